	.target	sm_90a

	.elftype	@"ET_EXEC"


//--------------------- .note.nv.tkinfo           --------------------------
	.section	.note.nv.tkinfo,"",@"SHT_NOTE"
	.sectionflags	@"SHF_NOTE_NV_TKINFO"
	.tkinfo
        /*0018*/ 	.word	0x00000002
        /*0030*/ 	.string	""
        /*0030*/ 	.string	"ptxas"
        /*0030*/ 	.string	"Cuda compilation tools, release 13.0, V13.0.88"
        /*0030*/ 	.string	"Build cuda_13.0.r13.0/compiler.36424714_0"
        /*0030*/ 	.string	"-arch sm_90a -m 64 "



//--------------------- .note.nv.cuinfo           --------------------------
	.section	.note.nv.cuinfo,"",@"SHT_NOTE"
	.sectionflags	@"SHF_NOTE_NV_CUINFO"
        /*0018*/ 	.short	0x0002
        /*001a*/ 	.short	0x005a
        /*001c*/ 	.short	0x0082
	.zero		2


//--------------------- .nv.info                  --------------------------
	.section	.nv.info,"",@"SHT_CUDA_INFO"
	.align	4


	//----- nvinfo : EIATTR_REGCOUNT
	.align		4
        /*0000*/ 	.byte	0x04, 0x2f
        /*0002*/ 	.short	(.L_25 - .L_24)
	.align		4
.L_24:
        /*0004*/ 	.word	index@(_ZN7cutlass13device_kernelIN5flash11enable_sm90INS1_16FlashAttnFwdSm90INS1_25CollectiveMainloopFwdSm90ILi2EN4cute5tupleIJNS5_1CILi1EEES8_S8_EEENS6_IJNS7_ILi128EEESA_NS7_ILi192EEEEEELi128ENS_6half_tEfNS_4arch4Sm90ELb1ELb0ELb0ELb1ELb0ELb1ELb0ELb1ELb1ELb1ELb1ELb0EEENS1_21CollectiveEpilogueFwdINS6_IJSA_SA_SA_EEES9_SD_SF_Li256ELb1ELb1ELb1ELb0EEENS1_36VarlenDynamicPersistentTileSchedulerILi128ELi128ELi256ELi128ELb1ELb1ELb1ELb1ELb1ELb1EEEEEEEEEvNT_6ParamsE)
        /*0008*/ 	.word	0x000000a8


	//----- nvinfo : EIATTR_FRAME_SIZE
	.align		4
.L_25:
        /*000c*/ 	.byte	0x04, 0x11
        /*000e*/ 	.short	(.L_27 - .L_26)
	.align		4
.L_26:
        /*0010*/ 	.word	index@(_ZN7cutlass13device_kernelIN5flash11enable_sm90INS1_16FlashAttnFwdSm90INS1_25CollectiveMainloopFwdSm90ILi2EN4cute5tupleIJNS5_1CILi1EEES8_S8_EEENS6_IJNS7_ILi128EEESA_NS7_ILi192EEEEEELi128ENS_6half_tEfNS_4arch4Sm90ELb1ELb0ELb0ELb1ELb0ELb1ELb0ELb1ELb1ELb1ELb1ELb0EEENS1_21CollectiveEpilogueFwdINS6_IJSA_SA_SA_EEES9_SD_SF_Li256ELb1ELb1ELb1ELb0EEENS1_36VarlenDynamicPersistentTileSchedulerILi128ELi128ELi256ELi128ELb1ELb1ELb1ELb1ELb1ELb1EEEEEEEEEvNT_6ParamsE)
        /*0014*/ 	.word	0x000000b8


	//----- nvinfo : EIATTR_REGCOUNT
	.align		4
.L_27:
        /*0018*/ 	.byte	0x04, 0x2f
        /*001a*/ 	.short	(.L_29 - .L_28)
	.align		4
.L_28:
        /*001c*/ 	.word	index@(_ZN7cutlass13device_kernelIN5flash11enable_sm90INS1_16FlashAttnFwdSm90INS1_25CollectiveMainloopFwdSm90ILi2EN4cute5tupleIJNS5_1CILi1EEES8_S8_EEENS6_IJNS7_ILi128EEESA_NS7_ILi192EEEEEELi128ENS_6half_tEfNS_4arch4Sm90ELb1ELb0ELb0ELb1ELb0ELb0ELb0ELb1ELb1ELb1ELb1ELb0EEENS1_21CollectiveEpilogueFwdINS6_IJSA_SA_SA_EEES9_SD_SF_Li256ELb1ELb1ELb1ELb0EEENS1_36VarlenDynamicPersistentTileSchedulerILi128ELi128ELi256ELi128ELb1ELb1ELb1ELb1ELb1ELb1EEEEEEEEEvNT_6ParamsE)
        /*0020*/ 	.word	0x000000a8


	//----- nvinfo : EIATTR_FRAME_SIZE
	.align		4
.L_29:
        /*0024*/ 	.byte	0x04, 0x11
        /*0026*/ 	.short	(.L_31 - .L_30)
	.align		4
.L_30:
        /*0028*/ 	.word	index@(_ZN7cutlass13device_kernelIN5flash11enable_sm90INS1_16FlashAttnFwdSm90INS1_25CollectiveMainloopFwdSm90ILi2EN4cute5tupleIJNS5_1CILi1EEES8_S8_EEENS6_IJNS7_ILi128EEESA_NS7_ILi192EEEEEELi128ENS_6half_tEfNS_4arch4Sm90ELb1ELb0ELb0ELb1ELb0ELb0ELb0ELb1ELb1ELb1ELb1ELb0EEENS1_21CollectiveEpilogueFwdINS6_IJSA_SA_SA_EEES9_SD_SF_Li256ELb1ELb1ELb1ELb0EEENS1_36VarlenDynamicPersistentTileSchedulerILi128ELi128ELi256ELi128ELb1ELb1ELb1ELb1ELb1ELb1EEEEEEEEEvNT_6ParamsE)
        /*002c*/ 	.word	0x00000068


	//----- nvinfo : EIATTR_REGCOUNT
	.align		4
.L_31:
        /*0030*/ 	.byte	0x04, 0x2f
        /*0032*/ 	.short	(.L_33 - .L_32)
	.align		4
.L_32:
        /*0034*/ 	.word	index@(_ZN7cutlass13device_kernelIN5flash11enable_sm90INS1_16FlashAttnFwdSm90INS1_25CollectiveMainloopFwdSm90ILi2EN4cute5tupleIJNS5_1CILi1EEES8_S8_EEENS6_IJNS7_ILi128EEESA_NS7_ILi192EEEEEELi128ENS_6half_tEfNS_4arch4Sm90ELb1ELb0ELb0ELb0ELb0ELb0ELb0ELb1ELb1ELb1ELb1ELb0EEENS1_21CollectiveEpilogueFwdINS6_IJSA_SA_SA_EEES9_SD_SF_Li256ELb0ELb1ELb1ELb0EEENS1_19SingleTileSchedulerILb0ELb1ELb1ELi128EEEEEEEEEvNT_6ParamsE)
        /*0038*/ 	.word	0x000000a8


	//----- nvinfo : EIATTR_FRAME_SIZE
	.align		4
.L_33:
        /*003c*/ 	.byte	0x04, 0x11
        /*003e*/ 	.short	(.L_35 - .L_34)
	.align		4
.L_34:
        /*0040*/ 	.word	index@(_ZN7cutlass13device_kernelIN5flash11enable_sm90INS1_16FlashAttnFwdSm90INS1_25CollectiveMainloopFwdSm90ILi2EN4cute5tupleIJNS5_1CILi1EEES8_S8_EEENS6_IJNS7_ILi128EEESA_NS7_ILi192EEEEEELi128ENS_6half_tEfNS_4arch4Sm90ELb1ELb0ELb0ELb0ELb0ELb0ELb0ELb1ELb1ELb1ELb1ELb0EEENS1_21CollectiveEpilogueFwdINS6_IJSA_SA_SA_EEES9_SD_SF_Li256ELb0ELb1ELb1ELb0EEENS1_19SingleTileSchedulerILb0ELb1ELb1ELi128EEEEEEEEEvNT_6ParamsE)
        /*0044*/ 	.word	0x00000018


	//----- nvinfo : EIATTR_REGCOUNT
	.align		4
.L_35:
        /*0048*/ 	.byte	0x04, 0x2f
        /*004a*/ 	.short	(.L_37 - .L_36)
	.align		4
.L_36:
        /*004c*/ 	.word	index@(_ZN7cutlass13device_kernelIN5flash11enable_sm90INS1_16FlashAttnFwdSm90INS1_25CollectiveMainloopFwdSm90ILi2EN4cute5tupleIJNS5_1CILi1EEES8_S8_EEENS6_IJNS7_ILi128EEENS7_ILi96EEENS7_ILi192EEEEEELi128ENS_6half_tEfNS_4arch4Sm90ELb0ELb1ELb0ELb1ELb0ELb1ELb0ELb1ELb1ELb1ELb1ELb0EEENS1_21CollectiveEpilogueFwdINS6_IJSA_SA_SB_EEES9_SE_SG_Li256ELb1ELb1ELb1ELb0EEENS1_36VarlenDynamicPersistentTileSchedulerILi128ELi96ELi256ELi128ELb1ELb1ELb1ELb1ELb0ELb1EEEEEEEEEvNT_6ParamsE)
        /*0050*/ 	.word	0x000000a8


	//----- nvinfo : EIATTR_FRAME_SIZE
	.align		4
.L_37:
        /*0054*/ 	.byte	0x04, 0x11
        /*0056*/ 	.short	(.L_39 - .L_38)
	.align		4
.L_38:
        /*0058*/ 	.word	index@(_ZN7cutlass13device_kernelIN5flash11enable_sm90INS1_16FlashAttnFwdSm90INS1_25CollectiveMainloopFwdSm90ILi2EN4cute5tupleIJNS5_1CILi1EEES8_S8_EEENS6_IJNS7_ILi128EEENS7_ILi96EEENS7_ILi192EEEEEELi128ENS_6half_tEfNS_4arch4Sm90ELb0ELb1ELb0ELb1ELb0ELb1ELb0ELb1ELb1ELb1ELb1ELb0EEENS1_21CollectiveEpilogueFwdINS6_IJSA_SA_SB_EEES9_SE_SG_Li256ELb1ELb1ELb1ELb0EEENS1_36VarlenDynamicPersistentTileSchedulerILi128ELi96ELi256ELi128ELb1ELb1ELb1ELb1ELb0ELb1EEEEEEEEEvNT_6ParamsE)
        /*005c*/ 	.word	0x000000a8


	//----- nvinfo : EIATTR_REGCOUNT
	.align		4
.L_39:
        /*0060*/ 	.byte	0x04, 0x2f
        /*0062*/ 	.short	(.L_41 - .L_40)
	.align		4
.L_40:
        /*0064*/ 	.word	index@(_ZN7cutlass13device_kernelIN5flash11enable_sm90INS1_16FlashAttnFwdSm90INS1_25CollectiveMainloopFwdSm90ILi2EN4cute5tupleIJNS5_1CILi1EEES8_S8_EEENS6_IJNS7_ILi128EEENS7_ILi96EEENS7_ILi192EEEEEELi128ENS_6half_tEfNS_4arch4Sm90ELb0ELb1ELb0ELb1ELb0ELb0ELb0ELb1ELb1ELb1ELb1ELb0EEENS1_21CollectiveEpilogueFwdINS6_IJSA_SA_SB_EEES9_SE_SG_Li256ELb1ELb1ELb1ELb0EEENS1_36VarlenDynamicPersistentTileSchedulerILi128ELi96ELi256ELi128ELb1ELb1ELb1ELb1ELb0ELb1EEEEEEEEEvNT_6ParamsE)
        /*0068*/ 	.word	0x000000a8


	//----- nvinfo : EIATTR_FRAME_SIZE
	.align		4
.L_41:
        /*006c*/ 	.byte	0x04, 0x11
        /*006e*/ 	.short	(.L_43 - .L_42)
	.align		4
.L_42:
        /*0070*/ 	.word	index@(_ZN7cutlass13device_kernelIN5flash11enable_sm90INS1_16FlashAttnFwdSm90INS1_25CollectiveMainloopFwdSm90ILi2EN4cute5tupleIJNS5_1CILi1EEES8_S8_EEENS6_IJNS7_ILi128EEENS7_ILi96EEENS7_ILi192EEEEEELi128ENS_6half_tEfNS_4arch4Sm90ELb0ELb1ELb0ELb1ELb0ELb0ELb0ELb1ELb1ELb1ELb1ELb0EEENS1_21CollectiveEpilogueFwdINS6_IJSA_SA_SB_EEES9_SE_SG_Li256ELb1ELb1ELb1ELb0EEENS1_36VarlenDynamicPersistentTileSchedulerILi128ELi96ELi256ELi128ELb1ELb1ELb1ELb1ELb0ELb1EEEEEEEEEvNT_6ParamsE)
        /*0074*/ 	.word	0x00000060


	//----- nvinfo : EIATTR_REGCOUNT
	.align		4
.L_43:
        /*0078*/ 	.byte	0x04, 0x2f
        /*007a*/ 	.short	(.L_45 - .L_44)
	.align		4
.L_44:
        /*007c*/ 	.word	index@(_ZN7cutlass13device_kernelIN5flash11enable_sm90INS1_16FlashAttnFwdSm90INS1_25CollectiveMainloopFwdSm90ILi2EN4cute5tupleIJNS5_1CILi1EEES8_S8_EEENS6_IJNS7_ILi128EEENS7_ILi96EEENS7_ILi192EEEEEELi128ENS_6half_tEfNS_4arch4Sm90ELb0ELb1ELb0ELb0ELb0ELb0ELb0ELb1ELb1ELb1ELb1ELb0EEENS1_21CollectiveEpilogueFwdINS6_IJSA_SA_SB_EEES9_SE_SG_Li256ELb0ELb1ELb1ELb0EEENS1_19SingleTileSchedulerILb0ELb1ELb1ELi128EEEEEEEEEvNT_6ParamsE)
        /*0080*/ 	.word	0x000000a8


	//----- nvinfo : EIATTR_FRAME_SIZE
	.align		4
.L_45:
        /*0084*/ 	.byte	0x04, 0x11
        /*0086*/ 	.short	(.L_47 - .L_46)
	.align		4
.L_46:
        /*0088*/ 	.word	index@(_ZN7cutlass13device_kernelIN5flash11enable_sm90INS1_16FlashAttnFwdSm90INS1_25CollectiveMainloopFwdSm90ILi2EN4cute5tupleIJNS5_1CILi1EEES8_S8_EEENS6_IJNS7_ILi128EEENS7_ILi96EEENS7_ILi192EEEEEELi128ENS_6half_tEfNS_4arch4Sm90ELb0ELb1ELb0ELb0ELb0ELb0ELb0ELb1ELb1ELb1ELb1ELb0EEENS1_21CollectiveEpilogueFwdINS6_IJSA_SA_SB_EEES9_SE_SG_Li256ELb0ELb1ELb1ELb0EEENS1_19SingleTileSchedulerILb0ELb1ELb1ELi128EEEEEEEEEvNT_6ParamsE)
        /*008c*/ 	.word	0x00000018


	//----- nvinfo : EIATTR_REGCOUNT
	.align		4
.L_47:
        /*0090*/ 	.byte	0x04, 0x2f
        /*0092*/ 	.short	(.L_49 - .L_48)
	.align		4
.L_48:
        /*0094*/ 	.word	index@(_ZN7cutlass13device_kernelIN5flash11enable_sm90INS1_16FlashAttnFwdSm90INS1_25CollectiveMainloopFwdSm90ILi2EN4cute5tupleIJNS5_1CILi1EEES8_S8_EEENS6_IJNS7_ILi128EEESA_NS7_ILi192EEEEEELi128ENS_6half_tEfNS_4arch4Sm90ELb0ELb0ELb0ELb1ELb0ELb1ELb0ELb1ELb1ELb1ELb1ELb0EEENS1_21CollectiveEpilogueFwdINS6_IJSA_SA_SA_EEES9_SD_SF_Li256ELb1ELb1ELb1ELb0EEENS1_36VarlenDynamicPersistentTileSchedulerILi128ELi128ELi256ELi128ELb1ELb1ELb1ELb0ELb1ELb1EEEEEEEEEvNT_6ParamsE)
        /*0098*/ 	.word	0x000000a8


	//----- nvinfo : EIATTR_FRAME_SIZE
	.align		4
.L_49:
        /*009c*/ 	.byte	0x04, 0x11
        /*009e*/ 	.short	(.L_51 - .L_50)
	.align		4
.L_50:
        /*00a0*/ 	.word	index@(_ZN7cutlass13device_kernelIN5flash11enable_sm90INS1_16FlashAttnFwdSm90INS1_25CollectiveMainloopFwdSm90ILi2EN4cute5tupleIJNS5_1CILi1EEES8_S8_EEENS6_IJNS7_ILi128EEESA_NS7_ILi192EEEEEELi128ENS_6half_tEfNS_4arch4Sm90ELb0ELb0ELb0ELb1ELb0ELb1ELb0ELb1ELb1ELb1ELb1ELb0EEENS1_21CollectiveEpilogueFwdINS6_IJSA_SA_SA_EEES9_SD_SF_Li256ELb1ELb1ELb1ELb0EEENS1_36VarlenDynamicPersistentTileSchedulerILi128ELi128ELi256ELi128ELb1ELb1ELb1ELb0ELb1ELb1EEEEEEEEEvNT_6ParamsE)
        /*00a4*/ 	.word	0x000000b0


	//----- nvinfo : EIATTR_REGCOUNT
	.align		4
.L_51:
        /*00a8*/ 	.byte	0x04, 0x2f
        /*00aa*/ 	.short	(.L_53 - .L_52)
	.align		4
.L_52:
        /*00ac*/ 	.word	index@(_ZN7cutlass13device_kernelIN5flash11enable_sm90INS1_16FlashAttnFwdSm90INS1_25CollectiveMainloopFwdSm90ILi2EN4cute5tupleIJNS5_1CILi1EEES8_S8_EEENS6_IJNS7_ILi128EEESA_NS7_ILi192EEEEEELi128ENS_6half_tEfNS_4arch4Sm90ELb0ELb0ELb0ELb1ELb0ELb0ELb0ELb1ELb1ELb1ELb1ELb0EEENS1_21CollectiveEpilogueFwdINS6_IJSA_SA_SA_EEES9_SD_SF_Li256ELb1ELb1ELb1ELb0EEENS1_36VarlenDynamicPersistentTileSchedulerILi128ELi128ELi256ELi128ELb1ELb1ELb1ELb0ELb1ELb1EEEEEEEEEvNT_6ParamsE)
        /*00b0*/ 	.word	0x000000a8


	//----- nvinfo : EIATTR_FRAME_SIZE
	.align		4
.L_53:
        /*00b4*/ 	.byte	0x04, 0x11
        /*00b6*/ 	.short	(.L_55 - .L_54)
	.align		4
.L_54:
        /*00b8*/ 	.word	index@(_ZN7cutlass13device_kernelIN5flash11enable_sm90INS1_16FlashAttnFwdSm90INS1_25CollectiveMainloopFwdSm90ILi2EN4cute5tupleIJNS5_1CILi1EEES8_S8_EEENS6_IJNS7_ILi128EEESA_NS7_ILi192EEEEEELi128ENS_6half_tEfNS_4arch4Sm90ELb0ELb0ELb0ELb1ELb0ELb0ELb0ELb1ELb1ELb1ELb1ELb0EEENS1_21CollectiveEpilogueFwdINS6_IJSA_SA_SA_EEES9_SD_SF_Li256ELb1ELb1ELb1ELb0EEENS1_36VarlenDynamicPersistentTileSchedulerILi128ELi128ELi256ELi128ELb1ELb1ELb1ELb0ELb1ELb1EEEEEEEEEvNT_6ParamsE)
        /*00bc*/ 	.word	0x00000060


	//----- nvinfo : EIATTR_REGCOUNT
	.align		4
.L_55:
        /*00c0*/ 	.byte	0x04, 0x2f
        /*00c2*/ 	.short	(.L_57 - .L_56)
	.align		4
.L_56:
        /*00c4*/ 	.word	index@(_ZN7cutlass13device_kernelIN5flash11enable_sm90INS1_16FlashAttnFwdSm90INS1_25CollectiveMainloopFwdSm90ILi2EN4cute5tupleIJNS5_1CILi1EEES8_S8_EEENS6_IJNS7_ILi128EEESA_NS7_ILi192EEEEEELi128ENS_6half_tEfNS_4arch4Sm90ELb0ELb0ELb0ELb0ELb0ELb0ELb0ELb1ELb1ELb1ELb1ELb0EEENS1_21CollectiveEpilogueFwdINS6_IJSA_SA_SA_EEES9_SD_SF_Li256ELb0ELb1ELb1ELb0EEENS1_19SingleTileSchedulerILb0ELb1ELb1ELi128EEEEEEEEEvNT_6ParamsE)
        /*00c8*/ 	.word	0x000000a8


	//----- nvinfo : EIATTR_FRAME_SIZE
	.align		4
.L_57:
        /*00cc*/ 	.byte	0x04, 0x11
        /*00ce*/ 	.short	(.L_59 - .L_58)
	.align		4
.L_58:
        /*00d0*/ 	.word	index@(_ZN7cutlass13device_kernelIN5flash11enable_sm90INS1_16FlashAttnFwdSm90INS1_25CollectiveMainloopFwdSm90ILi2EN4cute5tupleIJNS5_1CILi1EEES8_S8_EEENS6_IJNS7_ILi128EEESA_NS7_ILi192EEEEEELi128ENS_6half_tEfNS_4arch4Sm90ELb0ELb0ELb0ELb0ELb0ELb0ELb0ELb1ELb1ELb1ELb1ELb0EEENS1_21CollectiveEpilogueFwdINS6_IJSA_SA_SA_EEES9_SD_SF_Li256ELb0ELb1ELb1ELb0EEENS1_19SingleTileSchedulerILb0ELb1ELb1ELi128EEEEEEEEEvNT_6ParamsE)
        /*00d4*/ 	.word	0x00000018


	//----- nvinfo : EIATTR_MIN_STACK_SIZE
	.align		4
.L_59:
        /*00d8*/ 	.byte	0x04, 0x12
        /*00da*/ 	.short	(.L_61 - .L_60)
	.align		4
.L_60:
        /*00dc*/ 	.word	index@(_ZN7cutlass13device_kernelIN5flash11enable_sm90INS1_16FlashAttnFwdSm90INS1_25CollectiveMainloopFwdSm90ILi2EN4cute5tupleIJNS5_1CILi1EEES8_S8_EEENS6_IJNS7_ILi128EEESA_NS7_ILi192EEEEEELi128ENS_6half_tEfNS_4arch4Sm90ELb0ELb0ELb0ELb0ELb0ELb0ELb0ELb1ELb1ELb1ELb1ELb0EEENS1_21CollectiveEpilogueFwdINS6_IJSA_SA_SA_EEES9_SD_SF_Li256ELb0ELb1ELb1ELb0EEENS1_19SingleTileSchedulerILb0ELb1ELb1ELi128EEEEEEEEEvNT_6ParamsE)
        /*00e0*/ 	.word	0x00000018


	//----- nvinfo : EIATTR_MIN_STACK_SIZE
	.align		4
.L_61:
        /*00e4*/ 	.byte	0x04, 0x12
        /*00e6*/ 	.short	(.L_63 - .L_62)
	.align		4
.L_62:
        /*00e8*/ 	.word	index@(_ZN7cutlass13device_kernelIN5flash11enable_sm90INS1_16FlashAttnFwdSm90INS1_25CollectiveMainloopFwdSm90ILi2EN4cute5tupleIJNS5_1CILi1EEES8_S8_EEENS6_IJNS7_ILi128EEESA_NS7_ILi192EEEEEELi128ENS_6half_tEfNS_4arch4Sm90ELb0ELb0ELb0ELb1ELb0ELb0ELb0ELb1ELb1ELb1ELb1ELb0EEENS1_21CollectiveEpilogueFwdINS6_IJSA_SA_SA_EEES9_SD_SF_Li256ELb1ELb1ELb1ELb0EEENS1_36VarlenDynamicPersistentTileSchedulerILi128ELi128ELi256ELi128ELb1ELb1ELb1ELb0ELb1ELb1EEEEEEEEEvNT_6ParamsE)
        /*00ec*/ 	.word	0x00000060


	//----- nvinfo : EIATTR_MIN_STACK_SIZE
	.align		4
.L_63:
        /*00f0*/ 	.byte	0x04, 0x12
        /*00f2*/ 	.short	(.L_65 - .L_64)
	.align		4
.L_64:
        /*00f4*/ 	.word	index@(_ZN7cutlass13device_kernelIN5flash11enable_sm90INS1_16FlashAttnFwdSm90INS1_25CollectiveMainloopFwdSm90ILi2EN4cute5tupleIJNS5_1CILi1EEES8_S8_EEENS6_IJNS7_ILi128EEESA_NS7_ILi192EEEEEELi128ENS_6half_tEfNS_4arch4Sm90ELb0ELb0ELb0ELb1ELb0ELb1ELb0ELb1ELb1ELb1ELb1ELb0EEENS1_21CollectiveEpilogueFwdINS6_IJSA_SA_SA_EEES9_SD_SF_Li256ELb1ELb1ELb1ELb0EEENS1_36VarlenDynamicPersistentTileSchedulerILi128ELi128ELi256ELi128ELb1ELb1ELb1ELb0ELb1ELb1EEEEEEEEEvNT_6ParamsE)
        /*00f8*/ 	.word	0x000000b0


	//----- nvinfo : EIATTR_MIN_STACK_SIZE
	.align		4
.L_65:
        /*00fc*/ 	.byte	0x04, 0x12
        /*00fe*/ 	.short	(.L_67 - .L_66)
	.align		4
.L_66:
        /*0100*/ 	.word	index@(_ZN7cutlass13device_kernelIN5flash11enable_sm90INS1_16FlashAttnFwdSm90INS1_25CollectiveMainloopFwdSm90ILi2EN4cute5tupleIJNS5_1CILi1EEES8_S8_EEENS6_IJNS7_ILi128EEENS7_ILi96EEENS7_ILi192EEEEEELi128ENS_6half_tEfNS_4arch4Sm90ELb0ELb1ELb0ELb0ELb0ELb0ELb0ELb1ELb1ELb1ELb1ELb0EEENS1_21CollectiveEpilogueFwdINS6_IJSA_SA_SB_EEES9_SE_SG_Li256ELb0ELb1ELb1ELb0EEENS1_19SingleTileSchedulerILb0ELb1ELb1ELi128EEEEEEEEEvNT_6ParamsE)
        /*0104*/ 	.word	0x00000018


	//----- nvinfo : EIATTR_MIN_STACK_SIZE
	.align		4
.L_67:
        /*0108*/ 	.byte	0x04, 0x12
        /*010a*/ 	.short	(.L_69 - .L_68)
	.align		4
.L_68:
        /*010c*/ 	.word	index@(_ZN7cutlass13device_kernelIN5flash11enable_sm90INS1_16FlashAttnFwdSm90INS1_25CollectiveMainloopFwdSm90ILi2EN4cute5tupleIJNS5_1CILi1EEES8_S8_EEENS6_IJNS7_ILi128EEENS7_ILi96EEENS7_ILi192EEEEEELi128ENS_6half_tEfNS_4arch4Sm90ELb0ELb1ELb0ELb1ELb0ELb0ELb0ELb1ELb1ELb1ELb1ELb0EEENS1_21CollectiveEpilogueFwdINS6_IJSA_SA_SB_EEES9_SE_SG_Li256ELb1ELb1ELb1ELb0EEENS1_36VarlenDynamicPersistentTileSchedulerILi128ELi96ELi256ELi128ELb1ELb1ELb1ELb1ELb0ELb1EEEEEEEEEvNT_6ParamsE)
        /*0110*/ 	.word	0x00000060


	//----- nvinfo : EIATTR_MIN_STACK_SIZE
	.align		4
.L_69:
        /*0114*/ 	.byte	0x04, 0x12
        /*0116*/ 	.short	(.L_71 - .L_70)
	.align		4
.L_70:
        /*0118*/ 	.word	index@(_ZN7cutlass13device_kernelIN5flash11enable_sm90INS1_16FlashAttnFwdSm90INS1_25CollectiveMainloopFwdSm90ILi2EN4cute5tupleIJNS5_1CILi1EEES8_S8_EEENS6_IJNS7_ILi128EEENS7_ILi96EEENS7_ILi192EEEEEELi128ENS_6half_tEfNS_4arch4Sm90ELb0ELb1ELb0ELb1ELb0ELb1ELb0ELb1ELb1ELb1ELb1ELb0EEENS1_21CollectiveEpilogueFwdINS6_IJSA_SA_SB_EEES9_SE_SG_Li256ELb1ELb1ELb1ELb0EEENS1_36VarlenDynamicPersistentTileSchedulerILi128ELi96ELi256ELi128ELb1ELb1ELb1ELb1ELb0ELb1EEEEEEEEEvNT_6ParamsE)
        /*011c*/ 	.word	0x000000a8


	//----- nvinfo : EIATTR_MIN_STACK_SIZE
	.align		4
.L_71:
        /*0120*/ 	.byte	0x04, 0x12
        /*0122*/ 	.short	(.L_73 - .L_72)
	.align		4
.L_72:
        /*0124*/ 	.word	index@(_ZN7cutlass13device_kernelIN5flash11enable_sm90INS1_16FlashAttnFwdSm90INS1_25CollectiveMainloopFwdSm90ILi2EN4cute5tupleIJNS5_1CILi1EEES8_S8_EEENS6_IJNS7_ILi128EEESA_NS7_ILi192EEEEEELi128ENS_6half_tEfNS_4arch4Sm90ELb1ELb0ELb0ELb0ELb0ELb0ELb0ELb1ELb1ELb1ELb1ELb0EEENS1_21CollectiveEpilogueFwdINS6_IJSA_SA_SA_EEES9_SD_SF_Li256ELb0ELb1ELb1ELb0EEENS1_19SingleTileSchedulerILb0ELb1ELb1ELi128EEEEEEEEEvNT_6ParamsE)
        /*0128*/ 	.word	0x00000018


	//----- nvinfo : EIATTR_MIN_STACK_SIZE
	.align		4
.L_73:
        /*012c*/ 	.byte	0x04, 0x12
        /*012e*/ 	.short	(.L_75 - .L_74)
	.align		4
.L_74:
        /*0130*/ 	.word	index@(_ZN7cutlass13device_kernelIN5flash11enable_sm90INS1_16FlashAttnFwdSm90INS1_25CollectiveMainloopFwdSm90ILi2EN4cute5tupleIJNS5_1CILi1EEES8_S8_EEENS6_IJNS7_ILi128EEESA_NS7_ILi192EEEEEELi128ENS_6half_tEfNS_4arch4Sm90ELb1ELb0ELb0ELb1ELb0ELb0ELb0ELb1ELb1ELb1ELb1ELb0EEENS1_21CollectiveEpilogueFwdINS6_IJSA_SA_SA_EEES9_SD_SF_Li256ELb1ELb1ELb1ELb0EEENS1_36VarlenDynamicPersistentTileSchedulerILi128ELi128ELi256ELi128ELb1ELb1ELb1ELb1ELb1ELb1EEEEEEEEEvNT_6ParamsE)
        /*0134*/ 	.word	0x00000068


	//----- nvinfo : EIATTR_MIN_STACK_SIZE
	.align		4
.L_75:
        /*0138*/ 	.byte	0x04, 0x12
        /*013a*/ 	.short	(.L_77 - .L_76)
	.align		4
.L_76:
        /*013c*/ 	.word	index@(_ZN7cutlass13device_kernelIN5flash11enable_sm90INS1_16FlashAttnFwdSm90INS1_25CollectiveMainloopFwdSm90ILi2EN4cute5tupleIJNS5_1CILi1EEES8_S8_EEENS6_IJNS7_ILi128EEESA_NS7_ILi192EEEEEELi128ENS_6half_tEfNS_4arch4Sm90ELb1ELb0ELb0ELb1ELb0ELb1ELb0ELb1ELb1ELb1ELb1ELb0EEENS1_21CollectiveEpilogueFwdINS6_IJSA_SA_SA_EEES9_SD_SF_Li256ELb1ELb1ELb1ELb0EEENS1_36VarlenDynamicPersistentTileSchedulerILi128ELi128ELi256ELi128ELb1ELb1ELb1ELb1ELb1ELb1EEEEEEEEEvNT_6ParamsE)
        /*0140*/ 	.word	0x000000b8
.L_77:


//--------------------- .nv.compat                --------------------------
	.section	.nv.compat,"",@"SHT_CUDA_COMPAT_INFO"
	.align	4
        /*0000*/ 	.byte	0x02, 0x09, 0x01, 0x00, 0x02, 0x02, 0x04, 0x00, 0x02, 0x05, 0x05, 0x00, 0x03, 0x07, 0x01, 0x01
        /*0010*/ 	.byte	0x02, 0x03, 0x01, 0x00, 0x02, 0x06, 0x01, 0x00, 0x04, 0x0b, 0x08, 0x00, 0x00, 0x00, 0x00, 0x00
        /*0020*/ 	.byte	0x00, 0x00, 0x00, 0x00


//--------------------- .nv.info._ZN7cutlass13device_kernelIN5flash11enable_sm90INS1_16FlashAttnFwdSm90INS1_25CollectiveMainloopFwdSm90ILi2EN4cute5tupleIJNS5_1CILi1EEES8_S8_EEENS6_IJNS7_ILi128EEESA_NS7_ILi192EEEEEELi128ENS_6half_tEfNS_4arch4Sm90ELb0ELb0ELb0ELb0ELb0ELb0ELb0ELb1ELb1ELb1ELb1ELb0EEENS1_21CollectiveEpilogueFwdINS6_IJSA_SA_SA_EEES9_SD_SF_Li256ELb0ELb1ELb1ELb0EEENS1_19SingleTileSchedulerILb0ELb1ELb1ELi128EEEEEEEEEvNT_6ParamsE --------------------------
	.section	.nv.info._ZN7cutlass13device_kernelIN5flash11enable_sm90INS1_16FlashAttnFwdSm90INS1_25CollectiveMainloopFwdSm90ILi2EN4cute5tupleIJNS5_1CILi1EEES8_S8_EEENS6_IJNS7_ILi128EEESA_NS7_ILi192EEEEEELi128ENS_6half_tEfNS_4arch4Sm90ELb0ELb0ELb0ELb0ELb0ELb0ELb0ELb1ELb1ELb1ELb1ELb0EEENS1_21CollectiveEpilogueFwdINS6_IJSA_SA_SA_EEES9_SD_SF_Li256ELb0ELb1ELb1ELb0EEENS1_19SingleTileSchedulerILb0ELb1ELb1ELi128EEEEEEEEEvNT_6ParamsE,"",@"SHT_CUDA_INFO"
	.sectionflags	@""
	.align	4


	//----- nvinfo : EIATTR_CUDA_API_VERSION
	.align		4
        /*0000*/ 	.byte	0x04, 0x37
        /*0002*/ 	.short	(.L_79 - .L_78)
.L_78:
        /*0004*/ 	.word	0x00000082


	//----- nvinfo : EIATTR_KPARAM_INFO
	.align		4
.L_79:
        /*0008*/ 	.byte	0x04, 0x17
        /*000a*/ 	.short	(.L_81 - .L_80)
.L_80:
        /*000c*/ 	.word	0x00000000
        /*0010*/ 	.short	0x0000
        /*0012*/ 	.short	0x0070
        /*0014*/ 	.byte	0x00, 0xf0, 0x01, 0x28


	//----- nvinfo : EIATTR_SPARSE_MMA_MASK
	.align		4
.L_81:
        /*0018*/ 	.byte	0x03, 0x50
        /*001a*/ 	.short	0x0000


	//----- nvinfo : EIATTR_MAXREG_COUNT
	.align		4
        /*001c*/ 	.byte	0x03, 0x1b
        /*001e*/ 	.short	0x00a8


	//----- nvinfo : EIATTR_NUM_BARRIERS
	.align		4
        /*0020*/ 	.byte	0x02, 0x4c
        /*0022*/ 	.byte	0x09
	.zero		1


	//----- nvinfo : EIATTR_EXTERNS
	.align		4
        /*0024*/ 	.byte	0x04, 0x0f
        /*0026*/ 	.short	(.L_83 - .L_82)


	//   ....[0]....
	.align		4
.L_82:
        /*0028*/ 	.word	index@(__assertfail)


	//----- nvinfo : EIATTR_ANNOTATIONS
	.align		4
.L_83:
        /*002c*/ 	.byte	0x04, 0x55
        /*002e*/ 	.short	(.L_85 - .L_84)


	//   ....[0]....
.L_84:
        /*0030*/ 	.word	0x00000001
        /*0034*/ 	.byte	0x40, 0x09, 0x00, 0x00, 0x01, 0x00, 0x00, 0x00, 0x10, 0x12, 0x00, 0x00, 0x01, 0x00, 0x00, 0x00
        /*0044*/ 	.byte	0xa0, 0x82, 0x00, 0x00, 0x01, 0x00, 0x00, 0x00, 0x50, 0x85, 0x00, 0x00, 0x01, 0x00, 0x00, 0x00
        /*0054*/ 	.byte	0x60, 0x85, 0x00, 0x00, 0x01, 0x00, 0x00, 0x00, 0xa0, 0x85, 0x00, 0x00, 0x01, 0x00, 0x00, 0x00
        /*0064*/ 	.byte	0xc0, 0x85, 0x00, 0x00, 0x01, 0x00, 0x00, 0x00, 0xb0, 0x8a, 0x00, 0x00, 0x01, 0x00, 0x00, 0x00
        /*0074*/ 	.byte	0xe0, 0x9a, 0x00, 0x00, 0x01, 0x00, 0x00, 0x00, 0x00, 0x9b, 0x00, 0x00, 0x01, 0x00, 0x00, 0x00
        /*0084*/ 	.byte	0x80, 0x9b, 0x00, 0x00, 0x01, 0x00, 0x00, 0x00, 0x90, 0x9b, 0x00, 0x00, 0x01, 0x00, 0x00, 0x00
        /*0094*/ 	.byte	0x60, 0x9d, 0x00, 0x00, 0x01, 0x00, 0x00, 0x00, 0xf0, 0xa5, 0x00, 0x00, 0x01, 0x00, 0x00, 0x00
        /*00a4*/ 	.byte	0xd0, 0xae, 0x00, 0x00, 0x01, 0x00, 0x00, 0x00, 0xf0, 0xbb, 0x00, 0x00


	//----- nvinfo : EIATTR_MERCURY_ISA_VERSION
	.align		4
.L_85:
        /*00b0*/ 	.byte	0x03, 0x5f
        /*00b2*/ 	.short	0x0101


	//----- nvinfo : EIATTR_INT_WARP_WIDE_INSTR_OFFSETS
	.align		4
        /*00b4*/ 	.byte	0x04, 0x31
        /*00b6*/ 	.short	(.L_87 - .L_86)


	//   ....[0]....
.L_86:
        /*00b8*/ 	.word	0x00000120


	//   ....[1]....
        /*00bc*/ 	.word	0x00000160


	//   ....[2]....
        /*00c0*/ 	.word	0x00000220


	//----- nvinfo : EIATTR_COOP_GROUP_MASK_REGIDS
	.align		4
.L_87:
        /*00c4*/ 	.byte	0x04, 0x29
        /*00c6*/ 	.short	(.L_89 - .L_88)


	//   ....[0]....
.L_88:
        /*00c8*/ 	.word	0xffffffff


	//   ....[1]....
        /*00cc*/ 	.word	0xffffffff


	//   ....[2]....
        /*00d0*/ 	.word	0xffffffff


	//   ....[3]....
        /*00d4*/ 	.word	0xffffffff


	//   ....[4]....
        /*00d8*/ 	.word	0xffffffff


	//   ....[5]....
        /*00dc*/ 	.word	0xffffffff


	//   ....[6]....
        /*00e0*/ 	.word	0xffffffff


	//   ....[7]....
        /*00e4*/ 	.word	0xffffffff


	//   ....[8]....
        /*00e8*/ 	.word	0xffffffff


	//   ....[9]....
        /*00ec*/ 	.word	0xffffffff


	//   ....[10]....
        /*00f0*/ 	.word	0xffffffff


	//   ....[11]....
        /*00f4*/ 	.word	0xffffffff


	//   ....[12]....
        /*00f8*/ 	.word	0xffffffff


	//   ....[13]....
        /*00fc*/ 	.word	0xffffffff


	//   ....[14]....
        /*0100*/ 	.word	0xffffffff


	//   ....[15]....
        /*0104*/ 	.word	0xffffffff


	//   ....[16]....
        /*0108*/ 	.word	0xffffffff


	//   ....[17]....
        /*010c*/ 	.word	0xffffffff


	//   ....[18]....
        /*0110*/ 	.word	0xffffffff


	//   ....[19]....
        /*0114*/ 	.word	0xffffffff


	//   ....[20]....
        /*0118*/ 	.word	0xffffffff


	//   ....[21]....
        /*011c*/ 	.word	0xffffffff


	//   ....[22]....
        /*0120*/ 	.word	0xffffffff


	//   ....[23]....
        /*0124*/ 	.word	0xffffffff


	//   ....[24]....
        /*0128*/ 	.word	0xffffffff


	//   ....[25]....
        /*012c*/ 	.word	0xffffffff


	//   ....[26]....
        /*0130*/ 	.word	0xffffffff


	//   ....[27]....
        /*0134*/ 	.word	0xffffffff


	//   ....[28]....
        /*0138*/ 	.word	0xffffffff


	//   ....[29]....
        /*013c*/ 	.word	0xffffffff


	//   ....[30]....
        /*0140*/ 	.word	0xffffffff


	//   ....[31]....
        /*0144*/ 	.word	0xffffffff


	//   ....[32]....
        /*0148*/ 	.word	0xffffffff


	//   ....[33]....
        /*014c*/ 	.word	0xffffffff


	//   ....[34]....
        /*0150*/ 	.word	0xffffffff


	//   ....[35]....
        /*0154*/ 	.word	0xffffffff


	//   ....[36]....
        /*0158*/ 	.word	0xffffffff


	//   ....[37]....
        /*015c*/ 	.word	0xffffffff


	//   ....[38]....
        /*0160*/ 	.word	0xffffffff


	//   ....[39]....
        /*0164*/ 	.word	0xffffffff


	//   ....[40]....
        /*0168*/ 	.word	0xffffffff


	//   ....[41]....
        /*016c*/ 	.word	0xffffffff


	//   ....[42]....
        /*0170*/ 	.word	0xffffffff


	//   ....[43]....
        /*0174*/ 	.word	0xffffffff


	//   ....[44]....
        /*0178*/ 	.word	0xffffffff


	//   ....[45]....
        /*017c*/ 	.word	0xffffffff


	//   ....[46]....
        /*0180*/ 	.word	0xffffffff


	//   ....[47]....
        /*0184*/ 	.word	0x0500000f


	//   ....[48]....
        /*0188*/ 	.word	0x0500000f


	//   ....[49]....
        /*018c*/ 	.word	0x0500000f


	//   ....[50]....
        /*0190*/ 	.word	0x0500000f


	//   ....[51]....
        /*0194*/ 	.word	0x0500000f


	//   ....[52]....
        /*0198*/ 	.word	0x0500000f


	//   ....[53]....
        /*019c*/ 	.word	0x0500000f


	//   ....[54]....
        /*01a0*/ 	.word	0x0500000f


	//   ....[55]....
        /*01a4*/ 	.word	0x0500000f


	//   ....[56]....
        /*01a8*/ 	.word	0x0500000f


	//   ....[57]....
        /*01ac*/ 	.word	0x0500000f


	//   ....[58]....
        /*01b0*/ 	.word	0x0500000f


	//   ....[59]....
        /*01b4*/ 	.word	0x0500000f


	//   ....[60]....
        /*01b8*/ 	.word	0x0500000f


	//   ....[61]....
        /*01bc*/ 	.word	0x0500000f


	//   ....[62]....
        /*01c0*/ 	.word	0x0500000f


	//   ....[63]....
        /*01c4*/ 	.word	0x0500000f


	//   ....[64]....
        /*01c8*/ 	.word	0x0500000f


	//----- nvinfo : EIATTR_COOP_GROUP_INSTR_OFFSETS
	.align		4
.L_89:
        /*01cc*/ 	.byte	0x04, 0x28
        /*01ce*/ 	.short	(.L_91 - .L_90)


	//   ....[0]....
.L_90:
        /*01d0*/ 	.word	0x00000060


	//   ....[1]....
        /*01d4*/ 	.word	0x00000130


	//   ....[2]....
        /*01d8*/ 	.word	0x00000230


	//   ....[3]....
        /*01dc*/ 	.word	0x000003a0


	//   ....[4]....
        /*01e0*/ 	.word	0x00000500


	//   ....[5]....
        /*01e4*/ 	.word	0x00000620


	//   ....[6]....
        /*01e8*/ 	.word	0x00000780


	//   ....[7]....
        /*01ec*/ 	.word	0x00001040


	//   ....[8]....
        /*01f0*/ 	.word	0x000023b0


	//   ....[9]....
        /*01f4*/ 	.word	0x000024b0


	//   ....[10]....
        /*01f8*/ 	.word	0x00002a70


	//   ....[11]....
        /*01fc*/ 	.word	0x00002ad0


	//   ....[12]....
        /*0200*/ 	.word	0x000046a0


	//   ....[13]....
        /*0204*/ 	.word	0x000046e0


	//   ....[14]....
        /*0208*/ 	.word	0x00004b90


	//   ....[15]....
        /*020c*/ 	.word	0x00004c70


	//   ....[16]....
        /*0210*/ 	.word	0x00005fa0


	//   ....[17]....
        /*0214*/ 	.word	0x00005fd0


	//   ....[18]....
        /*0218*/ 	.word	0x000060a0


	//   ....[19]....
        /*021c*/ 	.word	0x000060b0


	//   ....[20]....
        /*0220*/ 	.word	0x00006f80


	//   ....[21]....
        /*0224*/ 	.word	0x00006fc0


	//   ....[22]....
        /*0228*/ 	.word	0x00007000


	//   ....[23]....
        /*022c*/ 	.word	0x00007040


	//   ....[24]....
        /*0230*/ 	.word	0x00007050


	//   ....[25]....
        /*0234*/ 	.word	0x00007070


	//   ....[26]....
        /*0238*/ 	.word	0x000076b0


	//   ....[27]....
        /*023c*/ 	.word	0x000076c0


	//   ....[28]....
        /*0240*/ 	.word	0x000080c0


	//   ....[29]....
        /*0244*/ 	.word	0x00008ad0


	//   ....[30]....
        /*0248*/ 	.word	0x000094a0


	//   ....[31]....
        /*024c*/ 	.word	0x000094b0


	//   ....[32]....
        /*0250*/ 	.word	0x000094d0


	//   ....[33]....
        /*0254*/ 	.word	0x00009530


	//   ....[34]....
        /*0258*/ 	.word	0x000095b0


	//   ....[35]....
        /*025c*/ 	.word	0x000095e0


	//   ....[36]....
        /*0260*/ 	.word	0x00009660


	//   ....[37]....
        /*0264*/ 	.word	0x00009690


	//   ....[38]....
        /*0268*/ 	.word	0x00009710


	//   ....[39]....
        /*026c*/ 	.word	0x00009740


	//   ....[40]....
        /*0270*/ 	.word	0x000097c0


	//   ....[41]....
        /*0274*/ 	.word	0x00009800


	//   ....[42]....
        /*0278*/ 	.word	0x00009870


	//   ....[43]....
        /*027c*/ 	.word	0x000098a0


	//   ....[44]....
        /*0280*/ 	.word	0x00009920


	//   ....[45]....
        /*0284*/ 	.word	0x00009950


	//   ....[46]....
        /*0288*/ 	.word	0x0000bb80


	//   ....[47]....
        /*028c*/ 	.word	0x0000c010


	//   ....[48]....
        /*0290*/ 	.word	0x0000c190


	//   ....[49]....
        /*0294*/ 	.word	0x0000c1e0


	//   ....[50]....
        /*0298*/ 	.word	0x0000c290


	//   ....[51]....
        /*029c*/ 	.word	0x0000c360


	//   ....[52]....
        /*02a0*/ 	.word	0x0000c3f0


	//   ....[53]....
        /*02a4*/ 	.word	0x0000c4c0


	//   ....[54]....
        /*02a8*/ 	.word	0x0000c550


	//   ....[55]....
        /*02ac*/ 	.word	0x0000c620


	//   ....[56]....
        /*02b0*/ 	.word	0x0000c6b0


	//   ....[57]....
        /*02b4*/ 	.word	0x0000c780


	//   ....[58]....
        /*02b8*/ 	.word	0x0000c810


	//   ....[59]....
        /*02bc*/ 	.word	0x0000c8e0


	//   ....[60]....
        /*02c0*/ 	.word	0x0000c970


	//   ....[61]....
        /*02c4*/ 	.word	0x0000ca40


	//   ....[62]....
        /*02c8*/ 	.word	0x0000cac0


	//   ....[63]....
        /*02cc*/ 	.word	0x0000cb80


	//   ....[64]....
        /*02d0*/ 	.word	0x0000cf80


	//----- nvinfo : EIATTR_REG_RECONFIG
	.align		4
.L_91:
        /*02d4*/ 	.byte	0x01, 0x54
	.zero		2


	//----- nvinfo : EIATTR_SYSCALL_OFFSETS
	.align		4
        /*02d8*/ 	.byte	0x04, 0x46
        /*02da*/ 	.short	(.L_93 - .L_92)


	//   ....[0]....
.L_92:
        /*02dc*/ 	.word	0x00001200


	//   ....[1]....
        /*02e0*/ 	.word	0x00008750


	//   ....[2]....
        /*02e4*/ 	.word	0x00008890


	//   ....[3]....
        /*02e8*/ 	.word	0x00008980


	//   ....[4]....
        /*02ec*/ 	.word	0x000090b0


	//----- nvinfo : EIATTR_MBARRIER_INSTR_OFFSETS
	.align		4
.L_93:
        /*02f0*/ 	.byte	0x04, 0x39
        /*02f2*/ 	.short	(.L_95 - .L_94)


	//   ....[0]....
.L_94:
        /*02f4*/ 	.word	0x00000250
        /*02f8*/ 	.word	0x000000ff
        /*02fc*/ 	.word	0x00034800
        /*0300*/ 	.short	0x0100
        /*0302*/ 	.byte	0x08
	.zero		1


	//   ....[1]....
        /*0304*/ 	.word	0x00000260
        /*0308*/ 	.word	0x000000ff
        /*030c*/ 	.word	0x00034820
        /*0310*/ 	.short	0x0100
        /*0312*/ 	.byte	0x08
	.zero		1


	//   ....[2]....
        /*0314*/ 	.word	0x00000350
        /*0318*/ 	.word	0x000000ff
        /*031c*/ 	.word	0x00034830
        /*0320*/ 	.short	0x0100
        /*0322*/ 	.byte	0x08
	.zero		1


	//   ....[3]....
        /*0324*/ 	.word	0x00000360
        /*0328*/ 	.word	0x000000ff
        /*032c*/ 	.word	0x00034840
        /*0330*/ 	.short	0x0100
        /*0332*/ 	.byte	0x08
	.zero		1


	//   ....[4]....
        /*0334*/ 	.word	0x00000370
        /*0338*/ 	.word	0x000000ff
        /*033c*/ 	.word	0x00034838
        /*0340*/ 	.short	0x0100
        /*0342*/ 	.byte	0x08
	.zero		1


	//   ....[5]....
        /*0344*/ 	.word	0x00000380
        /*0348*/ 	.word	0x000000ff
        /*034c*/ 	.word	0x00034848
        /*0350*/ 	.short	0x0100
        /*0352*/ 	.byte	0x08
	.zero		1


	//   ....[6]....
        /*0354*/ 	.word	0x000004b0
        /*0358*/ 	.word	0x000000ff
        /*035c*/ 	.word	0x00034850
        /*0360*/ 	.short	0x0100
        /*0362*/ 	.byte	0x08
	.zero		1


	//   ....[7]....
        /*0364*/ 	.word	0x000004c0
        /*0368*/ 	.word	0x000000ff
        /*036c*/ 	.word	0x00034860
        /*0370*/ 	.short	0x0100
        /*0372*/ 	.byte	0x08
	.zero		1


	//   ....[8]....
        /*0374*/ 	.word	0x000004d0
        /*0378*/ 	.word	0x000000ff
        /*037c*/ 	.word	0x00034858
        /*0380*/ 	.short	0x0100
        /*0382*/ 	.byte	0x08
	.zero		1


	//   ....[9]....
        /*0384*/ 	.word	0x000004e0
        /*0388*/ 	.word	0x000000ff
        /*038c*/ 	.word	0x00034868
        /*0390*/ 	.short	0x0100
        /*0392*/ 	.byte	0x08
	.zero		1


	//   ....[10]....
        /*0394*/ 	.word	0x000005d0
        /*0398*/ 	.word	0x000000ff
        /*039c*/ 	.word	0x00034870
        /*03a0*/ 	.short	0x0100
        /*03a2*/ 	.byte	0x06
	.zero		1


	//   ....[11]....
        /*03a4*/ 	.word	0x000005e0
        /*03a8*/ 	.word	0x000000ff
        /*03ac*/ 	.word	0x00034880
        /*03b0*/ 	.short	0x0100
        /*03b2*/ 	.byte	0x06
	.zero		1


	//   ....[12]....
        /*03b4*/ 	.word	0x000005f0
        /*03b8*/ 	.word	0x000000ff
        /*03bc*/ 	.word	0x00034878
        /*03c0*/ 	.short	0x0100
        /*03c2*/ 	.byte	0x06
	.zero		1


	//   ....[13]....
        /*03c4*/ 	.word	0x00000600
        /*03c8*/ 	.word	0x000000ff
        /*03cc*/ 	.word	0x00034888
        /*03d0*/ 	.short	0x0100
        /*03d2*/ 	.byte	0x06
	.zero		1


	//   ....[14]....
        /*03d4*/ 	.word	0x00000730
        /*03d8*/ 	.word	0x000000ff
        /*03dc*/ 	.word	0x00034890
        /*03e0*/ 	.short	0x0100
        /*03e2*/ 	.byte	0x08
	.zero		1


	//   ....[15]....
        /*03e4*/ 	.word	0x00000740
        /*03e8*/ 	.word	0x000000ff
        /*03ec*/ 	.word	0x000348a0
        /*03f0*/ 	.short	0x0100
        /*03f2*/ 	.byte	0x08
	.zero		1


	//   ....[16]....
        /*03f4*/ 	.word	0x00000750
        /*03f8*/ 	.word	0x000000ff
        /*03fc*/ 	.word	0x00034898
        /*0400*/ 	.short	0x0100
        /*0402*/ 	.byte	0x08
	.zero		1


	//   ....[17]....
        /*0404*/ 	.word	0x00000760
        /*0408*/ 	.word	0x000000ff
        /*040c*/ 	.word	0x000348a8
        /*0410*/ 	.short	0x0100
        /*0412*/ 	.byte	0x08
	.zero		1


	//   ....[18]....
        /*0414*/ 	.word	0x00000890
        /*0418*/ 	.word	0x000000ff
        /*041c*/ 	.word	0x000348b0
        /*0420*/ 	.short	0x0100
        /*0422*/ 	.byte	0x08
	.zero		1


	//   ....[19]....
        /*0424*/ 	.word	0x000008a0
        /*0428*/ 	.word	0x000000ff
        /*042c*/ 	.word	0x000348c0
        /*0430*/ 	.short	0x0100
        /*0432*/ 	.byte	0x08
	.zero		1


	//   ....[20]....
        /*0434*/ 	.word	0x000008b0
        /*0438*/ 	.word	0x000000ff
        /*043c*/ 	.word	0x000348b8
        /*0440*/ 	.short	0x0100
        /*0442*/ 	.byte	0x08
	.zero		1


	//   ....[21]....
        /*0444*/ 	.word	0x000008c0
        /*0448*/ 	.word	0x000000ff
        /*044c*/ 	.word	0x000348c8
        /*0450*/ 	.short	0x0100
        /*0452*/ 	.byte	0x08
	.zero		1


	//   ....[22]....
        /*0454*/ 	.word	0x00001230
        /*0458*/ 	.word	0x000000ff
        /*045c*/ 	.word	0x00034800
        /*0460*/ 	.short	0x010a
        /*0462*/ 	.byte	0x24
	.zero		1


	//   ....[23]....
        /*0464*/ 	.word	0x00001290
        /*0468*/ 	.word	0x000000ff
        /*046c*/ 	.word	0x00034830
        /*0470*/ 	.short	0x010a
        /*0472*/ 	.byte	0x24
	.zero		1


	//   ....[24]....
        /*0474*/ 	.word	0x00001310
        /*0478*/ 	.word	0x000000ff
        /*047c*/ 	.word	0x00034830
        /*0480*/ 	.short	0x010a
        /*0482*/ 	.byte	0x24
	.zero		1


	//   ....[25]....
        /*0484*/ 	.word	0x00003040
        /*0488*/ 	.word	0x00000007
        /*048c*/ 	.word	0x00000000
        /*0490*/ 	.short	0x0101
        /*0492*/ 	.byte	0x3f
	.zero		1


	//   ....[26]....
        /*0494*/ 	.word	0x00003ad0
        /*0498*/ 	.word	0x000000ff
        /*049c*/ 	.word	0x00034830
        /*04a0*/ 	.short	0x010a
        /*04a2*/ 	.byte	0x27
	.zero		1


	//   ....[27]....
        /*04a4*/ 	.word	0x00003b10
        /*04a8*/ 	.word	0x000000ff
        /*04ac*/ 	.word	0x00034830
        /*04b0*/ 	.short	0x010a
        /*04b2*/ 	.byte	0x27
	.zero		1


	//   ....[28]....
        /*04b4*/ 	.word	0x00004360
        /*04b8*/ 	.word	0x000000ff
        /*04bc*/ 	.word	0x00034850
        /*04c0*/ 	.short	0x010a
        /*04c2*/ 	.byte	0x07
	.zero		1


	//   ....[29]....
        /*04c4*/ 	.word	0x000043a0
        /*04c8*/ 	.word	0x000000ff
        /*04cc*/ 	.word	0x00034850
        /*04d0*/ 	.short	0x010a
        /*04d2*/ 	.byte	0x07
	.zero		1


	//   ....[30]....
        /*04d4*/ 	.word	0x00005550
        /*04d8*/ 	.word	0x0000001b
        /*04dc*/ 	.word	0x00000000
        /*04e0*/ 	.short	0x0101
        /*04e2*/ 	.byte	0x3f
	.zero		1


	//   ....[31]....
        /*04e4*/ 	.word	0x000055b0
        /*04e8*/ 	.word	0x0000001e
        /*04ec*/ 	.word	0x00000000
        /*04f0*/ 	.short	0x0101
        /*04f2*/ 	.byte	0x3f
	.zero		1


	//   ....[32]....
        /*04f4*/ 	.word	0x00005ef0
        /*04f8*/ 	.word	0x0000000c
        /*04fc*/ 	.word	0x00034850
        /*0500*/ 	.short	0x010a
        /*0502*/ 	.byte	0x3f
	.zero		1


	//   ....[33]....
        /*0504*/ 	.word	0x00005f30
        /*0508*/ 	.word	0x0000000c
        /*050c*/ 	.word	0x00034850
        /*0510*/ 	.short	0x010a
        /*0512*/ 	.byte	0x3f
	.zero		1


	//   ....[34]....
        /*0514*/ 	.word	0x000063f0
        /*0518*/ 	.word	0x0000000c
        /*051c*/ 	.word	0x00000000
        /*0520*/ 	.short	0x0101
        /*0522*/ 	.byte	0x3f
	.zero		1


	//   ....[35]....
        /*0524*/ 	.word	0x00007060
        /*0528*/ 	.word	0x000000ff
        /*052c*/ 	.word	0x00000000
        /*0530*/ 	.short	0x0101
        /*0532*/ 	.byte	0x04
	.zero		1


	//   ....[36]....
        /*0534*/ 	.word	0x00008cd0
        /*0538*/ 	.word	0x000000ff
        /*053c*/ 	.word	0x00034840
        /*0540*/ 	.short	0x010a
        /*0542*/ 	.byte	0x26
	.zero		1


	//   ....[37]....
        /*0544*/ 	.word	0x00009a80
        /*0548*/ 	.word	0x000000ff
        /*054c*/ 	.word	0x00034800
        /*0550*/ 	.short	0x0107
        /*0552*/ 	.byte	0x26
	.zero		1


	//   ....[38]....
        /*0554*/ 	.word	0x00009af0
        /*0558*/ 	.word	0x000000ff
        /*055c*/ 	.word	0x00034800
        /*0560*/ 	.short	0x0101
        /*0562*/ 	.byte	0x26
	.zero		1


	//   ....[39]....
        /*0564*/ 	.word	0x00009b10
        /*0568*/ 	.word	0x000000ff
        /*056c*/ 	.word	0x00034820
        /*0570*/ 	.short	0x010a
        /*0572*/ 	.byte	0x26
	.zero		1


	//   ....[40]....
        /*0574*/ 	.word	0x00009ee0
        /*0578*/ 	.word	0x000000ff
        /*057c*/ 	.word	0x00034848
        /*0580*/ 	.short	0x010a
        /*0582*/ 	.byte	0x26
	.zero		1


	//   ....[41]....
        /*0584*/ 	.word	0x0000a280
        /*0588*/ 	.word	0x000000ff
        /*058c*/ 	.word	0x00034860
        /*0590*/ 	.short	0x010a
        /*0592*/ 	.byte	0x26
	.zero		1


	//   ....[42]....
        /*0594*/ 	.word	0x0000a770
        /*0598*/ 	.word	0x000000ff
        /*059c*/ 	.word	0x00034840
        /*05a0*/ 	.short	0x010a
        /*05a2*/ 	.byte	0x26
	.zero		1


	//   ....[43]....
        /*05a4*/ 	.word	0x0000ab20
        /*05a8*/ 	.word	0x000000ff
        /*05ac*/ 	.word	0x00034868
        /*05b0*/ 	.short	0x010a
        /*05b2*/ 	.byte	0x26
	.zero		1


	//   ....[44]....
        /*05b4*/ 	.word	0x0000b060
        /*05b8*/ 	.word	0x000000ff
        /*05bc*/ 	.word	0x00034848
        /*05c0*/ 	.short	0x010a
        /*05c2*/ 	.byte	0x26
	.zero		1


	//   ....[45]....
        /*05c4*/ 	.word	0x0000b3f0
        /*05c8*/ 	.word	0x000000ff
        /*05cc*/ 	.word	0x00034860
        /*05d0*/ 	.short	0x010a
        /*05d2*/ 	.byte	0x26
	.zero		1


	//   ....[46]....
        /*05d4*/ 	.word	0x0000b780
        /*05d8*/ 	.word	0x00000003
        /*05dc*/ 	.word	0x00034860
        /*05e0*/ 	.short	0x010a
        /*05e2*/ 	.byte	0x3f
	.zero		1


	//   ....[47]....
        /*05e4*/ 	.word	0x0000bb10
        /*05e8*/ 	.word	0x00000002
        /*05ec*/ 	.word	0x00034820
        /*05f0*/ 	.short	0x010a
        /*05f2*/ 	.byte	0x3f
	.zero		1


	//   ....[48]....
        /*05f4*/ 	.word	0x0000bc90
        /*05f8*/ 	.word	0x00000007
        /*05fc*/ 	.word	0x00000000
        /*0600*/ 	.short	0x010a
        /*0602*/ 	.byte	0x3f
	.zero		1


	//   ....[49]....
        /*0604*/ 	.word	0x0000bd00
        /*0608*/ 	.word	0x00000008
        /*060c*/ 	.word	0x00000000
        /*0610*/ 	.short	0x010a
        /*0612*/ 	.byte	0x3f
	.zero		1


	//   ....[50]....
        /*0614*/ 	.word	0x0000bd60
        /*0618*/ 	.word	0x00000007
        /*061c*/ 	.word	0x00000000
        /*0620*/ 	.short	0x010a
        /*0622*/ 	.byte	0x3f
	.zero		1


	//   ....[51]....
        /*0624*/ 	.word	0x0000bd90
        /*0628*/ 	.word	0x00000006
        /*062c*/ 	.word	0x00000000
        /*0630*/ 	.short	0x010a
        /*0632*/ 	.byte	0x3f
	.zero		1


	//   ....[52]....
        /*0634*/ 	.word	0x0000be00
        /*0638*/ 	.word	0x00000000
        /*063c*/ 	.word	0x00034800
        /*0640*/ 	.short	0x010a
        /*0642*/ 	.byte	0x3f
	.zero		1


	//   ....[53]....
        /*0644*/ 	.word	0x0000be60
        /*0648*/ 	.word	0x00000000
        /*064c*/ 	.word	0x00034830
        /*0650*/ 	.short	0x010a
        /*0652*/ 	.byte	0x3f
	.zero		1


	//   ....[54]....
        /*0654*/ 	.word	0x0000bec0
        /*0658*/ 	.word	0x00000006
        /*065c*/ 	.word	0x00034830
        /*0660*/ 	.short	0x010a
        /*0662*/ 	.byte	0x3f
	.zero		1


	//   ....[55]....
        /*0664*/ 	.word	0x0000bf20
        /*0668*/ 	.word	0x00000006
        /*066c*/ 	.word	0x00034850
        /*0670*/ 	.short	0x010a
        /*0672*/ 	.byte	0x3f
	.zero		1


	//   ....[56]....
        /*0674*/ 	.word	0x0000bf70
        /*0678*/ 	.word	0x0000000c
        /*067c*/ 	.word	0x00034850
        /*0680*/ 	.short	0x010a
        /*0682*/ 	.byte	0x3f
	.zero		1


	//   ....[57]....
        /*0684*/ 	.word	0x0000c0d0
        /*0688*/ 	.word	0x00000003
        /*068c*/ 	.word	0x00034840
        /*0690*/ 	.short	0x010a
        /*0692*/ 	.byte	0x3f
	.zero		1


	//   ....[58]....
        /*0694*/ 	.word	0x0000cbc0
        /*0698*/ 	.word	0x00000003
        /*069c*/ 	.word	0x00034820
        /*06a0*/ 	.short	0x010a
        /*06a2*/ 	.byte	0x3f
	.zero		1


	//   ....[59]....
        /*06a4*/ 	.word	0x0000cc20
        /*06a8*/ 	.word	0x00000003
        /*06ac*/ 	.word	0x00034848
        /*06b0*/ 	.short	0x010a
        /*06b2*/ 	.byte	0x3f
	.zero		1


	//   ....[60]....
        /*06b4*/ 	.word	0x0000cc80
        /*06b8*/ 	.word	0x00000003
        /*06bc*/ 	.word	0x00034860
        /*06c0*/ 	.short	0x010a
        /*06c2*/ 	.byte	0x3f
	.zero		1


	//   ....[61]....
        /*06c4*/ 	.word	0x0000cce0
        /*06c8*/ 	.word	0x00000003
        /*06cc*/ 	.word	0x00034840
        /*06d0*/ 	.short	0x010a
        /*06d2*/ 	.byte	0x3f
	.zero		1


	//   ....[62]....
        /*06d4*/ 	.word	0x0000cd40
        /*06d8*/ 	.word	0x00000003
        /*06dc*/ 	.word	0x00034868
        /*06e0*/ 	.short	0x010a
        /*06e2*/ 	.byte	0x3f
	.zero		1


	//   ....[63]....
        /*06e4*/ 	.word	0x0000cda0
        /*06e8*/ 	.word	0x00000003
        /*06ec*/ 	.word	0x00034848
        /*06f0*/ 	.short	0x010a
        /*06f2*/ 	.byte	0x3f
	.zero		1


	//   ....[64]....
        /*06f4*/ 	.word	0x0000ce00
        /*06f8*/ 	.word	0x00000003
        /*06fc*/ 	.word	0x00034860
        /*0700*/ 	.short	0x010a
        /*0702*/ 	.byte	0x3f
	.zero		1


	//   ....[65]....
        /*0704*/ 	.word	0x0000ce50
        /*0708*/ 	.word	0x00000003
        /*070c*/ 	.word	0x00034860
        /*0710*/ 	.short	0x010a
        /*0712*/ 	.byte	0x3f
	.zero		1


	//   ....[66]....
        /*0714*/ 	.word	0x0000cea0
        /*0718*/ 	.word	0x00000002
        /*071c*/ 	.word	0x00034820
        /*0720*/ 	.short	0x010a
        /*0722*/ 	.byte	0x3f
	.zero		1


	//   ....[67]....
        /*0724*/ 	.word	0x0000d040
        /*0728*/ 	.word	0x00000007
        /*072c*/ 	.word	0x00000000
        /*0730*/ 	.short	0x010a
        /*0732*/ 	.byte	0x3f
	.zero		1


	//   ....[68]....
        /*0734*/ 	.word	0x0000d090
        /*0738*/ 	.word	0x00000008
        /*073c*/ 	.word	0x00000000
        /*0740*/ 	.short	0x010a
        /*0742*/ 	.byte	0x3f
	.zero		1


	//   ....[69]....
        /*0744*/ 	.word	0x0000d0e0
        /*0748*/ 	.word	0x00000007
        /*074c*/ 	.word	0x00000000
        /*0750*/ 	.short	0x010a
        /*0752*/ 	.byte	0x3f
	.zero		1


	//----- nvinfo : EIATTR_NUM_MBARRIERS
	.align		4
.L_95:
        /*0754*/ 	.byte	0x03, 0x38
        /*0756*/ 	.short	0x0016


	//----- nvinfo : EIATTR_EXIT_INSTR_OFFSETS
	.align		4
        /*0758*/ 	.byte	0x04, 0x1c
        /*075a*/ 	.short	(.L_97 - .L_96)


	//   ....[0]....
.L_96:
        /*075c*/ 	.word	0x0000bde0


	//----- nvinfo : EIATTR_MAX_THREADS
	.align		4
.L_97:
        /*0760*/ 	.byte	0x04, 0x05
        /*0762*/ 	.short	(.L_99 - .L_98)
.L_98:
        /*0764*/ 	.word	0x00000180
        /*0768*/ 	.word	0x00000001
        /*076c*/ 	.word	0x00000001


	//----- nvinfo : EIATTR_CRS_STACK_SIZE
	.align		4
.L_99:
        /*0770*/ 	.byte	0x04, 0x1e
        /*0772*/ 	.short	(.L_101 - .L_100)
.L_100:
        /*0774*/ 	.word	0x00000000


	//----- nvinfo : EIATTR_CBANK_PARAM_SIZE
	.align		4
.L_101:
        /*0778*/ 	.byte	0x03, 0x19
        /*077a*/ 	.short	0x0a70


	//----- nvinfo : EIATTR_PARAM_CBANK
	.align		4
        /*077c*/ 	.byte	0x04, 0x0a
        /*077e*/ 	.short	(.L_103 - .L_102)
	.align		4
.L_102:
        /*0780*/ 	.word	index@(.nv.constant0._ZN7cutlass13device_kernelIN5flash11enable_sm90INS1_16FlashAttnFwdSm90INS1_25CollectiveMainloopFwdSm90ILi2EN4cute5tupleIJNS5_1CILi1EEES8_S8_EEENS6_IJNS7_ILi128EEESA_NS7_ILi192EEEEEELi128ENS_6half_tEfNS_4arch4Sm90ELb0ELb0ELb0ELb0ELb0ELb0ELb0ELb1ELb1ELb1ELb1ELb0EEENS1_21CollectiveEpilogueFwdINS6_IJSA_SA_SA_EEES9_SD_SF_Li256ELb0ELb1ELb1ELb0EEENS1_19SingleTileSchedulerILb0ELb1ELb1ELi128EEEEEEEEEvNT_6ParamsE)
        /*0784*/ 	.short	0x0210
        /*0786*/ 	.short	0x0a70


	//----- nvinfo : EIATTR_SW_WAR
	.align		4
.L_103:
        /*0788*/ 	.byte	0x04, 0x36
        /*078a*/ 	.short	(.L_105 - .L_104)
.L_104:
        /*078c*/ 	.word	0x00000008
.L_105:


//--------------------- .nv.info._ZN7cutlass13device_kernelIN5flash11enable_sm90INS1_16FlashAttnFwdSm90INS1_25CollectiveMainloopFwdSm90ILi2EN4cute5tupleIJNS5_1CILi1EEES8_S8_EEENS6_IJNS7_ILi128EEESA_NS7_ILi192EEEEEELi128ENS_6half_tEfNS_4arch4Sm90ELb0ELb0ELb0ELb1ELb0ELb0ELb0ELb1ELb1ELb1ELb1ELb0EEENS1_21CollectiveEpilogueFwdINS6_IJSA_SA_SA_EEES9_SD_SF_Li256ELb1ELb1ELb1ELb0EEENS1_36VarlenDynamicPersistentTileSchedulerILi128ELi128ELi256ELi128ELb1ELb1ELb1ELb0ELb1ELb1EEEEEEEEEvNT_6ParamsE --------------------------
	.section	.nv.info._ZN7cutlass13device_kernelIN5flash11enable_sm90INS1_16FlashAttnFwdSm90INS1_25CollectiveMainloopFwdSm90ILi2EN4cute5tupleIJNS5_1CILi1EEES8_S8_EEENS6_IJNS7_ILi128EEESA_NS7_ILi192EEEEEELi128ENS_6half_tEfNS_4arch4Sm90ELb0ELb0ELb0ELb1ELb0ELb0ELb0ELb1ELb1ELb1ELb1ELb0EEENS1_21CollectiveEpilogueFwdINS6_IJSA_SA_SA_EEES9_SD_SF_Li256ELb1ELb1ELb1ELb0EEENS1_36VarlenDynamicPersistentTileSchedulerILi128ELi128ELi256ELi128ELb1ELb1ELb1ELb0ELb1ELb1EEEEEEEEEvNT_6ParamsE,"",@"SHT_CUDA_INFO"
	.sectionflags	@""
	.align	4


	//----- nvinfo : EIATTR_CUDA_API_VERSION
	.align		4
        /*0000*/ 	.byte	0x04, 0x37
        /*0002*/ 	.short	(.L_107 - .L_106)
.L_106:
        /*0004*/ 	.word	0x00000082


	//----- nvinfo : EIATTR_KPARAM_INFO
	.align		4
.L_107:
        /*0008*/ 	.byte	0x04, 0x17
        /*000a*/ 	.short	(.L_109 - .L_108)
.L_108:
        /*000c*/ 	.word	0x00000000
        /*0010*/ 	.short	0x0000
        /*0012*/ 	.short	0x0070
        /*0014*/ 	.byte	0x00, 0xf0, 0x01, 0x2a


	//----- nvinfo : EIATTR_SPARSE_MMA_MASK
	.align		4
.L_109:
        /*0018*/ 	.byte	0x03, 0x50
        /*001a*/ 	.short	0x0000


	//----- nvinfo : EIATTR_MAXREG_COUNT
	.align		4
        /*001c*/ 	.byte	0x03, 0x1b
        /*001e*/ 	.short	0x00a8


	//----- nvinfo : EIATTR_NUM_BARRIERS
	.align		4
        /*0020*/ 	.byte	0x02, 0x4c
        /*0022*/ 	.byte	0x09
	.zero		1


	//----- nvinfo : EIATTR_EXTERNS
	.align		4
        /*0024*/ 	.byte	0x04, 0x0f
        /*0026*/ 	.short	(.L_111 - .L_110)


	//   ....[0]....
	.align		4
.L_110:
        /*0028*/ 	.word	index@(__assertfail)


	//----- nvinfo : EIATTR_ANNOTATIONS
	.align		4
.L_111:
        /*002c*/ 	.byte	0x04, 0x55
        /*002e*/ 	.short	(.L_113 - .L_112)


	//   ....[0]....
.L_112:
        /* <DEDUP_REMOVED lines=70> */
        /*0484*/ 	.byte	0x80, 0x17, 0x01, 0x00


	//----- nvinfo : EIATTR_MERCURY_ISA_VERSION
	.align		4
.L_113:
        /*0488*/ 	.byte	0x03, 0x5f
        /*048a*/ 	.short	0x0101


	//----- nvinfo : EIATTR_UNUSED_LOAD_BYTE_OFFSET
	.align		4
        /*048c*/ 	.byte	0x04, 0x44
        /*048e*/ 	.short	(.L_115 - .L_114)


	//   ....[0]....
.L_114:
        /*0490*/ 	.word	0x000009f0
        /*0494*/ 	.word	0x0000fff0


	//   ....[1]....
        /*0498*/ 	.word	0x000070c0
        /*049c*/ 	.word	0x0000fff0


	//----- nvinfo : EIATTR_INT_WARP_WIDE_INSTR_OFFSETS
	.align		4
.L_115:
        /*04a0*/ 	.byte	0x04, 0x31
        /*04a2*/ 	.short	(.L_117 - .L_116)


	//   ....[0]....
.L_116:
        /*04a4*/ 	.word	0x00000120


	//   ....[1]....
        /*04a8*/ 	.word	0x00000160


	//   ....[2]....
        /*04ac*/ 	.word	0x00000220


	//   ....[3]....
        /*04b0*/ 	.word	0x0000b3b0


	//   ....[4]....
        /*04b4*/ 	.word	0x0000b440


	//   ....[5]....
        /*04b8*/ 	.word	0x0000eec0


	//   ....[6]....
        /*04bc*/ 	.word	0x0000ef20


	//----- nvinfo : EIATTR_COOP_GROUP_MASK_REGIDS
	.align		4
.L_117:
        /*04c0*/ 	.byte	0x04, 0x29
        /*04c2*/ 	.short	(.L_119 - .L_118)


	//   ....[0]....
.L_118:
        /*04c4*/ 	.word	0xffffffff


	//   ....[1]....
        /*04c8*/ 	.word	0xffffffff


	//   ....[2]....
        /*04cc*/ 	.word	0xffffffff


	//   ....[3]....
        /*04d0*/ 	.word	0xffffffff


	//   ....[4]....
        /*04d4*/ 	.word	0xffffffff


	//   ....[5]....
        /*04d8*/ 	.word	0xffffffff


	//   ....[6]....
        /*04dc*/ 	.word	0xffffffff


	//   ....[7]....
        /*04e0*/ 	.word	0xffffffff


	//   ....[8]....
        /*04e4*/ 	.word	0xffffffff


	//   ....[9]....
        /*04e8*/ 	.word	0xffffffff


	//   ....[10]....
        /*04ec*/ 	.word	0xffffffff


	//   ....[11]....
        /*04f0*/ 	.word	0xffffffff


	//   ....[12]....
        /*04f4*/ 	.word	0xffffffff


	//   ....[13]....
        /*04f8*/ 	.word	0xffffffff


	//   ....[14]....
        /*04fc*/ 	.word	0xffffffff


	//   ....[15]....
        /*0500*/ 	.word	0xffffffff


	//   ....[16]....
        /*0504*/ 	.word	0xffffffff


	//   ....[17]....
        /*0508*/ 	.word	0xffffffff


	//   ....[18]....
        /*050c*/ 	.word	0xffffffff


	//   ....[19]....
        /*0510*/ 	.word	0xffffffff


	//   ....[20]....
        /*0514*/ 	.word	0xffffffff


	//   ....[21]....
        /*0518*/ 	.word	0xffffffff


	//   ....[22]....
        /*051c*/ 	.word	0xffffffff


	//   ....[23]....
        /*0520*/ 	.word	0xffffffff


	//   ....[24]....
        /*0524*/ 	.word	0xffffffff


	//   ....[25]....
        /*0528*/ 	.word	0xffffffff


	//   ....[26]....
        /*052c*/ 	.word	0xffffffff


	//   ....[27]....
        /*0530*/ 	.word	0xffffffff


	//   ....[28]....
        /*0534*/ 	.word	0xffffffff


	//   ....[29]....
        /*0538*/ 	.word	0xffffffff


	//   ....[30]....
        /*053c*/ 	.word	0xffffffff


	//   ....[31]....
        /*0540*/ 	.word	0xffffffff


	//   ....[32]....
        /*0544*/ 	.word	0xffffffff


	//   ....[33]....
        /*0548*/ 	.word	0xffffffff


	//   ....[34]....
        /*054c*/ 	.word	0xffffffff


	//   ....[35]....
        /*0550*/ 	.word	0xffffffff


	//   ....[36]....
        /*0554*/ 	.word	0xffffffff


	//   ....[37]....
        /*0558*/ 	.word	0xffffffff


	//   ....[38]....
        /*055c*/ 	.word	0xffffffff


	//   ....[39]....
        /*0560*/ 	.word	0xffffffff


	//   ....[40]....
        /*0564*/ 	.word	0xffffffff


	//   ....[41]....
        /*0568*/ 	.word	0xffffffff


	//   ....[42]....
        /*056c*/ 	.word	0xffffffff


	//   ....[43]....
        /*0570*/ 	.word	0xffffffff


	//   ....[44]....
        /*0574*/ 	.word	0xffffffff


	//   ....[45]....
        /*0578*/ 	.word	0xffffffff


	//   ....[46]....
        /*057c*/ 	.word	0xffffffff


	//   ....[47]....
        /*0580*/ 	.word	0xffffffff


	//   ....[48]....
        /*0584*/ 	.word	0xffffffff


	//   ....[49]....
        /*0588*/ 	.word	0xffffffff


	//   ....[50]....
        /*058c*/ 	.word	0xffffffff


	//   ....[51]....
        /*0590*/ 	.word	0xffffffff


	//   ....[52]....
        /*0594*/ 	.word	0xffffffff


	//   ....[53]....
        /*0598*/ 	.word	0xffffffff


	//   ....[54]....
        /*059c*/ 	.word	0xffffffff


	//   ....[55]....
        /*05a0*/ 	.word	0xffffffff


	//   ....[56]....
        /*05a4*/ 	.word	0xffffffff


	//   ....[57]....
        /*05a8*/ 	.word	0xffffffff


	//   ....[58]....
        /*05ac*/ 	.word	0xffffffff


	//   ....[59]....
        /*05b0*/ 	.word	0xffffffff


	//   ....[60]....
        /*05b4*/ 	.word	0xffffffff


	//   ....[61]....
        /*05b8*/ 	.word	0xffffffff


	//   ....[62]....
        /*05bc*/ 	.word	0xffffffff


	//   ....[63]....
        /*05c0*/ 	.word	0xffffffff


	//   ....[64]....
        /*05c4*/ 	.word	0xffffffff


	//   ....[65]....
        /*05c8*/ 	.word	0xffffffff


	//   ....[66]....
        /*05cc*/ 	.word	0xffffffff


	//   ....[67]....
        /*05d0*/ 	.word	0xffffffff


	//   ....[68]....
        /*05d4*/ 	.word	0xffffffff


	//   ....[69]....
        /*05d8*/ 	.word	0xffffffff


	//   ....[70]....
        /*05dc*/ 	.word	0xffffffff


	//   ....[71]....
        /*05e0*/ 	.word	0xffffffff


	//   ....[72]....
        /*05e4*/ 	.word	0xffffffff


	//   ....[73]....
        /*05e8*/ 	.word	0xffffffff


	//   ....[74]....
        /*05ec*/ 	.word	0xffffffff


	//   ....[75]....
        /*05f0*/ 	.word	0xffffffff


	//   ....[76]....
        /*05f4*/ 	.word	0xffffffff


	//   ....[77]....
        /*05f8*/ 	.word	0xffffffff


	//   ....[78]....
        /*05fc*/ 	.word	0xffffffff


	//   ....[79]....
        /*0600*/ 	.word	0xffffffff


	//   ....[80]....
        /*0604*/ 	.word	0xffffffff


	//   ....[81]....
        /*0608*/ 	.word	0xffffffff


	//   ....[82]....
        /*060c*/ 	.word	0xffffffff


	//   ....[83]....
        /*0610*/ 	.word	0xffffffff


	//   ....[84]....
        /*0614*/ 	.word	0xffffffff


	//   ....[85]....
        /*0618*/ 	.word	0xffffffff


	//   ....[86]....
        /*061c*/ 	.word	0xffffffff


	//   ....[87]....
        /*0620*/ 	.word	0xffffffff


	//   ....[88]....
        /*0624*/ 	.word	0xffffffff


	//   ....[89]....
        /*0628*/ 	.word	0xffffffff


	//   ....[90]....
        /*062c*/ 	.word	0xffffffff


	//   ....[91]....
        /*0630*/ 	.word	0xffffffff


	//   ....[92]....
        /*0634*/ 	.word	0xffffffff


	//   ....[93]....
        /*0638*/ 	.word	0xffffffff


	//   ....[94]....
        /*063c*/ 	.word	0xffffffff


	//   ....[95]....
        /*0640*/ 	.word	0xffffffff


	//   ....[96]....
        /*0644*/ 	.word	0xffffffff


	//   ....[97]....
        /*0648*/ 	.word	0x0500000f


	//   ....[98]....
        /*064c*/ 	.word	0x0500000f


	//   ....[99]....
        /*0650*/ 	.word	0x0500000f


	//   ....[100]....
        /*0654*/ 	.word	0x0500000f


	//   ....[101]....
        /*0658*/ 	.word	0x0500000f


	//   ....[102]....
        /*065c*/ 	.word	0x0500000f


	//   ....[103]....
        /*0660*/ 	.word	0x0500000f


	//   ....[104]....
        /*0664*/ 	.word	0x0500000f


	//   ....[105]....
        /*0668*/ 	.word	0x0500000f


	//   ....[106]....
        /*066c*/ 	.word	0x0500000f


	//   ....[107]....
        /*0670*/ 	.word	0x0500000f


	//   ....[108]....
        /*0674*/ 	.word	0x0500000f


	//   ....[109]....
        /*0678*/ 	.word	0x0500000f


	//   ....[110]....
        /*067c*/ 	.word	0x0500000f


	//   ....[111]....
        /*0680*/ 	.word	0x0500000f


	//   ....[112]....
        /*0684*/ 	.word	0x0500000f


	//   ....[113]....
        /*0688*/ 	.word	0x0500000f


	//   ....[114]....
        /*068c*/ 	.word	0x0500000f


	//   ....[115]....
        /*0690*/ 	.word	0x0500000f


	//   ....[116]....
        /*0694*/ 	.word	0x0500000f


	//   ....[117]....
        /*0698*/ 	.word	0x0500000f


	//   ....[118]....
        /*069c*/ 	.word	0x0500000f


	//   ....[119]....
        /*06a0*/ 	.word	0x0500000f


	//   ....[120]....
        /*06a4*/ 	.word	0x0500000f


	//   ....[121]....
        /*06a8*/ 	.word	0x0500000f


	//   ....[122]....
        /*06ac*/ 	.word	0x0500000f


	//   ....[123]....
        /*06b0*/ 	.word	0x0500000f


	//   ....[124]....
        /*06b4*/ 	.word	0x0500000f


	//   ....[125]....
        /*06b8*/ 	.word	0x0500000f


	//   ....[126]....
        /*06bc*/ 	.word	0x0500000f


	//   ....[127]....
        /*06c0*/ 	.word	0x0500000f


	//   ....[128]....
        /*06c4*/ 	.word	0x0500000f


	//   ....[129]....
        /*06c8*/ 	.word	0x0500000f


	//   ....[130]....
        /*06cc*/ 	.word	0x0500000f


	//   ....[131]....
        /*06d0*/ 	.word	0x0500000f


	//   ....[132]....
        /*06d4*/ 	.word	0x0500000f


	//----- nvinfo : EIATTR_COOP_GROUP_INSTR_OFFSETS
	.align		4
.L_119:
        /*06d8*/ 	.byte	0x04, 0x28
        /*06da*/ 	.short	(.L_121 - .L_120)


	//   ....[0]....
.L_120:
        /*06dc*/ 	.word	0x00000060


	//   ....[1]....
        /*06e0*/ 	.word	0x00000130


	//   ....[2]....
        /*06e4*/ 	.word	0x00000230


	//   ....[3]....
        /*06e8*/ 	.word	0x000003a0


	//   ....[4]....
        /*06ec*/ 	.word	0x00000500


	//   ....[5]....
        /*06f0*/ 	.word	0x00000620


	//   ....[6]....
        /*06f4*/ 	.word	0x00000780


	//   ....[7]....
        /*06f8*/ 	.word	0x00001730


	//   ....[8]....
        /*06fc*/ 	.word	0x00002a60


	//   ....[9]....
        /*0700*/ 	.word	0x00002b60


	//   ....[10]....
        /*0704*/ 	.word	0x00003140


	//   ....[11]....
        /*0708*/ 	.word	0x000031e0


	//   ....[12]....
        /*070c*/ 	.word	0x00004e00


	//   ....[13]....
        /*0710*/ 	.word	0x00004e30


	//   ....[14]....
        /*0714*/ 	.word	0x00005240


	//   ....[15]....
        /*0718*/ 	.word	0x000052f0


	//   ....[16]....
        /*071c*/ 	.word	0x000066c0


	//   ....[17]....
        /*0720*/ 	.word	0x00006720


	//   ....[18]....
        /*0724*/ 	.word	0x00006800


	//   ....[19]....
        /*0728*/ 	.word	0x00006b40


	//   ....[20]....
        /*072c*/ 	.word	0x00007b40


	//   ....[21]....
        /*0730*/ 	.word	0x00007b80


	//   ....[22]....
        /*0734*/ 	.word	0x00007ba0


	//   ....[23]....
        /*0738*/ 	.word	0x00007bd0


	//   ....[24]....
        /*073c*/ 	.word	0x00008250


	//   ....[25]....
        /*0740*/ 	.word	0x00008280


	//   ....[26]....
        /*0744*/ 	.word	0x00008340


	//   ....[27]....
        /*0748*/ 	.word	0x00008360


	//   ....[28]....
        /*074c*/ 	.word	0x00008420


	//   ....[29]....
        /*0750*/ 	.word	0x00008440


	//   ....[30]....
        /*0754*/ 	.word	0x00008510


	//   ....[31]....
        /*0758*/ 	.word	0x00008530


	//   ....[32]....
        /*075c*/ 	.word	0x000088c0


	//   ....[33]....
        /*0760*/ 	.word	0x000088d0


	//   ....[34]....
        /*0764*/ 	.word	0x00008d10


	//   ....[35]....
        /*0768*/ 	.word	0x00008d20


	//   ....[36]....
        /*076c*/ 	.word	0x00009930


	//   ....[37]....
        /*0770*/ 	.word	0x00009960


	//   ....[38]....
        /*0774*/ 	.word	0x00009a30


	//   ....[39]....
        /*0778*/ 	.word	0x00009a50


	//   ....[40]....
        /*077c*/ 	.word	0x00009b10


	//   ....[41]....
        /*0780*/ 	.word	0x00009b30


	//   ....[42]....
        /*0784*/ 	.word	0x00009c00


	//   ....[43]....
        /*0788*/ 	.word	0x00009c20


	//   ....[44]....
        /*078c*/ 	.word	0x00009d70


	//   ....[45]....
        /*0790*/ 	.word	0x00009fb0


	//   ....[46]....
        /*0794*/ 	.word	0x00009fe0


	//   ....[47]....
        /*0798*/ 	.word	0x0000a010


	//   ....[48]....
        /*079c*/ 	.word	0x0000a040


	//   ....[49]....
        /*07a0*/ 	.word	0x0000a070


	//   ....[50]....
        /*07a4*/ 	.word	0x0000a0a0


	//   ....[51]....
        /*07a8*/ 	.word	0x0000a240


	//   ....[52]....
        /*07ac*/ 	.word	0x0000a270


	//   ....[53]....
        /*07b0*/ 	.word	0x0000a2a0


	//   ....[54]....
        /*07b4*/ 	.word	0x0000a2d0


	//   ....[55]....
        /*07b8*/ 	.word	0x0000a300


	//   ....[56]....
        /*07bc*/ 	.word	0x0000a330


	//   ....[57]....
        /*07c0*/ 	.word	0x0000a3c0


	//   ....[58]....
        /*07c4*/ 	.word	0x0000a3f0


	//   ....[59]....
        /*07c8*/ 	.word	0x0000a400


	//   ....[60]....
        /*07cc*/ 	.word	0x0000a4b0


	//   ....[61]....
        /*07d0*/ 	.word	0x0000b990


	//   ....[62]....
        /*07d4*/ 	.word	0x0000c590


	//   ....[63]....
        /*07d8*/ 	.word	0x0000c5b0


	//   ....[64]....
        /*07dc*/ 	.word	0x0000c5e0


	//   ....[65]....
        /*07e0*/ 	.word	0x0000c610


	//   ....[66]....
        /*07e4*/ 	.word	0x0000c730


	//   ....[67]....
        /*07e8*/ 	.word	0x0000c740


	//   ....[68]....
        /*07ec*/ 	.word	0x0000c7e0


	//   ....[69]....
        /*07f0*/ 	.word	0x0000c7f0


	//   ....[70]....
        /*07f4*/ 	.word	0x0000c890


	//   ....[71]....
        /*07f8*/ 	.word	0x0000c8a0


	//   ....[72]....
        /*07fc*/ 	.word	0x0000c940


	//   ....[73]....
        /*0800*/ 	.word	0x0000c950


	//   ....[74]....
        /*0804*/ 	.word	0x0000c9d0


	//   ....[75]....
        /*0808*/ 	.word	0x0000ca00


	//   ....[76]....
        /*080c*/ 	.word	0x0000ca50


	//   ....[77]....
        /*0810*/ 	.word	0x0000ca90


	//   ....[78]....
        /*0814*/ 	.word	0x0000f5f0


	//   ....[79]....
        /*0818*/ 	.word	0x0000f620


	//   ....[80]....
        /*081c*/ 	.word	0x0000f680


	//   ....[81]....
        /*0820*/ 	.word	0x0000f6b0


	//   ....[82]....
        /*0824*/ 	.word	0x0000f6e0


	//   ....[83]....
        /*0828*/ 	.word	0x0000f710


	//   ....[84]....
        /*082c*/ 	.word	0x0000f740


	//   ....[85]....
        /*0830*/ 	.word	0x0000f770


	//   ....[86]....
        /*0834*/ 	.word	0x0000f930


	//   ....[87]....
        /*0838*/ 	.word	0x0000f960


	//   ....[88]....
        /*083c*/ 	.word	0x0000f990


	//   ....[89]....
        /*0840*/ 	.word	0x0000f9c0


	//   ....[90]....
        /*0844*/ 	.word	0x0000f9f0


	//   ....[91]....
        /*0848*/ 	.word	0x0000fa20


	//   ....[92]....
        /*084c*/ 	.word	0x0000fae0


	//   ....[93]....
        /*0850*/ 	.word	0x0000fb00


	//   ....[94]....
        /*0854*/ 	.word	0x0000fb10


	//   ....[95]....
        /*0858*/ 	.word	0x0000fb70


	//   ....[96]....
        /*085c*/ 	.word	0x00010290


	//   ....[97]....
        /*0860*/ 	.word	0x00010740


	//   ....[98]....
        /*0864*/ 	.word	0x000108c0


	//   ....[99]....
        /*0868*/ 	.word	0x00010910


	//   ....[100]....
        /*086c*/ 	.word	0x000109a0


	//   ....[101]....
        /*0870*/ 	.word	0x00010a30


	//   ....[102]....
        /*0874*/ 	.word	0x00010b70


	//   ....[103]....
        /*0878*/ 	.word	0x00010c60


	//   ....[104]....
        /*087c*/ 	.word	0x00010d40


	//   ....[105]....
        /*0880*/ 	.word	0x00010e50


	//   ....[106]....
        /*0884*/ 	.word	0x00010eb0


	//   ....[107]....
        /*0888*/ 	.word	0x00010fc0


	//   ....[108]....
        /*088c*/ 	.word	0x00011020


	//   ....[109]....
        /*0890*/ 	.word	0x00011130


	//   ....[110]....
        /*0894*/ 	.word	0x00011190


	//   ....[111]....
        /*0898*/ 	.word	0x00011280


	//   ....[112]....
        /*089c*/ 	.word	0x00011300


	//   ....[113]....
        /*08a0*/ 	.word	0x000113e0


	//   ....[114]....
        /*08a4*/ 	.word	0x00011750


	//   ....[115]....
        /*08a8*/ 	.word	0x000117f0


	//   ....[116]....
        /*08ac*/ 	.word	0x00011980


	//   ....[117]....
        /*08b0*/ 	.word	0x00011a00


	//   ....[118]....
        /*08b4*/ 	.word	0x00011a80


	//   ....[119]....
        /*08b8*/ 	.word	0x00011b00


	//   ....[120]....
        /*08bc*/ 	.word	0x00011b80


	//   ....[121]....
        /*08c0*/ 	.word	0x00011c10


	//   ....[122]....
        /*08c4*/ 	.word	0x00011cb0


	//   ....[123]....
        /*08c8*/ 	.word	0x00011d60


	//   ....[124]....
        /*08cc*/ 	.word	0x00011de0


	//   ....[125]....
        /*08d0*/ 	.word	0x00011e60


	//   ....[126]....
        /*08d4*/ 	.word	0x00011ee0


	//   ....[127]....
        /*08d8*/ 	.word	0x00011f70


	//   ....[128]....
        /*08dc*/ 	.word	0x00011ff0


	//   ....[129]....
        /*08e0*/ 	.word	0x00012090


	//   ....[130]....
        /*08e4*/ 	.word	0x000120e0


	//   ....[131]....
        /*08e8*/ 	.word	0x00012170


	//   ....[132]....
        /*08ec*/ 	.word	0x000122a0


	//----- nvinfo : EIATTR_REG_RECONFIG
	.align		4
.L_121:
        /*08f0*/ 	.byte	0x01, 0x54
	.zero		2


	//----- nvinfo : EIATTR_SYSCALL_OFFSETS
	.align		4
        /*08f4*/ 	.byte	0x04, 0x46
        /*08f6*/ 	.short	(.L_123 - .L_122)


	//   ....[0]....
.L_122:
        /*08f8*/ 	.word	0x00001910


	//   ....[1]....
        /*08fc*/ 	.word	0x0000b5b0


	//   ....[2]....
        /*0900*/ 	.word	0x0000b700


	//   ....[3]....
        /*0904*/ 	.word	0x0000b800


	//   ....[4]....
        /*0908*/ 	.word	0x0000c170


	//----- nvinfo : EIATTR_MBARRIER_INSTR_OFFSETS
	.align		4
.L_123:
        /*090c*/ 	.byte	0x04, 0x39
        /*090e*/ 	.short	(.L_125 - .L_124)


	//   ....[0]....
.L_124:
        /*0910*/ 	.word	0x00000250
        /*0914*/ 	.word	0x000000ff
        /*0918*/ 	.word	0x00034800
        /*091c*/ 	.short	0x0100
        /*091e*/ 	.byte	0x08
	.zero		1


	//   ....[1]....
        /*0920*/ 	.word	0x00000260
        /*0924*/ 	.word	0x000000ff
        /*0928*/ 	.word	0x00034820
        /*092c*/ 	.short	0x0100
        /*092e*/ 	.byte	0x08
	.zero		1


	//   ....[2]....
        /*0930*/ 	.word	0x00000350
        /*0934*/ 	.word	0x000000ff
        /*0938*/ 	.word	0x00034830
        /*093c*/ 	.short	0x0100
        /*093e*/ 	.byte	0x08
	.zero		1


	//   ....[3]....
        /*0940*/ 	.word	0x00000360
        /*0944*/ 	.word	0x000000ff
        /*0948*/ 	.word	0x00034840
        /*094c*/ 	.short	0x0100
        /*094e*/ 	.byte	0x08
	.zero		1


	//   ....[4]....
        /*0950*/ 	.word	0x00000370
        /*0954*/ 	.word	0x000000ff
        /*0958*/ 	.word	0x00034838
        /*095c*/ 	.short	0x0100
        /*095e*/ 	.byte	0x08
	.zero		1


	//   ....[5]....
        /*0960*/ 	.word	0x00000380
        /*0964*/ 	.word	0x000000ff
        /*0968*/ 	.word	0x00034848
        /*096c*/ 	.short	0x0100
        /*096e*/ 	.byte	0x08
	.zero		1


	//   ....[6]....
        /*0970*/ 	.word	0x000004b0
        /*0974*/ 	.word	0x000000ff
        /*0978*/ 	.word	0x00034850
        /*097c*/ 	.short	0x0100
        /*097e*/ 	.byte	0x08
	.zero		1


	//   ....[7]....
        /*0980*/ 	.word	0x000004c0
        /*0984*/ 	.word	0x000000ff
        /*0988*/ 	.word	0x00034860
        /*098c*/ 	.short	0x0100
        /*098e*/ 	.byte	0x08
	.zero		1


	//   ....[8]....
        /*0990*/ 	.word	0x000004d0
        /*0994*/ 	.word	0x000000ff
        /*0998*/ 	.word	0x00034858
        /*099c*/ 	.short	0x0100
        /*099e*/ 	.byte	0x08
	.zero		1


	//   ....[9]....
        /*09a0*/ 	.word	0x000004e0
        /*09a4*/ 	.word	0x000000ff
        /*09a8*/ 	.word	0x00034868
        /*09ac*/ 	.short	0x0100
        /*09ae*/ 	.byte	0x08
	.zero		1


	//   ....[10]....
        /*09b0*/ 	.word	0x000005d0
        /*09b4*/ 	.word	0x000000ff
        /*09b8*/ 	.word	0x00034870
        /*09bc*/ 	.short	0x0100
        /*09be*/ 	.byte	0x06
	.zero		1


	//   ....[11]....
        /*09c0*/ 	.word	0x000005e0
        /*09c4*/ 	.word	0x000000ff
        /*09c8*/ 	.word	0x00034880
        /*09cc*/ 	.short	0x0100
        /*09ce*/ 	.byte	0x06
	.zero		1


	//   ....[12]....
        /*09d0*/ 	.word	0x000005f0
        /*09d4*/ 	.word	0x000000ff
        /*09d8*/ 	.word	0x00034878
        /*09dc*/ 	.short	0x0100
        /*09de*/ 	.byte	0x06
	.zero		1


	//   ....[13]....
        /*09e0*/ 	.word	0x00000600
        /*09e4*/ 	.word	0x000000ff
        /*09e8*/ 	.word	0x00034888
        /*09ec*/ 	.short	0x0100
        /*09ee*/ 	.byte	0x06
	.zero		1


	//   ....[14]....
        /*09f0*/ 	.word	0x00000730
        /*09f4*/ 	.word	0x000000ff
        /*09f8*/ 	.word	0x00034890
        /*09fc*/ 	.short	0x0100
        /*09fe*/ 	.byte	0x08
	.zero		1


	//   ....[15]....
        /*0a00*/ 	.word	0x00000740
        /*0a04*/ 	.word	0x000000ff
        /*0a08*/ 	.word	0x000348a0
        /*0a0c*/ 	.short	0x0100
        /*0a0e*/ 	.byte	0x08
	.zero		1


	//   ....[16]....
        /*0a10*/ 	.word	0x00000750
        /*0a14*/ 	.word	0x000000ff
        /*0a18*/ 	.word	0x00034898
        /*0a1c*/ 	.short	0x0100
        /*0a1e*/ 	.byte	0x08
	.zero		1


	//   ....[17]....
        /*0a20*/ 	.word	0x00000760
        /*0a24*/ 	.word	0x000000ff
        /*0a28*/ 	.word	0x000348a8
        /*0a2c*/ 	.short	0x0100
        /*0a2e*/ 	.byte	0x08
	.zero		1


	//   ....[18]....
        /*0a30*/ 	.word	0x00000890
        /*0a34*/ 	.word	0x000000ff
        /*0a38*/ 	.word	0x000348b0
        /*0a3c*/ 	.short	0x0100
        /*0a3e*/ 	.byte	0x08
	.zero		1


	//   ....[19]....
        /*0a40*/ 	.word	0x000008a0
        /*0a44*/ 	.word	0x000000ff
        /*0a48*/ 	.word	0x000348c0
        /*0a4c*/ 	.short	0x0100
        /*0a4e*/ 	.byte	0x08
	.zero		1


	//   ....[20]....
        /*0a50*/ 	.word	0x000008b0
        /*0a54*/ 	.word	0x000000ff
        /*0a58*/ 	.word	0x000348b8
        /*0a5c*/ 	.short	0x0100
        /*0a5e*/ 	.byte	0x08
	.zero		1


	//   ....[21]....
        /*0a60*/ 	.word	0x000008c0
        /*0a64*/ 	.word	0x000000ff
        /*0a68*/ 	.word	0x000348c8
        /*0a6c*/ 	.short	0x0100
        /*0a6e*/ 	.byte	0x08
	.zero		1


	//   ....[22]....
        /*0a70*/ 	.word	0x000019c0
        /*0a74*/ 	.word	0x00000000
        /*0a78*/ 	.word	0x00034800
        /*0a7c*/ 	.short	0x010a
        /*0a7e*/ 	.byte	0x3f
	.zero		1


	//   ....[23]....
        /*0a80*/ 	.word	0x00001a30
        /*0a84*/ 	.word	0x00000005
        /*0a88*/ 	.word	0x00034830
        /*0a8c*/ 	.short	0x010a
        /*0a8e*/ 	.byte	0x3f
	.zero		1


	//   ....[24]....
        /*0a90*/ 	.word	0x00001aa0
        /*0a94*/ 	.word	0x00000005
        /*0a98*/ 	.word	0x00034830
        /*0a9c*/ 	.short	0x010a
        /*0a9e*/ 	.byte	0x3f
	.zero		1


	//   ....[25]....
        /*0aa0*/ 	.word	0x00002bc0
        /*0aa4*/ 	.word	0x00000005
        /*0aa8*/ 	.word	0x00000000
        /*0aac*/ 	.short	0x0101
        /*0aae*/ 	.byte	0x3f
	.zero		1


	//   ....[26]....
        /*0ab0*/ 	.word	0x000041b0
        /*0ab4*/ 	.word	0x0000000e
        /*0ab8*/ 	.word	0x00034830
        /*0abc*/ 	.short	0x010a
        /*0abe*/ 	.byte	0x3f
	.zero		1


	//   ....[27]....
        /*0ac0*/ 	.word	0x00004200
        /*0ac4*/ 	.word	0x0000000e
        /*0ac8*/ 	.word	0x00034830
        /*0acc*/ 	.short	0x010a
        /*0ace*/ 	.byte	0x3f
	.zero		1


	//   ....[28]....
        /*0ad0*/ 	.word	0x00004aa0
        /*0ad4*/ 	.word	0x0000000d
        /*0ad8*/ 	.word	0x00034850
        /*0adc*/ 	.short	0x010a
        /*0ade*/ 	.byte	0x3f
	.zero		1


	//   ....[29]....
        /*0ae0*/ 	.word	0x00004ae0
        /*0ae4*/ 	.word	0x0000000d
        /*0ae8*/ 	.word	0x00034850
        /*0aec*/ 	.short	0x010a
        /*0aee*/ 	.byte	0x3f
	.zero		1


	//   ....[30]....
        /*0af0*/ 	.word	0x00005bd0
        /*0af4*/ 	.word	0x0000001f
        /*0af8*/ 	.word	0x00000000
        /*0afc*/ 	.short	0x0101
        /*0afe*/ 	.byte	0x3f
	.zero		1


	//   ....[31]....
        /*0b00*/ 	.word	0x00005c50
        /*0b04*/ 	.word	0x0000001f
        /*0b08*/ 	.word	0x00000000
        /*0b0c*/ 	.short	0x0101
        /*0b0e*/ 	.byte	0x3f
	.zero		1


	//   ....[32]....
        /*0b10*/ 	.word	0x00006620
        /*0b14*/ 	.word	0x0000000e
        /*0b18*/ 	.word	0x00034850
        /*0b1c*/ 	.short	0x010a
        /*0b1e*/ 	.byte	0x3f
	.zero		1


	//   ....[33]....
        /*0b20*/ 	.word	0x00006660
        /*0b24*/ 	.word	0x0000000e
        /*0b28*/ 	.word	0x00034850
        /*0b2c*/ 	.short	0x010a
        /*0b2e*/ 	.byte	0x3f
	.zero		1


	//   ....[34]....
        /*0b30*/ 	.word	0x00006c50
        /*0b34*/ 	.word	0x00000008
        /*0b38*/ 	.word	0x00000000
        /*0b3c*/ 	.short	0x0101
        /*0b3e*/ 	.byte	0x3f
	.zero		1


	//   ....[35]....
        /*0b40*/ 	.word	0x00008240
        /*0b44*/ 	.word	0x00000003
        /*0b48*/ 	.word	0x00000000
        /*0b4c*/ 	.short	0x0101
        /*0b4e*/ 	.byte	0x3f
	.zero		1


	//   ....[36]....
        /*0b50*/ 	.word	0x000088b0
        /*0b54*/ 	.word	0x0000000a
        /*0b58*/ 	.word	0x00000000
        /*0b5c*/ 	.short	0x0101
        /*0b5e*/ 	.byte	0x3f
	.zero		1


	//   ....[37]....
        /*0b60*/ 	.word	0x0000bc00
        /*0b64*/ 	.word	0x00000000
        /*0b68*/ 	.word	0x00034840
        /*0b6c*/ 	.short	0x010a
        /*0b6e*/ 	.byte	0x3f
	.zero		1


	//   ....[38]....
        /*0b70*/ 	.word	0x0000cba0
        /*0b74*/ 	.word	0x00000012
        /*0b78*/ 	.word	0x00034800
        /*0b7c*/ 	.short	0x0107
        /*0b7e*/ 	.byte	0x3f
	.zero		1


	//   ....[39]....
        /*0b80*/ 	.word	0x0000ccb0
        /*0b84*/ 	.word	0x00000012
        /*0b88*/ 	.word	0x00034800
        /*0b8c*/ 	.short	0x0101
        /*0b8e*/ 	.byte	0x3f
	.zero		1


	//   ....[40]....
        /*0b90*/ 	.word	0x0000ccd0
        /*0b94*/ 	.word	0x00000012
        /*0b98*/ 	.word	0x00034820
        /*0b9c*/ 	.short	0x010a
        /*0b9e*/ 	.byte	0x3f
	.zero		1


	//   ....[41]....
        /*0ba0*/ 	.word	0x0000d090
        /*0ba4*/ 	.word	0x00000003
        /*0ba8*/ 	.word	0x00034840
        /*0bac*/ 	.short	0x010a
        /*0bae*/ 	.byte	0x3f
	.zero		1


	//   ....[42]....
        /*0bb0*/ 	.word	0x0000d520
        /*0bb4*/ 	.word	0x00000003
        /*0bb8*/ 	.word	0x00000060
        /*0bbc*/ 	.short	0x010a
        /*0bbe*/ 	.byte	0x3f
	.zero		1


	//   ....[43]....
        /*0bc0*/ 	.word	0x0000dbb0
        /*0bc4*/ 	.word	0x00000003
        /*0bc8*/ 	.word	0x00034840
        /*0bcc*/ 	.short	0x010a
        /*0bce*/ 	.byte	0x3f
	.zero		1


	//   ....[44]....
        /*0bd0*/ 	.word	0x0000e040
        /*0bd4*/ 	.word	0x00000002
        /*0bd8*/ 	.word	0x00000060
        /*0bdc*/ 	.short	0x010a
        /*0bde*/ 	.byte	0x3f
	.zero		1


	//   ....[45]....
        /*0be0*/ 	.word	0x0000e610
        /*0be4*/ 	.word	0x00000002
        /*0be8*/ 	.word	0x00034840
        /*0bec*/ 	.short	0x010a
        /*0bee*/ 	.byte	0x3f
	.zero		1


	//   ....[46]....
        /*0bf0*/ 	.word	0x0000eaa0
        /*0bf4*/ 	.word	0x00000002
        /*0bf8*/ 	.word	0x00000060
        /*0bfc*/ 	.short	0x010a
        /*0bfe*/ 	.byte	0x3f
	.zero		1


	//   ....[47]....
        /*0c00*/ 	.word	0x0000f020
        /*0c04*/ 	.word	0x00000000
        /*0c08*/ 	.word	0x00034860
        /*0c0c*/ 	.short	0x010a
        /*0c0e*/ 	.byte	0x3f
	.zero		1


	//   ....[48]....
        /*0c10*/ 	.word	0x00010210
        /*0c14*/ 	.word	0x00000000
        /*0c18*/ 	.word	0x00034820
        /*0c1c*/ 	.short	0x010a
        /*0c1e*/ 	.byte	0x3f
	.zero		1


	//   ....[49]....
        /*0c20*/ 	.word	0x00010400
        /*0c24*/ 	.word	0x00000006
        /*0c28*/ 	.word	0x00000000
        /*0c2c*/ 	.short	0x010a
        /*0c2e*/ 	.byte	0x3f
	.zero		1


	//   ....[50]....
        /*0c30*/ 	.word	0x00010430
        /*0c34*/ 	.word	0x00000007
        /*0c38*/ 	.word	0x00000000
        /*0c3c*/ 	.short	0x010a
        /*0c3e*/ 	.byte	0x3f
	.zero		1


	//   ....[51]....
        /*0c40*/ 	.word	0x00010490
        /*0c44*/ 	.word	0x00000004
        /*0c48*/ 	.word	0x00000000
        /*0c4c*/ 	.short	0x010a
        /*0c4e*/ 	.byte	0x3f
	.zero		1


	//   ....[52]....
        /*0c50*/ 	.word	0x000104c0
        /*0c54*/ 	.word	0x00000003
        /*0c58*/ 	.word	0x00000000
        /*0c5c*/ 	.short	0x010a
        /*0c5e*/ 	.byte	0x3f
	.zero		1


	//   ....[53]....
        /*0c60*/ 	.word	0x00010520
        /*0c64*/ 	.word	0x00000000
        /*0c68*/ 	.word	0x00034800
        /*0c6c*/ 	.short	0x010a
        /*0c6e*/ 	.byte	0x3f
	.zero		1


	//   ....[54]....
        /*0c70*/ 	.word	0x00010570
        /*0c74*/ 	.word	0x00000005
        /*0c78*/ 	.word	0x00034830
        /*0c7c*/ 	.short	0x010a
        /*0c7e*/ 	.byte	0x3f
	.zero		1


	//   ....[55]....
        /*0c80*/ 	.word	0x000105c0
        /*0c84*/ 	.word	0x0000000e
        /*0c88*/ 	.word	0x00034830
        /*0c8c*/ 	.short	0x010a
        /*0c8e*/ 	.byte	0x3f
	.zero		1


	//   ....[56]....
        /*0c90*/ 	.word	0x00010610
        /*0c94*/ 	.word	0x0000000d
        /*0c98*/ 	.word	0x00034850
        /*0c9c*/ 	.short	0x010a
        /*0c9e*/ 	.byte	0x3f
	.zero		1


	//   ....[57]....
        /*0ca0*/ 	.word	0x00010660
        /*0ca4*/ 	.word	0x0000000e
        /*0ca8*/ 	.word	0x00034850
        /*0cac*/ 	.short	0x010a
        /*0cae*/ 	.byte	0x3f
	.zero		1


	//   ....[58]....
        /*0cb0*/ 	.word	0x00010800
        /*0cb4*/ 	.word	0x00000000
        /*0cb8*/ 	.word	0x00034840
        /*0cbc*/ 	.short	0x010a
        /*0cbe*/ 	.byte	0x3f
	.zero		1


	//   ....[59]....
        /*0cc0*/ 	.word	0x00011460
        /*0cc4*/ 	.word	0x00000012
        /*0cc8*/ 	.word	0x00034820
        /*0ccc*/ 	.short	0x010a
        /*0cce*/ 	.byte	0x3f
	.zero		1


	//   ....[60]....
        /*0cd0*/ 	.word	0x000114b0
        /*0cd4*/ 	.word	0x00000003
        /*0cd8*/ 	.word	0x00034840
        /*0cdc*/ 	.short	0x010a
        /*0cde*/ 	.byte	0x3f
	.zero		1


	//   ....[61]....
        /*0ce0*/ 	.word	0x00011500
        /*0ce4*/ 	.word	0x00000003
        /*0ce8*/ 	.word	0x00000060
        /*0cec*/ 	.short	0x010a
        /*0cee*/ 	.byte	0x3f
	.zero		1


	//   ....[62]....
        /*0cf0*/ 	.word	0x00011550
        /*0cf4*/ 	.word	0x00000003
        /*0cf8*/ 	.word	0x00034840
        /*0cfc*/ 	.short	0x010a
        /*0cfe*/ 	.byte	0x3f
	.zero		1


	//   ....[63]....
        /*0d00*/ 	.word	0x000115a0
        /*0d04*/ 	.word	0x00000002
        /*0d08*/ 	.word	0x00000060
        /*0d0c*/ 	.short	0x010a
        /*0d0e*/ 	.byte	0x3f
	.zero		1


	//   ....[64]....
        /*0d10*/ 	.word	0x000115f0
        /*0d14*/ 	.word	0x00000002
        /*0d18*/ 	.word	0x00034840
        /*0d1c*/ 	.short	0x010a
        /*0d1e*/ 	.byte	0x3f
	.zero		1


	//   ....[65]....
        /*0d20*/ 	.word	0x00011640
        /*0d24*/ 	.word	0x00000002
        /*0d28*/ 	.word	0x00000060
        /*0d2c*/ 	.short	0x010a
        /*0d2e*/ 	.byte	0x3f
	.zero		1


	//   ....[66]....
        /*0d30*/ 	.word	0x00011690
        /*0d34*/ 	.word	0x00000000
        /*0d38*/ 	.word	0x00034860
        /*0d3c*/ 	.short	0x010a
        /*0d3e*/ 	.byte	0x3f
	.zero		1


	//   ....[67]....
        /*0d40*/ 	.word	0x000121c0
        /*0d44*/ 	.word	0x00000000
        /*0d48*/ 	.word	0x00034820
        /*0d4c*/ 	.short	0x010a
        /*0d4e*/ 	.byte	0x3f
	.zero		1


	//   ....[68]....
        /*0d50*/ 	.word	0x00012360
        /*0d54*/ 	.word	0x00000006
        /*0d58*/ 	.word	0x00000000
        /*0d5c*/ 	.short	0x010a
        /*0d5e*/ 	.byte	0x3f
	.zero		1


	//   ....[69]....
        /*0d60*/ 	.word	0x000123b0
        /*0d64*/ 	.word	0x00000007
        /*0d68*/ 	.word	0x00000000
        /*0d6c*/ 	.short	0x010a
        /*0d6e*/ 	.byte	0x3f
	.zero		1


	//   ....[70]....
        /*0d70*/ 	.word	0x00012400
        /*0d74*/ 	.word	0x00000004
        /*0d78*/ 	.word	0x00000000
        /*0d7c*/ 	.short	0x010a
        /*0d7e*/ 	.byte	0x3f
	.zero		1


	//----- nvinfo : EIATTR_NUM_MBARRIERS
	.align		4
.L_125:
        /*0d80*/ 	.byte	0x03, 0x38
        /*0d82*/ 	.short	0x0016


	//----- nvinfo : EIATTR_EXIT_INSTR_OFFSETS
	.align		4
        /*0d84*/ 	.byte	0x04, 0x1c
        /*0d86*/ 	.short	(.L_127 - .L_126)


	//   ....[0]....
.L_126:
        /*0d88*/ 	.word	0x00000a30


	//   ....[1]....
        /*0d8c*/ 	.word	0x00009d10


	//   ....[2]....
        /*0d90*/ 	.word	0x00010510


	//----- nvinfo : EIATTR_MAX_THREADS
	.align		4
.L_127:
        /*0d94*/ 	.byte	0x04, 0x05
        /*0d96*/ 	.short	(.L_129 - .L_128)
.L_128:
        /*0d98*/ 	.word	0x00000180
        /*0d9c*/ 	.word	0x00000001
        /*0da0*/ 	.word	0x00000001


	//----- nvinfo : EIATTR_CRS_STACK_SIZE
	.align		4
.L_129:
        /*0da4*/ 	.byte	0x04, 0x1e
        /*0da6*/ 	.short	(.L_131 - .L_130)
.L_130:
        /*0da8*/ 	.word	0x00000000


	//----- nvinfo : EIATTR_CBANK_PARAM_SIZE
	.align		4
.L_131:
        /*0dac*/ 	.byte	0x03, 0x19
        /*0dae*/ 	.short	0x0af0


	//----- nvinfo : EIATTR_PARAM_CBANK
	.align		4
        /*0db0*/ 	.byte	0x04, 0x0a
        /*0db2*/ 	.short	(.L_133 - .L_132)
	.align		4
.L_132:
        /*0db4*/ 	.word	index@(.nv.constant0._ZN7cutlass13device_kernelIN5flash11enable_sm90INS1_16FlashAttnFwdSm90INS1_25CollectiveMainloopFwdSm90ILi2EN4cute5tupleIJNS5_1CILi1EEES8_S8_EEENS6_IJNS7_ILi128EEESA_NS7_ILi192EEEEEELi128ENS_6half_tEfNS_4arch4Sm90ELb0ELb0ELb0ELb1ELb0ELb0ELb0ELb1ELb1ELb1ELb1ELb0EEENS1_21CollectiveEpilogueFwdINS6_IJSA_SA_SA_EEES9_SD_SF_Li256ELb1ELb1ELb1ELb0EEENS1_36VarlenDynamicPersistentTileSchedulerILi128ELi128ELi256ELi128ELb1ELb1ELb1ELb0ELb1ELb1EEEEEEEEEvNT_6ParamsE)
        /*0db8*/ 	.short	0x0210
        /*0dba*/ 	.short	0x0af0


	//----- nvinfo : EIATTR_SW_WAR
	.align		4
.L_133:
        /*0dbc*/ 	.byte	0x04, 0x36
        /*0dbe*/ 	.short	(.L_135 - .L_134)
.L_134:
        /*0dc0*/ 	.word	0x00000008
.L_135:


//--------------------- .nv.info._ZN7cutlass13device_kernelIN5flash11enable_sm90INS1_16FlashAttnFwdSm90INS1_25CollectiveMainloopFwdSm90ILi2EN4cute5tupleIJNS5_1CILi1EEES8_S8_EEENS6_IJNS7_ILi128EEESA_NS7_ILi192EEEEEELi128ENS_6half_tEfNS_4arch4Sm90ELb0ELb0ELb0ELb1ELb0ELb1ELb0ELb1ELb1ELb1ELb1ELb0EEENS1_21CollectiveEpilogueFwdINS6_IJSA_SA_SA_EEES9_SD_SF_Li256ELb1ELb1ELb1ELb0EEENS1_36VarlenDynamicPersistentTileSchedulerILi128ELi128ELi256ELi128ELb1ELb1ELb1ELb0ELb1ELb1EEEEEEEEEvNT_6ParamsE --------------------------
	.section	.nv.info._ZN7cutlass13device_kernelIN5flash11enable_sm90INS1_16FlashAttnFwdSm90INS1_25CollectiveMainloopFwdSm90ILi2EN4cute5tupleIJNS5_1CILi1EEES8_S8_EEENS6_IJNS7_ILi128EEESA_NS7_ILi192EEEEEELi128ENS_6half_tEfNS_4arch4Sm90ELb0ELb0ELb0ELb1ELb0ELb1ELb0ELb1ELb1ELb1ELb1ELb0EEENS1_21CollectiveEpilogueFwdINS6_IJSA_SA_SA_EEES9_SD_SF_Li256ELb1ELb1ELb1ELb0EEENS1_36VarlenDynamicPersistentTileSchedulerILi128ELi128ELi256ELi128ELb1ELb1ELb1ELb0ELb1ELb1EEEEEEEEEvNT_6ParamsE,"",@"SHT_CUDA_INFO"
	.sectionflags	@""
	.align	4


	//----- nvinfo : EIATTR_CUDA_API_VERSION
	.align		4
        /*0000*/ 	.byte	0x04, 0x37
        /*0002*/ 	.short	(.L_137 - .L_136)
.L_136:
        /*0004*/ 	.word	0x00000082


	//----- nvinfo : EIATTR_KPARAM_INFO
	.align		4
.L_137:
        /*0008*/ 	.byte	0x04, 0x17
        /*000a*/ 	.short	(.L_139 - .L_138)
.L_138:
        /*000c*/ 	.word	0x00000000
        /*0010*/ 	.short	0x0000
        /*0012*/ 	.short	0x0070
        /*0014*/ 	.byte	0x00, 0xf0, 0x01, 0x2a


	//----- nvinfo : EIATTR_SPARSE_MMA_MASK
	.align		4
.L_139:
        /*0018*/ 	.byte	0x03, 0x50
        /*001a*/ 	.short	0x0000


	//----- nvinfo : EIATTR_MAXREG_COUNT
	.align		4
        /*001c*/ 	.byte	0x03, 0x1b
        /*001e*/ 	.short	0x00a8


	//----- nvinfo : EIATTR_NUM_BARRIERS
	.align		4
        /*0020*/ 	.byte	0x02, 0x4c
        /*0022*/ 	.byte	0x10
	.zero		1


	//----- nvinfo : EIATTR_EXTERNS
	.align		4
        /*0024*/ 	.byte	0x04, 0x0f
        /*0026*/ 	.short	(.L_141 - .L_140)


	//   ....[0]....
	.align		4
.L_140:
        /*0028*/ 	.word	index@(__assertfail)


	//----- nvinfo : EIATTR_ANNOTATIONS
	.align		4
.L_141:
        /*002c*/ 	.byte	0x04, 0x55
        /*002e*/ 	.short	(.L_143 - .L_142)


	//   ....[0]....
.L_142:
        /* <DEDUP_REMOVED lines=111> */


	//----- nvinfo : EIATTR_MERCURY_ISA_VERSION
	.align		4
.L_143:
        /*0708*/ 	.byte	0x03, 0x5f
        /*070a*/ 	.short	0x0101


	//----- nvinfo : EIATTR_UNUSED_LOAD_BYTE_OFFSET
	.align		4
        /*070c*/ 	.byte	0x04, 0x44
        /*070e*/ 	.short	(.L_145 - .L_144)


	//   ....[0]....
.L_144:
        /*0710*/ 	.word	0x00000ab0
        /*0714*/ 	.word	0x0000fff0


	//   ....[1]....
        /*0718*/ 	.word	0x00016920
        /*071c*/ 	.word	0x0000fff0


	//----- nvinfo : EIATTR_INT_WARP_WIDE_INSTR_OFFSETS
	.align		4
.L_145:
        /*0720*/ 	.byte	0x04, 0x31
        /*0722*/ 	.short	(.L_147 - .L_146)


	//   ....[0]....
.L_146:
        /*0724*/ 	.word	0x00000190


	//   ....[1]....
        /*0728*/ 	.word	0x000001d0


	//   ....[2]....
        /*072c*/ 	.word	0x00000240


	//   ....[3]....
        /*0730*/ 	.word	0x0001c510


	//   ....[4]....
        /*0734*/ 	.word	0x0001c5a0


	//   ....[5]....
        /*0738*/ 	.word	0x00020030


	//   ....[6]....
        /*073c*/ 	.word	0x00020090


	//----- nvinfo : EIATTR_COOP_GROUP_MASK_REGIDS
	.align		4
.L_147:
        /*0740*/ 	.byte	0x04, 0x29
        /*0742*/ 	.short	(.L_149 - .L_148)


	//   ....[0]....
.L_148:
        /*0744*/ 	.word	0xffffffff


	//   ....[1]....
        /*0748*/ 	.word	0xffffffff


	//   ....[2]....
        /*074c*/ 	.word	0xffffffff


	//   ....[3]....
        /*0750*/ 	.word	0xffffffff


	//   ....[4]....
        /*0754*/ 	.word	0xffffffff


	//   ....[5]....
        /*0758*/ 	.word	0xffffffff


	//   ....[6]....
        /*075c*/ 	.word	0xffffffff


	//   ....[7]....
        /*0760*/ 	.word	0xffffffff


	//   ....[8]....
        /*0764*/ 	.word	0xffffffff


	//   ....[9]....
        /*0768*/ 	.word	0xffffffff


	//   ....[10]....
        /*076c*/ 	.word	0xffffffff


	//   ....[11]....
        /*0770*/ 	.word	0xffffffff


	//   ....[12]....
        /*0774*/ 	.word	0xffffffff


	//   ....[13]....
        /*0778*/ 	.word	0xffffffff


	//   ....[14]....
        /*077c*/ 	.word	0xffffffff


	//   ....[15]....
        /*0780*/ 	.word	0xffffffff


	//   ....[16]....
        /*0784*/ 	.word	0xffffffff


	//   ....[17]....
        /*0788*/ 	.word	0xffffffff


	//   ....[18]....
        /*078c*/ 	.word	0xffffffff


	//   ....[19]....
        /*0790*/ 	.word	0xffffffff


	//   ....[20]....
        /*0794*/ 	.word	0xffffffff


	//   ....[21]....
        /*0798*/ 	.word	0xffffffff


	//   ....[22]....
        /*079c*/ 	.word	0xffffffff


	//   ....[23]....
        /*07a0*/ 	.word	0xffffffff


	//   ....[24]....
        /*07a4*/ 	.word	0xffffffff


	//   ....[25]....
        /*07a8*/ 	.word	0xffffffff


	//   ....[26]....
        /*07ac*/ 	.word	0xffffffff


	//   ....[27]....
        /*07b0*/ 	.word	0xffffffff


	//   ....[28]....
        /*07b4*/ 	.word	0xffffffff


	//   ....[29]....
        /*07b8*/ 	.word	0xffffffff


	//   ....[30]....
        /*07bc*/ 	.word	0xffffffff


	//   ....[31]....
        /*07c0*/ 	.word	0xffffffff


	//   ....[32]....
        /*07c4*/ 	.word	0xffffffff


	//   ....[33]....
        /*07c8*/ 	.word	0xffffffff


	//   ....[34]....
        /*07cc*/ 	.word	0xffffffff


	//   ....[35]....
        /*07d0*/ 	.word	0xffffffff


	//   ....[36]....
        /*07d4*/ 	.word	0xffffffff


	//   ....[37]....
        /*07d8*/ 	.word	0xffffffff


	//   ....[38]....
        /*07dc*/ 	.word	0xffffffff


	//   ....[39]....
        /*07e0*/ 	.word	0xffffffff


	//   ....[40]....
        /*07e4*/ 	.word	0xffffffff


	//   ....[41]....
        /*07e8*/ 	.word	0xffffffff


	//   ....[42]....
        /*07ec*/ 	.word	0xffffffff


	//   ....[43]....
        /*07f0*/ 	.word	0xffffffff


	//   ....[44]....
        /*07f4*/ 	.word	0xffffffff


	//   ....[45]....
        /*07f8*/ 	.word	0xffffffff


	//   ....[46]....
        /*07fc*/ 	.word	0xffffffff


	//   ....[47]....
        /*0800*/ 	.word	0xffffffff


	//   ....[48]....
        /*0804*/ 	.word	0xffffffff


	//   ....[49]....
        /*0808*/ 	.word	0xffffffff


	//   ....[50]....
        /*080c*/ 	.word	0xffffffff


	//   ....[51]....
        /*0810*/ 	.word	0xffffffff


	//   ....[52]....
        /*0814*/ 	.word	0xffffffff


	//   ....[53]....
        /*0818*/ 	.word	0xffffffff


	//   ....[54]....
        /*081c*/ 	.word	0xffffffff


	//   ....[55]....
        /*0820*/ 	.word	0xffffffff


	//   ....[56]....
        /*0824*/ 	.word	0xffffffff


	//   ....[57]....
        /*0828*/ 	.word	0xffffffff


	//   ....[58]....
        /*082c*/ 	.word	0xffffffff


	//   ....[59]....
        /*0830*/ 	.word	0xffffffff


	//   ....[60]....
        /*0834*/ 	.word	0xffffffff


	//   ....[61]....
        /*0838*/ 	.word	0xffffffff


	//   ....[62]....
        /*083c*/ 	.word	0xffffffff


	//   ....[63]....
        /*0840*/ 	.word	0xffffffff


	//   ....[64]....
        /*0844*/ 	.word	0xffffffff


	//   ....[65]....
        /*0848*/ 	.word	0xffffffff


	//   ....[66]....
        /*084c*/ 	.word	0xffffffff


	//   ....[67]....
        /*0850*/ 	.word	0xffffffff


	//   ....[68]....
        /*0854*/ 	.word	0xffffffff


	//   ....[69]....
        /*0858*/ 	.word	0xffffffff


	//   ....[70]....
        /*085c*/ 	.word	0xffffffff


	//   ....[71]....
        /*0860*/ 	.word	0xffffffff


	//   ....[72]....
        /*0864*/ 	.word	0xffffffff


	//   ....[73]....
        /*0868*/ 	.word	0xffffffff


	//   ....[74]....
        /*086c*/ 	.word	0xffffffff


	//   ....[75]....
        /*0870*/ 	.word	0xffffffff


	//   ....[76]....
        /*0874*/ 	.word	0xffffffff


	//   ....[77]....
        /*0878*/ 	.word	0xffffffff


	//   ....[78]....
        /*087c*/ 	.word	0xffffffff


	//   ....[79]....
        /*0880*/ 	.word	0xffffffff


	//   ....[80]....
        /*0884*/ 	.word	0xffffffff


	//   ....[81]....
        /*0888*/ 	.word	0xffffffff


	//   ....[82]....
        /*088c*/ 	.word	0xffffffff


	//   ....[83]....
        /*0890*/ 	.word	0xffffffff


	//   ....[84]....
        /*0894*/ 	.word	0xffffffff


	//   ....[85]....
        /*0898*/ 	.word	0xffffffff


	//   ....[86]....
        /*089c*/ 	.word	0xffffffff


	//   ....[87]....
        /*08a0*/ 	.word	0xffffffff


	//   ....[88]....
        /*08a4*/ 	.word	0xffffffff


	//   ....[89]....
        /*08a8*/ 	.word	0xffffffff


	//   ....[90]....
        /*08ac*/ 	.word	0xffffffff


	//   ....[91]....
        /*08b0*/ 	.word	0xffffffff


	//   ....[92]....
        /*08b4*/ 	.word	0xffffffff


	//   ....[93]....
        /*08b8*/ 	.word	0xffffffff


	//   ....[94]....
        /*08bc*/ 	.word	0xffffffff


	//   ....[95]....
        /*08c0*/ 	.word	0xffffffff


	//   ....[96]....
        /*08c4*/ 	.word	0xffffffff


	//   ....[97]....
        /*08c8*/ 	.word	0xffffffff


	//   ....[98]....
        /*08cc*/ 	.word	0xffffffff


	//   ....[99]....
        /*08d0*/ 	.word	0xffffffff


	//   ....[100]....
        /*08d4*/ 	.word	0xffffffff


	//   ....[101]....
        /*08d8*/ 	.word	0xffffffff


	//   ....[102]....
        /*08dc*/ 	.word	0xffffffff


	//   ....[103]....
        /*08e0*/ 	.word	0xffffffff


	//   ....[104]....
        /*08e4*/ 	.word	0xffffffff


	//   ....[105]....
        /*08e8*/ 	.word	0xffffffff


	//   ....[106]....
        /*08ec*/ 	.word	0x0500000f


	//   ....[107]....
        /*08f0*/ 	.word	0x0500000f


	//   ....[108]....
        /*08f4*/ 	.word	0x0500000f


	//   ....[109]....
        /*08f8*/ 	.word	0x0500000f


	//   ....[110]....
        /*08fc*/ 	.word	0x0500000f


	//   ....[111]....
        /*0900*/ 	.word	0x0500000f


	//   ....[112]....
        /*0904*/ 	.word	0x0500000f


	//   ....[113]....
        /*0908*/ 	.word	0x0500000f


	//   ....[114]....
        /*090c*/ 	.word	0x0500000f


	//   ....[115]....
        /*0910*/ 	.word	0x0500000f


	//   ....[116]....
        /*0914*/ 	.word	0x0500000f


	//   ....[117]....
        /*0918*/ 	.word	0x0500000f


	//   ....[118]....
        /*091c*/ 	.word	0x0500000f


	//   ....[119]....
        /*0920*/ 	.word	0x0500000f


	//   ....[120]....
        /*0924*/ 	.word	0x0500000f


	//   ....[121]....
        /*0928*/ 	.word	0x0500000f


	//   ....[122]....
        /*092c*/ 	.word	0x0500000f


	//   ....[123]....
        /*0930*/ 	.word	0x0500000f


	//   ....[124]....
        /*0934*/ 	.word	0x0500000f


	//   ....[125]....
        /*0938*/ 	.word	0x0500000f


	//   ....[126]....
        /*093c*/ 	.word	0x0500000f


	//   ....[127]....
        /*0940*/ 	.word	0x0500000f


	//   ....[128]....
        /*0944*/ 	.word	0x0500000f


	//   ....[129]....
        /*0948*/ 	.word	0x0500000f


	//   ....[130]....
        /*094c*/ 	.word	0x0500000f


	//   ....[131]....
        /*0950*/ 	.word	0x0500000f


	//   ....[132]....
        /*0954*/ 	.word	0x0500000f


	//   ....[133]....
        /*0958*/ 	.word	0x0500000f


	//   ....[134]....
        /*095c*/ 	.word	0x0500000f


	//   ....[135]....
        /*0960*/ 	.word	0x0500000f


	//   ....[136]....
        /*0964*/ 	.word	0x0500000f


	//   ....[137]....
        /*0968*/ 	.word	0x0500000f


	//   ....[138]....
        /*096c*/ 	.word	0x0500000f


	//   ....[139]....
        /*0970*/ 	.word	0x0500000f


	//   ....[140]....
        /*0974*/ 	.word	0x0500000f


	//   ....[141]....
        /*0978*/ 	.word	0x0500000f


	//   ....[142]....
        /*097c*/ 	.word	0x0500000f


	//   ....[143]....
        /*0980*/ 	.word	0x0500000f


	//   ....[144]....
        /*0984*/ 	.word	0x0500000f


	//   ....[145]....
        /*0988*/ 	.word	0x0500000f


	//   ....[146]....
        /*098c*/ 	.word	0x0500000f


	//   ....[147]....
        /*0990*/ 	.word	0x0500000f


	//   ....[148]....
        /*0994*/ 	.word	0x0500000f


	//   ....[149]....
        /*0998*/ 	.word	0x0500000f


	//   ....[150]....
        /*099c*/ 	.word	0x0500000f


	//----- nvinfo : EIATTR_COOP_GROUP_INSTR_OFFSETS
	.align		4
.L_149:
        /*09a0*/ 	.byte	0x04, 0x28
        /*09a2*/ 	.short	(.L_151 - .L_150)


	//   ....[0]....
.L_150:
        /*09a4*/ 	.word	0x00000060


	//   ....[1]....
        /*09a8*/ 	.word	0x000001a0


	//   ....[2]....
        /*09ac*/ 	.word	0x000001f0


	//   ....[3]....
        /*09b0*/ 	.word	0x00000420


	//   ....[4]....
        /*09b4*/ 	.word	0x00000580


	//   ....[5]....
        /*09b8*/ 	.word	0x000006a0


	//   ....[6]....
        /*09bc*/ 	.word	0x00000800


	//   ....[7]....
        /*09c0*/ 	.word	0x0000ae90


	//   ....[8]....
        /*09c4*/ 	.word	0x0000b400


	//   ....[9]....
        /*09c8*/ 	.word	0x0000b410


	//   ....[10]....
        /*09cc*/ 	.word	0x0000b420


	//   ....[11]....
        /*09d0*/ 	.word	0x0000b430


	//   ....[12]....
        /*09d4*/ 	.word	0x0000deb0


	//   ....[13]....
        /*09d8*/ 	.word	0x0000dec0


	//   ....[14]....
        /*09dc*/ 	.word	0x0000ded0


	//   ....[15]....
        /*09e0*/ 	.word	0x0000dee0


	//   ....[16]....
        /*09e4*/ 	.word	0x00011f80


	//   ....[17]....
        /*09e8*/ 	.word	0x00012060


	//   ....[18]....
        /*09ec*/ 	.word	0x00012650


	//   ....[19]....
        /*09f0*/ 	.word	0x000126b0


	//   ....[20]....
        /*09f4*/ 	.word	0x000145b0


	//   ....[21]....
        /*09f8*/ 	.word	0x00014630


	//   ....[22]....
        /*09fc*/ 	.word	0x00014d70


	//   ....[23]....
        /*0a00*/ 	.word	0x00014e20


	//   ....[24]....
        /*0a04*/ 	.word	0x00016270


	//   ....[25]....
        /*0a08*/ 	.word	0x000162e0


	//   ....[26]....
        /*0a0c*/ 	.word	0x00016310


	//   ....[27]....
        /*0a10*/ 	.word	0x00016320


	//   ....[28]....
        /*0a14*/ 	.word	0x000173d0


	//   ....[29]....
        /*0a18*/ 	.word	0x000173e0


	//   ....[30]....
        /*0a1c*/ 	.word	0x000173f0


	//   ....[31]....
        /*0a20*/ 	.word	0x00017400


	//   ....[32]....
        /*0a24*/ 	.word	0x00017ae0


	//   ....[33]....
        /*0a28*/ 	.word	0x00017b00


	//   ....[34]....
        /*0a2c*/ 	.word	0x00017bd0


	//   ....[35]....
        /*0a30*/ 	.word	0x00017bf0


	//   ....[36]....
        /*0a34*/ 	.word	0x00017cb0


	//   ....[37]....
        /*0a38*/ 	.word	0x00017cd0


	//   ....[38]....
        /*0a3c*/ 	.word	0x00017da0


	//   ....[39]....
        /*0a40*/ 	.word	0x00017dc0


	//   ....[40]....
        /*0a44*/ 	.word	0x00018250


	//   ....[41]....
        /*0a48*/ 	.word	0x00018270


	//   ....[42]....
        /*0a4c*/ 	.word	0x000186b0


	//   ....[43]....
        /*0a50*/ 	.word	0x000186c0


	//   ....[44]....
        /*0a54*/ 	.word	0x00019330


	//   ....[45]....
        /*0a58*/ 	.word	0x00019350


	//   ....[46]....
        /*0a5c*/ 	.word	0x00019410


	//   ....[47]....
        /*0a60*/ 	.word	0x00019430


	//   ....[48]....
        /*0a64*/ 	.word	0x000194f0


	//   ....[49]....
        /*0a68*/ 	.word	0x00019510


	//   ....[50]....
        /*0a6c*/ 	.word	0x000195e0


	//   ....[51]....
        /*0a70*/ 	.word	0x00019600


	//   ....[52]....
        /*0a74*/ 	.word	0x00019750


	//   ....[53]....
        /*0a78*/ 	.word	0x00019980


	//   ....[54]....
        /*0a7c*/ 	.word	0x000199b0


	//   ....[55]....
        /*0a80*/ 	.word	0x000199e0


	//   ....[56]....
        /*0a84*/ 	.word	0x00019a10


	//   ....[57]....
        /*0a88*/ 	.word	0x00019a40


	//   ....[58]....
        /*0a8c*/ 	.word	0x00019a70


	//   ....[59]....
        /*0a90*/ 	.word	0x00019c10


	//   ....[60]....
        /*0a94*/ 	.word	0x00019c40


	//   ....[61]....
        /*0a98*/ 	.word	0x00019c70


	//   ....[62]....
        /*0a9c*/ 	.word	0x00019ca0


	//   ....[63]....
        /*0aa0*/ 	.word	0x00019cd0


	//   ....[64]....
        /*0aa4*/ 	.word	0x00019d00


	//   ....[65]....
        /*0aa8*/ 	.word	0x00019d90


	//   ....[66]....
        /*0aac*/ 	.word	0x00019dc0


	//   ....[67]....
        /*0ab0*/ 	.word	0x00019dd0


	//   ....[68]....
        /*0ab4*/ 	.word	0x00019e80


	//   ....[69]....
        /*0ab8*/ 	.word	0x0001aee0


	//   ....[70]....
        /*0abc*/ 	.word	0x0001caf0


	//   ....[71]....
        /*0ac0*/ 	.word	0x0001d6f0


	//   ....[72]....
        /*0ac4*/ 	.word	0x0001d710


	//   ....[73]....
        /*0ac8*/ 	.word	0x0001d750


	//   ....[74]....
        /*0acc*/ 	.word	0x0001d780


	//   ....[75]....
        /*0ad0*/ 	.word	0x0001d860


	//   ....[76]....
        /*0ad4*/ 	.word	0x0001d8b0


	//   ....[77]....
        /*0ad8*/ 	.word	0x0001d950


	//   ....[78]....
        /*0adc*/ 	.word	0x0001d960


	//   ....[79]....
        /*0ae0*/ 	.word	0x0001da00


	//   ....[80]....
        /*0ae4*/ 	.word	0x0001da10


	//   ....[81]....
        /*0ae8*/ 	.word	0x0001dab0


	//   ....[82]....
        /*0aec*/ 	.word	0x0001dac0


	//   ....[83]....
        /*0af0*/ 	.word	0x0001db40


	//   ....[84]....
        /*0af4*/ 	.word	0x0001db70


	//   ....[85]....
        /*0af8*/ 	.word	0x0001dbc0


	//   ....[86]....
        /*0afc*/ 	.word	0x0001dc00


	//   ....[87]....
        /*0b00*/ 	.word	0x00020770


	//   ....[88]....
        /*0b04*/ 	.word	0x000207a0


	//   ....[89]....
        /*0b08*/ 	.word	0x00020800


	//   ....[90]....
        /*0b0c*/ 	.word	0x00020830


	//   ....[91]....
        /*0b10*/ 	.word	0x00020860


	//   ....[92]....
        /*0b14*/ 	.word	0x00020890


	//   ....[93]....
        /*0b18*/ 	.word	0x000208c0


	//   ....[94]....
        /*0b1c*/ 	.word	0x000208f0


	//   ....[95]....
        /*0b20*/ 	.word	0x00020ab0


	//   ....[96]....
        /*0b24*/ 	.word	0x00020ae0


	//   ....[97]....
        /*0b28*/ 	.word	0x00020b10


	//   ....[98]....
        /*0b2c*/ 	.word	0x00020b40


	//   ....[99]....
        /*0b30*/ 	.word	0x00020b70


	//   ....[100]....
        /*0b34*/ 	.word	0x00020ba0


	//   ....[101]....
        /*0b38*/ 	.word	0x00020c60


	//   ....[102]....
        /*0b3c*/ 	.word	0x00020c80


	//   ....[103]....
        /*0b40*/ 	.word	0x00020c90


	//   ....[104]....
        /*0b44*/ 	.word	0x00020cf0


	//   ....[105]....
        /*0b48*/ 	.word	0x00021410


	//   ....[106]....
        /*0b4c*/ 	.word	0x00021850


	//   ....[107]....
        /*0b50*/ 	.word	0x000218e0


	//   ....[108]....
        /*0b54*/ 	.word	0x00021930


	//   ....[109]....
        /*0b58*/ 	.word	0x00021980


	//   ....[110]....
        /*0b5c*/ 	.word	0x00021a70


	//   ....[111]....
        /*0b60*/ 	.word	0x00021b00


	//   ....[112]....
        /*0b64*/ 	.word	0x00021b60


	//   ....[113]....
        /*0b68*/ 	.word	0x00021bc0


	//   ....[114]....
        /*0b6c*/ 	.word	0x00021e10


	//   ....[115]....
        /*0b70*/ 	.word	0x000220f0


	//   ....[116]....
        /*0b74*/ 	.word	0x00022260


	//   ....[117]....
        /*0b78*/ 	.word	0x000222b0


	//   ....[118]....
        /*0b7c*/ 	.word	0x00022310


	//   ....[119]....
        /*0b80*/ 	.word	0x000223f0


	//   ....[120]....
        /*0b84*/ 	.word	0x00022520


	//   ....[121]....
        /*0b88*/ 	.word	0x00022610


	//   ....[122]....
        /*0b8c*/ 	.word	0x000226e0


	//   ....[123]....
        /*0b90*/ 	.word	0x00022800


	//   ....[124]....
        /*0b94*/ 	.word	0x00022860


	//   ....[125]....
        /*0b98*/ 	.word	0x00022970


	//   ....[126]....
        /*0b9c*/ 	.word	0x000229d0


	//   ....[127]....
        /*0ba0*/ 	.word	0x00022ae0


	//   ....[128]....
        /*0ba4*/ 	.word	0x00022b40


	//   ....[129]....
        /*0ba8*/ 	.word	0x00022c30


	//   ....[130]....
        /*0bac*/ 	.word	0x00022cb0


	//   ....[131]....
        /*0bb0*/ 	.word	0x00022d90


	//   ....[132]....
        /*0bb4*/ 	.word	0x00023100


	//   ....[133]....
        /*0bb8*/ 	.word	0x000231a0


	//   ....[134]....
        /*0bbc*/ 	.word	0x00023340


	//   ....[135]....
        /*0bc0*/ 	.word	0x000233c0


	//   ....[136]....
        /*0bc4*/ 	.word	0x00023440


	//   ....[137]....
        /*0bc8*/ 	.word	0x000234c0


	//   ....[138]....
        /*0bcc*/ 	.word	0x00023540


	//   ....[139]....
        /*0bd0*/ 	.word	0x000235d0


	//   ....[140]....
        /*0bd4*/ 	.word	0x00023670


	//   ....[141]....
        /*0bd8*/ 	.word	0x00023720


	//   ....[142]....
        /*0bdc*/ 	.word	0x000237a0


	//   ....[143]....
        /*0be0*/ 	.word	0x00023820


	//   ....[144]....
        /*0be4*/ 	.word	0x000238a0


	//   ....[145]....
        /*0be8*/ 	.word	0x00023930


	//   ....[146]....
        /*0bec*/ 	.word	0x000239b0


	//   ....[147]....
        /*0bf0*/ 	.word	0x00023a50


	//   ....[148]....
        /*0bf4*/ 	.word	0x00023aa0


	//   ....[149]....
        /*0bf8*/ 	.word	0x00023b30


	//   ....[150]....
        /*0bfc*/ 	.word	0x00023c60


	//----- nvinfo : EIATTR_REG_RECONFIG
	.align		4
.L_151:
        /*0c00*/ 	.byte	0x01, 0x54
	.zero		2


	//----- nvinfo : EIATTR_SYSCALL_OFFSETS
	.align		4
        /*0c04*/ 	.byte	0x04, 0x46
        /*0c06*/ 	.short	(.L_153 - .L_152)


	//   ....[0]....
.L_152:
        /*0c08*/ 	.word	0x00001fa0


	//   ....[1]....
        /*0c0c*/ 	.word	0x000020f0


	//   ....[2]....
        /*0c10*/ 	.word	0x0000b030


	//   ....[3]....
        /*0c14*/ 	.word	0x0000b380


	//   ....[4]....
        /*0c18*/ 	.word	0x0001c710


	//   ....[5]....
        /*0c1c*/ 	.word	0x0001c860


	//   ....[6]....
        /*0c20*/ 	.word	0x0001c950


	//   ....[7]....
        /*0c24*/ 	.word	0x0001d2d0


	//----- nvinfo : EIATTR_MBARRIER_INSTR_OFFSETS
	.align		4
.L_153:
        /*0c28*/ 	.byte	0x04, 0x39
        /*0c2a*/ 	.short	(.L_155 - .L_154)


	//   ....[0]....
.L_154:
        /*0c2c*/ 	.word	0x000002d0
        /*0c30*/ 	.word	0x000000ff
        /*0c34*/ 	.word	0x00034800
        /*0c38*/ 	.short	0x0100
        /*0c3a*/ 	.byte	0x08
	.zero		1


	//   ....[1]....
        /*0c3c*/ 	.word	0x000002e0
        /*0c40*/ 	.word	0x000000ff
        /*0c44*/ 	.word	0x00034820
        /*0c48*/ 	.short	0x0100
        /*0c4a*/ 	.byte	0x08
	.zero		1


	//   ....[2]....
        /*0c4c*/ 	.word	0x000003d0
        /*0c50*/ 	.word	0x000000ff
        /*0c54*/ 	.word	0x00034830
        /*0c58*/ 	.short	0x0100
        /*0c5a*/ 	.byte	0x08
	.zero		1


	//   ....[3]....
        /*0c5c*/ 	.word	0x000003e0
        /*0c60*/ 	.word	0x000000ff
        /*0c64*/ 	.word	0x00034840
        /*0c68*/ 	.short	0x0100
        /*0c6a*/ 	.byte	0x08
	.zero		1


	//   ....[4]....
        /*0c6c*/ 	.word	0x000003f0
        /*0c70*/ 	.word	0x000000ff
        /*0c74*/ 	.word	0x00034838
        /*0c78*/ 	.short	0x0100
        /*0c7a*/ 	.byte	0x08
	.zero		1


	//   ....[5]....
        /*0c7c*/ 	.word	0x00000400
        /*0c80*/ 	.word	0x000000ff
        /*0c84*/ 	.word	0x00034848
        /*0c88*/ 	.short	0x0100
        /*0c8a*/ 	.byte	0x08
	.zero		1


	//   ....[6]....
        /*0c8c*/ 	.word	0x00000530
        /*0c90*/ 	.word	0x000000ff
        /*0c94*/ 	.word	0x00034850
        /*0c98*/ 	.short	0x0100
        /*0c9a*/ 	.byte	0x08
	.zero		1


	//   ....[7]....
        /*0c9c*/ 	.word	0x00000540
        /*0ca0*/ 	.word	0x000000ff
        /*0ca4*/ 	.word	0x00034860
        /*0ca8*/ 	.short	0x0100
        /*0caa*/ 	.byte	0x08
	.zero		1


	//   ....[8]....
        /*0cac*/ 	.word	0x00000550
        /*0cb0*/ 	.word	0x000000ff
        /*0cb4*/ 	.word	0x00034858
        /*0cb8*/ 	.short	0x0100
        /*0cba*/ 	.byte	0x08
	.zero		1


	//   ....[9]....
        /*0cbc*/ 	.word	0x00000560
        /*0cc0*/ 	.word	0x000000ff
        /*0cc4*/ 	.word	0x00034868
        /*0cc8*/ 	.short	0x0100
        /*0cca*/ 	.byte	0x08
	.zero		1


	//   ....[10]....
        /*0ccc*/ 	.word	0x00000650
        /*0cd0*/ 	.word	0x000000ff
        /*0cd4*/ 	.word	0x00034870
        /*0cd8*/ 	.short	0x0100
        /*0cda*/ 	.byte	0x06
	.zero		1


	//   ....[11]....
        /*0cdc*/ 	.word	0x00000660
        /*0ce0*/ 	.word	0x000000ff
        /*0ce4*/ 	.word	0x00034880
        /*0ce8*/ 	.short	0x0100
        /*0cea*/ 	.byte	0x06
	.zero		1


	//   ....[12]....
        /*0cec*/ 	.word	0x00000670
        /*0cf0*/ 	.word	0x000000ff
        /*0cf4*/ 	.word	0x00034878
        /*0cf8*/ 	.short	0x0100
        /*0cfa*/ 	.byte	0x06
	.zero		1


	//   ....[13]....
        /*0cfc*/ 	.word	0x00000680
        /*0d00*/ 	.word	0x000000ff
        /*0d04*/ 	.word	0x00034888
        /*0d08*/ 	.short	0x0100
        /*0d0a*/ 	.byte	0x06
	.zero		1


	//   ....[14]....
        /*0d0c*/ 	.word	0x000007b0
        /*0d10*/ 	.word	0x000000ff
        /*0d14*/ 	.word	0x00034890
        /*0d18*/ 	.short	0x0100
        /*0d1a*/ 	.byte	0x08
	.zero		1


	//   ....[15]....
        /*0d1c*/ 	.word	0x000007c0
        /*0d20*/ 	.word	0x000000ff
        /*0d24*/ 	.word	0x000348a0
        /*0d28*/ 	.short	0x0100
        /*0d2a*/ 	.byte	0x08
	.zero		1


	//   ....[16]....
        /*0d2c*/ 	.word	0x000007d0
        /*0d30*/ 	.word	0x000000ff
        /*0d34*/ 	.word	0x00034898
        /*0d38*/ 	.short	0x0100
        /*0d3a*/ 	.byte	0x08
	.zero		1


	//   ....[17]....
        /*0d3c*/ 	.word	0x000007e0
        /*0d40*/ 	.word	0x000000ff
        /*0d44*/ 	.word	0x000348a8
        /*0d48*/ 	.short	0x0100
        /*0d4a*/ 	.byte	0x08
	.zero		1


	//   ....[18]....
        /*0d4c*/ 	.word	0x00000910
        /*0d50*/ 	.word	0x000000ff
        /*0d54*/ 	.word	0x000348b0
        /*0d58*/ 	.short	0x0100
        /*0d5a*/ 	.byte	0x08
	.zero		1


	//   ....[19]....
        /*0d5c*/ 	.word	0x00000920
        /*0d60*/ 	.word	0x000000ff
        /*0d64*/ 	.word	0x000348c0
        /*0d68*/ 	.short	0x0100
        /*0d6a*/ 	.byte	0x08
	.zero		1


	//   ....[20]....
        /*0d6c*/ 	.word	0x00000930
        /*0d70*/ 	.word	0x000000ff
        /*0d74*/ 	.word	0x000348b8
        /*0d78*/ 	.short	0x0100
        /*0d7a*/ 	.byte	0x08
	.zero		1


	//   ....[21]....
        /*0d7c*/ 	.word	0x00000940
        /*0d80*/ 	.word	0x000000ff
        /*0d84*/ 	.word	0x000348c8
        /*0d88*/ 	.short	0x0100
        /*0d8a*/ 	.byte	0x08
	.zero		1


	//   ....[22]....
        /*0d8c*/ 	.word	0x00003bc0
        /*0d90*/ 	.word	0x00000065
        /*0d94*/ 	.word	0x00034890
        /*0d98*/ 	.short	0x010a
        /*0d9a*/ 	.byte	0x3f
	.zero		1


	//   ....[23]....
        /*0d9c*/ 	.word	0x00006f50
        /*0da0*/ 	.word	0x00000065
        /*0da4*/ 	.word	0x00034890
        /*0da8*/ 	.short	0x010a
        /*0daa*/ 	.byte	0x3f
	.zero		1


	//   ....[24]....
        /*0dac*/ 	.word	0x0000a040
        /*0db0*/ 	.word	0x00000065
        /*0db4*/ 	.word	0x00034890
        /*0db8*/ 	.short	0x010a
        /*0dba*/ 	.byte	0x3f
	.zero		1


	//   ....[25]....
        /*0dbc*/ 	.word	0x0000a410
        /*0dc0*/ 	.word	0x00000028
        /*0dc4*/ 	.word	0x00000000
        /*0dc8*/ 	.short	0x0101
        /*0dca*/ 	.byte	0x3f
	.zero		1


	//   ....[26]....
        /*0dcc*/ 	.word	0x0000a450
        /*0dd0*/ 	.word	0x00000065
        /*0dd4*/ 	.word	0x000348b0
        /*0dd8*/ 	.short	0x010a
        /*0dda*/ 	.byte	0x3f
	.zero		1


	//   ....[27]....
        /*0ddc*/ 	.word	0x0000a8f0
        /*0de0*/ 	.word	0x00000065
        /*0de4*/ 	.word	0x00000000
        /*0de8*/ 	.short	0x0101
        /*0dea*/ 	.byte	0x3f
	.zero		1


	//   ....[28]....
        /*0dec*/ 	.word	0x0000b0b0
        /*0df0*/ 	.word	0x00000002
        /*0df4*/ 	.word	0x00034800
        /*0df8*/ 	.short	0x010a
        /*0dfa*/ 	.byte	0x3f
	.zero		1


	//   ....[29]....
        /*0dfc*/ 	.word	0x0000b100
        /*0e00*/ 	.word	0x00000002
        /*0e04*/ 	.word	0x00034800
        /*0e08*/ 	.short	0x010a
        /*0e0a*/ 	.byte	0x3f
	.zero		1


	//   ....[30]....
        /*0e0c*/ 	.word	0x0000bb30
        /*0e10*/ 	.word	0x00000002
        /*0e14*/ 	.word	0x00034800
        /*0e18*/ 	.short	0x010a
        /*0e1a*/ 	.byte	0x3f
	.zero		1


	//   ....[31]....
        /*0e1c*/ 	.word	0x0000e3f0
        /*0e20*/ 	.word	0x00000002
        /*0e24*/ 	.word	0x00034800
        /*0e28*/ 	.short	0x010a
        /*0e2a*/ 	.byte	0x3f
	.zero		1


	//   ....[32]....
        /*0e2c*/ 	.word	0x00010b70
        /*0e30*/ 	.word	0x0000000a
        /*0e34*/ 	.word	0x00034830
        /*0e38*/ 	.short	0x010a
        /*0e3a*/ 	.byte	0x3f
	.zero		1


	//   ....[33]....
        /*0e3c*/ 	.word	0x00010bf0
        /*0e40*/ 	.word	0x0000000a
        /*0e44*/ 	.word	0x00034830
        /*0e48*/ 	.short	0x010a
        /*0e4a*/ 	.byte	0x3f
	.zero		1


	//   ....[34]....
        /*0e4c*/ 	.word	0x00012be0
        /*0e50*/ 	.word	0x00000005
        /*0e54*/ 	.word	0x00000000
        /*0e58*/ 	.short	0x0101
        /*0e5a*/ 	.byte	0x3f
	.zero		1


	//   ....[35]....
        /*0e5c*/ 	.word	0x00013640
        /*0e60*/ 	.word	0x0000000f
        /*0e64*/ 	.word	0x00034830
        /*0e68*/ 	.short	0x010a
        /*0e6a*/ 	.byte	0x3f
	.zero		1


	//   ....[36]....
        /*0e6c*/ 	.word	0x000136c0
        /*0e70*/ 	.word	0x0000000f
        /*0e74*/ 	.word	0x00034830
        /*0e78*/ 	.short	0x010a
        /*0e7a*/ 	.byte	0x3f
	.zero		1


	//   ....[37]....
        /*0e7c*/ 	.word	0x000141d0
        /*0e80*/ 	.word	0x00000014
        /*0e84*/ 	.word	0x00034850
        /*0e88*/ 	.short	0x010a
        /*0e8a*/ 	.byte	0x3f
	.zero		1


	//   ....[38]....
        /*0e8c*/ 	.word	0x00014220
        /*0e90*/ 	.word	0x00000014
        /*0e94*/ 	.word	0x00034850
        /*0e98*/ 	.short	0x010a
        /*0e9a*/ 	.byte	0x3f
	.zero		1


	//   ....[39]....
        /*0e9c*/ 	.word	0x000155a0
        /*0ea0*/ 	.word	0x0000000f
        /*0ea4*/ 	.word	0x00000000
        /*0ea8*/ 	.short	0x0101
        /*0eaa*/ 	.byte	0x3f
	.zero		1


	//   ....[40]....
        /*0eac*/ 	.word	0x000155f0
        /*0eb0*/ 	.word	0x00000014
        /*0eb4*/ 	.word	0x00000000
        /*0eb8*/ 	.short	0x0101
        /*0eba*/ 	.byte	0x3f
	.zero		1


	//   ....[41]....
        /*0ebc*/ 	.word	0x00015e50
        /*0ec0*/ 	.word	0x00000006
        /*0ec4*/ 	.word	0x00034850
        /*0ec8*/ 	.short	0x010a
        /*0eca*/ 	.byte	0x3f
	.zero		1


	//   ....[42]....
        /*0ecc*/ 	.word	0x00015ef0
        /*0ed0*/ 	.word	0x00000006
        /*0ed4*/ 	.word	0x00034850
        /*0ed8*/ 	.short	0x010a
        /*0eda*/ 	.byte	0x3f
	.zero		1


	//   ....[43]....
        /*0edc*/ 	.word	0x000164b0
        /*0ee0*/ 	.word	0x00000008
        /*0ee4*/ 	.word	0x00000000
        /*0ee8*/ 	.short	0x0101
        /*0eea*/ 	.byte	0x3f
	.zero		1


	//   ....[44]....
        /*0eec*/ 	.word	0x00017ad0
        /*0ef0*/ 	.word	0x00000000
        /*0ef4*/ 	.word	0x00000000
        /*0ef8*/ 	.short	0x0101
        /*0efa*/ 	.byte	0x3f
	.zero		1


	//   ....[45]....
        /*0efc*/ 	.word	0x00018260
        /*0f00*/ 	.word	0x00000006
        /*0f04*/ 	.word	0x00000000
        /*0f08*/ 	.short	0x0101
        /*0f0a*/ 	.byte	0x3f
	.zero		1


	//   ....[46]....
        /*0f0c*/ 	.word	0x0001afc0
        /*0f10*/ 	.word	0x00000012
        /*0f14*/ 	.word	0x00034820
        /*0f18*/ 	.short	0x010a
        /*0f1a*/ 	.byte	0x3f
	.zero		1


	//   ....[47]....
        /*0f1c*/ 	.word	0x0001b090
        /*0f20*/ 	.word	0x00000005
        /*0f24*/ 	.word	0x000348a0
        /*0f28*/ 	.short	0x010a
        /*0f2a*/ 	.byte	0x3f
	.zero		1


	//   ....[48]....
        /*0f2c*/ 	.word	0x0001b4c0
        /*0f30*/ 	.word	0x00000005
        /*0f34*/ 	.word	0x000348c0
        /*0f38*/ 	.short	0x010a
        /*0f3a*/ 	.byte	0x3f
	.zero		1


	//   ....[49]....
        /*0f3c*/ 	.word	0x0001b9c0
        /*0f40*/ 	.word	0x00000007
        /*0f44*/ 	.word	0x000348a0
        /*0f48*/ 	.short	0x010a
        /*0f4a*/ 	.byte	0x3f
	.zero		1


	//   ....[50]....
        /*0f4c*/ 	.word	0x0001bde0
        /*0f50*/ 	.word	0x00000007
        /*0f54*/ 	.word	0x000348c0
        /*0f58*/ 	.short	0x010a
        /*0f5a*/ 	.byte	0x3f
	.zero		1


	//   ....[51]....
        /*0f5c*/ 	.word	0x0001cd60
        /*0f60*/ 	.word	0x00000000
        /*0f64*/ 	.word	0x00034840
        /*0f68*/ 	.short	0x010a
        /*0f6a*/ 	.byte	0x3f
	.zero		1


	//   ....[52]....
        /*0f6c*/ 	.word	0x0001dd10
        /*0f70*/ 	.word	0x00000012
        /*0f74*/ 	.word	0x00034800
        /*0f78*/ 	.short	0x0107
        /*0f7a*/ 	.byte	0x3f
	.zero		1


	//   ....[53]....
        /*0f7c*/ 	.word	0x0001de20
        /*0f80*/ 	.word	0x00000012
        /*0f84*/ 	.word	0x00034800
        /*0f88*/ 	.short	0x0101
        /*0f8a*/ 	.byte	0x3f
	.zero		1


	//   ....[54]....
        /*0f8c*/ 	.word	0x0001de40
        /*0f90*/ 	.word	0x00000012
        /*0f94*/ 	.word	0x00034820
        /*0f98*/ 	.short	0x010a
        /*0f9a*/ 	.byte	0x3f
	.zero		1


	//   ....[55]....
        /*0f9c*/ 	.word	0x0001e200
        /*0fa0*/ 	.word	0x00000003
        /*0fa4*/ 	.word	0x00034840
        /*0fa8*/ 	.short	0x010a
        /*0faa*/ 	.byte	0x3f
	.zero		1


	//   ....[56]....
        /*0fac*/ 	.word	0x0001e690
        /*0fb0*/ 	.word	0x00000003
        /*0fb4*/ 	.word	0x00000060
        /*0fb8*/ 	.short	0x010a
        /*0fba*/ 	.byte	0x3f
	.zero		1


	//   ....[57]....
        /*0fbc*/ 	.word	0x0001ed20
        /*0fc0*/ 	.word	0x00000003
        /*0fc4*/ 	.word	0x00034840
        /*0fc8*/ 	.short	0x010a
        /*0fca*/ 	.byte	0x3f
	.zero		1


	//   ....[58]....
        /*0fcc*/ 	.word	0x0001f1b0
        /*0fd0*/ 	.word	0x00000002
        /*0fd4*/ 	.word	0x00000060
        /*0fd8*/ 	.short	0x010a
        /*0fda*/ 	.byte	0x3f
	.zero		1


	//   ....[59]....
        /*0fdc*/ 	.word	0x0001f780
        /*0fe0*/ 	.word	0x00000002
        /*0fe4*/ 	.word	0x00034840
        /*0fe8*/ 	.short	0x010a
        /*0fea*/ 	.byte	0x3f
	.zero		1


	//   ....[60]....
        /*0fec*/ 	.word	0x0001fc10
        /*0ff0*/ 	.word	0x00000002
        /*0ff4*/ 	.word	0x00000060
        /*0ff8*/ 	.short	0x010a
        /*0ffa*/ 	.byte	0x3f
	.zero		1


	//   ....[61]....
        /*0ffc*/ 	.word	0x00020190
        /*1000*/ 	.word	0x00000000
        /*1004*/ 	.word	0x00034860
        /*1008*/ 	.short	0x010a
        /*100a*/ 	.byte	0x3f
	.zero		1


	//   ....[62]....
        /*100c*/ 	.word	0x00021390
        /*1010*/ 	.word	0x00000000
        /*1014*/ 	.word	0x00034820
        /*1018*/ 	.short	0x010a
        /*101a*/ 	.byte	0x3f
	.zero		1


	//   ....[63]....
        /*101c*/ 	.word	0x00021590
        /*1020*/ 	.word	0x00000006
        /*1024*/ 	.word	0x00000000
        /*1028*/ 	.short	0x010a
        /*102a*/ 	.byte	0x3f
	.zero		1


	//   ....[64]....
        /*102c*/ 	.word	0x000215c0
        /*1030*/ 	.word	0x00000007
        /*1034*/ 	.word	0x00000000
        /*1038*/ 	.short	0x010a
        /*103a*/ 	.byte	0x3f
	.zero		1


	//   ....[65]....
        /*103c*/ 	.word	0x00021620
        /*1040*/ 	.word	0x00000004
        /*1044*/ 	.word	0x00000000
        /*1048*/ 	.short	0x010a
        /*104a*/ 	.byte	0x3f
	.zero		1


	//   ....[66]....
        /*104c*/ 	.word	0x00021650
        /*1050*/ 	.word	0x00000003
        /*1054*/ 	.word	0x00000000
        /*1058*/ 	.short	0x010a
        /*105a*/ 	.byte	0x3f
	.zero		1


	//   ....[67]....
        /*105c*/ 	.word	0x000216b0
        /*1060*/ 	.word	0x00000065
        /*1064*/ 	.word	0x00034890
        /*1068*/ 	.short	0x010a
        /*106a*/ 	.byte	0x3f
	.zero		1


	//   ....[68]....
        /*106c*/ 	.word	0x00021700
        /*1070*/ 	.word	0x00000065
        /*1074*/ 	.word	0x00034890
        /*1078*/ 	.short	0x010a
        /*107a*/ 	.byte	0x3f
	.zero		1


	//   ....[69]....
        /*107c*/ 	.word	0x00021750
        /*1080*/ 	.word	0x00000065
        /*1084*/ 	.word	0x00034890
        /*1088*/ 	.short	0x010a
        /*108a*/ 	.byte	0x3f
	.zero		1


	//   ....[70]....
        /*108c*/ 	.word	0x000217a0
        /*1090*/ 	.word	0x00000065
        /*1094*/ 	.word	0x000348b0
        /*1098*/ 	.short	0x010a
        /*109a*/ 	.byte	0x3f
	.zero		1


	//   ....[71]....
        /*109c*/ 	.word	0x000219c0
        /*10a0*/ 	.word	0x00000002
        /*10a4*/ 	.word	0x00034800
        /*10a8*/ 	.short	0x010a
        /*10aa*/ 	.byte	0x3f
	.zero		1


	//   ....[72]....
        /*10ac*/ 	.word	0x00021bf0
        /*10b0*/ 	.word	0x00000002
        /*10b4*/ 	.word	0x00034800
        /*10b8*/ 	.short	0x010a
        /*10ba*/ 	.byte	0x3f
	.zero		1


	//   ....[73]....
        /*10bc*/ 	.word	0x00021c40
        /*10c0*/ 	.word	0x0000000a
        /*10c4*/ 	.word	0x00034830
        /*10c8*/ 	.short	0x010a
        /*10ca*/ 	.byte	0x3f
	.zero		1


	//   ....[74]....
        /*10cc*/ 	.word	0x00021c90
        /*10d0*/ 	.word	0x0000000f
        /*10d4*/ 	.word	0x00034830
        /*10d8*/ 	.short	0x010a
        /*10da*/ 	.byte	0x3f
	.zero		1


	//   ....[75]....
        /*10dc*/ 	.word	0x00021ce0
        /*10e0*/ 	.word	0x00000014
        /*10e4*/ 	.word	0x00034850
        /*10e8*/ 	.short	0x010a
        /*10ea*/ 	.byte	0x3f
	.zero		1


	//   ....[76]....
        /*10ec*/ 	.word	0x00021d30
        /*10f0*/ 	.word	0x00000006
        /*10f4*/ 	.word	0x00034850
        /*10f8*/ 	.short	0x010a
        /*10fa*/ 	.byte	0x3f
	.zero		1


	//   ....[77]....
        /*10fc*/ 	.word	0x00021ed0
        /*1100*/ 	.word	0x00000012
        /*1104*/ 	.word	0x00034820
        /*1108*/ 	.short	0x010a
        /*110a*/ 	.byte	0x3f
	.zero		1


	//   ....[78]....
        /*110c*/ 	.word	0x00021f20
        /*1110*/ 	.word	0x00000005
        /*1114*/ 	.word	0x000348a0
        /*1118*/ 	.short	0x010a
        /*111a*/ 	.byte	0x3f
	.zero		1


	//   ....[79]....
        /*111c*/ 	.word	0x00021f70
        /*1120*/ 	.word	0x00000005
        /*1124*/ 	.word	0x000348c0
        /*1128*/ 	.short	0x010a
        /*112a*/ 	.byte	0x3f
	.zero		1


	//   ....[80]....
        /*112c*/ 	.word	0x00021fc0
        /*1130*/ 	.word	0x00000007
        /*1134*/ 	.word	0x000348a0
        /*1138*/ 	.short	0x010a
        /*113a*/ 	.byte	0x3f
	.zero		1


	//   ....[81]....
        /*113c*/ 	.word	0x00022010
        /*1140*/ 	.word	0x00000007
        /*1144*/ 	.word	0x000348c0
        /*1148*/ 	.short	0x010a
        /*114a*/ 	.byte	0x3f
	.zero		1


	//   ....[82]....
        /*114c*/ 	.word	0x000221b0
        /*1150*/ 	.word	0x00000000
        /*1154*/ 	.word	0x00034840
        /*1158*/ 	.short	0x010a
        /*115a*/ 	.byte	0x3f
	.zero		1


	//   ....[83]....
        /*115c*/ 	.word	0x00022e10
        /*1160*/ 	.word	0x00000012
        /*1164*/ 	.word	0x00034820
        /*1168*/ 	.short	0x010a
        /*116a*/ 	.byte	0x3f
	.zero		1


	//   ....[84]....
        /*116c*/ 	.word	0x00022e60
        /*1170*/ 	.word	0x00000003
        /*1174*/ 	.word	0x00034840
        /*1178*/ 	.short	0x010a
        /*117a*/ 	.byte	0x3f
	.zero		1


	//   ....[85]....
        /*117c*/ 	.word	0x00022eb0
        /*1180*/ 	.word	0x00000003
        /*1184*/ 	.word	0x00000060
        /*1188*/ 	.short	0x010a
        /*118a*/ 	.byte	0x3f
	.zero		1


	//   ....[86]....
        /*118c*/ 	.word	0x00022f00
        /*1190*/ 	.word	0x00000003
        /*1194*/ 	.word	0x00034840
        /*1198*/ 	.short	0x010a
        /*119a*/ 	.byte	0x3f
	.zero		1


	//   ....[87]....
        /*119c*/ 	.word	0x00022f50
        /*11a0*/ 	.word	0x00000002
        /*11a4*/ 	.word	0x00000060
        /*11a8*/ 	.short	0x010a
        /*11aa*/ 	.byte	0x3f
	.zero		1


	//   ....[88]....
        /*11ac*/ 	.word	0x00022fa0
        /*11b0*/ 	.word	0x00000002
        /*11b4*/ 	.word	0x00034840
        /*11b8*/ 	.short	0x010a
        /*11ba*/ 	.byte	0x3f
	.zero		1


	//   ....[89]....
        /*11bc*/ 	.word	0x00022ff0
        /*11c0*/ 	.word	0x00000002
        /*11c4*/ 	.word	0x00000060
        /*11c8*/ 	.short	0x010a
        /*11ca*/ 	.byte	0x3f
	.zero		1


	//   ....[90]....
        /*11cc*/ 	.word	0x00023040
        /*11d0*/ 	.word	0x00000000
        /*11d4*/ 	.word	0x00034860
        /*11d8*/ 	.short	0x010a
        /*11da*/ 	.byte	0x3f
	.zero		1


	//   ....[91]....
        /*11dc*/ 	.word	0x00023b80
        /*11e0*/ 	.word	0x00000000
        /*11e4*/ 	.word	0x00034820
        /*11e8*/ 	.short	0x010a
        /*11ea*/ 	.byte	0x3f
	.zero		1


	//   ....[92]....
        /*11ec*/ 	.word	0x00023d20
        /*11f0*/ 	.word	0x00000006
        /*11f4*/ 	.word	0x00000000
        /*11f8*/ 	.short	0x010a
        /*11fa*/ 	.byte	0x3f
	.zero		1


	//   ....[93]....
        /*11fc*/ 	.word	0x00023d70
        /*1200*/ 	.word	0x00000007
        /*1204*/ 	.word	0x00000000
        /*1208*/ 	.short	0x010a
        /*120a*/ 	.byte	0x3f
	.zero		1


	//   ....[94]....
        /*120c*/ 	.word	0x00023dc0
        /*1210*/ 	.word	0x00000004
        /*1214*/ 	.word	0x00000000
        /*1218*/ 	.short	0x010a
        /*121a*/ 	.byte	0x3f
	.zero		1


	//----- nvinfo : EIATTR_NUM_MBARRIERS
	.align		4
.L_155:
        /*121c*/ 	.byte	0x03, 0x38
        /*121e*/ 	.short	0x0016


	//----- nvinfo : EIATTR_EXIT_INSTR_OFFSETS
	.align		4
        /*1220*/ 	.byte	0x04, 0x1c
        /*1222*/ 	.short	(.L_157 - .L_156)


	//   ....[0]....
.L_156:
        /*1224*/ 	.word	0x000216a0


	//----- nvinfo : EIATTR_MAX_THREADS
	.align		4
.L_157:
        /*1228*/ 	.byte	0x04, 0x05
        /*122a*/ 	.short	(.L_159 - .L_158)
.L_158:
        /*122c*/ 	.word	0x00000180
        /*1230*/ 	.word	0x00000001
        /*1234*/ 	.word	0x00000001


	//----- nvinfo : EIATTR_CRS_STACK_SIZE
	.align		4
.L_159:
        /*1238*/ 	.byte	0x04, 0x1e
        /*123a*/ 	.short	(.L_161 - .L_160)
.L_160:
        /*123c*/ 	.word	0x00000000


	//----- nvinfo : EIATTR_CBANK_PARAM_SIZE
	.align		4
.L_161:
        /*1240*/ 	.byte	0x03, 0x19
        /*1242*/ 	.short	0x0af0


	//----- nvinfo : EIATTR_PARAM_CBANK
	.align		4
        /*1244*/ 	.byte	0x04, 0x0a
        /*1246*/ 	.short	(.L_163 - .L_162)
	.align		4
.L_162:
        /*1248*/ 	.word	index@(.nv.constant0._ZN7cutlass13device_kernelIN5flash11enable_sm90INS1_16FlashAttnFwdSm90INS1_25CollectiveMainloopFwdSm90ILi2EN4cute5tupleIJNS5_1CILi1EEES8_S8_EEENS6_IJNS7_ILi128EEESA_NS7_ILi192EEEEEELi128ENS_6half_tEfNS_4arch4Sm90ELb0ELb0ELb0ELb1ELb0ELb1ELb0ELb1ELb1ELb1ELb1ELb0EEENS1_21CollectiveEpilogueFwdINS6_IJSA_SA_SA_EEES9_SD_SF_Li256ELb1ELb1ELb1ELb0EEENS1_36VarlenDynamicPersistentTileSchedulerILi128ELi128ELi256ELi128ELb1ELb1ELb1ELb0ELb1ELb1EEEEEEEEEvNT_6ParamsE)
        /*124c*/ 	.short	0x0210
        /*124e*/ 	.short	0x0af0


	//----- nvinfo : EIATTR_SW_WAR
	.align		4
.L_163:
        /*1250*/ 	.byte	0x04, 0x36
        /*1252*/ 	.short	(.L_165 - .L_164)
.L_164:
        /*1254*/ 	.word	0x00000008
.L_165:


//--------------------- .nv.info._ZN7cutlass13device_kernelIN5flash11enable_sm90INS1_16FlashAttnFwdSm90INS1_25CollectiveMainloopFwdSm90ILi2EN4cute5tupleIJNS5_1CILi1EEES8_S8_EEENS6_IJNS7_ILi128EEENS7_ILi96EEENS7_ILi192EEEEEELi128ENS_6half_tEfNS_4arch4Sm90ELb0ELb1ELb0ELb0ELb0ELb0ELb0ELb1ELb1ELb1ELb1ELb0EEENS1_21CollectiveEpilogueFwdINS6_IJSA_SA_SB_EEES9_SE_SG_Li256ELb0ELb1ELb1ELb0EEENS1_19SingleTileSchedulerILb0ELb1ELb1ELi128EEEEEEEEEvNT_6ParamsE --------------------------
	.section	.nv.info._ZN7cutlass13device_kernelIN5flash11enable_sm90INS1_16FlashAttnFwdSm90INS1_25CollectiveMainloopFwdSm90ILi2EN4cute5tupleIJNS5_1CILi1EEES8_S8_EEENS6_IJNS7_ILi128EEENS7_ILi96EEENS7_ILi192EEEEEELi128ENS_6half_tEfNS_4arch4Sm90ELb0ELb1ELb0ELb0ELb0ELb0ELb0ELb1ELb1ELb1ELb1ELb0EEENS1_21CollectiveEpilogueFwdINS6_IJSA_SA_SB_EEES9_SE_SG_Li256ELb0ELb1ELb1ELb0EEENS1_19SingleTileSchedulerILb0ELb1ELb1ELi128EEEEEEEEEvNT_6ParamsE,"",@"SHT_CUDA_INFO"
	.sectionflags	@""
	.align	4


	//----- nvinfo : EIATTR_CUDA_API_VERSION
	.align		4
        /*0000*/ 	.byte	0x04, 0x37
        /*0002*/ 	.short	(.L_167 - .L_166)
.L_166:
        /*0004*/ 	.word	0x00000082


	//----- nvinfo : EIATTR_KPARAM_INFO
	.align		4
.L_167:
        /*0008*/ 	.byte	0x04, 0x17
        /*000a*/ 	.short	(.L_169 - .L_168)
.L_168:
        /*000c*/ 	.word	0x00000000
        /*0010*/ 	.short	0x0000
        /*0012*/ 	.short	0x0070
        /*0014*/ 	.byte	0x00, 0xf0, 0x01, 0x28


	//----- nvinfo : EIATTR_SPARSE_MMA_MASK
	.align		4
.L_169:
        /*0018*/ 	.byte	0x03, 0x50
        /*001a*/ 	.short	0x0000


	//----- nvinfo : EIATTR_MAXREG_COUNT
	.align		4
        /*001c*/ 	.byte	0x03, 0x1b
        /*001e*/ 	.short	0x00a8


	//----- nvinfo : EIATTR_NUM_BARRIERS
	.align		4
        /*0020*/ 	.byte	0x02, 0x4c
        /*0022*/ 	.byte	0x09
	.zero		1


	//----- nvinfo : EIATTR_EXTERNS
	.align		4
        /*0024*/ 	.byte	0x04, 0x0f
        /*0026*/ 	.short	(.L_171 - .L_170)


	//   ....[0]....
	.align		4
.L_170:
        /*0028*/ 	.word	index@(__assertfail)


	//----- nvinfo : EIATTR_ANNOTATIONS
	.align		4
.L_171:
        /*002c*/ 	.byte	0x04, 0x55
        /*002e*/ 	.short	(.L_173 - .L_172)


	//   ....[0]....
.L_172:
        /* <DEDUP_REMOVED lines=10> */


	//----- nvinfo : EIATTR_MERCURY_ISA_VERSION
	.align		4
.L_173:
        /*00c0*/ 	.byte	0x03, 0x5f
        /*00c2*/ 	.short	0x0101


	//----- nvinfo : EIATTR_INT_WARP_WIDE_INSTR_OFFSETS
	.align		4
        /*00c4*/ 	.byte	0x04, 0x31
        /*00c6*/ 	.short	(.L_175 - .L_174)


	//   ....[0]....
.L_174:
        /*00c8*/ 	.word	0x00000120


	//   ....[1]....
        /*00cc*/ 	.word	0x00000160


	//   ....[2]....
        /*00d0*/ 	.word	0x00000220


	//----- nvinfo : EIATTR_COOP_GROUP_MASK_REGIDS
	.align		4
.L_175:
        /*00d4*/ 	.byte	0x04, 0x29
        /*00d6*/ 	.short	(.L_177 - .L_176)


	//   ....[0]....
.L_176:
        /*00d8*/ 	.word	0xffffffff


	//   ....[1]....
        /*00dc*/ 	.word	0xffffffff


	//   ....[2]....
        /*00e0*/ 	.word	0xffffffff


	//   ....[3]....
        /*00e4*/ 	.word	0xffffffff


	//   ....[4]....
        /*00e8*/ 	.word	0xffffffff


	//   ....[5]....
        /*00ec*/ 	.word	0xffffffff


	//   ....[6]....
        /*00f0*/ 	.word	0xffffffff


	//   ....[7]....
        /*00f4*/ 	.word	0xffffffff


	//   ....[8]....
        /*00f8*/ 	.word	0xffffffff


	//   ....[9]....
        /*00fc*/ 	.word	0xffffffff


	//   ....[10]....
        /*0100*/ 	.word	0xffffffff


	//   ....[11]....
        /*0104*/ 	.word	0xffffffff


	//   ....[12]....
        /*0108*/ 	.word	0xffffffff


	//   ....[13]....
        /*010c*/ 	.word	0xffffffff


	//   ....[14]....
        /*0110*/ 	.word	0xffffffff


	//   ....[15]....
        /*0114*/ 	.word	0xffffffff


	//   ....[16]....
        /*0118*/ 	.word	0xffffffff


	//   ....[17]....
        /*011c*/ 	.word	0xffffffff


	//   ....[18]....
        /*0120*/ 	.word	0xffffffff


	//   ....[19]....
        /*0124*/ 	.word	0xffffffff


	//   ....[20]....
        /*0128*/ 	.word	0xffffffff


	//   ....[21]....
        /*012c*/ 	.word	0xffffffff


	//   ....[22]....
        /*0130*/ 	.word	0xffffffff


	//   ....[23]....
        /*0134*/ 	.word	0xffffffff


	//   ....[24]....
        /*0138*/ 	.word	0xffffffff


	//   ....[25]....
        /*013c*/ 	.word	0xffffffff


	//   ....[26]....
        /*0140*/ 	.word	0xffffffff


	//   ....[27]....
        /*0144*/ 	.word	0xffffffff


	//   ....[28]....
        /*0148*/ 	.word	0xffffffff


	//   ....[29]....
        /*014c*/ 	.word	0xffffffff


	//   ....[30]....
        /*0150*/ 	.word	0xffffffff


	//   ....[31]....
        /*0154*/ 	.word	0xffffffff


	//   ....[32]....
        /*0158*/ 	.word	0xffffffff


	//   ....[33]....
        /*015c*/ 	.word	0xffffffff


	//   ....[34]....
        /*0160*/ 	.word	0xffffffff


	//   ....[35]....
        /*0164*/ 	.word	0xffffffff


	//   ....[36]....
        /*0168*/ 	.word	0xffffffff


	//   ....[37]....
        /*016c*/ 	.word	0xffffffff


	//   ....[38]....
        /*0170*/ 	.word	0xffffffff


	//   ....[39]....
        /*0174*/ 	.word	0xffffffff


	//   ....[40]....
        /*0178*/ 	.word	0xffffffff


	//   ....[41]....
        /*017c*/ 	.word	0xffffffff


	//   ....[42]....
        /*0180*/ 	.word	0xffffffff


	//   ....[43]....
        /*0184*/ 	.word	0xffffffff


	//   ....[44]....
        /*0188*/ 	.word	0xffffffff


	//   ....[45]....
        /*018c*/ 	.word	0xffffffff


	//   ....[46]....
        /*0190*/ 	.word	0xffffffff


	//   ....[47]....
        /*0194*/ 	.word	0xffffffff


	//   ....[48]....
        /*0198*/ 	.word	0xffffffff


	//   ....[49]....
        /*019c*/ 	.word	0xffffffff


	//   ....[50]....
        /*01a0*/ 	.word	0xffffffff


	//   ....[51]....
        /*01a4*/ 	.word	0xffffffff


	//   ....[52]....
        /*01a8*/ 	.word	0xffffffff


	//   ....[53]....
        /*01ac*/ 	.word	0xffffffff


	//   ....[54]....
        /*01b0*/ 	.word	0xffffffff


	//   ....[55]....
        /*01b4*/ 	.word	0xffffffff


	//   ....[56]....
        /*01b8*/ 	.word	0xffffffff


	//   ....[57]....
        /*01bc*/ 	.word	0xffffffff


	//   ....[58]....
        /*01c0*/ 	.word	0xffffffff


	//   ....[59]....
        /*01c4*/ 	.word	0xffffffff


	//   ....[60]....
        /*01c8*/ 	.word	0xffffffff


	//   ....[61]....
        /*01cc*/ 	.word	0x0500000f


	//   ....[62]....
        /*01d0*/ 	.word	0x0500000f


	//   ....[63]....
        /*01d4*/ 	.word	0x0500000f


	//   ....[64]....
        /*01d8*/ 	.word	0x0500000f


	//   ....[65]....
        /*01dc*/ 	.word	0x0500000f


	//   ....[66]....
        /*01e0*/ 	.word	0x0500000f


	//   ....[67]....
        /*01e4*/ 	.word	0x0500000f


	//   ....[68]....
        /*01e8*/ 	.word	0x0500000f


	//   ....[69]....
        /*01ec*/ 	.word	0x0500000f


	//   ....[70]....
        /*01f0*/ 	.word	0x0500000f


	//   ....[71]....
        /*01f4*/ 	.word	0x0500000f


	//   ....[72]....
        /*01f8*/ 	.word	0x0500000f


	//   ....[73]....
        /*01fc*/ 	.word	0x0500000f


	//   ....[74]....
        /*0200*/ 	.word	0x0500000f


	//   ....[75]....
        /*0204*/ 	.word	0x0500000f


	//   ....[76]....
        /*0208*/ 	.word	0x0500000f


	//   ....[77]....
        /*020c*/ 	.word	0x0500000f


	//   ....[78]....
        /*0210*/ 	.word	0x0500000f


	//----- nvinfo : EIATTR_COOP_GROUP_INSTR_OFFSETS
	.align		4
.L_177:
        /*0214*/ 	.byte	0x04, 0x28
        /*0216*/ 	.short	(.L_179 - .L_178)


	//   ....[0]....
.L_178:
        /*0218*/ 	.word	0x00000060


	//   ....[1]....
        /*021c*/ 	.word	0x00000130


	//   ....[2]....
        /*0220*/ 	.word	0x00000230


	//   ....[3]....
        /*0224*/ 	.word	0x000003a0


	//   ....[4]....
        /*0228*/ 	.word	0x00000500


	//   ....[5]....
        /*022c*/ 	.word	0x00000620


	//   ....[6]....
        /*0230*/ 	.word	0x00000780


	//   ....[7]....
        /*0234*/ 	.word	0x00001490


	//   ....[8]....
        /*0238*/ 	.word	0x00001d90


	//   ....[9]....
        /*023c*/ 	.word	0x00002220


	//   ....[10]....
        /*0240*/ 	.word	0x00002f30


	//   ....[11]....
        /*0244*/ 	.word	0x00003040


	//   ....[12]....
        /*0248*/ 	.word	0x00003570


	//   ....[13]....
        /*024c*/ 	.word	0x00003610


	//   ....[14]....
        /*0250*/ 	.word	0x00004e60


	//   ....[15]....
        /*0254*/ 	.word	0x00005460


	//   ....[16]....
        /*0258*/ 	.word	0x00005ff0


	//   ....[17]....
        /*025c*/ 	.word	0x000060d0


	//   ....[18]....
        /*0260*/ 	.word	0x00006680


	//   ....[19]....
        /*0264*/ 	.word	0x000066e0


	//   ....[20]....
        /*0268*/ 	.word	0x00007f80


	//   ....[21]....
        /*026c*/ 	.word	0x000080a0


	//   ....[22]....
        /*0270*/ 	.word	0x00008480


	//   ....[23]....
        /*0274*/ 	.word	0x00008530


	//   ....[24]....
        /*0278*/ 	.word	0x00009a70


	//   ....[25]....
        /*027c*/ 	.word	0x00009e50


	//   ....[26]....
        /*0280*/ 	.word	0x0000ac10


	//   ....[27]....
        /*0284*/ 	.word	0x0000acf0


	//   ....[28]....
        /*0288*/ 	.word	0x0000b2c0


	//   ....[29]....
        /*028c*/ 	.word	0x0000b310


	//   ....[30]....
        /*0290*/ 	.word	0x0000c180


	//   ....[31]....
        /*0294*/ 	.word	0x0000c1b0


	//   ....[32]....
        /*0298*/ 	.word	0x0000c2a0


	//   ....[33]....
        /*029c*/ 	.word	0x0000c2b0


	//   ....[34]....
        /*02a0*/ 	.word	0x0000d0d0


	//   ....[35]....
        /*02a4*/ 	.word	0x0000d110


	//   ....[36]....
        /*02a8*/ 	.word	0x0000d140


	//   ....[37]....
        /*02ac*/ 	.word	0x0000d170


	//   ....[38]....
        /*02b0*/ 	.word	0x0000d180


	//   ....[39]....
        /*02b4*/ 	.word	0x0000d1b0


	//   ....[40]....
        /*02b8*/ 	.word	0x0000d810


	//   ....[41]....
        /*02bc*/ 	.word	0x0000d820


	//   ....[42]....
        /*02c0*/ 	.word	0x0000e220


	//   ....[43]....
        /*02c4*/ 	.word	0x0000f0b0


	//   ....[44]....
        /*02c8*/ 	.word	0x0000fa50


	//   ....[45]....
        /*02cc*/ 	.word	0x0000fa80


	//   ....[46]....
        /*02d0*/ 	.word	0x0000fab0


	//   ....[47]....
        /*02d4*/ 	.word	0x0000fb60


	//   ....[48]....
        /*02d8*/ 	.word	0x0000fbb0


	//   ....[49]....
        /*02dc*/ 	.word	0x0000fc10


	//   ....[50]....
        /*02e0*/ 	.word	0x0000fc60


	//   ....[51]....
        /*02e4*/ 	.word	0x0000fcc0


	//   ....[52]....
        /*02e8*/ 	.word	0x0000fd10


	//   ....[53]....
        /*02ec*/ 	.word	0x0000fd70


	//   ....[54]....
        /*02f0*/ 	.word	0x0000fdc0


	//   ....[55]....
        /*02f4*/ 	.word	0x0000fe20


	//   ....[56]....
        /*02f8*/ 	.word	0x0000fe70


	//   ....[57]....
        /*02fc*/ 	.word	0x0000fed0


	//   ....[58]....
        /*0300*/ 	.word	0x0000fee0


	//   ....[59]....
        /*0304*/ 	.word	0x0000ff20


	//   ....[60]....
        /*0308*/ 	.word	0x000121a0


	//   ....[61]....
        /*030c*/ 	.word	0x000127c0


	//   ....[62]....
        /*0310*/ 	.word	0x00012930


	//   ....[63]....
        /*0314*/ 	.word	0x00012980


	//   ....[64]....
        /*0318*/ 	.word	0x00012a30


	//   ....[65]....
        /*031c*/ 	.word	0x00012b30


	//   ....[66]....
        /*0320*/ 	.word	0x00012bc0


	//   ....[67]....
        /*0324*/ 	.word	0x00012c90


	//   ....[68]....
        /*0328*/ 	.word	0x00012d20


	//   ....[69]....
        /*032c*/ 	.word	0x00012df0


	//   ....[70]....
        /*0330*/ 	.word	0x00012e80


	//   ....[71]....
        /*0334*/ 	.word	0x00012f50


	//   ....[72]....
        /*0338*/ 	.word	0x00012fe0


	//   ....[73]....
        /*033c*/ 	.word	0x000130b0


	//   ....[74]....
        /*0340*/ 	.word	0x00013140


	//   ....[75]....
        /*0344*/ 	.word	0x00013210


	//   ....[76]....
        /*0348*/ 	.word	0x00013290


	//   ....[77]....
        /*034c*/ 	.word	0x00013350


	//   ....[78]....
        /*0350*/ 	.word	0x00013750


	//----- nvinfo : EIATTR_REG_RECONFIG
	.align		4
.L_179:
        /*0354*/ 	.byte	0x01, 0x54
	.zero		2


	//----- nvinfo : EIATTR_SYSCALL_OFFSETS
	.align		4
        /*0358*/ 	.byte	0x04, 0x46
        /*035a*/ 	.short	(.L_181 - .L_180)


	//   ....[0]....
.L_180:
        /*035c*/ 	.word	0x00001650


	//   ....[1]....
        /*0360*/ 	.word	0x0000ed30


	//   ....[2]....
        /*0364*/ 	.word	0x0000ee70


	//   ....[3]....
        /*0368*/ 	.word	0x0000ef60


	//   ....[4]....
        /*036c*/ 	.word	0x0000f6a0


	//----- nvinfo : EIATTR_MBARRIER_INSTR_OFFSETS
	.align		4
.L_181:
        /*0370*/ 	.byte	0x04, 0x39
        /*0372*/ 	.short	(.L_183 - .L_182)


	//   ....[0]....
.L_182:
        /*0374*/ 	.word	0x00000250
        /*0378*/ 	.word	0x000000ff
        /*037c*/ 	.word	0x0002a800
        /*0380*/ 	.short	0x0100
        /*0382*/ 	.byte	0x08
	.zero		1


	//   ....[1]....
        /*0384*/ 	.word	0x00000260
        /*0388*/ 	.word	0x000000ff
        /*038c*/ 	.word	0x0002a820
        /*0390*/ 	.short	0x0100
        /*0392*/ 	.byte	0x08
	.zero		1


	//   ....[2]....
        /*0394*/ 	.word	0x00000350
        /*0398*/ 	.word	0x000000ff
        /*039c*/ 	.word	0x0002a830
        /*03a0*/ 	.short	0x0100
        /*03a2*/ 	.byte	0x08
	.zero		1


	//   ....[3]....
        /*03a4*/ 	.word	0x00000360
        /*03a8*/ 	.word	0x000000ff
        /*03ac*/ 	.word	0x0002a840
        /*03b0*/ 	.short	0x0100
        /*03b2*/ 	.byte	0x08
	.zero		1


	//   ....[4]....
        /*03b4*/ 	.word	0x00000370
        /*03b8*/ 	.word	0x000000ff
        /*03bc*/ 	.word	0x0002a838
        /*03c0*/ 	.short	0x0100
        /*03c2*/ 	.byte	0x08
	.zero		1


	//   ....[5]....
        /*03c4*/ 	.word	0x00000380
        /*03c8*/ 	.word	0x000000ff
        /*03cc*/ 	.word	0x0002a848
        /*03d0*/ 	.short	0x0100
        /*03d2*/ 	.byte	0x08
	.zero		1


	//   ....[6]....
        /*03d4*/ 	.word	0x000004b0
        /*03d8*/ 	.word	0x000000ff
        /*03dc*/ 	.word	0x0002a850
        /*03e0*/ 	.short	0x0100
        /*03e2*/ 	.byte	0x08
	.zero		1


	//   ....[7]....
        /*03e4*/ 	.word	0x000004c0
        /*03e8*/ 	.word	0x000000ff
        /*03ec*/ 	.word	0x0002a860
        /*03f0*/ 	.short	0x0100
        /*03f2*/ 	.byte	0x08
	.zero		1


	//   ....[8]....
        /*03f4*/ 	.word	0x000004d0
        /*03f8*/ 	.word	0x000000ff
        /*03fc*/ 	.word	0x0002a858
        /*0400*/ 	.short	0x0100
        /*0402*/ 	.byte	0x08
	.zero		1


	//   ....[9]....
        /*0404*/ 	.word	0x000004e0
        /*0408*/ 	.word	0x000000ff
        /*040c*/ 	.word	0x0002a868
        /*0410*/ 	.short	0x0100
        /*0412*/ 	.byte	0x08
	.zero		1


	//   ....[10]....
        /*0414*/ 	.word	0x000005d0
        /*0418*/ 	.word	0x000000ff
        /*041c*/ 	.word	0x0002a870
        /*0420*/ 	.short	0x0100
        /*0422*/ 	.byte	0x06
	.zero		1


	//   ....[11]....
        /*0424*/ 	.word	0x000005e0
        /*0428*/ 	.word	0x000000ff
        /*042c*/ 	.word	0x0002a880
        /*0430*/ 	.short	0x0100
        /*0432*/ 	.byte	0x06
	.zero		1


	//   ....[12]....
        /*0434*/ 	.word	0x000005f0
        /*0438*/ 	.word	0x000000ff
        /*043c*/ 	.word	0x0002a878
        /*0440*/ 	.short	0x0100
        /*0442*/ 	.byte	0x06
	.zero		1


	//   ....[13]....
        /*0444*/ 	.word	0x00000600
        /*0448*/ 	.word	0x000000ff
        /*044c*/ 	.word	0x0002a888
        /*0450*/ 	.short	0x0100
        /*0452*/ 	.byte	0x06
	.zero		1


	//   ....[14]....
        /*0454*/ 	.word	0x00000730
        /*0458*/ 	.word	0x000000ff
        /*045c*/ 	.word	0x0002a890
        /*0460*/ 	.short	0x0100
        /*0462*/ 	.byte	0x08
	.zero		1


	//   ....[15]....
        /*0464*/ 	.word	0x00000740
        /*0468*/ 	.word	0x000000ff
        /*046c*/ 	.word	0x0002a8a0
        /*0470*/ 	.short	0x0100
        /*0472*/ 	.byte	0x08
	.zero		1


	//   ....[16]....
        /*0474*/ 	.word	0x00000750
        /*0478*/ 	.word	0x000000ff
        /*047c*/ 	.word	0x0002a898
        /*0480*/ 	.short	0x0100
        /*0482*/ 	.byte	0x08
	.zero		1


	//   ....[17]....
        /*0484*/ 	.word	0x00000760
        /*0488*/ 	.word	0x000000ff
        /*048c*/ 	.word	0x0002a8a8
        /*0490*/ 	.short	0x0100
        /*0492*/ 	.byte	0x08
	.zero		1


	//   ....[18]....
        /*0494*/ 	.word	0x00000890
        /*0498*/ 	.word	0x000000ff
        /*049c*/ 	.word	0x0002a8b0
        /*04a0*/ 	.short	0x0100
        /*04a2*/ 	.byte	0x08
	.zero		1


	//   ....[19]....
        /*04a4*/ 	.word	0x000008a0
        /*04a8*/ 	.word	0x000000ff
        /*04ac*/ 	.word	0x0002a8c0
        /*04b0*/ 	.short	0x0100
        /*04b2*/ 	.byte	0x08
	.zero		1


	//   ....[20]....
        /*04b4*/ 	.word	0x000008b0
        /*04b8*/ 	.word	0x000000ff
        /*04bc*/ 	.word	0x0002a8b8
        /*04c0*/ 	.short	0x0100
        /*04c2*/ 	.byte	0x08
	.zero		1


	//   ....[21]....
        /*04c4*/ 	.word	0x000008c0
        /*04c8*/ 	.word	0x000000ff
        /*04cc*/ 	.word	0x0002a8c8
        /*04d0*/ 	.short	0x0100
        /*04d2*/ 	.byte	0x08
	.zero		1


	//   ....[22]....
        /*04d4*/ 	.word	0x00001680
        /*04d8*/ 	.word	0x000000ff
        /*04dc*/ 	.word	0x0002a800
        /*04e0*/ 	.short	0x010a
        /*04e2*/ 	.byte	0x38
	.zero		1


	//   ....[23]....
        /*04e4*/ 	.word	0x000016e0
        /*04e8*/ 	.word	0x000000ff
        /*04ec*/ 	.word	0x0002a830
        /*04f0*/ 	.short	0x010a
        /*04f2*/ 	.byte	0x38
	.zero		1


	//   ....[24]....
        /*04f4*/ 	.word	0x00001770
        /*04f8*/ 	.word	0x000000ff
        /*04fc*/ 	.word	0x0002a830
        /*0500*/ 	.short	0x010a
        /*0502*/ 	.byte	0x38
	.zero		1


	//   ....[25]....
        /*0504*/ 	.word	0x00002080
        /*0508*/ 	.word	0x00000000
        /*050c*/ 	.word	0x00000000
        /*0510*/ 	.short	0x0101
        /*0512*/ 	.byte	0x3f
	.zero		1


	//   ....[26]....
        /*0514*/ 	.word	0x00004410
        /*0518*/ 	.word	0x000000ff
        /*051c*/ 	.word	0x0002a830
        /*0520*/ 	.short	0x010a
        /*0522*/ 	.byte	0x3a
	.zero		1


	//   ....[27]....
        /*0524*/ 	.word	0x00004450
        /*0528*/ 	.word	0x000000ff
        /*052c*/ 	.word	0x0002a830
        /*0530*/ 	.short	0x010a
        /*0532*/ 	.byte	0x3a
	.zero		1


	//   ....[28]....
        /*0534*/ 	.word	0x00004ca0
        /*0538*/ 	.word	0x000000ff
        /*053c*/ 	.word	0x0002a850
        /*0540*/ 	.short	0x010a
        /*0542*/ 	.byte	0x0b
	.zero		1


	//   ....[29]....
        /*0544*/ 	.word	0x00004ce0
        /*0548*/ 	.word	0x000000ff
        /*054c*/ 	.word	0x0002a850
        /*0550*/ 	.short	0x010a
        /*0552*/ 	.byte	0x0b
	.zero		1


	//   ....[30]....
        /*0554*/ 	.word	0x00005050
        /*0558*/ 	.word	0x00000000
        /*055c*/ 	.word	0x00000000
        /*0560*/ 	.short	0x0101
        /*0562*/ 	.byte	0x3f
	.zero		1


	//   ....[31]....
        /*0564*/ 	.word	0x00006a40
        /*0568*/ 	.word	0x0000005a
        /*056c*/ 	.word	0x00000000
        /*0570*/ 	.short	0x0101
        /*0572*/ 	.byte	0x3f
	.zero		1


	//   ....[32]....
        /*0574*/ 	.word	0x000073f0
        /*0578*/ 	.word	0x000000ff
        /*057c*/ 	.word	0x0002a830
        /*0580*/ 	.short	0x010a
        /*0582*/ 	.byte	0x07
	.zero		1


	//   ....[33]....
        /*0584*/ 	.word	0x00007430
        /*0588*/ 	.word	0x000000ff
        /*058c*/ 	.word	0x0002a830
        /*0590*/ 	.short	0x010a
        /*0592*/ 	.byte	0x07
	.zero		1


	//   ....[34]....
        /*0594*/ 	.word	0x00007c80
        /*0598*/ 	.word	0x000000ff
        /*059c*/ 	.word	0x0002a850
        /*05a0*/ 	.short	0x010a
        /*05a2*/ 	.byte	0x0b
	.zero		1


	//   ....[35]....
        /*05a4*/ 	.word	0x00007cc0
        /*05a8*/ 	.word	0x000000ff
        /*05ac*/ 	.word	0x0002a850
        /*05b0*/ 	.short	0x010a
        /*05b2*/ 	.byte	0x0b
	.zero		1


	//   ....[36]....
        /*05b4*/ 	.word	0x00008d60
        /*05b8*/ 	.word	0x0000005a
        /*05bc*/ 	.word	0x00000000
        /*05c0*/ 	.short	0x0101
        /*05c2*/ 	.byte	0x3f
	.zero		1


	//   ....[37]....
        /*05c4*/ 	.word	0x00008e50
        /*05c8*/ 	.word	0x0000005a
        /*05cc*/ 	.word	0x00000000
        /*05d0*/ 	.short	0x0101
        /*05d2*/ 	.byte	0x3f
	.zero		1


	//   ....[38]....
        /*05d4*/ 	.word	0x00008fe0
        /*05d8*/ 	.word	0x000000ff
        /*05dc*/ 	.word	0x0002a830
        /*05e0*/ 	.short	0x010a
        /*05e2*/ 	.byte	0x07
	.zero		1


	//   ....[39]....
        /*05e4*/ 	.word	0x00009020
        /*05e8*/ 	.word	0x000000ff
        /*05ec*/ 	.word	0x0002a830
        /*05f0*/ 	.short	0x010a
        /*05f2*/ 	.byte	0x07
	.zero		1


	//   ....[40]....
        /*05f4*/ 	.word	0x00009870
        /*05f8*/ 	.word	0x000000ff
        /*05fc*/ 	.word	0x0002a850
        /*0600*/ 	.short	0x010a
        /*0602*/ 	.byte	0x0b
	.zero		1


	//   ....[41]....
        /*0604*/ 	.word	0x000098b0
        /*0608*/ 	.word	0x000000ff
        /*060c*/ 	.word	0x0002a850
        /*0610*/ 	.short	0x010a
        /*0612*/ 	.byte	0x0b
	.zero		1


	//   ....[42]....
        /*0614*/ 	.word	0x00009c40
        /*0618*/ 	.word	0x00000000
        /*061c*/ 	.word	0x00000000
        /*0620*/ 	.short	0x0101
        /*0622*/ 	.byte	0x3f
	.zero		1


	//   ....[43]....
        /*0624*/ 	.word	0x0000b660
        /*0628*/ 	.word	0x0000005a
        /*062c*/ 	.word	0x00000000
        /*0630*/ 	.short	0x0101
        /*0632*/ 	.byte	0x3f
	.zero		1


	//   ....[44]....
        /*0634*/ 	.word	0x0000c0f0
        /*0638*/ 	.word	0x000000ff
        /*063c*/ 	.word	0x0002a850
        /*0640*/ 	.short	0x010a
        /*0642*/ 	.byte	0x05
	.zero		1


	//   ....[45]....
        /*0644*/ 	.word	0x0000c130
        /*0648*/ 	.word	0x000000ff
        /*064c*/ 	.word	0x0002a850
        /*0650*/ 	.short	0x010a
        /*0652*/ 	.byte	0x05
	.zero		1


	//   ....[46]....
        /*0654*/ 	.word	0x0000c550
        /*0658*/ 	.word	0x0000000a
        /*065c*/ 	.word	0x00000000
        /*0660*/ 	.short	0x0101
        /*0662*/ 	.byte	0x3f
	.zero		1


	//   ....[47]....
        /*0664*/ 	.word	0x0000d190
        /*0668*/ 	.word	0x000000ff
        /*066c*/ 	.word	0x00000000
        /*0670*/ 	.short	0x0101
        /*0672*/ 	.byte	0x04
	.zero		1


	//   ....[48]....
        /*0674*/ 	.word	0x0000f2b0
        /*0678*/ 	.word	0x000000ff
        /*067c*/ 	.word	0x0002a840
        /*0680*/ 	.short	0x010a
        /*0682*/ 	.byte	0x26
	.zero		1


	//   ....[49]....
        /*0684*/ 	.word	0x00010060
        /*0688*/ 	.word	0x000000ff
        /*068c*/ 	.word	0x0002a800
        /*0690*/ 	.short	0x0107
        /*0692*/ 	.byte	0x26
	.zero		1


	//   ....[50]....
        /*0694*/ 	.word	0x000100d0
        /*0698*/ 	.word	0x000000ff
        /*069c*/ 	.word	0x0002a800
        /*06a0*/ 	.short	0x0101
        /*06a2*/ 	.byte	0x26
	.zero		1


	//   ....[51]....
        /*06a4*/ 	.word	0x000100f0
        /*06a8*/ 	.word	0x000000ff
        /*06ac*/ 	.word	0x0002a820
        /*06b0*/ 	.short	0x010a
        /*06b2*/ 	.byte	0x26
	.zero		1


	//   ....[52]....
        /*06b4*/ 	.word	0x00010500
        /*06b8*/ 	.word	0x000000ff
        /*06bc*/ 	.word	0x0002a848
        /*06c0*/ 	.short	0x010a
        /*06c2*/ 	.byte	0x26
	.zero		1


	//   ....[53]....
        /*06c4*/ 	.word	0x000108a0
        /*06c8*/ 	.word	0x000000ff
        /*06cc*/ 	.word	0x0002a860
        /*06d0*/ 	.short	0x010a
        /*06d2*/ 	.byte	0x26
	.zero		1


	//   ....[54]....
        /*06d4*/ 	.word	0x00010d90
        /*06d8*/ 	.word	0x000000ff
        /*06dc*/ 	.word	0x0002a840
        /*06e0*/ 	.short	0x010a
        /*06e2*/ 	.byte	0x26
	.zero		1


	//   ....[55]....
        /*06e4*/ 	.word	0x00011140
        /*06e8*/ 	.word	0x000000ff
        /*06ec*/ 	.word	0x0002a868
        /*06f0*/ 	.short	0x010a
        /*06f2*/ 	.byte	0x26
	.zero		1


	//   ....[56]....
        /*06f4*/ 	.word	0x00011680
        /*06f8*/ 	.word	0x000000ff
        /*06fc*/ 	.word	0x0002a848
        /*0700*/ 	.short	0x010a
        /*0702*/ 	.byte	0x26
	.zero		1


	//   ....[57]....
        /*0704*/ 	.word	0x00011a10
        /*0708*/ 	.word	0x000000ff
        /*070c*/ 	.word	0x0002a860
        /*0710*/ 	.short	0x010a
        /*0712*/ 	.byte	0x26
	.zero		1


	//   ....[58]....
        /*0714*/ 	.word	0x00011da0
        /*0718*/ 	.word	0x00000003
        /*071c*/ 	.word	0x0002a860
        /*0720*/ 	.short	0x010a
        /*0722*/ 	.byte	0x3f
	.zero		1


	//   ....[59]....
        /*0724*/ 	.word	0x00012130
        /*0728*/ 	.word	0x00000002
        /*072c*/ 	.word	0x0002a820
        /*0730*/ 	.short	0x010a
        /*0732*/ 	.byte	0x3f
	.zero		1


	//   ....[60]....
        /*0734*/ 	.word	0x000122b0
        /*0738*/ 	.word	0x00000006
        /*073c*/ 	.word	0x00000000
        /*0740*/ 	.short	0x010a
        /*0742*/ 	.byte	0x3f
	.zero		1


	//   ....[61]....
        /*0744*/ 	.word	0x00012320
        /*0748*/ 	.word	0x00000003
        /*074c*/ 	.word	0x00000000
        /*0750*/ 	.short	0x010a
        /*0752*/ 	.byte	0x3f
	.zero		1


	//   ....[62]....
        /*0754*/ 	.word	0x00012380
        /*0758*/ 	.word	0x00000000
        /*075c*/ 	.word	0x00000000
        /*0760*/ 	.short	0x010a
        /*0762*/ 	.byte	0x3f
	.zero		1


	//   ....[63]....
        /*0764*/ 	.word	0x000123b0
        /*0768*/ 	.word	0x00000003
        /*076c*/ 	.word	0x00000000
        /*0770*/ 	.short	0x010a
        /*0772*/ 	.byte	0x3f
	.zero		1


	//   ....[64]....
        /*0774*/ 	.word	0x00012420
        /*0778*/ 	.word	0x00000003
        /*077c*/ 	.word	0x0002a800
        /*0780*/ 	.short	0x010a
        /*0782*/ 	.byte	0x3f
	.zero		1


	//   ....[65]....
        /*0784*/ 	.word	0x00012480
        /*0788*/ 	.word	0x00000003
        /*078c*/ 	.word	0x0002a830
        /*0790*/ 	.short	0x010a
        /*0792*/ 	.byte	0x3f
	.zero		1


	//   ....[66]....
        /*0794*/ 	.word	0x000124e0
        /*0798*/ 	.word	0x0000000f
        /*079c*/ 	.word	0x0002a830
        /*07a0*/ 	.short	0x010a
        /*07a2*/ 	.byte	0x3f
	.zero		1


	//   ....[67]....
        /*07a4*/ 	.word	0x00012540
        /*07a8*/ 	.word	0x0000000f
        /*07ac*/ 	.word	0x0002a850
        /*07b0*/ 	.short	0x010a
        /*07b2*/ 	.byte	0x3f
	.zero		1


	//   ....[68]....
        /*07b4*/ 	.word	0x000125a0
        /*07b8*/ 	.word	0x0000000e
        /*07bc*/ 	.word	0x0002a830
        /*07c0*/ 	.short	0x010a
        /*07c2*/ 	.byte	0x3f
	.zero		1


	//   ....[69]....
        /*07c4*/ 	.word	0x00012600
        /*07c8*/ 	.word	0x00000003
        /*07cc*/ 	.word	0x0002a850
        /*07d0*/ 	.short	0x010a
        /*07d2*/ 	.byte	0x3f
	.zero		1


	//   ....[70]....
        /*07d4*/ 	.word	0x00012660
        /*07d8*/ 	.word	0x0000000e
        /*07dc*/ 	.word	0x0002a830
        /*07e0*/ 	.short	0x010a
        /*07e2*/ 	.byte	0x3f
	.zero		1


	//   ....[71]....
        /*07e4*/ 	.word	0x000126c0
        /*07e8*/ 	.word	0x00000003
        /*07ec*/ 	.word	0x0002a850
        /*07f0*/ 	.short	0x010a
        /*07f2*/ 	.byte	0x3f
	.zero		1


	//   ....[72]....
        /*07f4*/ 	.word	0x00012720
        /*07f8*/ 	.word	0x00000007
        /*07fc*/ 	.word	0x0002a850
        /*0800*/ 	.short	0x010a
        /*0802*/ 	.byte	0x3f
	.zero		1


	//   ....[73]....
        /*0804*/ 	.word	0x00012880
        /*0808*/ 	.word	0x00000003
        /*080c*/ 	.word	0x0002a840
        /*0810*/ 	.short	0x010a
        /*0812*/ 	.byte	0x3f
	.zero		1


	//   ....[74]....
        /*0814*/ 	.word	0x00013390
        /*0818*/ 	.word	0x00000003
        /*081c*/ 	.word	0x0002a820
        /*0820*/ 	.short	0x010a
        /*0822*/ 	.byte	0x3f
	.zero		1


	//   ....[75]....
        /*0824*/ 	.word	0x000133f0
        /*0828*/ 	.word	0x00000003
        /*082c*/ 	.word	0x0002a848
        /*0830*/ 	.short	0x010a
        /*0832*/ 	.byte	0x3f
	.zero		1


	//   ....[76]....
        /*0834*/ 	.word	0x00013450
        /*0838*/ 	.word	0x00000003
        /*083c*/ 	.word	0x0002a860
        /*0840*/ 	.short	0x010a
        /*0842*/ 	.byte	0x3f
	.zero		1


	//   ....[77]....
        /*0844*/ 	.word	0x000134b0
        /*0848*/ 	.word	0x00000003
        /*084c*/ 	.word	0x0002a840
        /*0850*/ 	.short	0x010a
        /*0852*/ 	.byte	0x3f
	.zero		1


	//   ....[78]....
        /*0854*/ 	.word	0x00013510
        /*0858*/ 	.word	0x00000003
        /*085c*/ 	.word	0x0002a868
        /*0860*/ 	.short	0x010a
        /*0862*/ 	.byte	0x3f
	.zero		1


	//   ....[79]....
        /*0864*/ 	.word	0x00013570
        /*0868*/ 	.word	0x00000003
        /*086c*/ 	.word	0x0002a848
        /*0870*/ 	.short	0x010a
        /*0872*/ 	.byte	0x3f
	.zero		1


	//   ....[80]....
        /*0874*/ 	.word	0x000135d0
        /*0878*/ 	.word	0x00000003
        /*087c*/ 	.word	0x0002a860
        /*0880*/ 	.short	0x010a
        /*0882*/ 	.byte	0x3f
	.zero		1


	//   ....[81]....
        /*0884*/ 	.word	0x00013620
        /*0888*/ 	.word	0x00000003
        /*088c*/ 	.word	0x0002a860
        /*0890*/ 	.short	0x010a
        /*0892*/ 	.byte	0x3f
	.zero		1


	//   ....[82]....
        /*0894*/ 	.word	0x00013670
        /*0898*/ 	.word	0x00000002
        /*089c*/ 	.word	0x0002a820
        /*08a0*/ 	.short	0x010a
        /*08a2*/ 	.byte	0x3f
	.zero		1


	//   ....[83]....
        /*08a4*/ 	.word	0x00013810
        /*08a8*/ 	.word	0x00000006
        /*08ac*/ 	.word	0x00000000
        /*08b0*/ 	.short	0x010a
        /*08b2*/ 	.byte	0x3f
	.zero		1


	//   ....[84]....
        /*08b4*/ 	.word	0x00013860
        /*08b8*/ 	.word	0x00000003
        /*08bc*/ 	.word	0x00000000
        /*08c0*/ 	.short	0x010a
        /*08c2*/ 	.byte	0x3f
	.zero		1


	//   ....[85]....
        /*08c4*/ 	.word	0x000138b0
        /*08c8*/ 	.word	0x00000000
        /*08cc*/ 	.word	0x00000000
        /*08d0*/ 	.short	0x010a
        /*08d2*/ 	.byte	0x3f
	.zero		1


	//----- nvinfo : EIATTR_NUM_MBARRIERS
	.align		4
.L_183:
        /*08d4*/ 	.byte	0x03, 0x38
        /*08d6*/ 	.short	0x0016


	//----- nvinfo : EIATTR_EXIT_INSTR_OFFSETS
	.align		4
        /*08d8*/ 	.byte	0x04, 0x1c
        /*08da*/ 	.short	(.L_185 - .L_184)


	//   ....[0]....
.L_184:
        /*08dc*/ 	.word	0x00012400


	//----- nvinfo : EIATTR_MAX_THREADS
	.align		4
.L_185:
        /*08e0*/ 	.byte	0x04, 0x05
        /*08e2*/ 	.short	(.L_187 - .L_186)
.L_186:
        /*08e4*/ 	.word	0x00000180
        /*08e8*/ 	.word	0x00000001
        /*08ec*/ 	.word	0x00000001


	//----- nvinfo : EIATTR_CRS_STACK_SIZE
	.align		4
.L_187:
        /*08f0*/ 	.byte	0x04, 0x1e
        /*08f2*/ 	.short	(.L_189 - .L_188)
.L_188:
        /*08f4*/ 	.word	0x00000000


	//----- nvinfo : EIATTR_CBANK_PARAM_SIZE
	.align		4
.L_189:
        /*08f8*/ 	.byte	0x03, 0x19
        /*08fa*/ 	.short	0x0a70


	//----- nvinfo : EIATTR_PARAM_CBANK
	.align		4
        /*08fc*/ 	.byte	0x04, 0x0a
        /*08fe*/ 	.short	(.L_191 - .L_190)
	.align		4
.L_190:
        /*0900*/ 	.word	index@(.nv.constant0._ZN7cutlass13device_kernelIN5flash11enable_sm90INS1_16FlashAttnFwdSm90INS1_25CollectiveMainloopFwdSm90ILi2EN4cute5tupleIJNS5_1CILi1EEES8_S8_EEENS6_IJNS7_ILi128EEENS7_ILi96EEENS7_ILi192EEEEEELi128ENS_6half_tEfNS_4arch4Sm90ELb0ELb1ELb0ELb0ELb0ELb0ELb0ELb1ELb1ELb1ELb1ELb0EEENS1_21CollectiveEpilogueFwdINS6_IJSA_SA_SB_EEES9_SE_SG_Li256ELb0ELb1ELb1ELb0EEENS1_19SingleTileSchedulerILb0ELb1ELb1ELi128EEEEEEEEEvNT_6ParamsE)
        /*0904*/ 	.short	0x0210
        /*0906*/ 	.short	0x0a70


	//----- nvinfo : EIATTR_SW_WAR
	.align		4
.L_191:
        /*0908*/ 	.byte	0x04, 0x36
        /*090a*/ 	.short	(.L_193 - .L_192)
.L_192:
        /*090c*/ 	.word	0x00000008
.L_193:


//--------------------- .nv.info._ZN7cutlass13device_kernelIN5flash11enable_sm90INS1_16FlashAttnFwdSm90INS1_25CollectiveMainloopFwdSm90ILi2EN4cute5tupleIJNS5_1CILi1EEES8_S8_EEENS6_IJNS7_ILi128EEENS7_ILi96EEENS7_ILi192EEEEEELi128ENS_6half_tEfNS_4arch4Sm90ELb0ELb1ELb0ELb1ELb0ELb0ELb0ELb1ELb1ELb1ELb1ELb0EEENS1_21CollectiveEpilogueFwdINS6_IJSA_SA_SB_EEES9_SE_SG_Li256ELb1ELb1ELb1ELb0EEENS1_36VarlenDynamicPersistentTileSchedulerILi128ELi96ELi256ELi128ELb1ELb1ELb1ELb1ELb0ELb1EEEEEEEEEvNT_6ParamsE --------------------------
	.section	.nv.info._ZN7cutlass13device_kernelIN5flash11enable_sm90INS1_16FlashAttnFwdSm90INS1_25CollectiveMainloopFwdSm90ILi2EN4cute5tupleIJNS5_1CILi1EEES8_S8_EEENS6_IJNS7_ILi128EEENS7_ILi96EEENS7_ILi192EEEEEELi128ENS_6half_tEfNS_4arch4Sm90ELb0ELb1ELb0ELb1ELb0ELb0ELb0ELb1ELb1ELb1ELb1ELb0EEENS1_21CollectiveEpilogueFwdINS6_IJSA_SA_SB_EEES9_SE_SG_Li256ELb1ELb1ELb1ELb0EEENS1_36VarlenDynamicPersistentTileSchedulerILi128ELi96ELi256ELi128ELb1ELb1ELb1ELb1ELb0ELb1EEEEEEEEEvNT_6ParamsE,"",@"SHT_CUDA_INFO"
	.sectionflags	@""
	.align	4


	//----- nvinfo : EIATTR_CUDA_API_VERSION
	.align		4
        /*0000*/ 	.byte	0x04, 0x37
        /*0002*/ 	.short	(.L_195 - .L_194)
.L_194:
        /*0004*/ 	.word	0x00000082


	//----- nvinfo : EIATTR_KPARAM_INFO
	.align		4
.L_195:
        /*0008*/ 	.byte	0x04, 0x17
        /*000a*/ 	.short	(.L_197 - .L_196)
.L_196:
        /*000c*/ 	.word	0x00000000
        /*0010*/ 	.short	0x0000
        /*0012*/ 	.short	0x0070
        /*0014*/ 	.byte	0x00, 0xf0, 0x01, 0x2a


	//----- nvinfo : EIATTR_SPARSE_MMA_MASK
	.align		4
.L_197:
        /*0018*/ 	.byte	0x03, 0x50
        /*001a*/ 	.short	0x0000


	//----- nvinfo : EIATTR_MAXREG_COUNT
	.align		4
        /*001c*/ 	.byte	0x03, 0x1b
        /*001e*/ 	.short	0x00a8


	//----- nvinfo : EIATTR_NUM_BARRIERS
	.align		4
        /*0020*/ 	.byte	0x02, 0x4c
        /*0022*/ 	.byte	0x09
	.zero		1


	//----- nvinfo : EIATTR_EXTERNS
	.align		4
        /*0024*/ 	.byte	0x04, 0x0f
        /*0026*/ 	.short	(.L_199 - .L_198)


	//   ....[0]....
	.align		4
.L_198:
        /*0028*/ 	.word	index@(__assertfail)


	//----- nvinfo : EIATTR_ANNOTATIONS
	.align		4
.L_199:
        /*002c*/ 	.byte	0x04, 0x55
        /*002e*/ 	.short	(.L_201 - .L_200)


	//   ....[0]....
.L_200:
        /* <DEDUP_REMOVED lines=72> */


	//----- nvinfo : EIATTR_MERCURY_ISA_VERSION
	.align		4
.L_201:
        /*0498*/ 	.byte	0x03, 0x5f
        /*049a*/ 	.short	0x0101


	//----- nvinfo : EIATTR_UNUSED_LOAD_BYTE_OFFSET
	.align		4
        /*049c*/ 	.byte	0x04, 0x44
        /*049e*/ 	.short	(.L_203 - .L_202)


	//   ....[0]....
.L_202:
        /*04a0*/ 	.word	0x00000a10
        /*04a4*/ 	.word	0x0000fff0


	//   ....[1]....
        /*04a8*/ 	.word	0x0000d370
        /*04ac*/ 	.word	0x0000fff0


	//----- nvinfo : EIATTR_INT_WARP_WIDE_INSTR_OFFSETS
	.align		4
.L_203:
        /*04b0*/ 	.byte	0x04, 0x31
        /*04b2*/ 	.short	(.L_205 - .L_204)


	//   ....[0]....
.L_204:
        /*04b4*/ 	.word	0x00000130


	//   ....[1]....
        /*04b8*/ 	.word	0x00000170


	//   ....[2]....
        /*04bc*/ 	.word	0x000001e0


	//   ....[3]....
        /*04c0*/ 	.word	0x000123a0


	//   ....[4]....
        /*04c4*/ 	.word	0x00012440


	//   ....[5]....
        /*04c8*/ 	.word	0x00015f70


	//   ....[6]....
        /*04cc*/ 	.word	0x00015fe0


	//----- nvinfo : EIATTR_COOP_GROUP_MASK_REGIDS
	.align		4
.L_205:
        /*04d0*/ 	.byte	0x04, 0x29
        /*04d2*/ 	.short	(.L_207 - .L_206)


	//   ....[0]....
.L_206:
        /*04d4*/ 	.word	0xffffffff


	//   ....[1]....
        /*04d8*/ 	.word	0xffffffff


	//   ....[2]....
        /*04dc*/ 	.word	0xffffffff


	//   ....[3]....
        /*04e0*/ 	.word	0xffffffff


	//   ....[4]....
        /*04e4*/ 	.word	0xffffffff


	//   ....[5]....
        /*04e8*/ 	.word	0xffffffff


	//   ....[6]....
        /*04ec*/ 	.word	0xffffffff


	//   ....[7]....
        /*04f0*/ 	.word	0xffffffff


	//   ....[8]....
        /*04f4*/ 	.word	0xffffffff


	//   ....[9]....
        /*04f8*/ 	.word	0xffffffff


	//   ....[10]....
        /*04fc*/ 	.word	0xffffffff


	//   ....[11]....
        /*0500*/ 	.word	0xffffffff


	//   ....[12]....
        /*0504*/ 	.word	0xffffffff


	//   ....[13]....
        /*0508*/ 	.word	0xffffffff


	//   ....[14]....
        /*050c*/ 	.word	0xffffffff


	//   ....[15]....
        /*0510*/ 	.word	0xffffffff


	//   ....[16]....
        /*0514*/ 	.word	0xffffffff


	//   ....[17]....
        /*0518*/ 	.word	0xffffffff


	//   ....[18]....
        /*051c*/ 	.word	0xffffffff


	//   ....[19]....
        /*0520*/ 	.word	0xffffffff


	//   ....[20]....
        /*0524*/ 	.word	0xffffffff


	//   ....[21]....
        /*0528*/ 	.word	0xffffffff


	//   ....[22]....
        /*052c*/ 	.word	0xffffffff


	//   ....[23]....
        /*0530*/ 	.word	0xffffffff


	//   ....[24]....
        /*0534*/ 	.word	0xffffffff


	//   ....[25]....
        /*0538*/ 	.word	0xffffffff


	//   ....[26]....
        /*053c*/ 	.word	0xffffffff


	//   ....[27]....
        /*0540*/ 	.word	0xffffffff


	//   ....[28]....
        /*0544*/ 	.word	0xffffffff


	//   ....[29]....
        /*0548*/ 	.word	0xffffffff


	//   ....[30]....
        /*054c*/ 	.word	0xffffffff


	//   ....[31]....
        /*0550*/ 	.word	0xffffffff


	//   ....[32]....
        /*0554*/ 	.word	0xffffffff


	//   ....[33]....
        /*0558*/ 	.word	0xffffffff


	//   ....[34]....
        /*055c*/ 	.word	0xffffffff


	//   ....[35]....
        /*0560*/ 	.word	0xffffffff


	//   ....[36]....
        /*0564*/ 	.word	0xffffffff


	//   ....[37]....
        /*0568*/ 	.word	0xffffffff


	//   ....[38]....
        /*056c*/ 	.word	0xffffffff


	//   ....[39]....
        /*0570*/ 	.word	0xffffffff


	//   ....[40]....
        /*0574*/ 	.word	0xffffffff


	//   ....[41]....
        /*0578*/ 	.word	0xffffffff


	//   ....[42]....
        /*057c*/ 	.word	0xffffffff


	//   ....[43]....
        /*0580*/ 	.word	0xffffffff


	//   ....[44]....
        /*0584*/ 	.word	0xffffffff


	//   ....[45]....
        /*0588*/ 	.word	0xffffffff


	//   ....[46]....
        /*058c*/ 	.word	0xffffffff


	//   ....[47]....
        /*0590*/ 	.word	0xffffffff


	//   ....[48]....
        /*0594*/ 	.word	0xffffffff


	//   ....[49]....
        /*0598*/ 	.word	0xffffffff


	//   ....[50]....
        /*059c*/ 	.word	0xffffffff


	//   ....[51]....
        /*05a0*/ 	.word	0xffffffff


	//   ....[52]....
        /*05a4*/ 	.word	0xffffffff


	//   ....[53]....
        /*05a8*/ 	.word	0xffffffff


	//   ....[54]....
        /*05ac*/ 	.word	0xffffffff


	//   ....[55]....
        /*05b0*/ 	.word	0xffffffff


	//   ....[56]....
        /*05b4*/ 	.word	0xffffffff


	//   ....[57]....
        /*05b8*/ 	.word	0xffffffff


	//   ....[58]....
        /*05bc*/ 	.word	0xffffffff


	//   ....[59]....
        /*05c0*/ 	.word	0xffffffff


	//   ....[60]....
        /*05c4*/ 	.word	0xffffffff


	//   ....[61]....
        /*05c8*/ 	.word	0xffffffff


	//   ....[62]....
        /*05cc*/ 	.word	0xffffffff


	//   ....[63]....
        /*05d0*/ 	.word	0xffffffff


	//   ....[64]....
        /*05d4*/ 	.word	0xffffffff


	//   ....[65]....
        /*05d8*/ 	.word	0xffffffff


	//   ....[66]....
        /*05dc*/ 	.word	0xffffffff


	//   ....[67]....
        /*05e0*/ 	.word	0xffffffff


	//   ....[68]....
        /*05e4*/ 	.word	0xffffffff


	//   ....[69]....
        /*05e8*/ 	.word	0xffffffff


	//   ....[70]....
        /*05ec*/ 	.word	0xffffffff


	//   ....[71]....
        /*05f0*/ 	.word	0xffffffff


	//   ....[72]....
        /*05f4*/ 	.word	0xffffffff


	//   ....[73]....
        /*05f8*/ 	.word	0xffffffff


	//   ....[74]....
        /*05fc*/ 	.word	0xffffffff


	//   ....[75]....
        /*0600*/ 	.word	0xffffffff


	//   ....[76]....
        /*0604*/ 	.word	0xffffffff


	//   ....[77]....
        /*0608*/ 	.word	0xffffffff


	//   ....[78]....
        /*060c*/ 	.word	0xffffffff


	//   ....[79]....
        /*0610*/ 	.word	0xffffffff


	//   ....[80]....
        /*0614*/ 	.word	0xffffffff


	//   ....[81]....
        /*0618*/ 	.word	0xffffffff


	//   ....[82]....
        /*061c*/ 	.word	0xffffffff


	//   ....[83]....
        /*0620*/ 	.word	0xffffffff


	//   ....[84]....
        /*0624*/ 	.word	0xffffffff


	//   ....[85]....
        /*0628*/ 	.word	0xffffffff


	//   ....[86]....
        /*062c*/ 	.word	0xffffffff


	//   ....[87]....
        /*0630*/ 	.word	0xffffffff


	//   ....[88]....
        /*0634*/ 	.word	0xffffffff


	//   ....[89]....
        /*0638*/ 	.word	0xffffffff


	//   ....[90]....
        /*063c*/ 	.word	0xffffffff


	//   ....[91]....
        /*0640*/ 	.word	0xffffffff


	//   ....[92]....
        /*0644*/ 	.word	0xffffffff


	//   ....[93]....
        /*0648*/ 	.word	0xffffffff


	//   ....[94]....
        /*064c*/ 	.word	0xffffffff


	//   ....[95]....
        /*0650*/ 	.word	0xffffffff


	//   ....[96]....
        /*0654*/ 	.word	0xffffffff


	//   ....[97]....
        /*0658*/ 	.word	0xffffffff


	//   ....[98]....
        /*065c*/ 	.word	0xffffffff


	//   ....[99]....
        /*0660*/ 	.word	0xffffffff


	//   ....[100]....
        /*0664*/ 	.word	0xffffffff


	//   ....[101]....
        /*0668*/ 	.word	0xffffffff


	//   ....[102]....
        /*066c*/ 	.word	0xffffffff


	//   ....[103]....
        /*0670*/ 	.word	0xffffffff


	//   ....[104]....
        /*0674*/ 	.word	0xffffffff


	//   ....[105]....
        /*0678*/ 	.word	0xffffffff


	//   ....[106]....
        /*067c*/ 	.word	0xffffffff


	//   ....[107]....
        /*0680*/ 	.word	0xffffffff


	//   ....[108]....
        /*0684*/ 	.word	0xffffffff


	//   ....[109]....
        /*0688*/ 	.word	0xffffffff


	//   ....[110]....
        /*068c*/ 	.word	0xffffffff


	//   ....[111]....
        /*0690*/ 	.word	0x0500000f


	//   ....[112]....
        /*0694*/ 	.word	0x0500000f


	//   ....[113]....
        /*0698*/ 	.word	0x0500000f


	//   ....[114]....
        /*069c*/ 	.word	0x0500000f


	//   ....[115]....
        /*06a0*/ 	.word	0x0500000f


	//   ....[116]....
        /*06a4*/ 	.word	0x0500000f


	//   ....[117]....
        /*06a8*/ 	.word	0x0500000f


	//   ....[118]....
        /*06ac*/ 	.word	0x0500000f


	//   ....[119]....
        /*06b0*/ 	.word	0x0500000f


	//   ....[120]....
        /*06b4*/ 	.word	0x0500000f


	//   ....[121]....
        /*06b8*/ 	.word	0x0500000f


	//   ....[122]....
        /*06bc*/ 	.word	0x0500000f


	//   ....[123]....
        /*06c0*/ 	.word	0x0500000f


	//   ....[124]....
        /*06c4*/ 	.word	0x0500000f


	//   ....[125]....
        /*06c8*/ 	.word	0x0500000f


	//   ....[126]....
        /*06cc*/ 	.word	0x0500000f


	//   ....[127]....
        /*06d0*/ 	.word	0x0500000f


	//   ....[128]....
        /*06d4*/ 	.word	0x0500000f


	//   ....[129]....
        /*06d8*/ 	.word	0x0500000f


	//   ....[130]....
        /*06dc*/ 	.word	0x0500000f


	//   ....[131]....
        /*06e0*/ 	.word	0x0500000f


	//   ....[132]....
        /*06e4*/ 	.word	0x0500000f


	//   ....[133]....
        /*06e8*/ 	.word	0x0500000f


	//   ....[134]....
        /*06ec*/ 	.word	0x0500000f


	//   ....[135]....
        /*06f0*/ 	.word	0x0500000f


	//   ....[136]....
        /*06f4*/ 	.word	0x0500000f


	//   ....[137]....
        /*06f8*/ 	.word	0x0500000f


	//   ....[138]....
        /*06fc*/ 	.word	0x0500000f


	//   ....[139]....
        /*0700*/ 	.word	0x0500000f


	//   ....[140]....
        /*0704*/ 	.word	0x0500000f


	//   ....[141]....
        /*0708*/ 	.word	0x0500000f


	//   ....[142]....
        /*070c*/ 	.word	0x0500000f


	//   ....[143]....
        /*0710*/ 	.word	0x0500000f


	//   ....[144]....
        /*0714*/ 	.word	0x0500000f


	//   ....[145]....
        /*0718*/ 	.word	0x0500000f


	//   ....[146]....
        /*071c*/ 	.word	0x0500000f


	//----- nvinfo : EIATTR_COOP_GROUP_INSTR_OFFSETS
	.align		4
.L_207:
        /*0720*/ 	.byte	0x04, 0x28
        /*0722*/ 	.short	(.L_209 - .L_208)


	//   ....[0]....
.L_208:
        /*0724*/ 	.word	0x00000060


	//   ....[1]....
        /*0728*/ 	.word	0x00000140


	//   ....[2]....
        /*072c*/ 	.word	0x00000190


	//   ....[3]....
        /*0730*/ 	.word	0x000003c0


	//   ....[4]....
        /*0734*/ 	.word	0x00000520


	//   ....[5]....
        /*0738*/ 	.word	0x00000640


	//   ....[6]....
        /*073c*/ 	.word	0x000007a0


	//   ....[7]....
        /*0740*/ 	.word	0x00001e40


	//   ....[8]....
        /*0744*/ 	.word	0x00002670


	//   ....[9]....
        /*0748*/ 	.word	0x00003220


	//   ....[10]....
        /*074c*/ 	.word	0x000038c0


	//   ....[11]....
        /*0750*/ 	.word	0x000039d0


	//   ....[12]....
        /*0754*/ 	.word	0x00003fe0


	//   ....[13]....
        /*0758*/ 	.word	0x00004050


	//   ....[14]....
        /*075c*/ 	.word	0x00005940


	//   ....[15]....
        /*0760*/ 	.word	0x00005b60


	//   ....[16]....
        /*0764*/ 	.word	0x000068e0


	//   ....[17]....
        /*0768*/ 	.word	0x000069f0


	//   ....[18]....
        /*076c*/ 	.word	0x00006f70


	//   ....[19]....
        /*0770*/ 	.word	0x00006ff0


	//   ....[20]....
        /*0774*/ 	.word	0x00008990


	//   ....[21]....
        /*0778*/ 	.word	0x000089b0


	//   ....[22]....
        /*077c*/ 	.word	0x00008cc0


	//   ....[23]....
        /*0780*/ 	.word	0x00008d20


	//   ....[24]....
        /*0784*/ 	.word	0x0000a5d0


	//   ....[25]....
        /*0788*/ 	.word	0x0000a7a0


	//   ....[26]....
        /*078c*/ 	.word	0x0000b520


	//   ....[27]....
        /*0790*/ 	.word	0x0000b630


	//   ....[28]....
        /*0794*/ 	.word	0x0000bbd0


	//   ....[29]....
        /*0798*/ 	.word	0x0000bc60


	//   ....[30]....
        /*079c*/ 	.word	0x0000cac0


	//   ....[31]....
        /*07a0*/ 	.word	0x0000cb00


	//   ....[32]....
        /*07a4*/ 	.word	0x0000cc30


	//   ....[33]....
        /*07a8*/ 	.word	0x0000cc50


	//   ....[34]....
        /*07ac*/ 	.word	0x0000df20


	//   ....[35]....
        /*07b0*/ 	.word	0x0000df60


	//   ....[36]....
        /*07b4*/ 	.word	0x0000df90


	//   ....[37]....
        /*07b8*/ 	.word	0x0000dfc0


	//   ....[38]....
        /*07bc*/ 	.word	0x0000e690


	//   ....[39]....
        /*07c0*/ 	.word	0x0000e6d0


	//   ....[40]....
        /*07c4*/ 	.word	0x0000e7a0


	//   ....[41]....
        /*07c8*/ 	.word	0x0000e7c0


	//   ....[42]....
        /*07cc*/ 	.word	0x0000e890


	//   ....[43]....
        /*07d0*/ 	.word	0x0000e8b0


	//   ....[44]....
        /*07d4*/ 	.word	0x0000e990


	//   ....[45]....
        /*07d8*/ 	.word	0x0000e9b0


	//   ....[46]....
        /*07dc*/ 	.word	0x0000edb0


	//   ....[47]....
        /*07e0*/ 	.word	0x0000edc0


	//   ....[48]....
        /*07e4*/ 	.word	0x0000f210


	//   ....[49]....
        /*07e8*/ 	.word	0x0000f220


	//   ....[50]....
        /*07ec*/ 	.word	0x000100a0


	//   ....[51]....
        /*07f0*/ 	.word	0x000100c0


	//   ....[52]....
        /*07f4*/ 	.word	0x00010190


	//   ....[53]....
        /*07f8*/ 	.word	0x000101b0


	//   ....[54]....
        /*07fc*/ 	.word	0x00010280


	//   ....[55]....
        /*0800*/ 	.word	0x000102a0


	//   ....[56]....
        /*0804*/ 	.word	0x00010380


	//   ....[57]....
        /*0808*/ 	.word	0x000103a0


	//   ....[58]....
        /*080c*/ 	.word	0x00010510


	//   ....[59]....
        /*0810*/ 	.word	0x00010750


	//   ....[60]....
        /*0814*/ 	.word	0x00010780


	//   ....[61]....
        /*0818*/ 	.word	0x000107b0


	//   ....[62]....
        /*081c*/ 	.word	0x000107e0


	//   ....[63]....
        /*0820*/ 	.word	0x00010810


	//   ....[64]....
        /*0824*/ 	.word	0x00010840


	//   ....[65]....
        /*0828*/ 	.word	0x000109f0


	//   ....[66]....
        /*082c*/ 	.word	0x00010a20


	//   ....[67]....
        /*0830*/ 	.word	0x00010a50


	//   ....[68]....
        /*0834*/ 	.word	0x00010a80


	//   ....[69]....
        /*0838*/ 	.word	0x00010ab0


	//   ....[70]....
        /*083c*/ 	.word	0x00010ae0


	//   ....[71]....
        /*0840*/ 	.word	0x00010b80


	//   ....[72]....
        /*0844*/ 	.word	0x00010bb0


	//   ....[73]....
        /*0848*/ 	.word	0x00010bc0


	//   ....[74]....
        /*084c*/ 	.word	0x00010bf0


	//   ....[75]....
        /*0850*/ 	.word	0x00012990


	//   ....[76]....
        /*0854*/ 	.word	0x000135d0


	//   ....[77]....
        /*0858*/ 	.word	0x000135f0


	//   ....[78]....
        /*085c*/ 	.word	0x00013600


	//   ....[79]....
        /*0860*/ 	.word	0x00013630


	//   ....[80]....
        /*0864*/ 	.word	0x00013750


	//   ....[81]....
        /*0868*/ 	.word	0x00013760


	//   ....[82]....
        /*086c*/ 	.word	0x00013800


	//   ....[83]....
        /*0870*/ 	.word	0x00013810


	//   ....[84]....
        /*0874*/ 	.word	0x000138b0


	//   ....[85]....
        /*0878*/ 	.word	0x000138c0


	//   ....[86]....
        /*087c*/ 	.word	0x00013960


	//   ....[87]....
        /*0880*/ 	.word	0x00013970


	//   ....[88]....
        /*0884*/ 	.word	0x000139f0


	//   ....[89]....
        /*0888*/ 	.word	0x00013a20


	//   ....[90]....
        /*088c*/ 	.word	0x00013a70


	//   ....[91]....
        /*0890*/ 	.word	0x00013ab0


	//   ....[92]....
        /*0894*/ 	.word	0x000166c0


	//   ....[93]....
        /*0898*/ 	.word	0x00016740


	//   ....[94]....
        /*089c*/ 	.word	0x00016770


	//   ....[95]....
        /*08a0*/ 	.word	0x00016780


	//   ....[96]....
        /*08a4*/ 	.word	0x000167b0


	//   ....[97]....
        /*08a8*/ 	.word	0x000167e0


	//   ....[98]....
        /*08ac*/ 	.word	0x00016810


	//   ....[99]....
        /*08b0*/ 	.word	0x00016840


	//   ....[100]....
        /*08b4*/ 	.word	0x00016a10


	//   ....[101]....
        /*08b8*/ 	.word	0x00016a40


	//   ....[102]....
        /*08bc*/ 	.word	0x00016a70


	//   ....[103]....
        /*08c0*/ 	.word	0x00016aa0


	//   ....[104]....
        /*08c4*/ 	.word	0x00016ad0


	//   ....[105]....
        /*08c8*/ 	.word	0x00016b00


	//   ....[106]....
        /*08cc*/ 	.word	0x00016bd0


	//   ....[107]....
        /*08d0*/ 	.word	0x00016bf0


	//   ....[108]....
        /*08d4*/ 	.word	0x00016c00


	//   ....[109]....
        /*08d8*/ 	.word	0x00016c80


	//   ....[110]....
        /*08dc*/ 	.word	0x000177d0


	//   ....[111]....
        /*08e0*/ 	.word	0x00017e60


	//   ....[112]....
        /*08e4*/ 	.word	0x00018040


	//   ....[113]....
        /*08e8*/ 	.word	0x00018090


	//   ....[114]....
        /*08ec*/ 	.word	0x000181c0


	//   ....[115]....
        /*08f0*/ 	.word	0x00018210


	//   ....[116]....
        /*08f4*/ 	.word	0x00018350


	//   ....[117]....
        /*08f8*/ 	.word	0x000183c0


	//   ....[118]....
        /*08fc*/ 	.word	0x000184f0


	//   ....[119]....
        /*0900*/ 	.word	0x00018540


	//   ....[120]....
        /*0904*/ 	.word	0x00018670


	//   ....[121]....
        /*0908*/ 	.word	0x000186c0


	//   ....[122]....
        /*090c*/ 	.word	0x000187f0


	//   ....[123]....
        /*0910*/ 	.word	0x00018840


	//   ....[124]....
        /*0914*/ 	.word	0x00018950


	//   ....[125]....
        /*0918*/ 	.word	0x000189c0


	//   ....[126]....
        /*091c*/ 	.word	0x00018ad0


	//   ....[127]....
        /*0920*/ 	.word	0x00018b20


	//   ....[128]....
        /*0924*/ 	.word	0x00018e50


	//   ....[129]....
        /*0928*/ 	.word	0x00018ef0


	//   ....[130]....
        /*092c*/ 	.word	0x00019090


	//   ....[131]....
        /*0930*/ 	.word	0x00019110


	//   ....[132]....
        /*0934*/ 	.word	0x00019190


	//   ....[133]....
        /*0938*/ 	.word	0x00019210


	//   ....[134]....
        /*093c*/ 	.word	0x00019290


	//   ....[135]....
        /*0940*/ 	.word	0x00019320


	//   ....[136]....
        /*0944*/ 	.word	0x000193c0


	//   ....[137]....
        /*0948*/ 	.word	0x00019470


	//   ....[138]....
        /*094c*/ 	.word	0x000194f0


	//   ....[139]....
        /*0950*/ 	.word	0x00019570


	//   ....[140]....
        /*0954*/ 	.word	0x000195f0


	//   ....[141]....
        /*0958*/ 	.word	0x00019680


	//   ....[142]....
        /*095c*/ 	.word	0x00019700


	//   ....[143]....
        /*0960*/ 	.word	0x000197b0


	//   ....[144]....
        /*0964*/ 	.word	0x00019800


	//   ....[145]....
        /*0968*/ 	.word	0x000198c0


	//   ....[146]....
        /*096c*/ 	.word	0x000199f0


	//----- nvinfo : EIATTR_REG_RECONFIG
	.align		4
.L_209:
        /*0970*/ 	.byte	0x01, 0x54
	.zero		2


	//----- nvinfo : EIATTR_SYSCALL_OFFSETS
	.align		4
        /*0974*/ 	.byte	0x04, 0x46
        /*0976*/ 	.short	(.L_211 - .L_210)


	//   ....[0]....
.L_210:
        /*0978*/ 	.word	0x00002020


	//   ....[1]....
        /*097c*/ 	.word	0x000125b0


	//   ....[2]....
        /*0980*/ 	.word	0x00012700


	//   ....[3]....
        /*0984*/ 	.word	0x000127f0


	//   ....[4]....
        /*0988*/ 	.word	0x000130f0


	//----- nvinfo : EIATTR_MBARRIER_INSTR_OFFSETS
	.align		4
.L_211:
        /*098c*/ 	.byte	0x04, 0x39
        /*098e*/ 	.short	(.L_213 - .L_212)


	//   ....[0]....
.L_212:
        /*0990*/ 	.word	0x00000270
        /*0994*/ 	.word	0x000000ff
        /*0998*/ 	.word	0x0002a800
        /*099c*/ 	.short	0x0100
        /*099e*/ 	.byte	0x08
	.zero		1


	//   ....[1]....
        /*09a0*/ 	.word	0x00000280
        /*09a4*/ 	.word	0x000000ff
        /*09a8*/ 	.word	0x0002a820
        /*09ac*/ 	.short	0x0100
        /*09ae*/ 	.byte	0x08
	.zero		1


	//   ....[2]....
        /*09b0*/ 	.word	0x00000370
        /*09b4*/ 	.word	0x000000ff
        /*09b8*/ 	.word	0x0002a830
        /*09bc*/ 	.short	0x0100
        /*09be*/ 	.byte	0x08
	.zero		1


	//   ....[3]....
        /*09c0*/ 	.word	0x00000380
        /*09c4*/ 	.word	0x000000ff
        /*09c8*/ 	.word	0x0002a840
        /*09cc*/ 	.short	0x0100
        /*09ce*/ 	.byte	0x08
	.zero		1


	//   ....[4]....
        /*09d0*/ 	.word	0x00000390
        /*09d4*/ 	.word	0x000000ff
        /*09d8*/ 	.word	0x0002a838
        /*09dc*/ 	.short	0x0100
        /*09de*/ 	.byte	0x08
	.zero		1


	//   ....[5]....
        /*09e0*/ 	.word	0x000003a0
        /*09e4*/ 	.word	0x000000ff
        /*09e8*/ 	.word	0x0002a848
        /*09ec*/ 	.short	0x0100
        /*09ee*/ 	.byte	0x08
	.zero		1


	//   ....[6]....
        /*09f0*/ 	.word	0x000004d0
        /*09f4*/ 	.word	0x000000ff
        /*09f8*/ 	.word	0x0002a850
        /*09fc*/ 	.short	0x0100
        /*09fe*/ 	.byte	0x08
	.zero		1


	//   ....[7]....
        /*0a00*/ 	.word	0x000004e0
        /*0a04*/ 	.word	0x000000ff
        /*0a08*/ 	.word	0x0002a860
        /*0a0c*/ 	.short	0x0100
        /*0a0e*/ 	.byte	0x08
	.zero		1


	//   ....[8]....
        /*0a10*/ 	.word	0x000004f0
        /*0a14*/ 	.word	0x000000ff
        /*0a18*/ 	.word	0x0002a858
        /*0a1c*/ 	.short	0x0100
        /*0a1e*/ 	.byte	0x08
	.zero		1


	//   ....[9]....
        /*0a20*/ 	.word	0x00000500
        /*0a24*/ 	.word	0x000000ff
        /*0a28*/ 	.word	0x0002a868
        /*0a2c*/ 	.short	0x0100
        /*0a2e*/ 	.byte	0x08
	.zero		1


	//   ....[10]....
        /*0a30*/ 	.word	0x000005f0
        /*0a34*/ 	.word	0x000000ff
        /*0a38*/ 	.word	0x0002a870
        /*0a3c*/ 	.short	0x0100
        /*0a3e*/ 	.byte	0x06
	.zero		1


	//   ....[11]....
        /*0a40*/ 	.word	0x00000600
        /*0a44*/ 	.word	0x000000ff
        /*0a48*/ 	.word	0x0002a880
        /*0a4c*/ 	.short	0x0100
        /*0a4e*/ 	.byte	0x06
	.zero		1


	//   ....[12]....
        /*0a50*/ 	.word	0x00000610
        /*0a54*/ 	.word	0x000000ff
        /*0a58*/ 	.word	0x0002a878
        /*0a5c*/ 	.short	0x0100
        /*0a5e*/ 	.byte	0x06
	.zero		1


	//   ....[13]....
        /*0a60*/ 	.word	0x00000620
        /*0a64*/ 	.word	0x000000ff
        /*0a68*/ 	.word	0x0002a888
        /*0a6c*/ 	.short	0x0100
        /*0a6e*/ 	.byte	0x06
	.zero		1


	//   ....[14]....
        /*0a70*/ 	.word	0x00000750
        /*0a74*/ 	.word	0x000000ff
        /*0a78*/ 	.word	0x0002a890
        /*0a7c*/ 	.short	0x0100
        /*0a7e*/ 	.byte	0x08
	.zero		1


	//   ....[15]....
        /*0a80*/ 	.word	0x00000760
        /*0a84*/ 	.word	0x000000ff
        /*0a88*/ 	.word	0x0002a8a0
        /*0a8c*/ 	.short	0x0100
        /*0a8e*/ 	.byte	0x08
	.zero		1


	//   ....[16]....
        /*0a90*/ 	.word	0x00000770
        /*0a94*/ 	.word	0x000000ff
        /*0a98*/ 	.word	0x0002a898
        /*0a9c*/ 	.short	0x0100
        /*0a9e*/ 	.byte	0x08
	.zero		1


	//   ....[17]....
        /*0aa0*/ 	.word	0x00000780
        /*0aa4*/ 	.word	0x000000ff
        /*0aa8*/ 	.word	0x0002a8a8
        /*0aac*/ 	.short	0x0100
        /*0aae*/ 	.byte	0x08
	.zero		1


	//   ....[18]....
        /*0ab0*/ 	.word	0x000008b0
        /*0ab4*/ 	.word	0x000000ff
        /*0ab8*/ 	.word	0x0002a8b0
        /*0abc*/ 	.short	0x0100
        /*0abe*/ 	.byte	0x08
	.zero		1


	//   ....[19]....
        /*0ac0*/ 	.word	0x000008c0
        /*0ac4*/ 	.word	0x000000ff
        /*0ac8*/ 	.word	0x0002a8c0
        /*0acc*/ 	.short	0x0100
        /*0ace*/ 	.byte	0x08
	.zero		1


	//   ....[20]....
        /*0ad0*/ 	.word	0x000008d0
        /*0ad4*/ 	.word	0x000000ff
        /*0ad8*/ 	.word	0x0002a8b8
        /*0adc*/ 	.short	0x0100
        /*0ade*/ 	.byte	0x08
	.zero		1


	//   ....[21]....
        /*0ae0*/ 	.word	0x000008e0
        /*0ae4*/ 	.word	0x000000ff
        /*0ae8*/ 	.word	0x0002a8c8
        /*0aec*/ 	.short	0x0100
        /*0aee*/ 	.byte	0x08
	.zero		1


	//   ....[22]....
        /*0af0*/ 	.word	0x000020c0
        /*0af4*/ 	.word	0x000000ff
        /*0af8*/ 	.word	0x0002a800
        /*0afc*/ 	.short	0x010a
        /*0afe*/ 	.byte	0x25
	.zero		1


	//   ....[23]....
        /*0b00*/ 	.word	0x00002140
        /*0b04*/ 	.word	0x00000003
        /*0b08*/ 	.word	0x0002a830
        /*0b0c*/ 	.short	0x010a
        /*0b0e*/ 	.byte	0x3f
	.zero		1


	//   ....[24]....
        /*0b10*/ 	.word	0x000021b0
        /*0b14*/ 	.word	0x00000003
        /*0b18*/ 	.word	0x0002a830
        /*0b1c*/ 	.short	0x010a
        /*0b1e*/ 	.byte	0x3f
	.zero		1


	//   ....[25]....
        /*0b20*/ 	.word	0x00002900
        /*0b24*/ 	.word	0x00000000
        /*0b28*/ 	.word	0x00000000
        /*0b2c*/ 	.short	0x0101
        /*0b2e*/ 	.byte	0x3f
	.zero		1


	//   ....[26]....
        /*0b30*/ 	.word	0x00004d10
        /*0b34*/ 	.word	0x000000ff
        /*0b38*/ 	.word	0x0002a830
        /*0b3c*/ 	.short	0x010a
        /*0b3e*/ 	.byte	0x06
	.zero		1


	//   ....[27]....
        /*0b40*/ 	.word	0x00004d50
        /*0b44*/ 	.word	0x000000ff
        /*0b48*/ 	.word	0x0002a830
        /*0b4c*/ 	.short	0x010a
        /*0b4e*/ 	.byte	0x06
	.zero		1


	//   ....[28]....
        /*0b50*/ 	.word	0x000055d0
        /*0b54*/ 	.word	0x000000ff
        /*0b58*/ 	.word	0x0002a850
        /*0b5c*/ 	.short	0x010a
        /*0b5e*/ 	.byte	0x05
	.zero		1


	//   ....[29]....
        /*0b60*/ 	.word	0x00005610
        /*0b64*/ 	.word	0x000000ff
        /*0b68*/ 	.word	0x0002a850
        /*0b6c*/ 	.short	0x010a
        /*0b6e*/ 	.byte	0x05
	.zero		1


	//   ....[30]....
        /*0b70*/ 	.word	0x00005970
        /*0b74*/ 	.word	0x00000000
        /*0b78*/ 	.word	0x00000000
        /*0b7c*/ 	.short	0x0101
        /*0b7e*/ 	.byte	0x3f
	.zero		1


	//   ....[31]....
        /*0b80*/ 	.word	0x000072b0
        /*0b84*/ 	.word	0x0000006b
        /*0b88*/ 	.word	0x00000000
        /*0b8c*/ 	.short	0x0101
        /*0b8e*/ 	.byte	0x3f
	.zero		1


	//   ....[32]....
        /*0b90*/ 	.word	0x00007d50
        /*0b94*/ 	.word	0x000000ff
        /*0b98*/ 	.word	0x0002a830
        /*0b9c*/ 	.short	0x010a
        /*0b9e*/ 	.byte	0x05
	.zero		1


	//   ....[33]....
        /*0ba0*/ 	.word	0x00007d90
        /*0ba4*/ 	.word	0x000000ff
        /*0ba8*/ 	.word	0x0002a830
        /*0bac*/ 	.short	0x010a
        /*0bae*/ 	.byte	0x05
	.zero		1


	//   ....[34]....
        /*0bb0*/ 	.word	0x00008610
        /*0bb4*/ 	.word	0x000000ff
        /*0bb8*/ 	.word	0x0002a850
        /*0bbc*/ 	.short	0x010a
        /*0bbe*/ 	.byte	0x05
	.zero		1


	//   ....[35]....
        /*0bc0*/ 	.word	0x00008650
        /*0bc4*/ 	.word	0x000000ff
        /*0bc8*/ 	.word	0x0002a850
        /*0bcc*/ 	.short	0x010a
        /*0bce*/ 	.byte	0x05
	.zero		1


	//   ....[36]....
        /*0bd0*/ 	.word	0x000093b0
        /*0bd4*/ 	.word	0x0000005b
        /*0bd8*/ 	.word	0x00000000
        /*0bdc*/ 	.short	0x0101
        /*0bde*/ 	.byte	0x3f
	.zero		1


	//   ....[37]....
        /*0be0*/ 	.word	0x00009420
        /*0be4*/ 	.word	0x0000005f
        /*0be8*/ 	.word	0x00000000
        /*0bec*/ 	.short	0x0101
        /*0bee*/ 	.byte	0x3f
	.zero		1


	//   ....[38]....
        /*0bf0*/ 	.word	0x00009960
        /*0bf4*/ 	.word	0x000000ff
        /*0bf8*/ 	.word	0x0002a830
        /*0bfc*/ 	.short	0x010a
        /*0bfe*/ 	.byte	0x05
	.zero		1


	//   ....[39]....
        /*0c00*/ 	.word	0x000099a0
        /*0c04*/ 	.word	0x000000ff
        /*0c08*/ 	.word	0x0002a830
        /*0c0c*/ 	.short	0x010a
        /*0c0e*/ 	.byte	0x05
	.zero		1


	//   ....[40]....
        /*0c10*/ 	.word	0x0000a220
        /*0c14*/ 	.word	0x000000ff
        /*0c18*/ 	.word	0x0002a850
        /*0c1c*/ 	.short	0x010a
        /*0c1e*/ 	.byte	0x05
	.zero		1


	//   ....[41]....
        /*0c20*/ 	.word	0x0000a260
        /*0c24*/ 	.word	0x000000ff
        /*0c28*/ 	.word	0x0002a850
        /*0c2c*/ 	.short	0x010a
        /*0c2e*/ 	.byte	0x05
	.zero		1


	//   ....[42]....
        /*0c30*/ 	.word	0x0000a540
        /*0c34*/ 	.word	0x00000000
        /*0c38*/ 	.word	0x00000000
        /*0c3c*/ 	.short	0x0101
        /*0c3e*/ 	.byte	0x3f
	.zero		1


	//   ....[43]....
        /*0c40*/ 	.word	0x0000bcd0
        /*0c44*/ 	.word	0x0000006d
        /*0c48*/ 	.word	0x00000000
        /*0c4c*/ 	.short	0x0101
        /*0c4e*/ 	.byte	0x3f
	.zero		1


	//   ....[44]....
        /*0c50*/ 	.word	0x0000ca30
        /*0c54*/ 	.word	0x000000ff
        /*0c58*/ 	.word	0x0002a850
        /*0c5c*/ 	.short	0x010a
        /*0c5e*/ 	.byte	0x05
	.zero		1


	//   ....[45]....
        /*0c60*/ 	.word	0x0000ca70
        /*0c64*/ 	.word	0x000000ff
        /*0c68*/ 	.word	0x0002a850
        /*0c6c*/ 	.short	0x010a
        /*0c6e*/ 	.byte	0x05
	.zero		1


	//   ....[46]....
        /*0c70*/ 	.word	0x0000cf10
        /*0c74*/ 	.word	0x0000000a
        /*0c78*/ 	.word	0x00000000
        /*0c7c*/ 	.short	0x0101
        /*0c7e*/ 	.byte	0x3f
	.zero		1


	//   ....[47]....
        /*0c80*/ 	.word	0x0000e6c0
        /*0c84*/ 	.word	0x00000010
        /*0c88*/ 	.word	0x00000000
        /*0c8c*/ 	.short	0x0101
        /*0c8e*/ 	.byte	0x3f
	.zero		1


	//   ....[48]....
        /*0c90*/ 	.word	0x0000ebe0
        /*0c94*/ 	.word	0x00000006
        /*0c98*/ 	.word	0x00000000
        /*0c9c*/ 	.short	0x0101
        /*0c9e*/ 	.byte	0x3f
	.zero		1


	//   ....[49]....
        /*0ca0*/ 	.word	0x00012c10
        /*0ca4*/ 	.word	0x00000000
        /*0ca8*/ 	.word	0x0002a840
        /*0cac*/ 	.short	0x010a
        /*0cae*/ 	.byte	0x3f
	.zero		1


	//   ....[50]....
        /*0cb0*/ 	.word	0x00013bd0
        /*0cb4*/ 	.word	0x00000012
        /*0cb8*/ 	.word	0x0002a800
        /*0cbc*/ 	.short	0x0107
        /*0cbe*/ 	.byte	0x3f
	.zero		1


	//   ....[51]....
        /*0cc0*/ 	.word	0x00013ce0
        /*0cc4*/ 	.word	0x00000012
        /*0cc8*/ 	.word	0x0002a800
        /*0ccc*/ 	.short	0x0101
        /*0cce*/ 	.byte	0x3f
	.zero		1


	//   ....[52]....
        /*0cd0*/ 	.word	0x00013d00
        /*0cd4*/ 	.word	0x00000012
        /*0cd8*/ 	.word	0x0002a820
        /*0cdc*/ 	.short	0x010a
        /*0cde*/ 	.byte	0x3f
	.zero		1


	//   ....[53]....
        /*0ce0*/ 	.word	0x00014130
        /*0ce4*/ 	.word	0x00000003
        /*0ce8*/ 	.word	0x0002a840
        /*0cec*/ 	.short	0x010a
        /*0cee*/ 	.byte	0x3f
	.zero		1


	//   ....[54]....
        /*0cf0*/ 	.word	0x000145c0
        /*0cf4*/ 	.word	0x00000003
        /*0cf8*/ 	.word	0x00000060
        /*0cfc*/ 	.short	0x010a
        /*0cfe*/ 	.byte	0x3f
	.zero		1


	//   ....[55]....
        /*0d00*/ 	.word	0x00014c50
        /*0d04*/ 	.word	0x00000003
        /*0d08*/ 	.word	0x0002a840
        /*0d0c*/ 	.short	0x010a
        /*0d0e*/ 	.byte	0x3f
	.zero		1


	//   ....[56]....
        /*0d10*/ 	.word	0x000150e0
        /*0d14*/ 	.word	0x00000002
        /*0d18*/ 	.word	0x00000060
        /*0d1c*/ 	.short	0x010a
        /*0d1e*/ 	.byte	0x3f
	.zero		1


	//   ....[57]....
        /*0d20*/ 	.word	0x000156c0
        /*0d24*/ 	.word	0x00000002
        /*0d28*/ 	.word	0x0002a840
        /*0d2c*/ 	.short	0x010a
        /*0d2e*/ 	.byte	0x3f
	.zero		1


	//   ....[58]....
        /*0d30*/ 	.word	0x00015b50
        /*0d34*/ 	.word	0x00000002
        /*0d38*/ 	.word	0x00000060
        /*0d3c*/ 	.short	0x010a
        /*0d3e*/ 	.byte	0x3f
	.zero		1


	//   ....[59]....
        /*0d40*/ 	.word	0x000160e0
        /*0d44*/ 	.word	0x00000000
        /*0d48*/ 	.word	0x0002a860
        /*0d4c*/ 	.short	0x010a
        /*0d4e*/ 	.byte	0x3f
	.zero		1


	//   ....[60]....
        /*0d50*/ 	.word	0x00017750
        /*0d54*/ 	.word	0x00000000
        /*0d58*/ 	.word	0x0002a820
        /*0d5c*/ 	.short	0x010a
        /*0d5e*/ 	.byte	0x3f
	.zero		1


	//   ....[61]....
        /*0d60*/ 	.word	0x00017960
        /*0d64*/ 	.word	0x00000006
        /*0d68*/ 	.word	0x00000000
        /*0d6c*/ 	.short	0x010a
        /*0d6e*/ 	.byte	0x3f
	.zero		1


	//   ....[62]....
        /*0d70*/ 	.word	0x00017990
        /*0d74*/ 	.word	0x00000007
        /*0d78*/ 	.word	0x00000000
        /*0d7c*/ 	.short	0x010a
        /*0d7e*/ 	.byte	0x3f
	.zero		1


	//   ....[63]....
        /*0d80*/ 	.word	0x000179f0
        /*0d84*/ 	.word	0x00000004
        /*0d88*/ 	.word	0x00000000
        /*0d8c*/ 	.short	0x010a
        /*0d8e*/ 	.byte	0x3f
	.zero		1


	//   ....[64]....
        /*0d90*/ 	.word	0x00017a20
        /*0d94*/ 	.word	0x00000003
        /*0d98*/ 	.word	0x00000000
        /*0d9c*/ 	.short	0x010a
        /*0d9e*/ 	.byte	0x3f
	.zero		1


	//   ....[65]....
        /*0da0*/ 	.word	0x00017a90
        /*0da4*/ 	.word	0x00000003
        /*0da8*/ 	.word	0x0002a800
        /*0dac*/ 	.short	0x010a
        /*0dae*/ 	.byte	0x3f
	.zero		1


	//   ....[66]....
        /*0db0*/ 	.word	0x00017ae0
        /*0db4*/ 	.word	0x00000003
        /*0db8*/ 	.word	0x0002a830
        /*0dbc*/ 	.short	0x010a
        /*0dbe*/ 	.byte	0x3f
	.zero		1


	//   ....[67]....
        /*0dc0*/ 	.word	0x00017b40
        /*0dc4*/ 	.word	0x0000000c
        /*0dc8*/ 	.word	0x0002a830
        /*0dcc*/ 	.short	0x010a
        /*0dce*/ 	.byte	0x3f
	.zero		1


	//   ....[68]....
        /*0dd0*/ 	.word	0x00017ba0
        /*0dd4*/ 	.word	0x00000009
        /*0dd8*/ 	.word	0x0002a850
        /*0ddc*/ 	.short	0x010a
        /*0dde*/ 	.byte	0x3f
	.zero		1


	//   ....[69]....
        /*0de0*/ 	.word	0x00017c00
        /*0de4*/ 	.word	0x00000008
        /*0de8*/ 	.word	0x0002a830
        /*0dec*/ 	.short	0x010a
        /*0dee*/ 	.byte	0x3f
	.zero		1


	//   ....[70]....
        /*0df0*/ 	.word	0x00017c60
        /*0df4*/ 	.word	0x00000003
        /*0df8*/ 	.word	0x0002a850
        /*0dfc*/ 	.short	0x010a
        /*0dfe*/ 	.byte	0x3f
	.zero		1


	//   ....[71]....
        /*0e00*/ 	.word	0x00017cc0
        /*0e04*/ 	.word	0x00000008
        /*0e08*/ 	.word	0x0002a830
        /*0e0c*/ 	.short	0x010a
        /*0e0e*/ 	.byte	0x3f
	.zero		1


	//   ....[72]....
        /*0e10*/ 	.word	0x00017d20
        /*0e14*/ 	.word	0x00000003
        /*0e18*/ 	.word	0x0002a850
        /*0e1c*/ 	.short	0x010a
        /*0e1e*/ 	.byte	0x3f
	.zero		1


	//   ....[73]....
        /*0e20*/ 	.word	0x00017d80
        /*0e24*/ 	.word	0x00000005
        /*0e28*/ 	.word	0x0002a850
        /*0e2c*/ 	.short	0x010a
        /*0e2e*/ 	.byte	0x3f
	.zero		1


	//   ....[74]....
        /*0e30*/ 	.word	0x00017f20
        /*0e34*/ 	.word	0x00000000
        /*0e38*/ 	.word	0x0002a840
        /*0e3c*/ 	.short	0x010a
        /*0e3e*/ 	.byte	0x3f
	.zero		1


	//   ....[75]....
        /*0e40*/ 	.word	0x00018b60
        /*0e44*/ 	.word	0x00000012
        /*0e48*/ 	.word	0x0002a820
        /*0e4c*/ 	.short	0x010a
        /*0e4e*/ 	.byte	0x3f
	.zero		1


	//   ....[76]....
        /*0e50*/ 	.word	0x00018bb0
        /*0e54*/ 	.word	0x00000003
        /*0e58*/ 	.word	0x0002a840
        /*0e5c*/ 	.short	0x010a
        /*0e5e*/ 	.byte	0x3f
	.zero		1


	//   ....[77]....
        /*0e60*/ 	.word	0x00018c00
        /*0e64*/ 	.word	0x00000003
        /*0e68*/ 	.word	0x00000060
        /*0e6c*/ 	.short	0x010a
        /*0e6e*/ 	.byte	0x3f
	.zero		1


	//   ....[78]....
        /*0e70*/ 	.word	0x00018c50
        /*0e74*/ 	.word	0x00000003
        /*0e78*/ 	.word	0x0002a840
        /*0e7c*/ 	.short	0x010a
        /*0e7e*/ 	.byte	0x3f
	.zero		1


	//   ....[79]....
        /*0e80*/ 	.word	0x00018ca0
        /*0e84*/ 	.word	0x00000002
        /*0e88*/ 	.word	0x00000060
        /*0e8c*/ 	.short	0x010a
        /*0e8e*/ 	.byte	0x3f
	.zero		1


	//   ....[80]....
        /*0e90*/ 	.word	0x00018cf0
        /*0e94*/ 	.word	0x00000002
        /*0e98*/ 	.word	0x0002a840
        /*0e9c*/ 	.short	0x010a
        /*0e9e*/ 	.byte	0x3f
	.zero		1


	//   ....[81]....
        /*0ea0*/ 	.word	0x00018d40
        /*0ea4*/ 	.word	0x00000002
        /*0ea8*/ 	.word	0x00000060
        /*0eac*/ 	.short	0x010a
        /*0eae*/ 	.byte	0x3f
	.zero		1


	//   ....[82]....
        /*0eb0*/ 	.word	0x00018d90
        /*0eb4*/ 	.word	0x00000000
        /*0eb8*/ 	.word	0x0002a860
        /*0ebc*/ 	.short	0x010a
        /*0ebe*/ 	.byte	0x3f
	.zero		1


	//   ....[83]....
        /*0ec0*/ 	.word	0x00019910
        /*0ec4*/ 	.word	0x00000000
        /*0ec8*/ 	.word	0x0002a820
        /*0ecc*/ 	.short	0x010a
        /*0ece*/ 	.byte	0x3f
	.zero		1


	//   ....[84]....
        /*0ed0*/ 	.word	0x00019ab0
        /*0ed4*/ 	.word	0x00000006
        /*0ed8*/ 	.word	0x00000000
        /*0edc*/ 	.short	0x010a
        /*0ede*/ 	.byte	0x3f
	.zero		1


	//   ....[85]....
        /*0ee0*/ 	.word	0x00019b00
        /*0ee4*/ 	.word	0x00000007
        /*0ee8*/ 	.word	0x00000000
        /*0eec*/ 	.short	0x010a
        /*0eee*/ 	.byte	0x3f
	.zero		1


	//   ....[86]....
        /*0ef0*/ 	.word	0x00019b50
        /*0ef4*/ 	.word	0x00000004
        /*0ef8*/ 	.word	0x00000000
        /*0efc*/ 	.short	0x010a
        /*0efe*/ 	.byte	0x3f
	.zero		1


	//----- nvinfo : EIATTR_NUM_MBARRIERS
	.align		4
.L_213:
        /*0f00*/ 	.byte	0x03, 0x38
        /*0f02*/ 	.short	0x0016


	//----- nvinfo : EIATTR_EXIT_INSTR_OFFSETS
	.align		4
        /*0f04*/ 	.byte	0x04, 0x1c
        /*0f06*/ 	.short	(.L_215 - .L_214)


	//   ....[0]....
.L_214:
        /*0f08*/ 	.word	0x00000a50


	//   ....[1]....
        /*0f0c*/ 	.word	0x000104b0


	//   ....[2]....
        /*0f10*/ 	.word	0x00017a70


	//----- nvinfo : EIATTR_MAX_THREADS
	.align		4
.L_215:
        /*0f14*/ 	.byte	0x04, 0x05
        /*0f16*/ 	.short	(.L_217 - .L_216)
.L_216:
        /*0f18*/ 	.word	0x00000180
        /*0f1c*/ 	.word	0x00000001
        /*0f20*/ 	.word	0x00000001


	//----- nvinfo : EIATTR_CRS_STACK_SIZE
	.align		4
.L_217:
        /*0f24*/ 	.byte	0x04, 0x1e
        /*0f26*/ 	.short	(.L_219 - .L_218)
.L_218:
        /*0f28*/ 	.word	0x00000000


	//----- nvinfo : EIATTR_CBANK_PARAM_SIZE
	.align		4
.L_219:
        /*0f2c*/ 	.byte	0x03, 0x19
        /*0f2e*/ 	.short	0x0af0


	//----- nvinfo : EIATTR_PARAM_CBANK
	.align		4
        /*0f30*/ 	.byte	0x04, 0x0a
        /*0f32*/ 	.short	(.L_221 - .L_220)
	.align		4
.L_220:
        /*0f34*/ 	.word	index@(.nv.constant0._ZN7cutlass13device_kernelIN5flash11enable_sm90INS1_16FlashAttnFwdSm90INS1_25CollectiveMainloopFwdSm90ILi2EN4cute5tupleIJNS5_1CILi1EEES8_S8_EEENS6_IJNS7_ILi128EEENS7_ILi96EEENS7_ILi192EEEEEELi128ENS_6half_tEfNS_4arch4Sm90ELb0ELb1ELb0ELb1ELb0ELb0ELb0ELb1ELb1ELb1ELb1ELb0EEENS1_21CollectiveEpilogueFwdINS6_IJSA_SA_SB_EEES9_SE_SG_Li256ELb1ELb1ELb1ELb0EEENS1_36VarlenDynamicPersistentTileSchedulerILi128ELi96ELi256ELi128ELb1ELb1ELb1ELb1ELb0ELb1EEEEEEEEEvNT_6ParamsE)
        /*0f38*/ 	.short	0x0210
        /*0f3a*/ 	.short	0x0af0


	//----- nvinfo : EIATTR_SW_WAR
	.align		4
.L_221:
        /*0f3c*/ 	.byte	0x04, 0x36
        /*0f3e*/ 	.short	(.L_223 - .L_222)
.L_222:
        /*0f40*/ 	.word	0x00000008
.L_223:


//--------------------- .nv.info._ZN7cutlass13device_kernelIN5flash11enable_sm90INS1_16FlashAttnFwdSm90INS1_25CollectiveMainloopFwdSm90ILi2EN4cute5tupleIJNS5_1CILi1EEES8_S8_EEENS6_IJNS7_ILi128EEENS7_ILi96EEENS7_ILi192EEEEEELi128ENS_6half_tEfNS_4arch4Sm90ELb0ELb1ELb0ELb1ELb0ELb1ELb0ELb1ELb1ELb1ELb1ELb0EEENS1_21CollectiveEpilogueFwdINS6_IJSA_SA_SB_EEES9_SE_SG_Li256ELb1ELb1ELb1ELb0EEENS1_36VarlenDynamicPersistentTileSchedulerILi128ELi96ELi256ELi128ELb1ELb1ELb1ELb1ELb0ELb1EEEEEEEEEvNT_6ParamsE --------------------------
	.section	.nv.info._ZN7cutlass13device_kernelIN5flash11enable_sm90INS1_16FlashAttnFwdSm90INS1_25CollectiveMainloopFwdSm90ILi2EN4cute5tupleIJNS5_1CILi1EEES8_S8_EEENS6_IJNS7_ILi128EEENS7_ILi96EEENS7_ILi192EEEEEELi128ENS_6half_tEfNS_4arch4Sm90ELb0ELb1ELb0ELb1ELb0ELb1ELb0ELb1ELb1ELb1ELb1ELb0EEENS1_21CollectiveEpilogueFwdINS6_IJSA_SA_SB_EEES9_SE_SG_Li256ELb1ELb1ELb1ELb0EEENS1_36VarlenDynamicPersistentTileSchedulerILi128ELi96ELi256ELi128ELb1ELb1ELb1ELb1ELb0ELb1EEEEEEEEEvNT_6ParamsE,"",@"SHT_CUDA_INFO"
	.sectionflags	@""
	.align	4


	//----- nvinfo : EIATTR_CUDA_API_VERSION
	.align		4
        /*0000*/ 	.byte	0x04, 0x37
        /*0002*/ 	.short	(.L_225 - .L_224)
.L_224:
        /*0004*/ 	.word	0x00000082


	//----- nvinfo : EIATTR_KPARAM_INFO
	.align		4
.L_225:
        /*0008*/ 	.byte	0x04, 0x17
        /*000a*/ 	.short	(.L_227 - .L_226)
.L_226:
        /*000c*/ 	.word	0x00000000
        /*0010*/ 	.short	0x0000
        /*0012*/ 	.short	0x0070
        /*0014*/ 	.byte	0x00, 0xf0, 0x01, 0x2a


	//----- nvinfo : EIATTR_SPARSE_MMA_MASK
	.align		4
.L_227:
        /*0018*/ 	.byte	0x03, 0x50
        /*001a*/ 	.short	0x0000


	//----- nvinfo : EIATTR_MAXREG_COUNT
	.align		4
        /*001c*/ 	.byte	0x03, 0x1b
        /*001e*/ 	.short	0x00a8


	//----- nvinfo : EIATTR_NUM_BARRIERS
	.align		4
        /*0020*/ 	.byte	0x02, 0x4c
        /*0022*/ 	.byte	0x10
	.zero		1


	//----- nvinfo : EIATTR_EXTERNS
	.align		4
        /*0024*/ 	.byte	0x04, 0x0f
        /*0026*/ 	.short	(.L_229 - .L_228)


	//   ....[0]....
	.align		4
.L_228:
        /*0028*/ 	.word	index@(__assertfail)


	//----- nvinfo : EIATTR_ANNOTATIONS
	.align		4
.L_229:
        /*002c*/ 	.byte	0x04, 0x55
        /*002e*/ 	.short	(.L_231 - .L_230)


	//   ....[0]....
.L_230:
        /* <DEDUP_REMOVED lines=127> */


	//----- nvinfo : EIATTR_MERCURY_ISA_VERSION
	.align		4
.L_231:
        /*0808*/ 	.byte	0x03, 0x5f
        /*080a*/ 	.short	0x0101


	//----- nvinfo : EIATTR_UNUSED_LOAD_BYTE_OFFSET
	.align		4
        /*080c*/ 	.byte	0x04, 0x44
        /*080e*/ 	.short	(.L_233 - .L_232)


	//   ....[0]....
.L_232:
        /*0810*/ 	.word	0x00000ab0
        /*0814*/ 	.word	0x0000fff0


	//   ....[1]....
        /*0818*/ 	.word	0x0001e830
        /*081c*/ 	.word	0x0000fff0


	//----- nvinfo : EIATTR_INT_WARP_WIDE_INSTR_OFFSETS
	.align		4
.L_233:
        /*0820*/ 	.byte	0x04, 0x31
        /*0822*/ 	.short	(.L_235 - .L_234)


	//   ....[0]....
.L_234:
        /*0824*/ 	.word	0x00000190


	//   ....[1]....
        /*0828*/ 	.word	0x000001d0


	//   ....[2]....
        /*082c*/ 	.word	0x00000240


	//   ....[3]....
        /*0830*/ 	.word	0x00024f90


	//   ....[4]....
        /*0834*/ 	.word	0x00025020


	//   ....[5]....
        /*0838*/ 	.word	0x00028b10


	//   ....[6]....
        /*083c*/ 	.word	0x00028b70


	//----- nvinfo : EIATTR_COOP_GROUP_MASK_REGIDS
	.align		4
.L_235:
        /*0840*/ 	.byte	0x04, 0x29
        /*0842*/ 	.short	(.L_237 - .L_236)


	//   ....[0]....
.L_236:
        /*0844*/ 	.word	0xffffffff


	//   ....[1]....
        /*0848*/ 	.word	0xffffffff


	//   ....[2]....
        /*084c*/ 	.word	0xffffffff


	//   ....[3]....
        /*0850*/ 	.word	0xffffffff


	//   ....[4]....
        /*0854*/ 	.word	0xffffffff


	//   ....[5]....
        /*0858*/ 	.word	0xffffffff


	//   ....[6]....
        /*085c*/ 	.word	0xffffffff


	//   ....[7]....
        /*0860*/ 	.word	0xffffffff


	//   ....[8]....
        /*0864*/ 	.word	0xffffffff


	//   ....[9]....
        /*0868*/ 	.word	0xffffffff


	//   ....[10]....
        /*086c*/ 	.word	0xffffffff


	//   ....[11]....
        /*0870*/ 	.word	0xffffffff


	//   ....[12]....
        /*0874*/ 	.word	0xffffffff


	//   ....[13]....
        /*0878*/ 	.word	0xffffffff


	//   ....[14]....
        /*087c*/ 	.word	0xffffffff


	//   ....[15]....
        /*0880*/ 	.word	0xffffffff


	//   ....[16]....
        /*0884*/ 	.word	0xffffffff


	//   ....[17]....
        /*0888*/ 	.word	0xffffffff


	//   ....[18]....
        /*088c*/ 	.word	0xffffffff


	//   ....[19]....
        /*0890*/ 	.word	0xffffffff


	//   ....[20]....
        /*0894*/ 	.word	0xffffffff


	//   ....[21]....
        /*0898*/ 	.word	0xffffffff


	//   ....[22]....
        /*089c*/ 	.word	0xffffffff


	//   ....[23]....
        /*08a0*/ 	.word	0xffffffff


	//   ....[24]....
        /*08a4*/ 	.word	0xffffffff


	//   ....[25]....
        /*08a8*/ 	.word	0xffffffff


	//   ....[26]....
        /*08ac*/ 	.word	0xffffffff


	//   ....[27]....
        /*08b0*/ 	.word	0xffffffff


	//   ....[28]....
        /*08b4*/ 	.word	0xffffffff


	//   ....[29]....
        /*08b8*/ 	.word	0xffffffff


	//   ....[30]....
        /*08bc*/ 	.word	0xffffffff


	//   ....[31]....
        /*08c0*/ 	.word	0xffffffff


	//   ....[32]....
        /*08c4*/ 	.word	0xffffffff


	//   ....[33]....
        /*08c8*/ 	.word	0xffffffff


	//   ....[34]....
        /*08cc*/ 	.word	0xffffffff


	//   ....[35]....
        /*08d0*/ 	.word	0xffffffff


	//   ....[36]....
        /*08d4*/ 	.word	0xffffffff


	//   ....[37]....
        /*08d8*/ 	.word	0xffffffff


	//   ....[38]....
        /*08dc*/ 	.word	0xffffffff


	//   ....[39]....
        /*08e0*/ 	.word	0xffffffff


	//   ....[40]....
        /*08e4*/ 	.word	0xffffffff


	//   ....[41]....
        /*08e8*/ 	.word	0xffffffff


	//   ....[42]....
        /*08ec*/ 	.word	0xffffffff


	//   ....[43]....
        /*08f0*/ 	.word	0xffffffff


	//   ....[44]....
        /*08f4*/ 	.word	0xffffffff


	//   ....[45]....
        /*08f8*/ 	.word	0xffffffff


	//   ....[46]....
        /*08fc*/ 	.word	0xffffffff


	//   ....[47]....
        /*0900*/ 	.word	0xffffffff


	//   ....[48]....
        /*0904*/ 	.word	0xffffffff


	//   ....[49]....
        /*0908*/ 	.word	0xffffffff


	//   ....[50]....
        /*090c*/ 	.word	0xffffffff


	//   ....[51]....
        /*0910*/ 	.word	0xffffffff


	//   ....[52]....
        /*0914*/ 	.word	0xffffffff


	//   ....[53]....
        /*0918*/ 	.word	0xffffffff


	//   ....[54]....
        /*091c*/ 	.word	0xffffffff


	//   ....[55]....
        /*0920*/ 	.word	0xffffffff


	//   ....[56]....
        /*0924*/ 	.word	0xffffffff


	//   ....[57]....
        /*0928*/ 	.word	0xffffffff


	//   ....[58]....
        /*092c*/ 	.word	0xffffffff


	//   ....[59]....
        /*0930*/ 	.word	0xffffffff


	//   ....[60]....
        /*0934*/ 	.word	0xffffffff


	//   ....[61]....
        /*0938*/ 	.word	0xffffffff


	//   ....[62]....
        /*093c*/ 	.word	0xffffffff


	//   ....[63]....
        /*0940*/ 	.word	0xffffffff


	//   ....[64]....
        /*0944*/ 	.word	0xffffffff


	//   ....[65]....
        /*0948*/ 	.word	0xffffffff


	//   ....[66]....
        /*094c*/ 	.word	0xffffffff


	//   ....[67]....
        /*0950*/ 	.word	0xffffffff


	//   ....[68]....
        /*0954*/ 	.word	0xffffffff


	//   ....[69]....
        /*0958*/ 	.word	0xffffffff


	//   ....[70]....
        /*095c*/ 	.word	0xffffffff


	//   ....[71]....
        /*0960*/ 	.word	0xffffffff


	//   ....[72]....
        /*0964*/ 	.word	0xffffffff


	//   ....[73]....
        /*0968*/ 	.word	0xffffffff


	//   ....[74]....
        /*096c*/ 	.word	0xffffffff


	//   ....[75]....
        /*0970*/ 	.word	0xffffffff


	//   ....[76]....
        /*0974*/ 	.word	0xffffffff


	//   ....[77]....
        /*0978*/ 	.word	0xffffffff


	//   ....[78]....
        /*097c*/ 	.word	0xffffffff


	//   ....[79]....
        /*0980*/ 	.word	0xffffffff


	//   ....[80]....
        /*0984*/ 	.word	0xffffffff


	//   ....[81]....
        /*0988*/ 	.word	0xffffffff


	//   ....[82]....
        /*098c*/ 	.word	0xffffffff


	//   ....[83]....
        /*0990*/ 	.word	0xffffffff


	//   ....[84]....
        /*0994*/ 	.word	0xffffffff


	//   ....[85]....
        /*0998*/ 	.word	0xffffffff


	//   ....[86]....
        /*099c*/ 	.word	0xffffffff


	//   ....[87]....
        /*09a0*/ 	.word	0xffffffff


	//   ....[88]....
        /*09a4*/ 	.word	0xffffffff


	//   ....[89]....
        /*09a8*/ 	.word	0xffffffff


	//   ....[90]....
        /*09ac*/ 	.word	0xffffffff


	//   ....[91]....
        /*09b0*/ 	.word	0xffffffff


	//   ....[92]....
        /*09b4*/ 	.word	0xffffffff


	//   ....[93]....
        /*09b8*/ 	.word	0xffffffff


	//   ....[94]....
        /*09bc*/ 	.word	0xffffffff


	//   ....[95]....
        /*09c0*/ 	.word	0xffffffff


	//   ....[96]....
        /*09c4*/ 	.word	0xffffffff


	//   ....[97]....
        /*09c8*/ 	.word	0xffffffff


	//   ....[98]....
        /*09cc*/ 	.word	0xffffffff


	//   ....[99]....
        /*09d0*/ 	.word	0xffffffff


	//   ....[100]....
        /*09d4*/ 	.word	0xffffffff


	//   ....[101]....
        /*09d8*/ 	.word	0xffffffff


	//   ....[102]....
        /*09dc*/ 	.word	0xffffffff


	//   ....[103]....
        /*09e0*/ 	.word	0xffffffff


	//   ....[104]....
        /*09e4*/ 	.word	0xffffffff


	//   ....[105]....
        /*09e8*/ 	.word	0xffffffff


	//   ....[106]....
        /*09ec*/ 	.word	0xffffffff


	//   ....[107]....
        /*09f0*/ 	.word	0xffffffff


	//   ....[108]....
        /*09f4*/ 	.word	0xffffffff


	//   ....[109]....
        /*09f8*/ 	.word	0xffffffff


	//   ....[110]....
        /*09fc*/ 	.word	0xffffffff


	//   ....[111]....
        /*0a00*/ 	.word	0xffffffff


	//   ....[112]....
        /*0a04*/ 	.word	0xffffffff


	//   ....[113]....
        /*0a08*/ 	.word	0xffffffff


	//   ....[114]....
        /*0a0c*/ 	.word	0xffffffff


	//   ....[115]....
        /*0a10*/ 	.word	0xffffffff


	//   ....[116]....
        /*0a14*/ 	.word	0xffffffff


	//   ....[117]....
        /*0a18*/ 	.word	0xffffffff


	//   ....[118]....
        /*0a1c*/ 	.word	0xffffffff


	//   ....[119]....
        /*0a20*/ 	.word	0xffffffff


	//   ....[120]....
        /*0a24*/ 	.word	0xffffffff


	//   ....[121]....
        /*0a28*/ 	.word	0xffffffff


	//   ....[122]....
        /*0a2c*/ 	.word	0xffffffff


	//   ....[123]....
        /*0a30*/ 	.word	0xffffffff


	//   ....[124]....
        /*0a34*/ 	.word	0xffffffff


	//   ....[125]....
        /*0a38*/ 	.word	0xffffffff


	//   ....[126]....
        /*0a3c*/ 	.word	0xffffffff


	//   ....[127]....
        /*0a40*/ 	.word	0xffffffff


	//   ....[128]....
        /*0a44*/ 	.word	0x0500000f


	//   ....[129]....
        /*0a48*/ 	.word	0x0500000f


	//   ....[130]....
        /*0a4c*/ 	.word	0x0500000f


	//   ....[131]....
        /*0a50*/ 	.word	0x0500000f


	//   ....[132]....
        /*0a54*/ 	.word	0x0500000f


	//   ....[133]....
        /*0a58*/ 	.word	0x0500000f


	//   ....[134]....
        /*0a5c*/ 	.word	0x0500000f


	//   ....[135]....
        /*0a60*/ 	.word	0x0500000f


	//   ....[136]....
        /*0a64*/ 	.word	0x0500000f


	//   ....[137]....
        /*0a68*/ 	.word	0x0500000f


	//   ....[138]....
        /*0a6c*/ 	.word	0x0500000f


	//   ....[139]....
        /*0a70*/ 	.word	0x0500000f


	//   ....[140]....
        /*0a74*/ 	.word	0x0500000f


	//   ....[141]....
        /*0a78*/ 	.word	0x0500000f


	//   ....[142]....
        /*0a7c*/ 	.word	0x0500000f


	//   ....[143]....
        /*0a80*/ 	.word	0x0500000f


	//   ....[144]....
        /*0a84*/ 	.word	0x0500000f


	//   ....[145]....
        /*0a88*/ 	.word	0x0500000f


	//   ....[146]....
        /*0a8c*/ 	.word	0x0500000f


	//   ....[147]....
        /*0a90*/ 	.word	0x0500000f


	//   ....[148]....
        /*0a94*/ 	.word	0x0500000f


	//   ....[149]....
        /*0a98*/ 	.word	0x0500000f


	//   ....[150]....
        /*0a9c*/ 	.word	0x0500000f


	//   ....[151]....
        /*0aa0*/ 	.word	0x0500000f


	//   ....[152]....
        /*0aa4*/ 	.word	0x0500000f


	//   ....[153]....
        /*0aa8*/ 	.word	0x0500000f


	//   ....[154]....
        /*0aac*/ 	.word	0x0500000f


	//   ....[155]....
        /*0ab0*/ 	.word	0x0500000f


	//   ....[156]....
        /*0ab4*/ 	.word	0x0500000f


	//   ....[157]....
        /*0ab8*/ 	.word	0x0500000f


	//   ....[158]....
        /*0abc*/ 	.word	0x0500000f


	//   ....[159]....
        /*0ac0*/ 	.word	0x0500000f


	//   ....[160]....
        /*0ac4*/ 	.word	0x0500000f


	//   ....[161]....
        /*0ac8*/ 	.word	0x0500000f


	//   ....[162]....
        /*0acc*/ 	.word	0x0500000f


	//   ....[163]....
        /*0ad0*/ 	.word	0x0500000f


	//   ....[164]....
        /*0ad4*/ 	.word	0x0500000f


	//   ....[165]....
        /*0ad8*/ 	.word	0x0500000f


	//   ....[166]....
        /*0adc*/ 	.word	0x0500000f


	//   ....[167]....
        /*0ae0*/ 	.word	0x0500000f


	//   ....[168]....
        /*0ae4*/ 	.word	0x0500000f


	//   ....[169]....
        /*0ae8*/ 	.word	0x0500000f


	//   ....[170]....
        /*0aec*/ 	.word	0x0500000f


	//   ....[171]....
        /*0af0*/ 	.word	0x0500000f


	//   ....[172]....
        /*0af4*/ 	.word	0x0500000f


	//   ....[173]....
        /*0af8*/ 	.word	0x0500000f


	//   ....[174]....
        /*0afc*/ 	.word	0x0500000f


	//   ....[175]....
        /*0b00*/ 	.word	0x0500000f


	//   ....[176]....
        /*0b04*/ 	.word	0x0500000f


	//   ....[177]....
        /*0b08*/ 	.word	0x0500000f


	//   ....[178]....
        /*0b0c*/ 	.word	0x0500000f


	//   ....[179]....
        /*0b10*/ 	.word	0x0500000f


	//   ....[180]....
        /*0b14*/ 	.word	0x0500000f


	//----- nvinfo : EIATTR_COOP_GROUP_INSTR_OFFSETS
	.align		4
.L_237:
        /*0b18*/ 	.byte	0x04, 0x28
        /*0b1a*/ 	.short	(.L_239 - .L_238)


	//   ....[0]....
.L_238:
        /*0b1c*/ 	.word	0x00000060


	//   ....[1]....
        /*0b20*/ 	.word	0x000001a0


	//   ....[2]....
        /*0b24*/ 	.word	0x000001f0


	//   ....[3]....
        /*0b28*/ 	.word	0x00000420


	//   ....[4]....
        /*0b2c*/ 	.word	0x00000580


	//   ....[5]....
        /*0b30*/ 	.word	0x000006a0


	//   ....[6]....
        /*0b34*/ 	.word	0x00000800


	//   ....[7]....
        /*0b38*/ 	.word	0x0000b680


	//   ....[8]....
        /*0b3c*/ 	.word	0x0000bd80


	//   ....[9]....
        /*0b40*/ 	.word	0x0000bd90


	//   ....[10]....
        /*0b44*/ 	.word	0x0000bda0


	//   ....[11]....
        /*0b48*/ 	.word	0x0000bdb0


	//   ....[12]....
        /*0b4c*/ 	.word	0x0000c570


	//   ....[13]....
        /*0b50*/ 	.word	0x0000c580


	//   ....[14]....
        /*0b54*/ 	.word	0x0000c590


	//   ....[15]....
        /*0b58*/ 	.word	0x0000c5a0


	//   ....[16]....
        /*0b5c*/ 	.word	0x0000f320


	//   ....[17]....
        /*0b60*/ 	.word	0x0000f330


	//   ....[18]....
        /*0b64*/ 	.word	0x0000f340


	//   ....[19]....
        /*0b68*/ 	.word	0x0000f350


	//   ....[20]....
        /*0b6c*/ 	.word	0x0000f940


	//   ....[21]....
        /*0b70*/ 	.word	0x0000f950


	//   ....[22]....
        /*0b74*/ 	.word	0x0000f960


	//   ....[23]....
        /*0b78*/ 	.word	0x0000f970


	//   ....[24]....
        /*0b7c*/ 	.word	0x00013020


	//   ....[25]....
        /*0b80*/ 	.word	0x00013a00


	//   ....[26]....
        /*0b84*/ 	.word	0x00013fe0


	//   ....[27]....
        /*0b88*/ 	.word	0x000140e0


	//   ....[28]....
        /*0b8c*/ 	.word	0x00014630


	//   ....[29]....
        /*0b90*/ 	.word	0x00014700


	//   ....[30]....
        /*0b94*/ 	.word	0x00016420


	//   ....[31]....
        /*0b98*/ 	.word	0x00016e80


	//   ....[32]....
        /*0b9c*/ 	.word	0x000174f0


	//   ....[33]....
        /*0ba0*/ 	.word	0x00017610


	//   ....[34]....
        /*0ba4*/ 	.word	0x00017bb0


	//   ....[35]....
        /*0ba8*/ 	.word	0x00017c10


	//   ....[36]....
        /*0bac*/ 	.word	0x00019850


	//   ....[37]....
        /*0bb0*/ 	.word	0x00019870


	//   ....[38]....
        /*0bb4*/ 	.word	0x00019d10


	//   ....[39]....
        /*0bb8*/ 	.word	0x00019d60


	//   ....[40]....
        /*0bbc*/ 	.word	0x0001b870


	//   ....[41]....
        /*0bc0*/ 	.word	0x0001ba70


	//   ....[42]....
        /*0bc4*/ 	.word	0x0001c900


	//   ....[43]....
        /*0bc8*/ 	.word	0x0001ca10


	//   ....[44]....
        /*0bcc*/ 	.word	0x0001d000


	//   ....[45]....
        /*0bd0*/ 	.word	0x0001d070


	//   ....[46]....
        /*0bd4*/ 	.word	0x0001e180


	//   ....[47]....
        /*0bd8*/ 	.word	0x0001e1b0


	//   ....[48]....
        /*0bdc*/ 	.word	0x0001e260


	//   ....[49]....
        /*0be0*/ 	.word	0x0001e290


	//   ....[50]....
        /*0be4*/ 	.word	0x0001f2e0


	//   ....[51]....
        /*0be8*/ 	.word	0x0001f2f0


	//   ....[52]....
        /*0bec*/ 	.word	0x0001f300


	//   ....[53]....
        /*0bf0*/ 	.word	0x0001f310


	//   ....[54]....
        /*0bf4*/ 	.word	0x0001f9d0


	//   ....[55]....
        /*0bf8*/ 	.word	0x0001fa00


	//   ....[56]....
        /*0bfc*/ 	.word	0x0001fae0


	//   ....[57]....
        /*0c00*/ 	.word	0x0001fb00


	//   ....[58]....
        /*0c04*/ 	.word	0x0001fbc0


	//   ....[59]....
        /*0c08*/ 	.word	0x0001fbe0


	//   ....[60]....
        /*0c0c*/ 	.word	0x0001fcb0


	//   ....[61]....
        /*0c10*/ 	.word	0x0001fcd0


	//   ....[62]....
        /*0c14*/ 	.word	0x000200f0


	//   ....[63]....
        /*0c18*/ 	.word	0x00020100


	//   ....[64]....
        /*0c1c*/ 	.word	0x00020540


	//   ....[65]....
        /*0c20*/ 	.word	0x00020550


	//   ....[66]....
        /*0c24*/ 	.word	0x000211b0


	//   ....[67]....
        /*0c28*/ 	.word	0x000211d0


	//   ....[68]....
        /*0c2c*/ 	.word	0x00021290


	//   ....[69]....
        /*0c30*/ 	.word	0x000212b0


	//   ....[70]....
        /*0c34*/ 	.word	0x00021370


	//   ....[71]....
        /*0c38*/ 	.word	0x00021390


	//   ....[72]....
        /*0c3c*/ 	.word	0x00021460


	//   ....[73]....
        /*0c40*/ 	.word	0x00021480


	//   ....[74]....
        /*0c44*/ 	.word	0x000215d0


	//   ....[75]....
        /*0c48*/ 	.word	0x000217e0


	//   ....[76]....
        /*0c4c*/ 	.word	0x00021810


	//   ....[77]....
        /*0c50*/ 	.word	0x00021840


	//   ....[78]....
        /*0c54*/ 	.word	0x00021870


	//   ....[79]....
        /*0c58*/ 	.word	0x000218a0


	//   ....[80]....
        /*0c5c*/ 	.word	0x000218d0


	//   ....[81]....
        /*0c60*/ 	.word	0x00021a70


	//   ....[82]....
        /*0c64*/ 	.word	0x00021aa0


	//   ....[83]....
        /*0c68*/ 	.word	0x00021ad0


	//   ....[84]....
        /*0c6c*/ 	.word	0x00021b00


	//   ....[85]....
        /*0c70*/ 	.word	0x00021b30


	//   ....[86]....
        /*0c74*/ 	.word	0x00021b60


	//   ....[87]....
        /*0c78*/ 	.word	0x00021c00


	//   ....[88]....
        /*0c7c*/ 	.word	0x00021c30


	//   ....[89]....
        /*0c80*/ 	.word	0x00021c40


	//   ....[90]....
        /*0c84*/ 	.word	0x00021c70


	//   ....[91]....
        /*0c88*/ 	.word	0x00023540


	//   ....[92]....
        /*0c8c*/ 	.word	0x00025560


	//   ....[93]....
        /*0c90*/ 	.word	0x00026160


	//   ....[94]....
        /*0c94*/ 	.word	0x00026180


	//   ....[95]....
        /*0c98*/ 	.word	0x00026190


	//   ....[96]....
        /*0c9c*/ 	.word	0x000261c0


	//   ....[97]....
        /*0ca0*/ 	.word	0x000262e0


	//   ....[98]....
        /*0ca4*/ 	.word	0x000262f0


	//   ....[99]....
        /*0ca8*/ 	.word	0x00026390


	//   ....[100]....
        /*0cac*/ 	.word	0x000263a0


	//   ....[101]....
        /*0cb0*/ 	.word	0x00026440


	//   ....[102]....
        /*0cb4*/ 	.word	0x00026450


	//   ....[103]....
        /*0cb8*/ 	.word	0x000264f0


	//   ....[104]....
        /*0cbc*/ 	.word	0x00026500


	//   ....[105]....
        /*0cc0*/ 	.word	0x00026580


	//   ....[106]....
        /*0cc4*/ 	.word	0x000265b0


	//   ....[107]....
        /*0cc8*/ 	.word	0x00026600


	//   ....[108]....
        /*0ccc*/ 	.word	0x00026640


	//   ....[109]....
        /*0cd0*/ 	.word	0x00029270


	//   ....[110]....
        /*0cd4*/ 	.word	0x000292a0


	//   ....[111]....
        /*0cd8*/ 	.word	0x00029300


	//   ....[112]....
        /*0cdc*/ 	.word	0x00029330


	//   ....[113]....
        /*0ce0*/ 	.word	0x00029360


	//   ....[114]....
        /*0ce4*/ 	.word	0x00029390


	//   ....[115]....
        /*0ce8*/ 	.word	0x000293c0


	//   ....[116]....
        /*0cec*/ 	.word	0x000293f0


	//   ....[117]....
        /*0cf0*/ 	.word	0x000295b0


	//   ....[118]....
        /*0cf4*/ 	.word	0x000295e0


	//   ....[119]....
        /*0cf8*/ 	.word	0x00029610


	//   ....[120]....
        /*0cfc*/ 	.word	0x00029640


	//   ....[121]....
        /*0d00*/ 	.word	0x00029670


	//   ....[122]....
        /*0d04*/ 	.word	0x000296a0


	//   ....[123]....
        /*0d08*/ 	.word	0x00029770


	//   ....[124]....
        /*0d0c*/ 	.word	0x00029790


	//   ....[125]....
        /*0d10*/ 	.word	0x000297a0


	//   ....[126]....
        /*0d14*/ 	.word	0x00029820


	//   ....[127]....
        /*0d18*/ 	.word	0x0002a360


	//   ....[128]....
        /*0d1c*/ 	.word	0x0002a7c0


	//   ....[129]....
        /*0d20*/ 	.word	0x0002a850


	//   ....[130]....
        /*0d24*/ 	.word	0x0002a8a0


	//   ....[131]....
        /*0d28*/ 	.word	0x0002a8f0


	//   ....[132]....
        /*0d2c*/ 	.word	0x0002a990


	//   ....[133]....
        /*0d30*/ 	.word	0x0002aa20


	//   ....[134]....
        /*0d34*/ 	.word	0x0002aa70


	//   ....[135]....
        /*0d38*/ 	.word	0x0002aac0


	//   ....[136]....
        /*0d3c*/ 	.word	0x0002abb0


	//   ....[137]....
        /*0d40*/ 	.word	0x0002ac40


	//   ....[138]....
        /*0d44*/ 	.word	0x0002aca0


	//   ....[139]....
        /*0d48*/ 	.word	0x0002ad00


	//   ....[140]....
        /*0d4c*/ 	.word	0x0002ad90


	//   ....[141]....
        /*0d50*/ 	.word	0x0002ae20


	//   ....[142]....
        /*0d54*/ 	.word	0x0002ae70


	//   ....[143]....
        /*0d58*/ 	.word	0x0002aec0


	//   ....[144]....
        /*0d5c*/ 	.word	0x0002b260


	//   ....[145]....
        /*0d60*/ 	.word	0x0002b540


	//   ....[146]....
        /*0d64*/ 	.word	0x0002b720


	//   ....[147]....
        /*0d68*/ 	.word	0x0002b770


	//   ....[148]....
        /*0d6c*/ 	.word	0x0002b7d0


	//   ....[149]....
        /*0d70*/ 	.word	0x0002b8b0


	//   ....[150]....
        /*0d74*/ 	.word	0x0002b970


	//   ....[151]....
        /*0d78*/ 	.word	0x0002ba70


	//   ....[152]....
        /*0d7c*/ 	.word	0x0002bb40


	//   ....[153]....
        /*0d80*/ 	.word	0x0002bc50


	//   ....[154]....
        /*0d84*/ 	.word	0x0002bcb0


	//   ....[155]....
        /*0d88*/ 	.word	0x0002bdc0


	//   ....[156]....
        /*0d8c*/ 	.word	0x0002be20


	//   ....[157]....
        /*0d90*/ 	.word	0x0002bf30


	//   ....[158]....
        /*0d94*/ 	.word	0x0002bf90


	//   ....[159]....
        /*0d98*/ 	.word	0x0002c080


	//   ....[160]....
        /*0d9c*/ 	.word	0x0002c100


	//   ....[161]....
        /*0da0*/ 	.word	0x0002c1e0


	//   ....[162]....
        /*0da4*/ 	.word	0x0002c550


	//   ....[163]....
        /*0da8*/ 	.word	0x0002c5f0


	//   ....[164]....
        /*0dac*/ 	.word	0x0002c790


	//   ....[165]....
        /*0db0*/ 	.word	0x0002c810


	//   ....[166]....
        /*0db4*/ 	.word	0x0002c890


	//   ....[167]....
        /*0db8*/ 	.word	0x0002c910


	//   ....[168]....
        /*0dbc*/ 	.word	0x0002c990


	//   ....[169]....
        /*0dc0*/ 	.word	0x0002ca20


	//   ....[170]....
        /*0dc4*/ 	.word	0x0002cac0


	//   ....[171]....
        /*0dc8*/ 	.word	0x0002cb70


	//   ....[172]....
        /*0dcc*/ 	.word	0x0002cbf0


	//   ....[173]....
        /*0dd0*/ 	.word	0x0002cc70


	//   ....[174]....
        /*0dd4*/ 	.word	0x0002ccf0


	//   ....[175]....
        /*0dd8*/ 	.word	0x0002cd80


	//   ....[176]....
        /*0ddc*/ 	.word	0x0002ce00


	//   ....[177]....
        /*0de0*/ 	.word	0x0002ceb0


	//   ....[178]....
        /*0de4*/ 	.word	0x0002cf00


	//   ....[179]....
        /*0de8*/ 	.word	0x0002cfc0


	//   ....[180]....
        /*0dec*/ 	.word	0x0002d0f0


	//----- nvinfo : EIATTR_REG_RECONFIG
	.align		4
.L_239:
        /*0df0*/ 	.byte	0x01, 0x54
	.zero		2


	//----- nvinfo : EIATTR_SYSCALL_OFFSETS
	.align		4
        /*0df4*/ 	.byte	0x04, 0x46
        /*0df6*/ 	.short	(.L_241 - .L_240)


	//   ....[0]....
.L_240:
        /*0df8*/ 	.word	0x00002310


	//   ....[1]....
        /*0dfc*/ 	.word	0x00002460


	//   ....[2]....
        /*0e00*/ 	.word	0x0000b820


	//   ....[3]....
        /*0e04*/ 	.word	0x0000bb40


	//   ....[4]....
        /*0e08*/ 	.word	0x00025190


	//   ....[5]....
        /*0e0c*/ 	.word	0x000252e0


	//   ....[6]....
        /*0e10*/ 	.word	0x000253d0


	//   ....[7]....
        /*0e14*/ 	.word	0x00025c90


	//----- nvinfo : EIATTR_MBARRIER_INSTR_OFFSETS
	.align		4
.L_241:
        /*0e18*/ 	.byte	0x04, 0x39
        /*0e1a*/ 	.short	(.L_243 - .L_242)


	//   ....[0]....
.L_242:
        /*0e1c*/ 	.word	0x000002d0
        /*0e20*/ 	.word	0x000000ff
        /*0e24*/ 	.word	0x0002a800
        /*0e28*/ 	.short	0x0100
        /*0e2a*/ 	.byte	0x08
	.zero		1


	//   ....[1]....
        /*0e2c*/ 	.word	0x000002e0
        /*0e30*/ 	.word	0x000000ff
        /*0e34*/ 	.word	0x0002a820
        /*0e38*/ 	.short	0x0100
        /*0e3a*/ 	.byte	0x08
	.zero		1


	//   ....[2]....
        /*0e3c*/ 	.word	0x000003d0
        /*0e40*/ 	.word	0x000000ff
        /*0e44*/ 	.word	0x0002a830
        /*0e48*/ 	.short	0x0100
        /*0e4a*/ 	.byte	0x08
	.zero		1


	//   ....[3]....
        /*0e4c*/ 	.word	0x000003e0
        /*0e50*/ 	.word	0x000000ff
        /*0e54*/ 	.word	0x0002a840
        /*0e58*/ 	.short	0x0100
        /*0e5a*/ 	.byte	0x08
	.zero		1


	//   ....[4]....
        /*0e5c*/ 	.word	0x000003f0
        /*0e60*/ 	.word	0x000000ff
        /*0e64*/ 	.word	0x0002a838
        /*0e68*/ 	.short	0x0100
        /*0e6a*/ 	.byte	0x08
	.zero		1


	//   ....[5]....
        /*0e6c*/ 	.word	0x00000400
        /*0e70*/ 	.word	0x000000ff
        /*0e74*/ 	.word	0x0002a848
        /*0e78*/ 	.short	0x0100
        /*0e7a*/ 	.byte	0x08
	.zero		1


	//   ....[6]....
        /*0e7c*/ 	.word	0x00000530
        /*0e80*/ 	.word	0x000000ff
        /*0e84*/ 	.word	0x0002a850
        /*0e88*/ 	.short	0x0100
        /*0e8a*/ 	.byte	0x08
	.zero		1


	//   ....[7]....
        /*0e8c*/ 	.word	0x00000540
        /*0e90*/ 	.word	0x000000ff
        /*0e94*/ 	.word	0x0002a860
        /*0e98*/ 	.short	0x0100
        /*0e9a*/ 	.byte	0x08
	.zero		1


	//   ....[8]....
        /*0e9c*/ 	.word	0x00000550
        /*0ea0*/ 	.word	0x000000ff
        /*0ea4*/ 	.word	0x0002a858
        /*0ea8*/ 	.short	0x0100
        /*0eaa*/ 	.byte	0x08
	.zero		1


	//   ....[9]....
        /*0eac*/ 	.word	0x00000560
        /*0eb0*/ 	.word	0x000000ff
        /*0eb4*/ 	.word	0x0002a868
        /*0eb8*/ 	.short	0x0100
        /*0eba*/ 	.byte	0x08
	.zero		1


	//   ....[10]....
        /*0ebc*/ 	.word	0x00000650
        /*0ec0*/ 	.word	0x000000ff
        /*0ec4*/ 	.word	0x0002a870
        /*0ec8*/ 	.short	0x0100
        /*0eca*/ 	.byte	0x06
	.zero		1


	//   ....[11]....
        /*0ecc*/ 	.word	0x00000660
        /*0ed0*/ 	.word	0x000000ff
        /*0ed4*/ 	.word	0x0002a880
        /*0ed8*/ 	.short	0x0100
        /*0eda*/ 	.byte	0x06
	.zero		1


	//   ....[12]....
        /*0edc*/ 	.word	0x00000670
        /*0ee0*/ 	.word	0x000000ff
        /*0ee4*/ 	.word	0x0002a878
        /*0ee8*/ 	.short	0x0100
        /*0eea*/ 	.byte	0x06
	.zero		1


	//   ....[13]....
        /*0eec*/ 	.word	0x00000680
        /*0ef0*/ 	.word	0x000000ff
        /*0ef4*/ 	.word	0x0002a888
        /*0ef8*/ 	.short	0x0100
        /*0efa*/ 	.byte	0x06
	.zero		1


	//   ....[14]....
        /*0efc*/ 	.word	0x000007b0
        /*0f00*/ 	.word	0x000000ff
        /*0f04*/ 	.word	0x0002a890
        /*0f08*/ 	.short	0x0100
        /*0f0a*/ 	.byte	0x08
	.zero		1


	//   ....[15]....
        /*0f0c*/ 	.word	0x000007c0
        /*0f10*/ 	.word	0x000000ff
        /*0f14*/ 	.word	0x0002a8a0
        /*0f18*/ 	.short	0x0100
        /*0f1a*/ 	.byte	0x08
	.zero		1


	//   ....[16]....
        /*0f1c*/ 	.word	0x000007d0
        /*0f20*/ 	.word	0x000000ff
        /*0f24*/ 	.word	0x0002a898
        /*0f28*/ 	.short	0x0100
        /*0f2a*/ 	.byte	0x08
	.zero		1


	//   ....[17]....
        /*0f2c*/ 	.word	0x000007e0
        /*0f30*/ 	.word	0x000000ff
        /*0f34*/ 	.word	0x0002a8a8
        /*0f38*/ 	.short	0x0100
        /*0f3a*/ 	.byte	0x08
	.zero		1


	//   ....[18]....
        /*0f3c*/ 	.word	0x00000910
        /*0f40*/ 	.word	0x000000ff
        /*0f44*/ 	.word	0x0002a8b0
        /*0f48*/ 	.short	0x0100
        /*0f4a*/ 	.byte	0x08
	.zero		1


	//   ....[19]....
        /*0f4c*/ 	.word	0x00000920
        /*0f50*/ 	.word	0x000000ff
        /*0f54*/ 	.word	0x0002a8c0
        /*0f58*/ 	.short	0x0100
        /*0f5a*/ 	.byte	0x08
	.zero		1


	//   ....[20]....
        /*0f5c*/ 	.word	0x00000930
        /*0f60*/ 	.word	0x000000ff
        /*0f64*/ 	.word	0x0002a8b8
        /*0f68*/ 	.short	0x0100
        /*0f6a*/ 	.byte	0x08
	.zero		1


	//   ....[21]....
        /*0f6c*/ 	.word	0x00000940
        /*0f70*/ 	.word	0x000000ff
        /*0f74*/ 	.word	0x0002a8c8
        /*0f78*/ 	.short	0x0100
        /*0f7a*/ 	.byte	0x08
	.zero		1


	//   ....[22]....
        /*0f7c*/ 	.word	0x00003f20
        /*0f80*/ 	.word	0x00000003
        /*0f84*/ 	.word	0x0002a890
        /*0f88*/ 	.short	0x010a
        /*0f8a*/ 	.byte	0x3f
	.zero		1


	//   ....[23]....
        /*0f8c*/ 	.word	0x000072d0
        /*0f90*/ 	.word	0x00000003
        /*0f94*/ 	.word	0x0002a890
        /*0f98*/ 	.short	0x010a
        /*0f9a*/ 	.byte	0x3f
	.zero		1


	//   ....[24]....
        /*0f9c*/ 	.word	0x0000a440
        /*0fa0*/ 	.word	0x00000003
        /*0fa4*/ 	.word	0x0002a890
        /*0fa8*/ 	.short	0x010a
        /*0faa*/ 	.byte	0x3f
	.zero		1


	//   ....[25]....
        /*0fac*/ 	.word	0x0000a810
        /*0fb0*/ 	.word	0x0000001c
        /*0fb4*/ 	.word	0x00000000
        /*0fb8*/ 	.short	0x0101
        /*0fba*/ 	.byte	0x3f
	.zero		1


	//   ....[26]....
        /*0fbc*/ 	.word	0x0000a850
        /*0fc0*/ 	.word	0x00000003
        /*0fc4*/ 	.word	0x0002a8b0
        /*0fc8*/ 	.short	0x010a
        /*0fca*/ 	.byte	0x3f
	.zero		1


	//   ....[27]....
        /*0fcc*/ 	.word	0x0000acf0
        /*0fd0*/ 	.word	0x00000003
        /*0fd4*/ 	.word	0x00000000
        /*0fd8*/ 	.short	0x0101
        /*0fda*/ 	.byte	0x3f
	.zero		1


	//   ....[28]....
        /*0fdc*/ 	.word	0x0000b8a0
        /*0fe0*/ 	.word	0x00000002
        /*0fe4*/ 	.word	0x0002a800
        /*0fe8*/ 	.short	0x010a
        /*0fea*/ 	.byte	0x3f
	.zero		1


	//   ....[29]....
        /*0fec*/ 	.word	0x0000b8f0
        /*0ff0*/ 	.word	0x00000002
        /*0ff4*/ 	.word	0x0002a800
        /*0ff8*/ 	.short	0x010a
        /*0ffa*/ 	.byte	0x3f
	.zero		1


	//   ....[30]....
        /*0ffc*/ 	.word	0x0000cc70
        /*1000*/ 	.word	0x00000002
        /*1004*/ 	.word	0x0002a800
        /*1008*/ 	.short	0x010a
        /*100a*/ 	.byte	0x3f
	.zero		1


	//   ....[31]....
        /*100c*/ 	.word	0x0000fdb0
        /*1010*/ 	.word	0x00000002
        /*1014*/ 	.word	0x0002a800
        /*1018*/ 	.short	0x010a
        /*101a*/ 	.byte	0x3f
	.zero		1


	//   ....[32]....
        /*101c*/ 	.word	0x00012610
        /*1020*/ 	.word	0x00000009
        /*1024*/ 	.word	0x0002a830
        /*1028*/ 	.short	0x010a
        /*102a*/ 	.byte	0x3f
	.zero		1


	//   ....[33]....
        /*102c*/ 	.word	0x00012680
        /*1030*/ 	.word	0x00000009
        /*1034*/ 	.word	0x0002a830
        /*1038*/ 	.short	0x010a
        /*103a*/ 	.byte	0x3f
	.zero		1


	//   ....[34]....
        /*103c*/ 	.word	0x00013120
        /*1040*/ 	.word	0x00000000
        /*1044*/ 	.word	0x00000000
        /*1048*/ 	.short	0x0101
        /*104a*/ 	.byte	0x3f
	.zero		1


	//   ....[35]....
        /*104c*/ 	.word	0x000154d0
        /*1050*/ 	.word	0x00000007
        /*1054*/ 	.word	0x0002a830
        /*1058*/ 	.short	0x010a
        /*105a*/ 	.byte	0x3f
	.zero		1


	//   ....[36]....
        /*105c*/ 	.word	0x00015550
        /*1060*/ 	.word	0x00000007
        /*1064*/ 	.word	0x0002a830
        /*1068*/ 	.short	0x010a
        /*106a*/ 	.byte	0x3f
	.zero		1


	//   ....[37]....
        /*106c*/ 	.word	0x00015ff0
        /*1070*/ 	.word	0x00000017
        /*1074*/ 	.word	0x0002a850
        /*1078*/ 	.short	0x010a
        /*107a*/ 	.byte	0x3f
	.zero		1


	//   ....[38]....
        /*107c*/ 	.word	0x00016040
        /*1080*/ 	.word	0x00000017
        /*1084*/ 	.word	0x0002a850
        /*1088*/ 	.short	0x010a
        /*108a*/ 	.byte	0x3f
	.zero		1


	//   ....[39]....
        /*108c*/ 	.word	0x00016440
        /*1090*/ 	.word	0x00000007
        /*1094*/ 	.word	0x00000000
        /*1098*/ 	.short	0x0101
        /*109a*/ 	.byte	0x3f
	.zero		1


	//   ....[40]....
        /*109c*/ 	.word	0x00018000
        /*10a0*/ 	.word	0x00000069
        /*10a4*/ 	.word	0x00000000
        /*10a8*/ 	.short	0x0101
        /*10aa*/ 	.byte	0x3f
	.zero		1


	//   ....[41]....
        /*10ac*/ 	.word	0x000189b0
        /*10b0*/ 	.word	0x00000000
        /*10b4*/ 	.word	0x0002a830
        /*10b8*/ 	.short	0x010a
        /*10ba*/ 	.byte	0x3f
	.zero		1


	//   ....[42]....
        /*10bc*/ 	.word	0x00018a30
        /*10c0*/ 	.word	0x00000000
        /*10c4*/ 	.word	0x0002a830
        /*10c8*/ 	.short	0x010a
        /*10ca*/ 	.byte	0x3f
	.zero		1


	//   ....[43]....
        /*10cc*/ 	.word	0x000194f0
        /*10d0*/ 	.word	0x000000d2
        /*10d4*/ 	.word	0x0002a850
        /*10d8*/ 	.short	0x010a
        /*10da*/ 	.byte	0x3f
	.zero		1


	//   ....[44]....
        /*10dc*/ 	.word	0x00019540
        /*10e0*/ 	.word	0x000000d2
        /*10e4*/ 	.word	0x0002a850
        /*10e8*/ 	.short	0x010a
        /*10ea*/ 	.byte	0x3f
	.zero		1


	//   ....[45]....
        /*10ec*/ 	.word	0x0001a290
        /*10f0*/ 	.word	0x00000015
        /*10f4*/ 	.word	0x00000000
        /*10f8*/ 	.short	0x0101
        /*10fa*/ 	.byte	0x3f
	.zero		1


	//   ....[46]....
        /*10fc*/ 	.word	0x0001a340
        /*1100*/ 	.word	0x000000d2
        /*1104*/ 	.word	0x00000000
        /*1108*/ 	.short	0x0101
        /*110a*/ 	.byte	0x3f
	.zero		1


	//   ....[47]....
        /*110c*/ 	.word	0x0001a910
        /*1110*/ 	.word	0x00000003
        /*1114*/ 	.word	0x0002a830
        /*1118*/ 	.short	0x010a
        /*111a*/ 	.byte	0x3f
	.zero		1


	//   ....[48]....
        /*111c*/ 	.word	0x0001a990
        /*1120*/ 	.word	0x00000003
        /*1124*/ 	.word	0x0002a830
        /*1128*/ 	.short	0x010a
        /*112a*/ 	.byte	0x3f
	.zero		1


	//   ....[49]....
        /*112c*/ 	.word	0x0001b430
        /*1130*/ 	.word	0x00000015
        /*1134*/ 	.word	0x0002a850
        /*1138*/ 	.short	0x010a
        /*113a*/ 	.byte	0x3f
	.zero		1


	//   ....[50]....
        /*113c*/ 	.word	0x0001b480
        /*1140*/ 	.word	0x00000015
        /*1144*/ 	.word	0x0002a850
        /*1148*/ 	.short	0x010a
        /*114a*/ 	.byte	0x3f
	.zero		1


	//   ....[51]....
        /*114c*/ 	.word	0x0001b880
        /*1150*/ 	.word	0x00000000
        /*1154*/ 	.word	0x00000000
        /*1158*/ 	.short	0x0101
        /*115a*/ 	.byte	0x3f
	.zero		1


	//   ....[52]....
        /*115c*/ 	.word	0x0001d560
        /*1160*/ 	.word	0x00000065
        /*1164*/ 	.word	0x00000000
        /*1168*/ 	.short	0x0101
        /*116a*/ 	.byte	0x3f
	.zero		1


	//   ....[53]....
        /*116c*/ 	.word	0x0001de40
        /*1170*/ 	.word	0x0000000d
        /*1174*/ 	.word	0x0002a850
        /*1178*/ 	.short	0x010a
        /*117a*/ 	.byte	0x3f
	.zero		1


	//   ....[54]....
        /*117c*/ 	.word	0x0001dee0
        /*1180*/ 	.word	0x0000000d
        /*1184*/ 	.word	0x0002a850
        /*1188*/ 	.short	0x010a
        /*118a*/ 	.byte	0x3f
	.zero		1


	//   ....[55]....
        /*118c*/ 	.word	0x0001e3c0
        /*1190*/ 	.word	0x00000004
        /*1194*/ 	.word	0x00000000
        /*1198*/ 	.short	0x0101
        /*119a*/ 	.byte	0x3f
	.zero		1


	//   ....[56]....
        /*119c*/ 	.word	0x0001f9f0
        /*11a0*/ 	.word	0x00000000
        /*11a4*/ 	.word	0x00000000
        /*11a8*/ 	.short	0x0101
        /*11aa*/ 	.byte	0x3f
	.zero		1


	//   ....[57]....
        /*11ac*/ 	.word	0x00020000
        /*11b0*/ 	.word	0x00000006
        /*11b4*/ 	.word	0x00000000
        /*11b8*/ 	.short	0x0101
        /*11ba*/ 	.byte	0x3f
	.zero		1


	//   ....[58]....
        /*11bc*/ 	.word	0x00023620
        /*11c0*/ 	.word	0x00000013
        /*11c4*/ 	.word	0x0002a820
        /*11c8*/ 	.short	0x010a
        /*11ca*/ 	.byte	0x3f
	.zero		1


	//   ....[59]....
        /*11cc*/ 	.word	0x000236f0
        /*11d0*/ 	.word	0x00000007
        /*11d4*/ 	.word	0x0002a8a0
        /*11d8*/ 	.short	0x010a
        /*11da*/ 	.byte	0x3f
	.zero		1


	//   ....[60]....
        /*11dc*/ 	.word	0x00023b20
        /*11e0*/ 	.word	0x00000007
        /*11e4*/ 	.word	0x0002a8c0
        /*11e8*/ 	.short	0x010a
        /*11ea*/ 	.byte	0x3f
	.zero		1


	//   ....[61]....
        /*11ec*/ 	.word	0x00023fe0
        /*11f0*/ 	.word	0x00000008
        /*11f4*/ 	.word	0x0002a8a0
        /*11f8*/ 	.short	0x010a
        /*11fa*/ 	.byte	0x3f
	.zero		1


	//   ....[62]....
        /*11fc*/ 	.word	0x00024400
        /*1200*/ 	.word	0x00000008
        /*1204*/ 	.word	0x0002a8c0
        /*1208*/ 	.short	0x010a
        /*120a*/ 	.byte	0x3f
	.zero		1


	//   ....[63]....
        /*120c*/ 	.word	0x000257c0
        /*1210*/ 	.word	0x00000000
        /*1214*/ 	.word	0x0002a840
        /*1218*/ 	.short	0x010a
        /*121a*/ 	.byte	0x3f
	.zero		1


	//   ....[64]....
        /*121c*/ 	.word	0x00026750
        /*1220*/ 	.word	0x00000013
        /*1224*/ 	.word	0x0002a800
        /*1228*/ 	.short	0x0107
        /*122a*/ 	.byte	0x3f
	.zero		1


	//   ....[65]....
        /*122c*/ 	.word	0x00026860
        /*1230*/ 	.word	0x00000013
        /*1234*/ 	.word	0x0002a800
        /*1238*/ 	.short	0x0101
        /*123a*/ 	.byte	0x3f
	.zero		1


	//   ....[66]....
        /*123c*/ 	.word	0x00026880
        /*1240*/ 	.word	0x00000013
        /*1244*/ 	.word	0x0002a820
        /*1248*/ 	.short	0x010a
        /*124a*/ 	.byte	0x3f
	.zero		1


	//   ....[67]....
        /*124c*/ 	.word	0x00026ca0
        /*1250*/ 	.word	0x00000003
        /*1254*/ 	.word	0x0002a840
        /*1258*/ 	.short	0x010a
        /*125a*/ 	.byte	0x3f
	.zero		1


	//   ....[68]....
        /*125c*/ 	.word	0x00027140
        /*1260*/ 	.word	0x00000003
        /*1264*/ 	.word	0x00000060
        /*1268*/ 	.short	0x010a
        /*126a*/ 	.byte	0x3f
	.zero		1


	//   ....[69]....
        /*126c*/ 	.word	0x000277d0
        /*1270*/ 	.word	0x00000003
        /*1274*/ 	.word	0x0002a840
        /*1278*/ 	.short	0x010a
        /*127a*/ 	.byte	0x3f
	.zero		1


	//   ....[70]....
        /*127c*/ 	.word	0x00027c70
        /*1280*/ 	.word	0x00000002
        /*1284*/ 	.word	0x00000060
        /*1288*/ 	.short	0x010a
        /*128a*/ 	.byte	0x3f
	.zero		1


	//   ....[71]....
        /*128c*/ 	.word	0x00028250
        /*1290*/ 	.word	0x00000002
        /*1294*/ 	.word	0x0002a840
        /*1298*/ 	.short	0x010a
        /*129a*/ 	.byte	0x3f
	.zero		1


	//   ....[72]....
        /*129c*/ 	.word	0x000286f0
        /*12a0*/ 	.word	0x00000002
        /*12a4*/ 	.word	0x00000060
        /*12a8*/ 	.short	0x010a
        /*12aa*/ 	.byte	0x3f
	.zero		1


	//   ....[73]....
        /*12ac*/ 	.word	0x00028c70
        /*12b0*/ 	.word	0x00000000
        /*12b4*/ 	.word	0x0002a860
        /*12b8*/ 	.short	0x010a
        /*12ba*/ 	.byte	0x3f
	.zero		1


	//   ....[74]....
        /*12bc*/ 	.word	0x0002a2e0
        /*12c0*/ 	.word	0x00000000
        /*12c4*/ 	.word	0x0002a820
        /*12c8*/ 	.short	0x010a
        /*12ca*/ 	.byte	0x3f
	.zero		1


	//   ....[75]....
        /*12cc*/ 	.word	0x0002a4b0
        /*12d0*/ 	.word	0x00000006
        /*12d4*/ 	.word	0x00000000
        /*12d8*/ 	.short	0x010a
        /*12da*/ 	.byte	0x3f
	.zero		1


	//   ....[76]....
        /*12dc*/ 	.word	0x0002a520
        /*12e0*/ 	.word	0x00000007
        /*12e4*/ 	.word	0x00000000
        /*12e8*/ 	.short	0x010a
        /*12ea*/ 	.byte	0x3f
	.zero		1


	//   ....[77]....
        /*12ec*/ 	.word	0x0002a590
        /*12f0*/ 	.word	0x00000004
        /*12f4*/ 	.word	0x00000000
        /*12f8*/ 	.short	0x010a
        /*12fa*/ 	.byte	0x3f
	.zero		1


	//   ....[78]....
        /*12fc*/ 	.word	0x0002a5c0
        /*1300*/ 	.word	0x00000003
        /*1304*/ 	.word	0x00000000
        /*1308*/ 	.short	0x010a
        /*130a*/ 	.byte	0x3f
	.zero		1


	//   ....[79]....
        /*130c*/ 	.word	0x0002a620
        /*1310*/ 	.word	0x00000003
        /*1314*/ 	.word	0x0002a890
        /*1318*/ 	.short	0x010a
        /*131a*/ 	.byte	0x3f
	.zero		1


	//   ....[80]....
        /*131c*/ 	.word	0x0002a670
        /*1320*/ 	.word	0x00000003
        /*1324*/ 	.word	0x0002a890
        /*1328*/ 	.short	0x010a
        /*132a*/ 	.byte	0x3f
	.zero		1


	//   ....[81]....
        /*132c*/ 	.word	0x0002a6c0
        /*1330*/ 	.word	0x00000003
        /*1334*/ 	.word	0x0002a890
        /*1338*/ 	.short	0x010a
        /*133a*/ 	.byte	0x3f
	.zero		1


	//   ....[82]....
        /*133c*/ 	.word	0x0002a710
        /*1340*/ 	.word	0x00000003
        /*1344*/ 	.word	0x0002a8b0
        /*1348*/ 	.short	0x010a
        /*134a*/ 	.byte	0x3f
	.zero		1


	//   ....[83]....
        /*134c*/ 	.word	0x0002ab00
        /*1350*/ 	.word	0x00000002
        /*1354*/ 	.word	0x0002a800
        /*1358*/ 	.short	0x010a
        /*135a*/ 	.byte	0x3f
	.zero		1


	//   ....[84]....
        /*135c*/ 	.word	0x0002af00
        /*1360*/ 	.word	0x00000002
        /*1364*/ 	.word	0x0002a800
        /*1368*/ 	.short	0x010a
        /*136a*/ 	.byte	0x3f
	.zero		1


	//   ....[85]....
        /*136c*/ 	.word	0x0002af50
        /*1370*/ 	.word	0x00000009
        /*1374*/ 	.word	0x0002a830
        /*1378*/ 	.short	0x010a
        /*137a*/ 	.byte	0x3f
	.zero		1


	//   ....[86]....
        /*137c*/ 	.word	0x0002afa0
        /*1380*/ 	.word	0x00000007
        /*1384*/ 	.word	0x0002a830
        /*1388*/ 	.short	0x010a
        /*138a*/ 	.byte	0x3f
	.zero		1


	//   ....[87]....
        /*138c*/ 	.word	0x0002aff0
        /*1390*/ 	.word	0x00000017
        /*1394*/ 	.word	0x0002a850
        /*1398*/ 	.short	0x010a
        /*139a*/ 	.byte	0x3f
	.zero		1


	//   ....[88]....
        /*139c*/ 	.word	0x0002b040
        /*13a0*/ 	.word	0x00000000
        /*13a4*/ 	.word	0x0002a830
        /*13a8*/ 	.short	0x010a
        /*13aa*/ 	.byte	0x3f
	.zero		1


	//   ....[89]....
        /*13ac*/ 	.word	0x0002b090
        /*13b0*/ 	.word	0x000000d2
        /*13b4*/ 	.word	0x0002a850
        /*13b8*/ 	.short	0x010a
        /*13ba*/ 	.byte	0x3f
	.zero		1


	//   ....[90]....
        /*13bc*/ 	.word	0x0002b0e0
        /*13c0*/ 	.word	0x00000003
        /*13c4*/ 	.word	0x0002a830
        /*13c8*/ 	.short	0x010a
        /*13ca*/ 	.byte	0x3f
	.zero		1


	//   ....[91]....
        /*13cc*/ 	.word	0x0002b130
        /*13d0*/ 	.word	0x00000015
        /*13d4*/ 	.word	0x0002a850
        /*13d8*/ 	.short	0x010a
        /*13da*/ 	.byte	0x3f
	.zero		1


	//   ....[92]....
        /*13dc*/ 	.word	0x0002b180
        /*13e0*/ 	.word	0x0000000d
        /*13e4*/ 	.word	0x0002a850
        /*13e8*/ 	.short	0x010a
        /*13ea*/ 	.byte	0x3f
	.zero		1


	//   ....[93]....
        /*13ec*/ 	.word	0x0002b320
        /*13f0*/ 	.word	0x00000013
        /*13f4*/ 	.word	0x0002a820
        /*13f8*/ 	.short	0x010a
        /*13fa*/ 	.byte	0x3f
	.zero		1


	//   ....[94]....
        /*13fc*/ 	.word	0x0002b370
        /*1400*/ 	.word	0x00000007
        /*1404*/ 	.word	0x0002a8a0
        /*1408*/ 	.short	0x010a
        /*140a*/ 	.byte	0x3f
	.zero		1


	//   ....[95]....
        /*140c*/ 	.word	0x0002b3c0
        /*1410*/ 	.word	0x00000007
        /*1414*/ 	.word	0x0002a8c0
        /*1418*/ 	.short	0x010a
        /*141a*/ 	.byte	0x3f
	.zero		1


	//   ....[96]....
        /*141c*/ 	.word	0x0002b410
        /*1420*/ 	.word	0x00000008
        /*1424*/ 	.word	0x0002a8a0
        /*1428*/ 	.short	0x010a
        /*142a*/ 	.byte	0x3f
	.zero		1


	//   ....[97]....
        /*142c*/ 	.word	0x0002b460
        /*1430*/ 	.word	0x00000008
        /*1434*/ 	.word	0x0002a8c0
        /*1438*/ 	.short	0x010a
        /*143a*/ 	.byte	0x3f
	.zero		1


	//   ....[98]....
        /*143c*/ 	.word	0x0002b600
        /*1440*/ 	.word	0x00000000
        /*1444*/ 	.word	0x0002a840
        /*1448*/ 	.short	0x010a
        /*144a*/ 	.byte	0x3f
	.zero		1


	//   ....[99]....
        /*144c*/ 	.word	0x0002c260
        /*1450*/ 	.word	0x00000013
        /*1454*/ 	.word	0x0002a820
        /*1458*/ 	.short	0x010a
        /*145a*/ 	.byte	0x3f
	.zero		1


	//   ....[100]....
        /*145c*/ 	.word	0x0002c2b0
        /*1460*/ 	.word	0x00000003
        /*1464*/ 	.word	0x0002a840
        /*1468*/ 	.short	0x010a
        /*146a*/ 	.byte	0x3f
	.zero		1


	//   ....[101]....
        /*146c*/ 	.word	0x0002c300
        /*1470*/ 	.word	0x00000003
        /*1474*/ 	.word	0x00000060
        /*1478*/ 	.short	0x010a
        /*147a*/ 	.byte	0x3f
	.zero		1


	//   ....[102]....
        /*147c*/ 	.word	0x0002c350
        /*1480*/ 	.word	0x00000003
        /*1484*/ 	.word	0x0002a840
        /*1488*/ 	.short	0x010a
        /*148a*/ 	.byte	0x3f
	.zero		1


	//   ....[103]....
        /*148c*/ 	.word	0x0002c3a0
        /*1490*/ 	.word	0x00000002
        /*1494*/ 	.word	0x00000060
        /*1498*/ 	.short	0x010a
        /*149a*/ 	.byte	0x3f
	.zero		1


	//   ....[104]....
        /*149c*/ 	.word	0x0002c3f0
        /*14a0*/ 	.word	0x00000002
        /*14a4*/ 	.word	0x0002a840
        /*14a8*/ 	.short	0x010a
        /*14aa*/ 	.byte	0x3f
	.zero		1


	//   ....[105]....
        /*14ac*/ 	.word	0x0002c440
        /*14b0*/ 	.word	0x00000002
        /*14b4*/ 	.word	0x00000060
        /*14b8*/ 	.short	0x010a
        /*14ba*/ 	.byte	0x3f
	.zero		1


	//   ....[106]....
        /*14bc*/ 	.word	0x0002c490
        /*14c0*/ 	.word	0x00000000
        /*14c4*/ 	.word	0x0002a860
        /*14c8*/ 	.short	0x010a
        /*14ca*/ 	.byte	0x3f
	.zero		1


	//   ....[107]....
        /*14cc*/ 	.word	0x0002d010
        /*14d0*/ 	.word	0x00000000
        /*14d4*/ 	.word	0x0002a820
        /*14d8*/ 	.short	0x010a
        /*14da*/ 	.byte	0x3f
	.zero		1


	//   ....[108]....
        /*14dc*/ 	.word	0x0002d1b0
        /*14e0*/ 	.word	0x00000006
        /*14e4*/ 	.word	0x00000000
        /*14e8*/ 	.short	0x010a
        /*14ea*/ 	.byte	0x3f
	.zero		1


	//   ....[109]....
        /*14ec*/ 	.word	0x0002d200
        /*14f0*/ 	.word	0x00000007
        /*14f4*/ 	.word	0x00000000
        /*14f8*/ 	.short	0x010a
        /*14fa*/ 	.byte	0x3f
	.zero		1


	//   ....[110]....
        /*14fc*/ 	.word	0x0002d250
        /*1500*/ 	.word	0x00000004
        /*1504*/ 	.word	0x00000000
        /*1508*/ 	.short	0x010a
        /*150a*/ 	.byte	0x3f
	.zero		1


	//----- nvinfo : EIATTR_NUM_MBARRIERS
	.align		4
.L_243:
        /*150c*/ 	.byte	0x03, 0x38
        /*150e*/ 	.short	0x0016


	//----- nvinfo : EIATTR_EXIT_INSTR_OFFSETS
	.align		4
        /*1510*/ 	.byte	0x04, 0x1c
        /*1512*/ 	.short	(.L_245 - .L_244)


	//   ....[0]....
.L_244:
        /*1514*/ 	.word	0x0002a610


	//----- nvinfo : EIATTR_MAX_THREADS
	.align		4
.L_245:
        /*1518*/ 	.byte	0x04, 0x05
        /*151a*/ 	.short	(.L_247 - .L_246)
.L_246:
        /*151c*/ 	.word	0x00000180
        /*1520*/ 	.word	0x00000001
        /*1524*/ 	.word	0x00000001


	//----- nvinfo : EIATTR_CRS_STACK_SIZE
	.align		4
.L_247:
        /*1528*/ 	.byte	0x04, 0x1e
        /*152a*/ 	.short	(.L_249 - .L_248)
.L_248:
        /*152c*/ 	.word	0x00000000


	//----- nvinfo : EIATTR_CBANK_PARAM_SIZE
	.align		4
.L_249:
        /*1530*/ 	.byte	0x03, 0x19
        /*1532*/ 	.short	0x0af0


	//----- nvinfo : EIATTR_PARAM_CBANK
	.align		4
        /*1534*/ 	.byte	0x04, 0x0a
        /*1536*/ 	.short	(.L_251 - .L_250)
	.align		4
.L_250:
        /*1538*/ 	.word	index@(.nv.constant0._ZN7cutlass13device_kernelIN5flash11enable_sm90INS1_16FlashAttnFwdSm90INS1_25CollectiveMainloopFwdSm90ILi2EN4cute5tupleIJNS5_1CILi1EEES8_S8_EEENS6_IJNS7_ILi128EEENS7_ILi96EEENS7_ILi192EEEEEELi128ENS_6half_tEfNS_4arch4Sm90ELb0ELb1ELb0ELb1ELb0ELb1ELb0ELb1ELb1ELb1ELb1ELb0EEENS1_21CollectiveEpilogueFwdINS6_IJSA_SA_SB_EEES9_SE_SG_Li256ELb1ELb1ELb1ELb0EEENS1_36VarlenDynamicPersistentTileSchedulerILi128ELi96ELi256ELi128ELb1ELb1ELb1ELb1ELb0ELb1EEEEEEEEEvNT_6ParamsE)
        /*153c*/ 	.short	0x0210
        /*153e*/ 	.short	0x0af0


	//----- nvinfo : EIATTR_SW_WAR
	.align		4
.L_251:
        /*1540*/ 	.byte	0x04, 0x36
        /*1542*/ 	.short	(.L_253 - .L_252)
.L_252:
        /*1544*/ 	.word	0x00000008
.L_253:


//--------------------- .nv.info._ZN7cutlass13device_kernelIN5flash11enable_sm90INS1_16FlashAttnFwdSm90INS1_25CollectiveMainloopFwdSm90ILi2EN4cute5tupleIJNS5_1CILi1EEES8_S8_EEENS6_IJNS7_ILi128EEESA_NS7_ILi192EEEEEELi128ENS_6half_tEfNS_4arch4Sm90ELb1ELb0ELb0ELb0ELb0ELb0ELb0ELb1ELb1ELb1ELb1ELb0EEENS1_21CollectiveEpilogueFwdINS6_IJSA_SA_SA_EEES9_SD_SF_Li256ELb0ELb1ELb1ELb0EEENS1_19SingleTileSchedulerILb0ELb1ELb1ELi128EEEEEEEEEvNT_6ParamsE --------------------------
	.section	.nv.info._ZN7cutlass13device_kernelIN5flash11enable_sm90INS1_16FlashAttnFwdSm90INS1_25CollectiveMainloopFwdSm90ILi2EN4cute5tupleIJNS5_1CILi1EEES8_S8_EEENS6_IJNS7_ILi128EEESA_NS7_ILi192EEEEEELi128ENS_6half_tEfNS_4arch4Sm90ELb1ELb0ELb0ELb0ELb0ELb0ELb0ELb1ELb1ELb1ELb1ELb0EEENS1_21CollectiveEpilogueFwdINS6_IJSA_SA_SA_EEES9_SD_SF_Li256ELb0ELb1ELb1ELb0EEENS1_19SingleTileSchedulerILb0ELb1ELb1ELi128EEEEEEEEEvNT_6ParamsE,"",@"SHT_CUDA_INFO"
	.sectionflags	@""
	.align	4


	//----- nvinfo : EIATTR_CUDA_API_VERSION
	.align		4
        /*0000*/ 	.byte	0x04, 0x37
        /*0002*/ 	.short	(.L_255 - .L_254)
.L_254:
        /*0004*/ 	.word	0x00000082


	//----- nvinfo : EIATTR_KPARAM_INFO
	.align		4
.L_255:
        /*0008*/ 	.byte	0x04, 0x17
        /*000a*/ 	.short	(.L_257 - .L_256)
.L_256:
        /*000c*/ 	.word	0x00000000
        /*0010*/ 	.short	0x0000
        /*0012*/ 	.short	0x0070
        /*0014*/ 	.byte	0x00, 0xf0, 0x01, 0x28


	//----- nvinfo : EIATTR_SPARSE_MMA_MASK
	.align		4
.L_257:
        /*0018*/ 	.byte	0x03, 0x50
        /*001a*/ 	.short	0x0000


	//----- nvinfo : EIATTR_MAXREG_COUNT
	.align		4
        /*001c*/ 	.byte	0x03, 0x1b
        /*001e*/ 	.short	0x00a8


	//----- nvinfo : EIATTR_NUM_BARRIERS
	.align		4
        /*0020*/ 	.byte	0x02, 0x4c
        /*0022*/ 	.byte	0x09
	.zero		1


	//----- nvinfo : EIATTR_EXTERNS
	.align		4
        /*0024*/ 	.byte	0x04, 0x0f
        /*0026*/ 	.short	(.L_259 - .L_258)


	//   ....[0]....
	.align		4
.L_258:
        /*0028*/ 	.word	index@(__assertfail)


	//----- nvinfo : EIATTR_ANNOTATIONS
	.align		4
.L_259:
        /*002c*/ 	.byte	0x04, 0x55
        /*002e*/ 	.short	(.L_261 - .L_260)


	//   ....[0]....
.L_260:
        /* <DEDUP_REMOVED lines=12> */


	//----- nvinfo : EIATTR_MERCURY_ISA_VERSION
	.align		4
.L_261:
        /*00e0*/ 	.byte	0x03, 0x5f
        /*00e2*/ 	.short	0x0101


	//----- nvinfo : EIATTR_INT_WARP_WIDE_INSTR_OFFSETS
	.align		4
        /*00e4*/ 	.byte	0x04, 0x31
        /*00e6*/ 	.short	(.L_263 - .L_262)


	//   ....[0]....
.L_262:
        /*00e8*/ 	.word	0x00000120


	//   ....[1]....
        /*00ec*/ 	.word	0x00000160


	//   ....[2]....
        /*00f0*/ 	.word	0x00000220


	//----- nvinfo : EIATTR_COOP_GROUP_MASK_REGIDS
	.align		4
.L_263:
        /*00f4*/ 	.byte	0x04, 0x29
        /*00f6*/ 	.short	(.L_265 - .L_264)


	//   ....[0]....
.L_264:
        /*00f8*/ 	.word	0xffffffff


	//   ....[1]....
        /*00fc*/ 	.word	0xffffffff


	//   ....[2]....
        /*0100*/ 	.word	0xffffffff


	//   ....[3]....
        /*0104*/ 	.word	0xffffffff


	//   ....[4]....
        /*0108*/ 	.word	0xffffffff


	//   ....[5]....
        /*010c*/ 	.word	0xffffffff


	//   ....[6]....
        /*0110*/ 	.word	0xffffffff


	//   ....[7]....
        /*0114*/ 	.word	0xffffffff


	//   ....[8]....
        /*0118*/ 	.word	0xffffffff


	//   ....[9]....
        /*011c*/ 	.word	0xffffffff


	//   ....[10]....
        /*0120*/ 	.word	0xffffffff


	//   ....[11]....
        /*0124*/ 	.word	0xffffffff


	//   ....[12]....
        /*0128*/ 	.word	0xffffffff


	//   ....[13]....
        /*012c*/ 	.word	0xffffffff


	//   ....[14]....
        /*0130*/ 	.word	0xffffffff


	//   ....[15]....
        /*0134*/ 	.word	0xffffffff


	//   ....[16]....
        /*0138*/ 	.word	0xffffffff


	//   ....[17]....
        /*013c*/ 	.word	0xffffffff


	//   ....[18]....
        /*0140*/ 	.word	0xffffffff


	//   ....[19]....
        /*0144*/ 	.word	0xffffffff


	//   ....[20]....
        /*0148*/ 	.word	0xffffffff


	//   ....[21]....
        /*014c*/ 	.word	0xffffffff


	//   ....[22]....
        /*0150*/ 	.word	0xffffffff


	//   ....[23]....
        /*0154*/ 	.word	0xffffffff


	//   ....[24]....
        /*0158*/ 	.word	0xffffffff


	//   ....[25]....
        /*015c*/ 	.word	0xffffffff


	//   ....[26]....
        /*0160*/ 	.word	0xffffffff


	//   ....[27]....
        /*0164*/ 	.word	0xffffffff


	//   ....[28]....
        /*0168*/ 	.word	0xffffffff


	//   ....[29]....
        /*016c*/ 	.word	0xffffffff


	//   ....[30]....
        /*0170*/ 	.word	0xffffffff


	//   ....[31]....
        /*0174*/ 	.word	0xffffffff


	//   ....[32]....
        /*0178*/ 	.word	0xffffffff


	//   ....[33]....
        /*017c*/ 	.word	0xffffffff


	//   ....[34]....
        /*0180*/ 	.word	0xffffffff


	//   ....[35]....
        /*0184*/ 	.word	0xffffffff


	//   ....[36]....
        /*0188*/ 	.word	0xffffffff


	//   ....[37]....
        /*018c*/ 	.word	0xffffffff


	//   ....[38]....
        /*0190*/ 	.word	0xffffffff


	//   ....[39]....
        /*0194*/ 	.word	0xffffffff


	//   ....[40]....
        /*0198*/ 	.word	0xffffffff


	//   ....[41]....
        /*019c*/ 	.word	0xffffffff


	//   ....[42]....
        /*01a0*/ 	.word	0xffffffff


	//   ....[43]....
        /*01a4*/ 	.word	0xffffffff


	//   ....[44]....
        /*01a8*/ 	.word	0xffffffff


	//   ....[45]....
        /*01ac*/ 	.word	0xffffffff


	//   ....[46]....
        /*01b0*/ 	.word	0xffffffff


	//   ....[47]....
        /*01b4*/ 	.word	0xffffffff


	//   ....[48]....
        /*01b8*/ 	.word	0xffffffff


	//   ....[49]....
        /*01bc*/ 	.word	0xffffffff


	//   ....[50]....
        /*01c0*/ 	.word	0xffffffff


	//   ....[51]....
        /*01c4*/ 	.word	0xffffffff


	//   ....[52]....
        /*01c8*/ 	.word	0xffffffff


	//   ....[53]....
        /*01cc*/ 	.word	0xffffffff


	//   ....[54]....
        /*01d0*/ 	.word	0xffffffff


	//   ....[55]....
        /*01d4*/ 	.word	0x0500000f


	//   ....[56]....
        /*01d8*/ 	.word	0x0500000f


	//   ....[57]....
        /*01dc*/ 	.word	0x0500000f


	//   ....[58]....
        /*01e0*/ 	.word	0x0500000f


	//   ....[59]....
        /*01e4*/ 	.word	0x0500000f


	//   ....[60]....
        /*01e8*/ 	.word	0x0500000f


	//   ....[61]....
        /*01ec*/ 	.word	0x0500000f


	//   ....[62]....
        /*01f0*/ 	.word	0x0500000f


	//   ....[63]....
        /*01f4*/ 	.word	0x0500000f


	//   ....[64]....
        /*01f8*/ 	.word	0x0500000f


	//   ....[65]....
        /*01fc*/ 	.word	0x0500000f


	//   ....[66]....
        /*0200*/ 	.word	0x0500000f


	//   ....[67]....
        /*0204*/ 	.word	0x0500000f


	//   ....[68]....
        /*0208*/ 	.word	0x0500000f


	//   ....[69]....
        /*020c*/ 	.word	0x0500000f


	//   ....[70]....
        /*0210*/ 	.word	0x0500000f


	//   ....[71]....
        /*0214*/ 	.word	0x0500000f


	//   ....[72]....
        /*0218*/ 	.word	0x0500000f


	//----- nvinfo : EIATTR_COOP_GROUP_INSTR_OFFSETS
	.align		4
.L_265:
        /*021c*/ 	.byte	0x04, 0x28
        /*021e*/ 	.short	(.L_267 - .L_266)


	//   ....[0]....
.L_266:
        /*0220*/ 	.word	0x00000060


	//   ....[1]....
        /*0224*/ 	.word	0x00000130


	//   ....[2]....
        /*0228*/ 	.word	0x00000230


	//   ....[3]....
        /*022c*/ 	.word	0x000003a0


	//   ....[4]....
        /*0230*/ 	.word	0x00000500


	//   ....[5]....
        /*0234*/ 	.word	0x00000620


	//   ....[6]....
        /*0238*/ 	.word	0x00000780


	//   ....[7]....
        /*023c*/ 	.word	0x00001140


	//   ....[8]....
        /*0240*/ 	.word	0x00001a90


	//   ....[9]....
        /*0244*/ 	.word	0x00001ad0


	//   ....[10]....
        /*0248*/ 	.word	0x000023f0


	//   ....[11]....
        /*024c*/ 	.word	0x00002430


	//   ....[12]....
        /*0250*/ 	.word	0x00002eb0


	//   ....[13]....
        /*0254*/ 	.word	0x00002f20


	//   ....[14]....
        /*0258*/ 	.word	0x00004620


	//   ....[15]....
        /*025c*/ 	.word	0x00004d60


	//   ....[16]....
        /*0260*/ 	.word	0x00004d90


	//   ....[17]....
        /*0264*/ 	.word	0x00004df0


	//   ....[18]....
        /*0268*/ 	.word	0x00005750


	//   ....[19]....
        /*026c*/ 	.word	0x000057e0


	//   ....[20]....
        /*0270*/ 	.word	0x000071d0


	//   ....[21]....
        /*0274*/ 	.word	0x00007200


	//   ....[22]....
        /*0278*/ 	.word	0x000076d0


	//   ....[23]....
        /*027c*/ 	.word	0x000077d0


	//   ....[24]....
        /*0280*/ 	.word	0x00008aa0


	//   ....[25]....
        /*0284*/ 	.word	0x00008ad0


	//   ....[26]....
        /*0288*/ 	.word	0x00008ba0


	//   ....[27]....
        /*028c*/ 	.word	0x00008bb0


	//   ....[28]....
        /*0290*/ 	.word	0x00009a90


	//   ....[29]....
        /*0294*/ 	.word	0x00009ad0


	//   ....[30]....
        /*0298*/ 	.word	0x00009b00


	//   ....[31]....
        /*029c*/ 	.word	0x00009b30


	//   ....[32]....
        /*02a0*/ 	.word	0x00009b40


	//   ....[33]....
        /*02a4*/ 	.word	0x00009b70


	//   ....[34]....
        /*02a8*/ 	.word	0x0000a1d0


	//   ....[35]....
        /*02ac*/ 	.word	0x0000a1e0


	//   ....[36]....
        /*02b0*/ 	.word	0x0000abe0


	//   ....[37]....
        /*02b4*/ 	.word	0x0000b6f0


	//   ....[38]....
        /*02b8*/ 	.word	0x0000c0a0


	//   ....[39]....
        /*02bc*/ 	.word	0x0000c0d0


	//   ....[40]....
        /*02c0*/ 	.word	0x0000c100


	//   ....[41]....
        /*02c4*/ 	.word	0x0000c120


	//   ....[42]....
        /*02c8*/ 	.word	0x0000c1e0


	//   ....[43]....
        /*02cc*/ 	.word	0x0000c1f0


	//   ....[44]....
        /*02d0*/ 	.word	0x0000c290


	//   ....[45]....
        /*02d4*/ 	.word	0x0000c2d0


	//   ....[46]....
        /*02d8*/ 	.word	0x0000c340


	//   ....[47]....
        /*02dc*/ 	.word	0x0000c370


	//   ....[48]....
        /*02e0*/ 	.word	0x0000c3f0


	//   ....[49]....
        /*02e4*/ 	.word	0x0000c430


	//   ....[50]....
        /*02e8*/ 	.word	0x0000c4a0


	//   ....[51]....
        /*02ec*/ 	.word	0x0000c4d0


	//   ....[52]....
        /*02f0*/ 	.word	0x0000c550


	//   ....[53]....
        /*02f4*/ 	.word	0x0000c580


	//   ....[54]....
        /*02f8*/ 	.word	0x0000e7f0


	//   ....[55]....
        /*02fc*/ 	.word	0x0000ed50


	//   ....[56]....
        /*0300*/ 	.word	0x0000eec0


	//   ....[57]....
        /*0304*/ 	.word	0x0000ef20


	//   ....[58]....
        /*0308*/ 	.word	0x0000efc0


	//   ....[59]....
        /*030c*/ 	.word	0x0000f0a0


	//   ....[60]....
        /*0310*/ 	.word	0x0000f180


	//   ....[61]....
        /*0314*/ 	.word	0x0000f250


	//   ....[62]....
        /*0318*/ 	.word	0x0000f2e0


	//   ....[63]....
        /*031c*/ 	.word	0x0000f3b0


	//   ....[64]....
        /*0320*/ 	.word	0x0000f440


	//   ....[65]....
        /*0324*/ 	.word	0x0000f510


	//   ....[66]....
        /*0328*/ 	.word	0x0000f5a0


	//   ....[67]....
        /*032c*/ 	.word	0x0000f670


	//   ....[68]....
        /*0330*/ 	.word	0x0000f700


	//   ....[69]....
        /*0334*/ 	.word	0x0000f7d0


	//   ....[70]....
        /*0338*/ 	.word	0x0000f850


	//   ....[71]....
        /*033c*/ 	.word	0x0000f910


	//   ....[72]....
        /*0340*/ 	.word	0x0000fd10


	//----- nvinfo : EIATTR_REG_RECONFIG
	.align		4
.L_267:
        /*0344*/ 	.byte	0x01, 0x54
	.zero		2


	//----- nvinfo : EIATTR_SYSCALL_OFFSETS
	.align		4
        /*0348*/ 	.byte	0x04, 0x46
        /*034a*/ 	.short	(.L_269 - .L_268)


	//   ....[0]....
.L_268:
        /*034c*/ 	.word	0x00001300


	//   ....[1]....
        /*0350*/ 	.word	0x0000b380


	//   ....[2]....
        /*0354*/ 	.word	0x0000b4c0


	//   ....[3]....
        /*0358*/ 	.word	0x0000b5b0


	//   ....[4]....
        /*035c*/ 	.word	0x0000bce0


	//----- nvinfo : EIATTR_MBARRIER_INSTR_OFFSETS
	.align		4
.L_269:
        /*0360*/ 	.byte	0x04, 0x39
        /*0362*/ 	.short	(.L_271 - .L_270)


	//   ....[0]....
.L_270:
        /*0364*/ 	.word	0x00000250
        /*0368*/ 	.word	0x000000ff
        /*036c*/ 	.word	0x00034800
        /*0370*/ 	.short	0x0100
        /*0372*/ 	.byte	0x08
	.zero		1


	//   ....[1]....
        /*0374*/ 	.word	0x00000260
        /*0378*/ 	.word	0x000000ff
        /*037c*/ 	.word	0x00034820
        /*0380*/ 	.short	0x0100
        /*0382*/ 	.byte	0x08
	.zero		1


	//   ....[2]....
        /*0384*/ 	.word	0x00000350
        /*0388*/ 	.word	0x000000ff
        /*038c*/ 	.word	0x00034830
        /*0390*/ 	.short	0x0100
        /*0392*/ 	.byte	0x08
	.zero		1


	//   ....[3]....
        /*0394*/ 	.word	0x00000360
        /*0398*/ 	.word	0x000000ff
        /*039c*/ 	.word	0x00034840
        /*03a0*/ 	.short	0x0100
        /*03a2*/ 	.byte	0x08
	.zero		1


	//   ....[4]....
        /*03a4*/ 	.word	0x00000370
        /*03a8*/ 	.word	0x000000ff
        /*03ac*/ 	.word	0x00034838
        /*03b0*/ 	.short	0x0100
        /*03b2*/ 	.byte	0x08
	.zero		1


	//   ....[5]....
        /*03b4*/ 	.word	0x00000380
        /*03b8*/ 	.word	0x000000ff
        /*03bc*/ 	.word	0x00034848
        /*03c0*/ 	.short	0x0100
        /*03c2*/ 	.byte	0x08
	.zero		1


	//   ....[6]....
        /*03c4*/ 	.word	0x000004b0
        /*03c8*/ 	.word	0x000000ff
        /*03cc*/ 	.word	0x00034850
        /*03d0*/ 	.short	0x0100
        /*03d2*/ 	.byte	0x08
	.zero		1


	//   ....[7]....
        /*03d4*/ 	.word	0x000004c0
        /*03d8*/ 	.word	0x000000ff
        /*03dc*/ 	.word	0x00034860
        /*03e0*/ 	.short	0x0100
        /*03e2*/ 	.byte	0x08
	.zero		1


	//   ....[8]....
        /*03e4*/ 	.word	0x000004d0
        /*03e8*/ 	.word	0x000000ff
        /*03ec*/ 	.word	0x00034858
        /*03f0*/ 	.short	0x0100
        /*03f2*/ 	.byte	0x08
	.zero		1


	//   ....[9]....
        /*03f4*/ 	.word	0x000004e0
        /*03f8*/ 	.word	0x000000ff
        /*03fc*/ 	.word	0x00034868
        /*0400*/ 	.short	0x0100
        /*0402*/ 	.byte	0x08
	.zero		1


	//   ....[10]....
        /*0404*/ 	.word	0x000005d0
        /*0408*/ 	.word	0x000000ff
        /*040c*/ 	.word	0x00034870
        /*0410*/ 	.short	0x0100
        /*0412*/ 	.byte	0x06
	.zero		1


	//   ....[11]....
        /*0414*/ 	.word	0x000005e0
        /*0418*/ 	.word	0x000000ff
        /*041c*/ 	.word	0x00034880
        /*0420*/ 	.short	0x0100
        /*0422*/ 	.byte	0x06
	.zero		1


	//   ....[12]....
        /*0424*/ 	.word	0x000005f0
        /*0428*/ 	.word	0x000000ff
        /*042c*/ 	.word	0x00034878
        /*0430*/ 	.short	0x0100
        /*0432*/ 	.byte	0x06
	.zero		1


	//   ....[13]....
        /*0434*/ 	.word	0x00000600
        /*0438*/ 	.word	0x000000ff
        /*043c*/ 	.word	0x00034888
        /*0440*/ 	.short	0x0100
        /*0442*/ 	.byte	0x06
	.zero		1


	//   ....[14]....
        /*0444*/ 	.word	0x00000730
        /*0448*/ 	.word	0x000000ff
        /*044c*/ 	.word	0x00034890
        /*0450*/ 	.short	0x0100
        /*0452*/ 	.byte	0x08
	.zero		1


	//   ....[15]....
        /*0454*/ 	.word	0x00000740
        /*0458*/ 	.word	0x000000ff
        /*045c*/ 	.word	0x000348a0
        /*0460*/ 	.short	0x0100
        /*0462*/ 	.byte	0x08
	.zero		1


	//   ....[16]....
        /*0464*/ 	.word	0x00000750
        /*0468*/ 	.word	0x000000ff
        /*046c*/ 	.word	0x00034898
        /*0470*/ 	.short	0x0100
        /*0472*/ 	.byte	0x08
	.zero		1


	//   ....[17]....
        /*0474*/ 	.word	0x00000760
        /*0478*/ 	.word	0x000000ff
        /*047c*/ 	.word	0x000348a8
        /*0480*/ 	.short	0x0100
        /*0482*/ 	.byte	0x08
	.zero		1


	//   ....[18]....
        /*0484*/ 	.word	0x00000890
        /*0488*/ 	.word	0x000000ff
        /*048c*/ 	.word	0x000348b0
        /*0490*/ 	.short	0x0100
        /*0492*/ 	.byte	0x08
	.zero		1


	//   ....[19]....
        /*0494*/ 	.word	0x000008a0
        /*0498*/ 	.word	0x000000ff
        /*049c*/ 	.word	0x000348c0
        /*04a0*/ 	.short	0x0100
        /*04a2*/ 	.byte	0x08
	.zero		1


	//   ....[20]....
        /*04a4*/ 	.word	0x000008b0
        /*04a8*/ 	.word	0x000000ff
        /*04ac*/ 	.word	0x000348b8
        /*04b0*/ 	.short	0x0100
        /*04b2*/ 	.byte	0x08
	.zero		1


	//   ....[21]....
        /*04b4*/ 	.word	0x000008c0
        /*04b8*/ 	.word	0x000000ff
        /*04bc*/ 	.word	0x000348c8
        /*04c0*/ 	.short	0x0100
        /*04c2*/ 	.byte	0x08
	.zero		1


	//   ....[22]....
        /*04c4*/ 	.word	0x00001330
        /*04c8*/ 	.word	0x000000ff
        /*04cc*/ 	.word	0x00034800
        /*04d0*/ 	.short	0x010a
        /*04d2*/ 	.byte	0x24
	.zero		1


	//   ....[23]....
        /*04d4*/ 	.word	0x00001390
        /*04d8*/ 	.word	0x000000ff
        /*04dc*/ 	.word	0x00034830
        /*04e0*/ 	.short	0x010a
        /*04e2*/ 	.byte	0x24
	.zero		1


	//   ....[24]....
        /*04e4*/ 	.word	0x00001420
        /*04e8*/ 	.word	0x000000ff
        /*04ec*/ 	.word	0x00034830
        /*04f0*/ 	.short	0x010a
        /*04f2*/ 	.byte	0x24
	.zero		1


	//   ....[25]....
        /*04f4*/ 	.word	0x000033e0
        /*04f8*/ 	.word	0x00000005
        /*04fc*/ 	.word	0x00000000
        /*0500*/ 	.short	0x0101
        /*0502*/ 	.byte	0x3f
	.zero		1


	//   ....[26]....
        /*0504*/ 	.word	0x00003c20
        /*0508*/ 	.word	0x000000ff
        /*050c*/ 	.word	0x00034830
        /*0510*/ 	.short	0x010a
        /*0512*/ 	.byte	0x3c
	.zero		1


	//   ....[27]....
        /*0514*/ 	.word	0x00003c60
        /*0518*/ 	.word	0x000000ff
        /*051c*/ 	.word	0x00034830
        /*0520*/ 	.short	0x010a
        /*0522*/ 	.byte	0x3c
	.zero		1


	//   ....[28]....
        /*0524*/ 	.word	0x000044a0
        /*0528*/ 	.word	0x000000ff
        /*052c*/ 	.word	0x00034850
        /*0530*/ 	.short	0x010a
        /*0532*/ 	.byte	0x07
	.zero		1


	//   ....[29]....
        /*0534*/ 	.word	0x000044e0
        /*0538*/ 	.word	0x000000ff
        /*053c*/ 	.word	0x00034850
        /*0540*/ 	.short	0x010a
        /*0542*/ 	.byte	0x07
	.zero		1


	//   ....[30]....
        /*0544*/ 	.word	0x00006160
        /*0548*/ 	.word	0x0000000f
        /*054c*/ 	.word	0x00000000
        /*0550*/ 	.short	0x0101
        /*0552*/ 	.byte	0x3f
	.zero		1


	//   ....[31]....
        /*0554*/ 	.word	0x000061b0
        /*0558*/ 	.word	0x00000027
        /*055c*/ 	.word	0x00000000
        /*0560*/ 	.short	0x0101
        /*0562*/ 	.byte	0x3f
	.zero		1


	//   ....[32]....
        /*0564*/ 	.word	0x00006600
        /*0568*/ 	.word	0x000000ff
        /*056c*/ 	.word	0x00034830
        /*0570*/ 	.short	0x010a
        /*0572*/ 	.byte	0x27
	.zero		1


	//   ....[33]....
        /*0574*/ 	.word	0x00006640
        /*0578*/ 	.word	0x000000ff
        /*057c*/ 	.word	0x00034830
        /*0580*/ 	.short	0x010a
        /*0582*/ 	.byte	0x27
	.zero		1


	//   ....[34]....
        /*0584*/ 	.word	0x00006e80
        /*0588*/ 	.word	0x000000ff
        /*058c*/ 	.word	0x00034850
        /*0590*/ 	.short	0x010a
        /*0592*/ 	.byte	0x07
	.zero		1


	//   ....[35]....
        /*0594*/ 	.word	0x00006ec0
        /*0598*/ 	.word	0x000000ff
        /*059c*/ 	.word	0x00034850
        /*05a0*/ 	.short	0x010a
        /*05a2*/ 	.byte	0x07
	.zero		1


	//   ....[36]....
        /*05a4*/ 	.word	0x000084c0
        /*05a8*/ 	.word	0x00000013
        /*05ac*/ 	.word	0x00000000
        /*05b0*/ 	.short	0x0101
        /*05b2*/ 	.byte	0x3f
	.zero		1


	//   ....[37]....
        /*05b4*/ 	.word	0x00008570
        /*05b8*/ 	.word	0x00000013
        /*05bc*/ 	.word	0x00000000
        /*05c0*/ 	.short	0x0101
        /*05c2*/ 	.byte	0x3f
	.zero		1


	//   ....[38]....
        /*05c4*/ 	.word	0x00008a10
        /*05c8*/ 	.word	0x000000ff
        /*05cc*/ 	.word	0x00034850
        /*05d0*/ 	.short	0x010a
        /*05d2*/ 	.byte	0x05
	.zero		1


	//   ....[39]....
        /*05d4*/ 	.word	0x00008a50
        /*05d8*/ 	.word	0x000000ff
        /*05dc*/ 	.word	0x00034850
        /*05e0*/ 	.short	0x010a
        /*05e2*/ 	.byte	0x05
	.zero		1


	//   ....[40]....
        /*05e4*/ 	.word	0x00008f10
        /*05e8*/ 	.word	0x0000000a
        /*05ec*/ 	.word	0x00000000
        /*05f0*/ 	.short	0x0101
        /*05f2*/ 	.byte	0x3f
	.zero		1


	//   ....[41]....
        /*05f4*/ 	.word	0x00009b50
        /*05f8*/ 	.word	0x000000ff
        /*05fc*/ 	.word	0x00000000
        /*0600*/ 	.short	0x0101
        /*0602*/ 	.byte	0x04
	.zero		1


	//   ....[42]....
        /*0604*/ 	.word	0x0000b900
        /*0608*/ 	.word	0x000000ff
        /*060c*/ 	.word	0x00034840
        /*0610*/ 	.short	0x010a
        /*0612*/ 	.byte	0x26
	.zero		1


	//   ....[43]....
        /*0614*/ 	.word	0x0000c6b0
        /*0618*/ 	.word	0x000000ff
        /*061c*/ 	.word	0x00034800
        /*0620*/ 	.short	0x0107
        /*0622*/ 	.byte	0x26
	.zero		1


	//   ....[44]....
        /*0624*/ 	.word	0x0000c720
        /*0628*/ 	.word	0x000000ff
        /*062c*/ 	.word	0x00034800
        /*0630*/ 	.short	0x0101
        /*0632*/ 	.byte	0x26
	.zero		1


	//   ....[45]....
        /*0634*/ 	.word	0x0000c740
        /*0638*/ 	.word	0x000000ff
        /*063c*/ 	.word	0x00034820
        /*0640*/ 	.short	0x010a
        /*0642*/ 	.byte	0x26
	.zero		1


	//   ....[46]....
        /*0644*/ 	.word	0x0000cb20
        /*0648*/ 	.word	0x000000ff
        /*064c*/ 	.word	0x00034848
        /*0650*/ 	.short	0x010a
        /*0652*/ 	.byte	0x26
	.zero		1


	//   ....[47]....
        /*0654*/ 	.word	0x0000cec0
        /*0658*/ 	.word	0x000000ff
        /*065c*/ 	.word	0x00034860
        /*0660*/ 	.short	0x010a
        /*0662*/ 	.byte	0x26
	.zero		1


	//   ....[48]....
        /*0664*/ 	.word	0x0000d3c0
        /*0668*/ 	.word	0x000000ff
        /*066c*/ 	.word	0x00034840
        /*0670*/ 	.short	0x010a
        /*0672*/ 	.byte	0x26
	.zero		1


	//   ....[49]....
        /*0674*/ 	.word	0x0000d770
        /*0678*/ 	.word	0x000000ff
        /*067c*/ 	.word	0x00034868
        /*0680*/ 	.short	0x010a
        /*0682*/ 	.byte	0x26
	.zero		1


	//   ....[50]....
        /*0684*/ 	.word	0x0000dcc0
        /*0688*/ 	.word	0x000000ff
        /*068c*/ 	.word	0x00034848
        /*0690*/ 	.short	0x010a
        /*0692*/ 	.byte	0x26
	.zero		1


	//   ....[51]....
        /*0694*/ 	.word	0x0000e050
        /*0698*/ 	.word	0x000000ff
        /*069c*/ 	.word	0x00034860
        /*06a0*/ 	.short	0x010a
        /*06a2*/ 	.byte	0x26
	.zero		1


	//   ....[52]....
        /*06a4*/ 	.word	0x0000e3f0
        /*06a8*/ 	.word	0x00000003
        /*06ac*/ 	.word	0x00034860
        /*06b0*/ 	.short	0x010a
        /*06b2*/ 	.byte	0x3f
	.zero		1


	//   ....[53]....
        /*06b4*/ 	.word	0x0000e780
        /*06b8*/ 	.word	0x00000002
        /*06bc*/ 	.word	0x00034820
        /*06c0*/ 	.short	0x010a
        /*06c2*/ 	.byte	0x3f
	.zero		1


	//   ....[54]....
        /*06c4*/ 	.word	0x0000e900
        /*06c8*/ 	.word	0x00000006
        /*06cc*/ 	.word	0x00000000
        /*06d0*/ 	.short	0x010a
        /*06d2*/ 	.byte	0x3f
	.zero		1


	//   ....[55]....
        /*06d4*/ 	.word	0x0000e970
        /*06d8*/ 	.word	0x00000003
        /*06dc*/ 	.word	0x00000000
        /*06e0*/ 	.short	0x010a
        /*06e2*/ 	.byte	0x3f
	.zero		1


	//   ....[56]....
        /*06e4*/ 	.word	0x0000e9d0
        /*06e8*/ 	.word	0x00000000
        /*06ec*/ 	.word	0x00000000
        /*06f0*/ 	.short	0x010a
        /*06f2*/ 	.byte	0x3f
	.zero		1


	//   ....[57]....
        /*06f4*/ 	.word	0x0000ea00
        /*06f8*/ 	.word	0x00000003
        /*06fc*/ 	.word	0x00000000
        /*0700*/ 	.short	0x010a
        /*0702*/ 	.byte	0x3f
	.zero		1


	//   ....[58]....
        /*0704*/ 	.word	0x0000ea70
        /*0708*/ 	.word	0x00000003
        /*070c*/ 	.word	0x00034800
        /*0710*/ 	.short	0x010a
        /*0712*/ 	.byte	0x3f
	.zero		1


	//   ....[59]....
        /*0714*/ 	.word	0x0000ead0
        /*0718*/ 	.word	0x00000003
        /*071c*/ 	.word	0x00034830
        /*0720*/ 	.short	0x010a
        /*0722*/ 	.byte	0x3f
	.zero		1


	//   ....[60]....
        /*0724*/ 	.word	0x0000eb30
        /*0728*/ 	.word	0x00000015
        /*072c*/ 	.word	0x00034830
        /*0730*/ 	.short	0x010a
        /*0732*/ 	.byte	0x3f
	.zero		1


	//   ....[61]....
        /*0734*/ 	.word	0x0000eb90
        /*0738*/ 	.word	0x00000003
        /*073c*/ 	.word	0x00034850
        /*0740*/ 	.short	0x010a
        /*0742*/ 	.byte	0x3f
	.zero		1


	//   ....[62]....
        /*0744*/ 	.word	0x0000ebf0
        /*0748*/ 	.word	0x0000000f
        /*074c*/ 	.word	0x00034830
        /*0750*/ 	.short	0x010a
        /*0752*/ 	.byte	0x3f
	.zero		1


	//   ....[63]....
        /*0754*/ 	.word	0x0000ec50
        /*0758*/ 	.word	0x00000003
        /*075c*/ 	.word	0x00034850
        /*0760*/ 	.short	0x010a
        /*0762*/ 	.byte	0x3f
	.zero		1


	//   ....[64]....
        /*0764*/ 	.word	0x0000ecb0
        /*0768*/ 	.word	0x00000002
        /*076c*/ 	.word	0x00034850
        /*0770*/ 	.short	0x010a
        /*0772*/ 	.byte	0x3f
	.zero		1


	//   ....[65]....
        /*0774*/ 	.word	0x0000ee10
        /*0778*/ 	.word	0x00000003
        /*077c*/ 	.word	0x00034840
        /*0780*/ 	.short	0x010a
        /*0782*/ 	.byte	0x3f
	.zero		1


	//   ....[66]....
        /*0784*/ 	.word	0x0000f950
        /*0788*/ 	.word	0x00000003
        /*078c*/ 	.word	0x00034820
        /*0790*/ 	.short	0x010a
        /*0792*/ 	.byte	0x3f
	.zero		1


	//   ....[67]....
        /*0794*/ 	.word	0x0000f9b0
        /*0798*/ 	.word	0x00000003
        /*079c*/ 	.word	0x00034848
        /*07a0*/ 	.short	0x010a
        /*07a2*/ 	.byte	0x3f
	.zero		1


	//   ....[68]....
        /*07a4*/ 	.word	0x0000fa10
        /*07a8*/ 	.word	0x00000003
        /*07ac*/ 	.word	0x00034860
        /*07b0*/ 	.short	0x010a
        /*07b2*/ 	.byte	0x3f
	.zero		1


	//   ....[69]....
        /*07b4*/ 	.word	0x0000fa70
        /*07b8*/ 	.word	0x00000003
        /*07bc*/ 	.word	0x00034840
        /*07c0*/ 	.short	0x010a
        /*07c2*/ 	.byte	0x3f
	.zero		1


	//   ....[70]....
        /*07c4*/ 	.word	0x0000fad0
        /*07c8*/ 	.word	0x00000003
        /*07cc*/ 	.word	0x00034868
        /*07d0*/ 	.short	0x010a
        /*07d2*/ 	.byte	0x3f
	.zero		1


	//   ....[71]....
        /*07d4*/ 	.word	0x0000fb30
        /*07d8*/ 	.word	0x00000003
        /*07dc*/ 	.word	0x00034848
        /*07e0*/ 	.short	0x010a
        /*07e2*/ 	.byte	0x3f
	.zero		1


	//   ....[72]....
        /*07e4*/ 	.word	0x0000fb90
        /*07e8*/ 	.word	0x00000003
        /*07ec*/ 	.word	0x00034860
        /*07f0*/ 	.short	0x010a
        /*07f2*/ 	.byte	0x3f
	.zero		1


	//   ....[73]....
        /*07f4*/ 	.word	0x0000fbe0
        /*07f8*/ 	.word	0x00000003
        /*07fc*/ 	.word	0x00034860
        /*0800*/ 	.short	0x010a
        /*0802*/ 	.byte	0x3f
	.zero		1


	//   ....[74]....
        /*0804*/ 	.word	0x0000fc30
        /*0808*/ 	.word	0x00000002
        /*080c*/ 	.word	0x00034820
        /*0810*/ 	.short	0x010a
        /*0812*/ 	.byte	0x3f
	.zero		1


	//   ....[75]....
        /*0814*/ 	.word	0x0000fdd0
        /*0818*/ 	.word	0x00000006
        /*081c*/ 	.word	0x00000000
        /*0820*/ 	.short	0x010a
        /*0822*/ 	.byte	0x3f
	.zero		1


	//   ....[76]....
        /*0824*/ 	.word	0x0000fe20
        /*0828*/ 	.word	0x00000003
        /*082c*/ 	.word	0x00000000
        /*0830*/ 	.short	0x010a
        /*0832*/ 	.byte	0x3f
	.zero		1


	//   ....[77]....
        /*0834*/ 	.word	0x0000fe70
        /*0838*/ 	.word	0x00000000
        /*083c*/ 	.word	0x00000000
        /*0840*/ 	.short	0x010a
        /*0842*/ 	.byte	0x3f
	.zero		1


	//----- nvinfo : EIATTR_NUM_MBARRIERS
	.align		4
.L_271:
        /*0844*/ 	.byte	0x03, 0x38
        /*0846*/ 	.short	0x0016


	//----- nvinfo : EIATTR_EXIT_INSTR_OFFSETS
	.align		4
        /*0848*/ 	.byte	0x04, 0x1c
        /*084a*/ 	.short	(.L_273 - .L_272)


	//   ....[0]....
.L_272:
        /*084c*/ 	.word	0x0000ea50


	//----- nvinfo : EIATTR_MAX_THREADS
	.align		4
.L_273:
        /*0850*/ 	.byte	0x04, 0x05
        /*0852*/ 	.short	(.L_275 - .L_274)
.L_274:
        /*0854*/ 	.word	0x00000180
        /*0858*/ 	.word	0x00000001
        /*085c*/ 	.word	0x00000001


	//----- nvinfo : EIATTR_CRS_STACK_SIZE
	.align		4
.L_275:
        /*0860*/ 	.byte	0x04, 0x1e
        /*0862*/ 	.short	(.L_277 - .L_276)
.L_276:
        /*0864*/ 	.word	0x00000000


	//----- nvinfo : EIATTR_CBANK_PARAM_SIZE
	.align		4
.L_277:
        /*0868*/ 	.byte	0x03, 0x19
        /*086a*/ 	.short	0x0a70


	//----- nvinfo : EIATTR_PARAM_CBANK
	.align		4
        /*086c*/ 	.byte	0x04, 0x0a
        /*086e*/ 	.short	(.L_279 - .L_278)
	.align		4
.L_278:
        /*0870*/ 	.word	index@(.nv.constant0._ZN7cutlass13device_kernelIN5flash11enable_sm90INS1_16FlashAttnFwdSm90INS1_25CollectiveMainloopFwdSm90ILi2EN4cute5tupleIJNS5_1CILi1EEES8_S8_EEENS6_IJNS7_ILi128EEESA_NS7_ILi192EEEEEELi128ENS_6half_tEfNS_4arch4Sm90ELb1ELb0ELb0ELb0ELb0ELb0ELb0ELb1ELb1ELb1ELb1ELb0EEENS1_21CollectiveEpilogueFwdINS6_IJSA_SA_SA_EEES9_SD_SF_Li256ELb0ELb1ELb1ELb0EEENS1_19SingleTileSchedulerILb0ELb1ELb1ELi128EEEEEEEEEvNT_6ParamsE)
        /*0874*/ 	.short	0x0210
        /*0876*/ 	.short	0x0a70


	//----- nvinfo : EIATTR_SW_WAR
	.align		4
.L_279:
        /*0878*/ 	.byte	0x04, 0x36
        /*087a*/ 	.short	(.L_281 - .L_280)
.L_280:
        /*087c*/ 	.word	0x00000008
.L_281:


//--------------------- .nv.info._ZN7cutlass13device_kernelIN5flash11enable_sm90INS1_16FlashAttnFwdSm90INS1_25CollectiveMainloopFwdSm90ILi2EN4cute5tupleIJNS5_1CILi1EEES8_S8_EEENS6_IJNS7_ILi128EEESA_NS7_ILi192EEEEEELi128ENS_6half_tEfNS_4arch4Sm90ELb1ELb0ELb0ELb1ELb0ELb0ELb0ELb1ELb1ELb1ELb1ELb0EEENS1_21CollectiveEpilogueFwdINS6_IJSA_SA_SA_EEES9_SD_SF_Li256ELb1ELb1ELb1ELb0EEENS1_36VarlenDynamicPersistentTileSchedulerILi128ELi128ELi256ELi128ELb1ELb1ELb1ELb1ELb1ELb1EEEEEEEEEvNT_6ParamsE --------------------------
	.section	.nv.info._ZN7cutlass13device_kernelIN5flash11enable_sm90INS1_16FlashAttnFwdSm90INS1_25CollectiveMainloopFwdSm90ILi2EN4cute5tupleIJNS5_1CILi1EEES8_S8_EEENS6_IJNS7_ILi128EEESA_NS7_ILi192EEEEEELi128ENS_6half_tEfNS_4arch4Sm90ELb1ELb0ELb0ELb1ELb0ELb0ELb0ELb1ELb1ELb1ELb1ELb0EEENS1_21CollectiveEpilogueFwdINS6_IJSA_SA_SA_EEES9_SD_SF_Li256ELb1ELb1ELb1ELb0EEENS1_36VarlenDynamicPersistentTileSchedulerILi128ELi128ELi256ELi128ELb1ELb1ELb1ELb1ELb1ELb1EEEEEEEEEvNT_6ParamsE,"",@"SHT_CUDA_INFO"
	.sectionflags	@""
	.align	4


	//----- nvinfo : EIATTR_CUDA_API_VERSION
	.align		4
        /*0000*/ 	.byte	0x04, 0x37
        /*0002*/ 	.short	(.L_283 - .L_282)
.L_282:
        /*0004*/ 	.word	0x00000082


	//----- nvinfo : EIATTR_KPARAM_INFO
	.align		4
.L_283:
        /*0008*/ 	.byte	0x04, 0x17
        /*000a*/ 	.short	(.L_285 - .L_284)
.L_284:
        /*000c*/ 	.word	0x00000000
        /*0010*/ 	.short	0x0000
        /*0012*/ 	.short	0x0070
        /*0014*/ 	.byte	0x00, 0xf0, 0x01, 0x2a


	//----- nvinfo : EIATTR_SPARSE_MMA_MASK
	.align		4
.L_285:
        /*0018*/ 	.byte	0x03, 0x50
        /*001a*/ 	.short	0x0000


	//----- nvinfo : EIATTR_MAXREG_COUNT
	.align		4
        /*001c*/ 	.byte	0x03, 0x1b
        /*001e*/ 	.short	0x00a8


	//----- nvinfo : EIATTR_NUM_BARRIERS
	.align		4
        /*0020*/ 	.byte	0x02, 0x4c
        /*0022*/ 	.byte	0x09
	.zero		1


	//----- nvinfo : EIATTR_EXTERNS
	.align		4
        /*0024*/ 	.byte	0x04, 0x0f
        /*0026*/ 	.short	(.L_287 - .L_286)


	//   ....[0]....
	.align		4
.L_286:
        /*0028*/ 	.word	index@(__assertfail)


	//----- nvinfo : EIATTR_ANNOTATIONS
	.align		4
.L_287:
        /*002c*/ 	.byte	0x04, 0x55
        /*002e*/ 	.short	(.L_289 - .L_288)


	//   ....[0]....
.L_288:
        /* <DEDUP_REMOVED lines=73> */


	//----- nvinfo : EIATTR_MERCURY_ISA_VERSION
	.align		4
.L_289:
        /*04a8*/ 	.byte	0x03, 0x5f
        /*04aa*/ 	.short	0x0101


	//----- nvinfo : EIATTR_UNUSED_LOAD_BYTE_OFFSET
	.align		4
        /*04ac*/ 	.byte	0x04, 0x44
        /*04ae*/ 	.short	(.L_291 - .L_290)


	//   ....[0]....
.L_290:
        /*04b0*/ 	.word	0x000009f0
        /*04b4*/ 	.word	0x0000fff0


	//   ....[1]....
        /*04b8*/ 	.word	0x00009950
        /*04bc*/ 	.word	0x0000fff0


	//----- nvinfo : EIATTR_INT_WARP_WIDE_INSTR_OFFSETS
	.align		4
.L_291:
        /*04c0*/ 	.byte	0x04, 0x31
        /*04c2*/ 	.short	(.L_293 - .L_292)


	//   ....[0]....
.L_292:
        /*04c4*/ 	.word	0x00000120


	//   ....[1]....
        /*04c8*/ 	.word	0x00000160


	//   ....[2]....
        /*04cc*/ 	.word	0x00000220


	//   ....[3]....
        /*04d0*/ 	.word	0x0000e130


	//   ....[4]....
        /*04d4*/ 	.word	0x0000e1c0


	//   ....[5]....
        /*04d8*/ 	.word	0x00011c40


	//   ....[6]....
        /*04dc*/ 	.word	0x00011ca0


	//----- nvinfo : EIATTR_COOP_GROUP_MASK_REGIDS
	.align		4
.L_293:
        /*04e0*/ 	.byte	0x04, 0x29
        /*04e2*/ 	.short	(.L_295 - .L_294)


	//   ....[0]....
.L_294:
        /*04e4*/ 	.word	0xffffffff


	//   ....[1]....
        /*04e8*/ 	.word	0xffffffff


	//   ....[2]....
        /*04ec*/ 	.word	0xffffffff


	//   ....[3]....
        /*04f0*/ 	.word	0xffffffff


	//   ....[4]....
        /*04f4*/ 	.word	0xffffffff


	//   ....[5]....
        /*04f8*/ 	.word	0xffffffff


	//   ....[6]....
        /*04fc*/ 	.word	0xffffffff


	//   ....[7]....
        /*0500*/ 	.word	0xffffffff


	//   ....[8]....
        /*0504*/ 	.word	0xffffffff


	//   ....[9]....
        /*0508*/ 	.word	0xffffffff


	//   ....[10]....
        /*050c*/ 	.word	0xffffffff


	//   ....[11]....
        /*0510*/ 	.word	0xffffffff


	//   ....[12]....
        /*0514*/ 	.word	0xffffffff


	//   ....[13]....
        /*0518*/ 	.word	0xffffffff


	//   ....[14]....
        /*051c*/ 	.word	0xffffffff


	//   ....[15]....
        /*0520*/ 	.word	0xffffffff


	//   ....[16]....
        /*0524*/ 	.word	0xffffffff


	//   ....[17]....
        /*0528*/ 	.word	0xffffffff


	//   ....[18]....
        /*052c*/ 	.word	0xffffffff


	//   ....[19]....
        /*0530*/ 	.word	0xffffffff


	//   ....[20]....
        /*0534*/ 	.word	0xffffffff


	//   ....[21]....
        /*0538*/ 	.word	0xffffffff


	//   ....[22]....
        /*053c*/ 	.word	0xffffffff


	//   ....[23]....
        /*0540*/ 	.word	0xffffffff


	//   ....[24]....
        /*0544*/ 	.word	0xffffffff


	//   ....[25]....
        /*0548*/ 	.word	0xffffffff


	//   ....[26]....
        /*054c*/ 	.word	0xffffffff


	//   ....[27]....
        /*0550*/ 	.word	0xffffffff


	//   ....[28]....
        /*0554*/ 	.word	0xffffffff


	//   ....[29]....
        /*0558*/ 	.word	0xffffffff


	//   ....[30]....
        /*055c*/ 	.word	0xffffffff


	//   ....[31]....
        /*0560*/ 	.word	0xffffffff


	//   ....[32]....
        /*0564*/ 	.word	0xffffffff


	//   ....[33]....
        /*0568*/ 	.word	0xffffffff


	//   ....[34]....
        /*056c*/ 	.word	0xffffffff


	//   ....[35]....
        /*0570*/ 	.word	0xffffffff


	//   ....[36]....
        /*0574*/ 	.word	0xffffffff


	//   ....[37]....
        /*0578*/ 	.word	0xffffffff


	//   ....[38]....
        /*057c*/ 	.word	0xffffffff


	//   ....[39]....
        /*0580*/ 	.word	0xffffffff


	//   ....[40]....
        /*0584*/ 	.word	0xffffffff


	//   ....[41]....
        /*0588*/ 	.word	0xffffffff


	//   ....[42]....
        /*058c*/ 	.word	0xffffffff


	//   ....[43]....
        /*0590*/ 	.word	0xffffffff


	//   ....[44]....
        /*0594*/ 	.word	0xffffffff


	//   ....[45]....
        /*0598*/ 	.word	0xffffffff


	//   ....[46]....
        /*059c*/ 	.word	0xffffffff


	//   ....[47]....
        /*05a0*/ 	.word	0xffffffff


	//   ....[48]....
        /*05a4*/ 	.word	0xffffffff


	//   ....[49]....
        /*05a8*/ 	.word	0xffffffff


	//   ....[50]....
        /*05ac*/ 	.word	0xffffffff


	//   ....[51]....
        /*05b0*/ 	.word	0xffffffff


	//   ....[52]....
        /*05b4*/ 	.word	0xffffffff


	//   ....[53]....
        /*05b8*/ 	.word	0xffffffff


	//   ....[54]....
        /*05bc*/ 	.word	0xffffffff


	//   ....[55]....
        /*05c0*/ 	.word	0xffffffff


	//   ....[56]....
        /*05c4*/ 	.word	0xffffffff


	//   ....[57]....
        /*05c8*/ 	.word	0xffffffff


	//   ....[58]....
        /*05cc*/ 	.word	0xffffffff


	//   ....[59]....
        /*05d0*/ 	.word	0xffffffff


	//   ....[60]....
        /*05d4*/ 	.word	0xffffffff


	//   ....[61]....
        /*05d8*/ 	.word	0xffffffff


	//   ....[62]....
        /*05dc*/ 	.word	0xffffffff


	//   ....[63]....
        /*05e0*/ 	.word	0xffffffff


	//   ....[64]....
        /*05e4*/ 	.word	0xffffffff


	//   ....[65]....
        /*05e8*/ 	.word	0xffffffff


	//   ....[66]....
        /*05ec*/ 	.word	0xffffffff


	//   ....[67]....
        /*05f0*/ 	.word	0xffffffff


	//   ....[68]....
        /*05f4*/ 	.word	0xffffffff


	//   ....[69]....
        /*05f8*/ 	.word	0xffffffff


	//   ....[70]....
        /*05fc*/ 	.word	0xffffffff


	//   ....[71]....
        /*0600*/ 	.word	0xffffffff


	//   ....[72]....
        /*0604*/ 	.word	0xffffffff


	//   ....[73]....
        /*0608*/ 	.word	0xffffffff


	//   ....[74]....
        /*060c*/ 	.word	0xffffffff


	//   ....[75]....
        /*0610*/ 	.word	0xffffffff


	//   ....[76]....
        /*0614*/ 	.word	0xffffffff


	//   ....[77]....
        /*0618*/ 	.word	0xffffffff


	//   ....[78]....
        /*061c*/ 	.word	0xffffffff


	//   ....[79]....
        /*0620*/ 	.word	0xffffffff


	//   ....[80]....
        /*0624*/ 	.word	0xffffffff


	//   ....[81]....
        /*0628*/ 	.word	0xffffffff


	//   ....[82]....
        /*062c*/ 	.word	0xffffffff


	//   ....[83]....
        /*0630*/ 	.word	0xffffffff


	//   ....[84]....
        /*0634*/ 	.word	0xffffffff


	//   ....[85]....
        /*0638*/ 	.word	0xffffffff


	//   ....[86]....
        /*063c*/ 	.word	0xffffffff


	//   ....[87]....
        /*0640*/ 	.word	0xffffffff


	//   ....[88]....
        /*0644*/ 	.word	0xffffffff


	//   ....[89]....
        /*0648*/ 	.word	0xffffffff


	//   ....[90]....
        /*064c*/ 	.word	0xffffffff


	//   ....[91]....
        /*0650*/ 	.word	0xffffffff


	//   ....[92]....
        /*0654*/ 	.word	0xffffffff


	//   ....[93]....
        /*0658*/ 	.word	0xffffffff


	//   ....[94]....
        /*065c*/ 	.word	0xffffffff


	//   ....[95]....
        /*0660*/ 	.word	0xffffffff


	//   ....[96]....
        /*0664*/ 	.word	0xffffffff


	//   ....[97]....
        /*0668*/ 	.word	0xffffffff


	//   ....[98]....
        /*066c*/ 	.word	0xffffffff


	//   ....[99]....
        /*0670*/ 	.word	0xffffffff


	//   ....[100]....
        /*0674*/ 	.word	0xffffffff


	//   ....[101]....
        /*0678*/ 	.word	0xffffffff


	//   ....[102]....
        /*067c*/ 	.word	0xffffffff


	//   ....[103]....
        /*0680*/ 	.word	0xffffffff


	//   ....[104]....
        /*0684*/ 	.word	0xffffffff


	//   ....[105]....
        /*0688*/ 	.word	0x0500000f


	//   ....[106]....
        /*068c*/ 	.word	0x0500000f


	//   ....[107]....
        /*0690*/ 	.word	0x0500000f


	//   ....[108]....
        /*0694*/ 	.word	0x0500000f


	//   ....[109]....
        /*0698*/ 	.word	0x0500000f


	//   ....[110]....
        /*069c*/ 	.word	0x0500000f


	//   ....[111]....
        /*06a0*/ 	.word	0x0500000f


	//   ....[112]....
        /*06a4*/ 	.word	0x0500000f


	//   ....[113]....
        /*06a8*/ 	.word	0x0500000f


	//   ....[114]....
        /*06ac*/ 	.word	0x0500000f


	//   ....[115]....
        /*06b0*/ 	.word	0x0500000f


	//   ....[116]....
        /*06b4*/ 	.word	0x0500000f


	//   ....[117]....
        /*06b8*/ 	.word	0x0500000f


	//   ....[118]....
        /*06bc*/ 	.word	0x0500000f


	//   ....[119]....
        /*06c0*/ 	.word	0x0500000f


	//   ....[120]....
        /*06c4*/ 	.word	0x0500000f


	//   ....[121]....
        /*06c8*/ 	.word	0x0500000f


	//   ....[122]....
        /*06cc*/ 	.word	0x0500000f


	//   ....[123]....
        /*06d0*/ 	.word	0x0500000f


	//   ....[124]....
        /*06d4*/ 	.word	0x0500000f


	//   ....[125]....
        /*06d8*/ 	.word	0x0500000f


	//   ....[126]....
        /*06dc*/ 	.word	0x0500000f


	//   ....[127]....
        /*06e0*/ 	.word	0x0500000f


	//   ....[128]....
        /*06e4*/ 	.word	0x0500000f


	//   ....[129]....
        /*06e8*/ 	.word	0x0500000f


	//   ....[130]....
        /*06ec*/ 	.word	0x0500000f


	//   ....[131]....
        /*06f0*/ 	.word	0x0500000f


	//   ....[132]....
        /*06f4*/ 	.word	0x0500000f


	//   ....[133]....
        /*06f8*/ 	.word	0x0500000f


	//   ....[134]....
        /*06fc*/ 	.word	0x0500000f


	//   ....[135]....
        /*0700*/ 	.word	0x0500000f


	//   ....[136]....
        /*0704*/ 	.word	0x0500000f


	//   ....[137]....
        /*0708*/ 	.word	0x0500000f


	//   ....[138]....
        /*070c*/ 	.word	0x0500000f


	//   ....[139]....
        /*0710*/ 	.word	0x0500000f


	//   ....[140]....
        /*0714*/ 	.word	0x0500000f


	//----- nvinfo : EIATTR_COOP_GROUP_INSTR_OFFSETS
	.align		4
.L_295:
        /*0718*/ 	.byte	0x04, 0x28
        /*071a*/ 	.short	(.L_297 - .L_296)


	//   ....[0]....
.L_296:
        /*071c*/ 	.word	0x00000060


	//   ....[1]....
        /*0720*/ 	.word	0x00000130


	//   ....[2]....
        /*0724*/ 	.word	0x00000230


	//   ....[3]....
        /*0728*/ 	.word	0x000003a0


	//   ....[4]....
        /*072c*/ 	.word	0x00000500


	//   ....[5]....
        /*0730*/ 	.word	0x00000620


	//   ....[6]....
        /*0734*/ 	.word	0x00000780


	//   ....[7]....
        /*0738*/ 	.word	0x00001900


	//   ....[8]....
        /*073c*/ 	.word	0x00002160


	//   ....[9]....
        /*0740*/ 	.word	0x00002a10


	//   ....[10]....
        /*0744*/ 	.word	0x00002a20


	//   ....[11]....
        /*0748*/ 	.word	0x00002a80


	//   ....[12]....
        /*074c*/ 	.word	0x00003420


	//   ....[13]....
        /*0750*/ 	.word	0x000034a0


	//   ....[14]....
        /*0754*/ 	.word	0x00004bb0


	//   ....[15]....
        /*0758*/ 	.word	0x00004bd0


	//   ....[16]....
        /*075c*/ 	.word	0x00005600


	//   ....[17]....
        /*0760*/ 	.word	0x00005640


	//   ....[18]....
        /*0764*/ 	.word	0x00005dd0


	//   ....[19]....
        /*0768*/ 	.word	0x00005e80


	//   ....[20]....
        /*076c*/ 	.word	0x00007750


	//   ....[21]....
        /*0770*/ 	.word	0x00007780


	//   ....[22]....
        /*0774*/ 	.word	0x00007ea0


	//   ....[23]....
        /*0778*/ 	.word	0x00007ef0


	//   ....[24]....
        /*077c*/ 	.word	0x00009020


	//   ....[25]....
        /*0780*/ 	.word	0x00009050


	//   ....[26]....
        /*0784*/ 	.word	0x00009150


	//   ....[27]....
        /*0788*/ 	.word	0x00009170


	//   ....[28]....
        /*078c*/ 	.word	0x0000a3d0


	//   ....[29]....
        /*0790*/ 	.word	0x0000a410


	//   ....[30]....
        /*0794*/ 	.word	0x0000a430


	//   ....[31]....
        /*0798*/ 	.word	0x0000a460


	//   ....[32]....
        /*079c*/ 	.word	0x0000aae0


	//   ....[33]....
        /*07a0*/ 	.word	0x0000ab10


	//   ....[34]....
        /*07a4*/ 	.word	0x0000abd0


	//   ....[35]....
        /*07a8*/ 	.word	0x0000abf0


	//   ....[36]....
        /*07ac*/ 	.word	0x0000acb0


	//   ....[37]....
        /*07b0*/ 	.word	0x0000acd0


	//   ....[38]....
        /*07b4*/ 	.word	0x0000ada0


	//   ....[39]....
        /*07b8*/ 	.word	0x0000adc0


	//   ....[40]....
        /*07bc*/ 	.word	0x0000b150


	//   ....[41]....
        /*07c0*/ 	.word	0x0000b160


	//   ....[42]....
        /*07c4*/ 	.word	0x0000b5a0


	//   ....[43]....
        /*07c8*/ 	.word	0x0000b5b0


	//   ....[44]....
        /*07cc*/ 	.word	0x0000c1e0


	//   ....[45]....
        /*07d0*/ 	.word	0x0000c1f0


	//   ....[46]....
        /*07d4*/ 	.word	0x0000c2b0


	//   ....[47]....
        /*07d8*/ 	.word	0x0000c2d0


	//   ....[48]....
        /*07dc*/ 	.word	0x0000c390


	//   ....[49]....
        /*07e0*/ 	.word	0x0000c3b0


	//   ....[50]....
        /*07e4*/ 	.word	0x0000c480


	//   ....[51]....
        /*07e8*/ 	.word	0x0000c4a0


	//   ....[52]....
        /*07ec*/ 	.word	0x0000c5e0


	//   ....[53]....
        /*07f0*/ 	.word	0x0000c810


	//   ....[54]....
        /*07f4*/ 	.word	0x0000c840


	//   ....[55]....
        /*07f8*/ 	.word	0x0000c870


	//   ....[56]....
        /*07fc*/ 	.word	0x0000c8a0


	//   ....[57]....
        /*0800*/ 	.word	0x0000c8d0


	//   ....[58]....
        /*0804*/ 	.word	0x0000c900


	//   ....[59]....
        /*0808*/ 	.word	0x0000caa0


	//   ....[60]....
        /*080c*/ 	.word	0x0000cad0


	//   ....[61]....
        /*0810*/ 	.word	0x0000cb00


	//   ....[62]....
        /*0814*/ 	.word	0x0000cb30


	//   ....[63]....
        /*0818*/ 	.word	0x0000cb60


	//   ....[64]....
        /*081c*/ 	.word	0x0000cb90


	//   ....[65]....
        /*0820*/ 	.word	0x0000cc30


	//   ....[66]....
        /*0824*/ 	.word	0x0000cc60


	//   ....[67]....
        /*0828*/ 	.word	0x0000cc70


	//   ....[68]....
        /*082c*/ 	.word	0x0000cca0


	//   ....[69]....
        /*0830*/ 	.word	0x0000e710


	//   ....[70]....
        /*0834*/ 	.word	0x0000f310


	//   ....[71]....
        /*0838*/ 	.word	0x0000f340


	//   ....[72]....
        /*083c*/ 	.word	0x0000f360


	//   ....[73]....
        /*0840*/ 	.word	0x0000f380


	//   ....[74]....
        /*0844*/ 	.word	0x0000f460


	//   ....[75]....
        /*0848*/ 	.word	0x0000f4c0


	//   ....[76]....
        /*084c*/ 	.word	0x0000f560


	//   ....[77]....
        /*0850*/ 	.word	0x0000f570


	//   ....[78]....
        /*0854*/ 	.word	0x0000f610


	//   ....[79]....
        /*0858*/ 	.word	0x0000f620


	//   ....[80]....
        /*085c*/ 	.word	0x0000f6c0


	//   ....[81]....
        /*0860*/ 	.word	0x0000f6d0


	//   ....[82]....
        /*0864*/ 	.word	0x0000f750


	//   ....[83]....
        /*0868*/ 	.word	0x0000f780


	//   ....[84]....
        /*086c*/ 	.word	0x0000f7d0


	//   ....[85]....
        /*0870*/ 	.word	0x0000f810


	//   ....[86]....
        /*0874*/ 	.word	0x00012370


	//   ....[87]....
        /*0878*/ 	.word	0x000123a0


	//   ....[88]....
        /*087c*/ 	.word	0x000123f0


	//   ....[89]....
        /*0880*/ 	.word	0x00012430


	//   ....[90]....
        /*0884*/ 	.word	0x00012460


	//   ....[91]....
        /*0888*/ 	.word	0x00012490


	//   ....[92]....
        /*088c*/ 	.word	0x000124c0


	//   ....[93]....
        /*0890*/ 	.word	0x000124f0


	//   ....[94]....
        /*0894*/ 	.word	0x000126b0


	//   ....[95]....
        /*0898*/ 	.word	0x000126e0


	//   ....[96]....
        /*089c*/ 	.word	0x00012710


	//   ....[97]....
        /*08a0*/ 	.word	0x00012740


	//   ....[98]....
        /*08a4*/ 	.word	0x00012770


	//   ....[99]....
        /*08a8*/ 	.word	0x000127a0


	//   ....[100]....
        /*08ac*/ 	.word	0x00012870


	//   ....[101]....
        /*08b0*/ 	.word	0x00012890


	//   ....[102]....
        /*08b4*/ 	.word	0x000128a0


	//   ....[103]....
        /*08b8*/ 	.word	0x00012920


	//   ....[104]....
        /*08bc*/ 	.word	0x00013460


	//   ....[105]....
        /*08c0*/ 	.word	0x00013a10


	//   ....[106]....
        /*08c4*/ 	.word	0x00013be0


	//   ....[107]....
        /*08c8*/ 	.word	0x00013c30


	//   ....[108]....
        /*08cc*/ 	.word	0x00013c90


	//   ....[109]....
        /*08d0*/ 	.word	0x00013d30


	//   ....[110]....
        /*08d4*/ 	.word	0x00013e00


	//   ....[111]....
        /*08d8*/ 	.word	0x00013f00


	//   ....[112]....
        /*08dc*/ 	.word	0x00013fd0


	//   ....[113]....
        /*08e0*/ 	.word	0x000140e0


	//   ....[114]....
        /*08e4*/ 	.word	0x00014140


	//   ....[115]....
        /*08e8*/ 	.word	0x00014250


	//   ....[116]....
        /*08ec*/ 	.word	0x000142b0


	//   ....[117]....
        /*08f0*/ 	.word	0x000143c0


	//   ....[118]....
        /*08f4*/ 	.word	0x00014420


	//   ....[119]....
        /*08f8*/ 	.word	0x00014510


	//   ....[120]....
        /*08fc*/ 	.word	0x00014590


	//   ....[121]....
        /*0900*/ 	.word	0x00014670


	//   ....[122]....
        /*0904*/ 	.word	0x000149e0


	//   ....[123]....
        /*0908*/ 	.word	0x00014a80


	//   ....[124]....
        /*090c*/ 	.word	0x00014c10


	//   ....[125]....
        /*0910*/ 	.word	0x00014c90


	//   ....[126]....
        /*0914*/ 	.word	0x00014d10


	//   ....[127]....
        /*0918*/ 	.word	0x00014d90


	//   ....[128]....
        /*091c*/ 	.word	0x00014e10


	//   ....[129]....
        /*0920*/ 	.word	0x00014ea0


	//   ....[130]....
        /*0924*/ 	.word	0x00014f40


	//   ....[131]....
        /*0928*/ 	.word	0x00014ff0


	//   ....[132]....
        /*092c*/ 	.word	0x00015070


	//   ....[133]....
        /*0930*/ 	.word	0x000150f0


	//   ....[134]....
        /*0934*/ 	.word	0x00015170


	//   ....[135]....
        /*0938*/ 	.word	0x00015200


	//   ....[136]....
        /*093c*/ 	.word	0x00015280


	//   ....[137]....
        /*0940*/ 	.word	0x00015330


	//   ....[138]....
        /*0944*/ 	.word	0x00015380


	//   ....[139]....
        /*0948*/ 	.word	0x00015440


	//   ....[140]....
        /*094c*/ 	.word	0x00015570


	//----- nvinfo : EIATTR_REG_RECONFIG
	.align		4
.L_297:
        /*0950*/ 	.byte	0x01, 0x54
	.zero		2


	//----- nvinfo : EIATTR_SYSCALL_OFFSETS
	.align		4
        /*0954*/ 	.byte	0x04, 0x46
        /*0956*/ 	.short	(.L_299 - .L_298)


	//   ....[0]....
.L_298:
        /*0958*/ 	.word	0x00001ae0


	//   ....[1]....
        /*095c*/ 	.word	0x0000e330


	//   ....[2]....
        /*0960*/ 	.word	0x0000e480


	//   ....[3]....
        /*0964*/ 	.word	0x0000e580


	//   ....[4]....
        /*0968*/ 	.word	0x0000eeb0


	//----- nvinfo : EIATTR_MBARRIER_INSTR_OFFSETS
	.align		4
.L_299:
        /*096c*/ 	.byte	0x04, 0x39
        /*096e*/ 	.short	(.L_301 - .L_300)


	//   ....[0]....
.L_300:
        /*0970*/ 	.word	0x00000250
        /*0974*/ 	.word	0x000000ff
        /*0978*/ 	.word	0x00034800
        /*097c*/ 	.short	0x0100
        /*097e*/ 	.byte	0x08
	.zero		1


	//   ....[1]....
        /*0980*/ 	.word	0x00000260
        /*0984*/ 	.word	0x000000ff
        /*0988*/ 	.word	0x00034820
        /*098c*/ 	.short	0x0100
        /*098e*/ 	.byte	0x08
	.zero		1


	//   ....[2]....
        /*0990*/ 	.word	0x00000350
        /*0994*/ 	.word	0x000000ff
        /*0998*/ 	.word	0x00034830
        /*099c*/ 	.short	0x0100
        /*099e*/ 	.byte	0x08
	.zero		1


	//   ....[3]....
        /*09a0*/ 	.word	0x00000360
        /*09a4*/ 	.word	0x000000ff
        /*09a8*/ 	.word	0x00034840
        /*09ac*/ 	.short	0x0100
        /*09ae*/ 	.byte	0x08
	.zero		1


	//   ....[4]....
        /*09b0*/ 	.word	0x00000370
        /*09b4*/ 	.word	0x000000ff
        /*09b8*/ 	.word	0x00034838
        /*09bc*/ 	.short	0x0100
        /*09be*/ 	.byte	0x08
	.zero		1


	//   ....[5]....
        /*09c0*/ 	.word	0x00000380
        /*09c4*/ 	.word	0x000000ff
        /*09c8*/ 	.word	0x00034848
        /*09cc*/ 	.short	0x0100
        /*09ce*/ 	.byte	0x08
	.zero		1


	//   ....[6]....
        /*09d0*/ 	.word	0x000004b0
        /*09d4*/ 	.word	0x000000ff
        /*09d8*/ 	.word	0x00034850
        /*09dc*/ 	.short	0x0100
        /*09de*/ 	.byte	0x08
	.zero		1


	//   ....[7]....
        /*09e0*/ 	.word	0x000004c0
        /*09e4*/ 	.word	0x000000ff
        /*09e8*/ 	.word	0x00034860
        /*09ec*/ 	.short	0x0100
        /*09ee*/ 	.byte	0x08
	.zero		1


	//   ....[8]....
        /*09f0*/ 	.word	0x000004d0
        /*09f4*/ 	.word	0x000000ff
        /*09f8*/ 	.word	0x00034858
        /*09fc*/ 	.short	0x0100
        /*09fe*/ 	.byte	0x08
	.zero		1


	//   ....[9]....
        /*0a00*/ 	.word	0x000004e0
        /*0a04*/ 	.word	0x000000ff
        /*0a08*/ 	.word	0x00034868
        /*0a0c*/ 	.short	0x0100
        /*0a0e*/ 	.byte	0x08
	.zero		1


	//   ....[10]....
        /*0a10*/ 	.word	0x000005d0
        /*0a14*/ 	.word	0x000000ff
        /*0a18*/ 	.word	0x00034870
        /*0a1c*/ 	.short	0x0100
        /*0a1e*/ 	.byte	0x06
	.zero		1


	//   ....[11]....
        /*0a20*/ 	.word	0x000005e0
        /*0a24*/ 	.word	0x000000ff
        /*0a28*/ 	.word	0x00034880
        /*0a2c*/ 	.short	0x0100
        /*0a2e*/ 	.byte	0x06
	.zero		1


	//   ....[12]....
        /*0a30*/ 	.word	0x000005f0
        /*0a34*/ 	.word	0x000000ff
        /*0a38*/ 	.word	0x00034878
        /*0a3c*/ 	.short	0x0100
        /*0a3e*/ 	.byte	0x06
	.zero		1


	//   ....[13]....
        /*0a40*/ 	.word	0x00000600
        /*0a44*/ 	.word	0x000000ff
        /*0a48*/ 	.word	0x00034888
        /*0a4c*/ 	.short	0x0100
        /*0a4e*/ 	.byte	0x06
	.zero		1


	//   ....[14]....
        /*0a50*/ 	.word	0x00000730
        /*0a54*/ 	.word	0x000000ff
        /*0a58*/ 	.word	0x00034890
        /*0a5c*/ 	.short	0x0100
        /*0a5e*/ 	.byte	0x08
	.zero		1


	//   ....[15]....
        /*0a60*/ 	.word	0x00000740
        /*0a64*/ 	.word	0x000000ff
        /*0a68*/ 	.word	0x000348a0
        /*0a6c*/ 	.short	0x0100
        /*0a6e*/ 	.byte	0x08
	.zero		1


	//   ....[16]....
        /*0a70*/ 	.word	0x00000750
        /*0a74*/ 	.word	0x000000ff
        /*0a78*/ 	.word	0x00034898
        /*0a7c*/ 	.short	0x0100
        /*0a7e*/ 	.byte	0x08
	.zero		1


	//   ....[17]....
        /*0a80*/ 	.word	0x00000760
        /*0a84*/ 	.word	0x000000ff
        /*0a88*/ 	.word	0x000348a8
        /*0a8c*/ 	.short	0x0100
        /*0a8e*/ 	.byte	0x08
	.zero		1


	//   ....[18]....
        /*0a90*/ 	.word	0x00000890
        /*0a94*/ 	.word	0x000000ff
        /*0a98*/ 	.word	0x000348b0
        /*0a9c*/ 	.short	0x0100
        /*0a9e*/ 	.byte	0x08
	.zero		1


	//   ....[19]....
        /*0aa0*/ 	.word	0x000008a0
        /*0aa4*/ 	.word	0x000000ff
        /*0aa8*/ 	.word	0x000348c0
        /*0aac*/ 	.short	0x0100
        /*0aae*/ 	.byte	0x08
	.zero		1


	//   ....[20]....
        /*0ab0*/ 	.word	0x000008b0
        /*0ab4*/ 	.word	0x000000ff
        /*0ab8*/ 	.word	0x000348b8
        /*0abc*/ 	.short	0x0100
        /*0abe*/ 	.byte	0x08
	.zero		1


	//   ....[21]....
        /*0ac0*/ 	.word	0x000008c0
        /*0ac4*/ 	.word	0x000000ff
        /*0ac8*/ 	.word	0x000348c8
        /*0acc*/ 	.short	0x0100
        /*0ace*/ 	.byte	0x08
	.zero		1


	//   ....[22]....
        /*0ad0*/ 	.word	0x00001b40
        /*0ad4*/ 	.word	0x000000ff
        /*0ad8*/ 	.word	0x00034800
        /*0adc*/ 	.short	0x010a
        /*0ade*/ 	.byte	0x25
	.zero		1


	//   ....[23]....
        /*0ae0*/ 	.word	0x00001bc0
        /*0ae4*/ 	.word	0x00000002
        /*0ae8*/ 	.word	0x00034830
        /*0aec*/ 	.short	0x010a
        /*0aee*/ 	.byte	0x3f
	.zero		1


	//   ....[24]....
        /*0af0*/ 	.word	0x00001c20
        /*0af4*/ 	.word	0x00000002
        /*0af8*/ 	.word	0x00034830
        /*0afc*/ 	.short	0x010a
        /*0afe*/ 	.byte	0x3f
	.zero		1


	//   ....[25]....
        /*0b00*/ 	.word	0x00002440
        /*0b04*/ 	.word	0x00000002
        /*0b08*/ 	.word	0x00000000
        /*0b0c*/ 	.short	0x0101
        /*0b0e*/ 	.byte	0x3f
	.zero		1


	//   ....[26]....
        /*0b10*/ 	.word	0x000041b0
        /*0b14*/ 	.word	0x000000ff
        /*0b18*/ 	.word	0x00034830
        /*0b1c*/ 	.short	0x010a
        /*0b1e*/ 	.byte	0x3a
	.zero		1


	//   ....[27]....
        /*0b20*/ 	.word	0x000041f0
        /*0b24*/ 	.word	0x000000ff
        /*0b28*/ 	.word	0x00034830
        /*0b2c*/ 	.short	0x010a
        /*0b2e*/ 	.byte	0x3a
	.zero		1


	//   ....[28]....
        /*0b30*/ 	.word	0x00004a20
        /*0b34*/ 	.word	0x000000ff
        /*0b38*/ 	.word	0x00034850
        /*0b3c*/ 	.short	0x010a
        /*0b3e*/ 	.byte	0x07
	.zero		1


	//   ....[29]....
        /*0b40*/ 	.word	0x00004a60
        /*0b44*/ 	.word	0x000000ff
        /*0b48*/ 	.word	0x00034850
        /*0b4c*/ 	.short	0x010a
        /*0b4e*/ 	.byte	0x07
	.zero		1


	//   ....[30]....
        /*0b50*/ 	.word	0x00006440
        /*0b54*/ 	.word	0x00000008
        /*0b58*/ 	.word	0x00000000
        /*0b5c*/ 	.short	0x0101
        /*0b5e*/ 	.byte	0x3f
	.zero		1


	//   ....[31]....
        /*0b60*/ 	.word	0x000064a0
        /*0b64*/ 	.word	0x00000008
        /*0b68*/ 	.word	0x00000000
        /*0b6c*/ 	.short	0x0101
        /*0b6e*/ 	.byte	0x3f
	.zero		1


	//   ....[32]....
        /*0b70*/ 	.word	0x00006b80
        /*0b74*/ 	.word	0x000000ff
        /*0b78*/ 	.word	0x00034830
        /*0b7c*/ 	.short	0x010a
        /*0b7e*/ 	.byte	0x06
	.zero		1


	//   ....[33]....
        /*0b80*/ 	.word	0x00006bc0
        /*0b84*/ 	.word	0x000000ff
        /*0b88*/ 	.word	0x00034830
        /*0b8c*/ 	.short	0x010a
        /*0b8e*/ 	.byte	0x06
	.zero		1


	//   ....[34]....
        /*0b90*/ 	.word	0x000073f0
        /*0b94*/ 	.word	0x000000ff
        /*0b98*/ 	.word	0x00034850
        /*0b9c*/ 	.short	0x010a
        /*0b9e*/ 	.byte	0x07
	.zero		1


	//   ....[35]....
        /*0ba0*/ 	.word	0x00007430
        /*0ba4*/ 	.word	0x000000ff
        /*0ba8*/ 	.word	0x00034850
        /*0bac*/ 	.short	0x010a
        /*0bae*/ 	.byte	0x07
	.zero		1


	//   ....[36]....
        /*0bb0*/ 	.word	0x000084d0
        /*0bb4*/ 	.word	0x0000001f
        /*0bb8*/ 	.word	0x00000000
        /*0bbc*/ 	.short	0x0101
        /*0bbe*/ 	.byte	0x3f
	.zero		1


	//   ....[37]....
        /*0bc0*/ 	.word	0x00008560
        /*0bc4*/ 	.word	0x00000023
        /*0bc8*/ 	.word	0x00000000
        /*0bcc*/ 	.short	0x0101
        /*0bce*/ 	.byte	0x3f
	.zero		1


	//   ....[38]....
        /*0bd0*/ 	.word	0x00008f90
        /*0bd4*/ 	.word	0x000000ff
        /*0bd8*/ 	.word	0x00034850
        /*0bdc*/ 	.short	0x010a
        /*0bde*/ 	.byte	0x05
	.zero		1


	//   ....[39]....
        /*0be0*/ 	.word	0x00008fd0
        /*0be4*/ 	.word	0x000000ff
        /*0be8*/ 	.word	0x00034850
        /*0bec*/ 	.short	0x010a
        /*0bee*/ 	.byte	0x05
	.zero		1


	//   ....[40]....
        /*0bf0*/ 	.word	0x000094f0
        /*0bf4*/ 	.word	0x00000008
        /*0bf8*/ 	.word	0x00000000
        /*0bfc*/ 	.short	0x0101
        /*0bfe*/ 	.byte	0x3f
	.zero		1


	//   ....[41]....
        /*0c00*/ 	.word	0x0000aad0
        /*0c04*/ 	.word	0x00000000
        /*0c08*/ 	.word	0x00000000
        /*0c0c*/ 	.short	0x0101
        /*0c0e*/ 	.byte	0x3f
	.zero		1


	//   ....[42]....
        /*0c10*/ 	.word	0x0000b140
        /*0c14*/ 	.word	0x00000006
        /*0c18*/ 	.word	0x00000000
        /*0c1c*/ 	.short	0x0101
        /*0c1e*/ 	.byte	0x3f
	.zero		1


	//   ....[43]....
        /*0c20*/ 	.word	0x0000e960
        /*0c24*/ 	.word	0x00000000
        /*0c28*/ 	.word	0x00034840
        /*0c2c*/ 	.short	0x010a
        /*0c2e*/ 	.byte	0x3f
	.zero		1


	//   ....[44]....
        /*0c30*/ 	.word	0x0000f920
        /*0c34*/ 	.word	0x00000012
        /*0c38*/ 	.word	0x00034800
        /*0c3c*/ 	.short	0x0107
        /*0c3e*/ 	.byte	0x3f
	.zero		1


	//   ....[45]....
        /*0c40*/ 	.word	0x0000fa30
        /*0c44*/ 	.word	0x00000012
        /*0c48*/ 	.word	0x00034800
        /*0c4c*/ 	.short	0x0101
        /*0c4e*/ 	.byte	0x3f
	.zero		1


	//   ....[46]....
        /*0c50*/ 	.word	0x0000fa50
        /*0c54*/ 	.word	0x00000012
        /*0c58*/ 	.word	0x00034820
        /*0c5c*/ 	.short	0x010a
        /*0c5e*/ 	.byte	0x3f
	.zero		1


	//   ....[47]....
        /*0c60*/ 	.word	0x0000fe10
        /*0c64*/ 	.word	0x00000003
        /*0c68*/ 	.word	0x00034840
        /*0c6c*/ 	.short	0x010a
        /*0c6e*/ 	.byte	0x3f
	.zero		1


	//   ....[48]....
        /*0c70*/ 	.word	0x000102a0
        /*0c74*/ 	.word	0x00000003
        /*0c78*/ 	.word	0x00000060
        /*0c7c*/ 	.short	0x010a
        /*0c7e*/ 	.byte	0x3f
	.zero		1


	//   ....[49]....
        /*0c80*/ 	.word	0x00010930
        /*0c84*/ 	.word	0x00000003
        /*0c88*/ 	.word	0x00034840
        /*0c8c*/ 	.short	0x010a
        /*0c8e*/ 	.byte	0x3f
	.zero		1


	//   ....[50]....
        /*0c90*/ 	.word	0x00010dc0
        /*0c94*/ 	.word	0x00000002
        /*0c98*/ 	.word	0x00000060
        /*0c9c*/ 	.short	0x010a
        /*0c9e*/ 	.byte	0x3f
	.zero		1


	//   ....[51]....
        /*0ca0*/ 	.word	0x00011390
        /*0ca4*/ 	.word	0x00000002
        /*0ca8*/ 	.word	0x00034840
        /*0cac*/ 	.short	0x010a
        /*0cae*/ 	.byte	0x3f
	.zero		1


	//   ....[52]....
        /*0cb0*/ 	.word	0x00011820
        /*0cb4*/ 	.word	0x00000002
        /*0cb8*/ 	.word	0x00000060
        /*0cbc*/ 	.short	0x010a
        /*0cbe*/ 	.byte	0x3f
	.zero		1


	//   ....[53]....
        /*0cc0*/ 	.word	0x00011da0
        /*0cc4*/ 	.word	0x00000000
        /*0cc8*/ 	.word	0x00034860
        /*0ccc*/ 	.short	0x010a
        /*0cce*/ 	.byte	0x3f
	.zero		1


	//   ....[54]....
        /*0cd0*/ 	.word	0x000133e0
        /*0cd4*/ 	.word	0x00000000
        /*0cd8*/ 	.word	0x00034820
        /*0cdc*/ 	.short	0x010a
        /*0cde*/ 	.byte	0x3f
	.zero		1


	//   ....[55]....
        /*0ce0*/ 	.word	0x000135d0
        /*0ce4*/ 	.word	0x00000006
        /*0ce8*/ 	.word	0x00000000
        /*0cec*/ 	.short	0x010a
        /*0cee*/ 	.byte	0x3f
	.zero		1


	//   ....[56]....
        /*0cf0*/ 	.word	0x00013600
        /*0cf4*/ 	.word	0x00000007
        /*0cf8*/ 	.word	0x00000000
        /*0cfc*/ 	.short	0x010a
        /*0cfe*/ 	.byte	0x3f
	.zero		1


	//   ....[57]....
        /*0d00*/ 	.word	0x00013660
        /*0d04*/ 	.word	0x00000004
        /*0d08*/ 	.word	0x00000000
        /*0d0c*/ 	.short	0x010a
        /*0d0e*/ 	.byte	0x3f
	.zero		1


	//   ....[58]....
        /*0d10*/ 	.word	0x00013690
        /*0d14*/ 	.word	0x00000003
        /*0d18*/ 	.word	0x00000000
        /*0d1c*/ 	.short	0x010a
        /*0d1e*/ 	.byte	0x3f
	.zero		1


	//   ....[59]....
        /*0d20*/ 	.word	0x00013700
        /*0d24*/ 	.word	0x00000003
        /*0d28*/ 	.word	0x00034800
        /*0d2c*/ 	.short	0x010a
        /*0d2e*/ 	.byte	0x3f
	.zero		1


	//   ....[60]....
        /*0d30*/ 	.word	0x00013750
        /*0d34*/ 	.word	0x00000002
        /*0d38*/ 	.word	0x00034830
        /*0d3c*/ 	.short	0x010a
        /*0d3e*/ 	.byte	0x3f
	.zero		1


	//   ....[61]....
        /*0d40*/ 	.word	0x000137b0
        /*0d44*/ 	.word	0x00000007
        /*0d48*/ 	.word	0x00034830
        /*0d4c*/ 	.short	0x010a
        /*0d4e*/ 	.byte	0x3f
	.zero		1


	//   ....[62]....
        /*0d50*/ 	.word	0x00013810
        /*0d54*/ 	.word	0x00000003
        /*0d58*/ 	.word	0x00034850
        /*0d5c*/ 	.short	0x010a
        /*0d5e*/ 	.byte	0x3f
	.zero		1


	//   ....[63]....
        /*0d60*/ 	.word	0x00013870
        /*0d64*/ 	.word	0x00000007
        /*0d68*/ 	.word	0x00034830
        /*0d6c*/ 	.short	0x010a
        /*0d6e*/ 	.byte	0x3f
	.zero		1


	//   ....[64]....
        /*0d70*/ 	.word	0x000138d0
        /*0d74*/ 	.word	0x00000003
        /*0d78*/ 	.word	0x00034850
        /*0d7c*/ 	.short	0x010a
        /*0d7e*/ 	.byte	0x3f
	.zero		1


	//   ....[65]....
        /*0d80*/ 	.word	0x00013930
        /*0d84*/ 	.word	0x00000003
        /*0d88*/ 	.word	0x00034850
        /*0d8c*/ 	.short	0x010a
        /*0d8e*/ 	.byte	0x3f
	.zero		1


	//   ....[66]....
        /*0d90*/ 	.word	0x00013ad0
        /*0d94*/ 	.word	0x00000000
        /*0d98*/ 	.word	0x00034840
        /*0d9c*/ 	.short	0x010a
        /*0d9e*/ 	.byte	0x3f
	.zero		1


	//   ....[67]....
        /*0da0*/ 	.word	0x000146f0
        /*0da4*/ 	.word	0x00000012
        /*0da8*/ 	.word	0x00034820
        /*0dac*/ 	.short	0x010a
        /*0dae*/ 	.byte	0x3f
	.zero		1


	//   ....[68]....
        /*0db0*/ 	.word	0x00014740
        /*0db4*/ 	.word	0x00000003
        /*0db8*/ 	.word	0x00034840
        /*0dbc*/ 	.short	0x010a
        /*0dbe*/ 	.byte	0x3f
	.zero		1


	//   ....[69]....
        /*0dc0*/ 	.word	0x00014790
        /*0dc4*/ 	.word	0x00000003
        /*0dc8*/ 	.word	0x00000060
        /*0dcc*/ 	.short	0x010a
        /*0dce*/ 	.byte	0x3f
	.zero		1


	//   ....[70]....
        /*0dd0*/ 	.word	0x000147e0
        /*0dd4*/ 	.word	0x00000003
        /*0dd8*/ 	.word	0x00034840
        /*0ddc*/ 	.short	0x010a
        /*0dde*/ 	.byte	0x3f
	.zero		1


	//   ....[71]....
        /*0de0*/ 	.word	0x00014830
        /*0de4*/ 	.word	0x00000002
        /*0de8*/ 	.word	0x00000060
        /*0dec*/ 	.short	0x010a
        /*0dee*/ 	.byte	0x3f
	.zero		1


	//   ....[72]....
        /*0df0*/ 	.word	0x00014880
        /*0df4*/ 	.word	0x00000002
        /*0df8*/ 	.word	0x00034840
        /*0dfc*/ 	.short	0x010a
        /*0dfe*/ 	.byte	0x3f
	.zero		1


	//   ....[73]....
        /*0e00*/ 	.word	0x000148d0
        /*0e04*/ 	.word	0x00000002
        /*0e08*/ 	.word	0x00000060
        /*0e0c*/ 	.short	0x010a
        /*0e0e*/ 	.byte	0x3f
	.zero		1


	//   ....[74]....
        /*0e10*/ 	.word	0x00014920
        /*0e14*/ 	.word	0x00000000
        /*0e18*/ 	.word	0x00034860
        /*0e1c*/ 	.short	0x010a
        /*0e1e*/ 	.byte	0x3f
	.zero		1


	//   ....[75]....
        /*0e20*/ 	.word	0x00015490
        /*0e24*/ 	.word	0x00000000
        /*0e28*/ 	.word	0x00034820
        /*0e2c*/ 	.short	0x010a
        /*0e2e*/ 	.byte	0x3f
	.zero		1


	//   ....[76]....
        /*0e30*/ 	.word	0x00015630
        /*0e34*/ 	.word	0x00000006
        /*0e38*/ 	.word	0x00000000
        /*0e3c*/ 	.short	0x010a
        /*0e3e*/ 	.byte	0x3f
	.zero		1


	//   ....[77]....
        /*0e40*/ 	.word	0x00015680
        /*0e44*/ 	.word	0x00000007
        /*0e48*/ 	.word	0x00000000
        /*0e4c*/ 	.short	0x010a
        /*0e4e*/ 	.byte	0x3f
	.zero		1


	//   ....[78]....
        /*0e50*/ 	.word	0x000156d0
        /*0e54*/ 	.word	0x00000004
        /*0e58*/ 	.word	0x00000000
        /*0e5c*/ 	.short	0x010a
        /*0e5e*/ 	.byte	0x3f
	.zero		1


	//----- nvinfo : EIATTR_NUM_MBARRIERS
	.align		4
.L_301:
        /*0e60*/ 	.byte	0x03, 0x38
        /*0e62*/ 	.short	0x0016


	//----- nvinfo : EIATTR_EXIT_INSTR_OFFSETS
	.align		4
        /*0e64*/ 	.byte	0x04, 0x1c
        /*0e66*/ 	.short	(.L_303 - .L_302)


	//   ....[0]....
.L_302:
        /*0e68*/ 	.word	0x00000a30


	//   ....[1]....
        /*0e6c*/ 	.word	0x0000c590


	//   ....[2]....
        /*0e70*/ 	.word	0x000136e0


	//----- nvinfo : EIATTR_MAX_THREADS
	.align		4
.L_303:
        /*0e74*/ 	.byte	0x04, 0x05
        /*0e76*/ 	.short	(.L_305 - .L_304)
.L_304:
        /*0e78*/ 	.word	0x00000180
        /*0e7c*/ 	.word	0x00000001
        /*0e80*/ 	.word	0x00000001


	//----- nvinfo : EIATTR_CRS_STACK_SIZE
	.align		4
.L_305:
        /*0e84*/ 	.byte	0x04, 0x1e
        /*0e86*/ 	.short	(.L_307 - .L_306)
.L_306:
        /*0e88*/ 	.word	0x00000000


	//----- nvinfo : EIATTR_CBANK_PARAM_SIZE
	.align		4
.L_307:
        /*0e8c*/ 	.byte	0x03, 0x19
        /*0e8e*/ 	.short	0x0af0


	//----- nvinfo : EIATTR_PARAM_CBANK
	.align		4
        /*0e90*/ 	.byte	0x04, 0x0a
        /*0e92*/ 	.short	(.L_309 - .L_308)
	.align		4
.L_308:
        /*0e94*/ 	.word	index@(.nv.constant0._ZN7cutlass13device_kernelIN5flash11enable_sm90INS1_16FlashAttnFwdSm90INS1_25CollectiveMainloopFwdSm90ILi2EN4cute5tupleIJNS5_1CILi1EEES8_S8_EEENS6_IJNS7_ILi128EEESA_NS7_ILi192EEEEEELi128ENS_6half_tEfNS_4arch4Sm90ELb1ELb0ELb0ELb1ELb0ELb0ELb0ELb1ELb1ELb1ELb1ELb0EEENS1_21CollectiveEpilogueFwdINS6_IJSA_SA_SA_EEES9_SD_SF_Li256ELb1ELb1ELb1ELb0EEENS1_36VarlenDynamicPersistentTileSchedulerILi128ELi128ELi256ELi128ELb1ELb1ELb1ELb1ELb1ELb1EEEEEEEEEvNT_6ParamsE)
        /*0e98*/ 	.short	0x0210
        /*0e9a*/ 	.short	0x0af0


	//----- nvinfo : EIATTR_SW_WAR
	.align		4
.L_309:
        /*0e9c*/ 	.byte	0x04, 0x36
        /*0e9e*/ 	.short	(.L_311 - .L_310)
.L_310:
        /*0ea0*/ 	.word	0x00000008
.L_311:


//--------------------- .nv.info._ZN7cutlass13device_kernelIN5flash11enable_sm90INS1_16FlashAttnFwdSm90INS1_25CollectiveMainloopFwdSm90ILi2EN4cute5tupleIJNS5_1CILi1EEES8_S8_EEENS6_IJNS7_ILi128EEESA_NS7_ILi192EEEEEELi128ENS_6half_tEfNS_4arch4Sm90ELb1ELb0ELb0ELb1ELb0ELb1ELb0ELb1ELb1ELb1ELb1ELb0EEENS1_21CollectiveEpilogueFwdINS6_IJSA_SA_SA_EEES9_SD_SF_Li256ELb1ELb1ELb1ELb0EEENS1_36VarlenDynamicPersistentTileSchedulerILi128ELi128ELi256ELi128ELb1ELb1ELb1ELb1ELb1ELb1EEEEEEEEEvNT_6ParamsE --------------------------
	.section	.nv.info._ZN7cutlass13device_kernelIN5flash11enable_sm90INS1_16FlashAttnFwdSm90INS1_25CollectiveMainloopFwdSm90ILi2EN4cute5tupleIJNS5_1CILi1EEES8_S8_EEENS6_IJNS7_ILi128EEESA_NS7_ILi192EEEEEELi128ENS_6half_tEfNS_4arch4Sm90ELb1ELb0ELb0ELb1ELb0ELb1ELb0ELb1ELb1ELb1ELb1ELb0EEENS1_21CollectiveEpilogueFwdINS6_IJSA_SA_SA_EEES9_SD_SF_Li256ELb1ELb1ELb1ELb0EEENS1_36VarlenDynamicPersistentTileSchedulerILi128ELi128ELi256ELi128ELb1ELb1ELb1ELb1ELb1ELb1EEEEEEEEEvNT_6ParamsE,"",@"SHT_CUDA_INFO"
	.sectionflags	@""
	.align	4


	//----- nvinfo : EIATTR_CUDA_API_VERSION
	.align		4
        /*0000*/ 	.byte	0x04, 0x37
        /*0002*/ 	.short	(.L_313 - .L_312)
.L_312:
        /*0004*/ 	.word	0x00000082


	//----- nvinfo : EIATTR_KPARAM_INFO
	.align		4
.L_313:
        /*0008*/ 	.byte	0x04, 0x17
        /*000a*/ 	.short	(.L_315 - .L_314)
.L_314:
        /*000c*/ 	.word	0x00000000
        /*0010*/ 	.short	0x0000
        /*0012*/ 	.short	0x0070
        /*0014*/ 	.byte	0x00, 0xf0, 0x01, 0x2a


	//----- nvinfo : EIATTR_SPARSE_MMA_MASK
	.align		4
.L_315:
        /*0018*/ 	.byte	0x03, 0x50
        /*001a*/ 	.short	0x0000


	//----- nvinfo : EIATTR_MAXREG_COUNT
	.align		4
        /*001c*/ 	.byte	0x03, 0x1b
        /*001e*/ 	.short	0x00a8


	//----- nvinfo : EIATTR_NUM_BARRIERS
	.align		4
        /*0020*/ 	.byte	0x02, 0x4c
        /*0022*/ 	.byte	0x10
	.zero		1


	//----- nvinfo : EIATTR_EXTERNS
	.align		4
        /*0024*/ 	.byte	0x04, 0x0f
        /*0026*/ 	.short	(.L_317 - .L_316)


	//   ....[0]....
	.align		4
.L_316:
        /*0028*/ 	.word	index@(__assertfail)


	//----- nvinfo : EIATTR_ANNOTATIONS
	.align		4
.L_317:
        /*002c*/ 	.byte	0x04, 0x55
        /*002e*/ 	.short	(.L_319 - .L_318)


	//   ....[0]....
.L_318:
        /* <DEDUP_REMOVED lines=124> */


	//----- nvinfo : EIATTR_MERCURY_ISA_VERSION
	.align		4
.L_319:
        /*07e0*/ 	.byte	0x03, 0x5f
        /*07e2*/ 	.short	0x0101


	//----- nvinfo : EIATTR_UNUSED_LOAD_BYTE_OFFSET
	.align		4
        /*07e4*/ 	.byte	0x04, 0x44
        /*07e6*/ 	.short	(.L_321 - .L_320)


	//   ....[0]....
.L_320:
        /*07e8*/ 	.word	0x00000ab0
        /*07ec*/ 	.word	0x0000fff0


	//   ....[1]....
        /*07f0*/ 	.word	0x0001aa30
        /*07f4*/ 	.word	0x0000fff0


	//----- nvinfo : EIATTR_INT_WARP_WIDE_INSTR_OFFSETS
	.align		4
.L_321:
        /*07f8*/ 	.byte	0x04, 0x31
        /*07fa*/ 	.short	(.L_323 - .L_322)


	//   ....[0]....
.L_322:
        /*07fc*/ 	.word	0x00000190


	//   ....[1]....
        /*0800*/ 	.word	0x000001d0


	//   ....[2]....
        /*0804*/ 	.word	0x00000240


	//   ....[3]....
        /*0808*/ 	.word	0x00020be0


	//   ....[4]....
        /*080c*/ 	.word	0x00020c70


	//   ....[5]....
        /*0810*/ 	.word	0x00024730


	//   ....[6]....
        /*0814*/ 	.word	0x00024790


	//----- nvinfo : EIATTR_COOP_GROUP_MASK_REGIDS
	.align		4
.L_323:
        /*0818*/ 	.byte	0x04, 0x29
        /*081a*/ 	.short	(.L_325 - .L_324)


	//   ....[0]....
.L_324:
        /*081c*/ 	.word	0xffffffff


	//   ....[1]....
        /*0820*/ 	.word	0xffffffff


	//   ....[2]....
        /*0824*/ 	.word	0xffffffff


	//   ....[3]....
        /*0828*/ 	.word	0xffffffff


	//   ....[4]....
        /*082c*/ 	.word	0xffffffff


	//   ....[5]....
        /*0830*/ 	.word	0xffffffff


	//   ....[6]....
        /*0834*/ 	.word	0xffffffff


	//   ....[7]....
        /*0838*/ 	.word	0xffffffff


	//   ....[8]....
        /*083c*/ 	.word	0xffffffff


	//   ....[9]....
        /*0840*/ 	.word	0xffffffff


	//   ....[10]....
        /*0844*/ 	.word	0xffffffff


	//   ....[11]....
        /*0848*/ 	.word	0xffffffff


	//   ....[12]....
        /*084c*/ 	.word	0xffffffff


	//   ....[13]....
        /*0850*/ 	.word	0xffffffff


	//   ....[14]....
        /*0854*/ 	.word	0xffffffff


	//   ....[15]....
        /*0858*/ 	.word	0xffffffff


	//   ....[16]....
        /*085c*/ 	.word	0xffffffff


	//   ....[17]....
        /*0860*/ 	.word	0xffffffff


	//   ....[18]....
        /*0864*/ 	.word	0xffffffff


	//   ....[19]....
        /*0868*/ 	.word	0xffffffff


	//   ....[20]....
        /*086c*/ 	.word	0xffffffff


	//   ....[21]....
        /*0870*/ 	.word	0xffffffff


	//   ....[22]....
        /*0874*/ 	.word	0xffffffff


	//   ....[23]....
        /*0878*/ 	.word	0xffffffff


	//   ....[24]....
        /*087c*/ 	.word	0xffffffff


	//   ....[25]....
        /*0880*/ 	.word	0xffffffff


	//   ....[26]....
        /*0884*/ 	.word	0xffffffff


	//   ....[27]....
        /*0888*/ 	.word	0xffffffff


	//   ....[28]....
        /*088c*/ 	.word	0xffffffff


	//   ....[29]....
        /*0890*/ 	.word	0xffffffff


	//   ....[30]....
        /*0894*/ 	.word	0xffffffff


	//   ....[31]....
        /*0898*/ 	.word	0xffffffff


	//   ....[32]....
        /*089c*/ 	.word	0xffffffff


	//   ....[33]....
        /*08a0*/ 	.word	0xffffffff


	//   ....[34]....
        /*08a4*/ 	.word	0xffffffff


	//   ....[35]....
        /*08a8*/ 	.word	0xffffffff


	//   ....[36]....
        /*08ac*/ 	.word	0xffffffff


	//   ....[37]....
        /*08b0*/ 	.word	0xffffffff


	//   ....[38]....
        /*08b4*/ 	.word	0xffffffff


	//   ....[39]....
        /*08b8*/ 	.word	0xffffffff


	//   ....[40]....
        /*08bc*/ 	.word	0xffffffff


	//   ....[41]....
        /*08c0*/ 	.word	0xffffffff


	//   ....[42]....
        /*08c4*/ 	.word	0xffffffff


	//   ....[43]....
        /*08c8*/ 	.word	0xffffffff


	//   ....[44]....
        /*08cc*/ 	.word	0xffffffff


	//   ....[45]....
        /*08d0*/ 	.word	0xffffffff


	//   ....[46]....
        /*08d4*/ 	.word	0xffffffff


	//   ....[47]....
        /*08d8*/ 	.word	0xffffffff


	//   ....[48]....
        /*08dc*/ 	.word	0xffffffff


	//   ....[49]....
        /*08e0*/ 	.word	0xffffffff


	//   ....[50]....
        /*08e4*/ 	.word	0xffffffff


	//   ....[51]....
        /*08e8*/ 	.word	0xffffffff


	//   ....[52]....
        /*08ec*/ 	.word	0xffffffff


	//   ....[53]....
        /*08f0*/ 	.word	0xffffffff


	//   ....[54]....
        /*08f4*/ 	.word	0xffffffff


	//   ....[55]....
        /*08f8*/ 	.word	0xffffffff


	//   ....[56]....
        /*08fc*/ 	.word	0xffffffff


	//   ....[57]....
        /*0900*/ 	.word	0xffffffff


	//   ....[58]....
        /*0904*/ 	.word	0xffffffff


	//   ....[59]....
        /*0908*/ 	.word	0xffffffff


	//   ....[60]....
        /*090c*/ 	.word	0xffffffff


	//   ....[61]....
        /*0910*/ 	.word	0xffffffff


	//   ....[62]....
        /*0914*/ 	.word	0xffffffff


	//   ....[63]....
        /*0918*/ 	.word	0xffffffff


	//   ....[64]....
        /*091c*/ 	.word	0xffffffff


	//   ....[65]....
        /*0920*/ 	.word	0xffffffff


	//   ....[66]....
        /*0924*/ 	.word	0xffffffff


	//   ....[67]....
        /*0928*/ 	.word	0xffffffff


	//   ....[68]....
        /*092c*/ 	.word	0xffffffff


	//   ....[69]....
        /*0930*/ 	.word	0xffffffff


	//   ....[70]....
        /*0934*/ 	.word	0xffffffff


	//   ....[71]....
        /*0938*/ 	.word	0xffffffff


	//   ....[72]....
        /*093c*/ 	.word	0xffffffff


	//   ....[73]....
        /*0940*/ 	.word	0xffffffff


	//   ....[74]....
        /*0944*/ 	.word	0xffffffff


	//   ....[75]....
        /*0948*/ 	.word	0xffffffff


	//   ....[76]....
        /*094c*/ 	.word	0xffffffff


	//   ....[77]....
        /*0950*/ 	.word	0xffffffff


	//   ....[78]....
        /*0954*/ 	.word	0xffffffff


	//   ....[79]....
        /*0958*/ 	.word	0xffffffff


	//   ....[80]....
        /*095c*/ 	.word	0xffffffff


	//   ....[81]....
        /*0960*/ 	.word	0xffffffff


	//   ....[82]....
        /*0964*/ 	.word	0xffffffff


	//   ....[83]....
        /*0968*/ 	.word	0xffffffff


	//   ....[84]....
        /*096c*/ 	.word	0xffffffff


	//   ....[85]....
        /*0970*/ 	.word	0xffffffff


	//   ....[86]....
        /*0974*/ 	.word	0xffffffff


	//   ....[87]....
        /*0978*/ 	.word	0xffffffff


	//   ....[88]....
        /*097c*/ 	.word	0xffffffff


	//   ....[89]....
        /*0980*/ 	.word	0xffffffff


	//   ....[90]....
        /*0984*/ 	.word	0xffffffff


	//   ....[91]....
        /*0988*/ 	.word	0xffffffff


	//   ....[92]....
        /*098c*/ 	.word	0xffffffff


	//   ....[93]....
        /*0990*/ 	.word	0xffffffff


	//   ....[94]....
        /*0994*/ 	.word	0xffffffff


	//   ....[95]....
        /*0998*/ 	.word	0xffffffff


	//   ....[96]....
        /*099c*/ 	.word	0xffffffff


	//   ....[97]....
        /*09a0*/ 	.word	0xffffffff


	//   ....[98]....
        /*09a4*/ 	.word	0xffffffff


	//   ....[99]....
        /*09a8*/ 	.word	0xffffffff


	//   ....[100]....
        /*09ac*/ 	.word	0xffffffff


	//   ....[101]....
        /*09b0*/ 	.word	0xffffffff


	//   ....[102]....
        /*09b4*/ 	.word	0xffffffff


	//   ....[103]....
        /*09b8*/ 	.word	0xffffffff


	//   ....[104]....
        /*09bc*/ 	.word	0xffffffff


	//   ....[105]....
        /*09c0*/ 	.word	0xffffffff


	//   ....[106]....
        /*09c4*/ 	.word	0xffffffff


	//   ....[107]....
        /*09c8*/ 	.word	0xffffffff


	//   ....[108]....
        /*09cc*/ 	.word	0xffffffff


	//   ....[109]....
        /*09d0*/ 	.word	0xffffffff


	//   ....[110]....
        /*09d4*/ 	.word	0xffffffff


	//   ....[111]....
        /*09d8*/ 	.word	0xffffffff


	//   ....[112]....
        /*09dc*/ 	.word	0xffffffff


	//   ....[113]....
        /*09e0*/ 	.word	0xffffffff


	//   ....[114]....
        /*09e4*/ 	.word	0xffffffff


	//   ....[115]....
        /*09e8*/ 	.word	0xffffffff


	//   ....[116]....
        /*09ec*/ 	.word	0xffffffff


	//   ....[117]....
        /*09f0*/ 	.word	0xffffffff


	//   ....[118]....
        /*09f4*/ 	.word	0xffffffff


	//   ....[119]....
        /*09f8*/ 	.word	0xffffffff


	//   ....[120]....
        /*09fc*/ 	.word	0xffffffff


	//   ....[121]....
        /*0a00*/ 	.word	0xffffffff


	//   ....[122]....
        /*0a04*/ 	.word	0x0500000f


	//   ....[123]....
        /*0a08*/ 	.word	0x0500000f


	//   ....[124]....
        /*0a0c*/ 	.word	0x0500000f


	//   ....[125]....
        /*0a10*/ 	.word	0x0500000f


	//   ....[126]....
        /*0a14*/ 	.word	0x0500000f


	//   ....[127]....
        /*0a18*/ 	.word	0x0500000f


	//   ....[128]....
        /*0a1c*/ 	.word	0x0500000f


	//   ....[129]....
        /*0a20*/ 	.word	0x0500000f


	//   ....[130]....
        /*0a24*/ 	.word	0x0500000f


	//   ....[131]....
        /*0a28*/ 	.word	0x0500000f


	//   ....[132]....
        /*0a2c*/ 	.word	0x0500000f


	//   ....[133]....
        /*0a30*/ 	.word	0x0500000f


	//   ....[134]....
        /*0a34*/ 	.word	0x0500000f


	//   ....[135]....
        /*0a38*/ 	.word	0x0500000f


	//   ....[136]....
        /*0a3c*/ 	.word	0x0500000f


	//   ....[137]....
        /*0a40*/ 	.word	0x0500000f


	//   ....[138]....
        /*0a44*/ 	.word	0x0500000f


	//   ....[139]....
        /*0a48*/ 	.word	0x0500000f


	//   ....[140]....
        /*0a4c*/ 	.word	0x0500000f


	//   ....[141]....
        /*0a50*/ 	.word	0x0500000f


	//   ....[142]....
        /*0a54*/ 	.word	0x0500000f


	//   ....[143]....
        /*0a58*/ 	.word	0x0500000f


	//   ....[144]....
        /*0a5c*/ 	.word	0x0500000f


	//   ....[145]....
        /*0a60*/ 	.word	0x0500000f


	//   ....[146]....
        /*0a64*/ 	.word	0x0500000f


	//   ....[147]....
        /*0a68*/ 	.word	0x0500000f


	//   ....[148]....
        /*0a6c*/ 	.word	0x0500000f


	//   ....[149]....
        /*0a70*/ 	.word	0x0500000f


	//   ....[150]....
        /*0a74*/ 	.word	0x0500000f


	//   ....[151]....
        /*0a78*/ 	.word	0x0500000f


	//   ....[152]....
        /*0a7c*/ 	.word	0x0500000f


	//   ....[153]....
        /*0a80*/ 	.word	0x0500000f


	//   ....[154]....
        /*0a84*/ 	.word	0x0500000f


	//   ....[155]....
        /*0a88*/ 	.word	0x0500000f


	//   ....[156]....
        /*0a8c*/ 	.word	0x0500000f


	//   ....[157]....
        /*0a90*/ 	.word	0x0500000f


	//   ....[158]....
        /*0a94*/ 	.word	0x0500000f


	//   ....[159]....
        /*0a98*/ 	.word	0x0500000f


	//   ....[160]....
        /*0a9c*/ 	.word	0x0500000f


	//   ....[161]....
        /*0aa0*/ 	.word	0x0500000f


	//   ....[162]....
        /*0aa4*/ 	.word	0x0500000f


	//   ....[163]....
        /*0aa8*/ 	.word	0x0500000f


	//   ....[164]....
        /*0aac*/ 	.word	0x0500000f


	//   ....[165]....
        /*0ab0*/ 	.word	0x0500000f


	//   ....[166]....
        /*0ab4*/ 	.word	0x0500000f


	//   ....[167]....
        /*0ab8*/ 	.word	0x0500000f


	//   ....[168]....
        /*0abc*/ 	.word	0x0500000f


	//   ....[169]....
        /*0ac0*/ 	.word	0x0500000f


	//   ....[170]....
        /*0ac4*/ 	.word	0x0500000f


	//   ....[171]....
        /*0ac8*/ 	.word	0x0500000f


	//   ....[172]....
        /*0acc*/ 	.word	0x0500000f


	//   ....[173]....
        /*0ad0*/ 	.word	0x0500000f


	//   ....[174]....
        /*0ad4*/ 	.word	0x0500000f


	//----- nvinfo : EIATTR_COOP_GROUP_INSTR_OFFSETS
	.align		4
.L_325:
        /*0ad8*/ 	.byte	0x04, 0x28
        /*0ada*/ 	.short	(.L_327 - .L_326)


	//   ....[0]....
.L_326:
        /*0adc*/ 	.word	0x00000060


	//   ....[1]....
        /*0ae0*/ 	.word	0x000001a0


	//   ....[2]....
        /*0ae4*/ 	.word	0x000001f0


	//   ....[3]....
        /*0ae8*/ 	.word	0x00000420


	//   ....[4]....
        /*0aec*/ 	.word	0x00000580


	//   ....[5]....
        /*0af0*/ 	.word	0x000006a0


	//   ....[6]....
        /*0af4*/ 	.word	0x00000800


	//   ....[7]....
        /*0af8*/ 	.word	0x0000afc0


	//   ....[8]....
        /*0afc*/ 	.word	0x0000b6e0


	//   ....[9]....
        /*0b00*/ 	.word	0x0000b6f0


	//   ....[10]....
        /*0b04*/ 	.word	0x0000b700


	//   ....[11]....
        /*0b08*/ 	.word	0x0000b710


	//   ....[12]....
        /*0b0c*/ 	.word	0x0000bee0


	//   ....[13]....
        /*0b10*/ 	.word	0x0000bef0


	//   ....[14]....
        /*0b14*/ 	.word	0x0000bf00


	//   ....[15]....
        /*0b18*/ 	.word	0x0000bf10


	//   ....[16]....
        /*0b1c*/ 	.word	0x0000ec80


	//   ....[17]....
        /*0b20*/ 	.word	0x0000ec90


	//   ....[18]....
        /*0b24*/ 	.word	0x0000eca0


	//   ....[19]....
        /*0b28*/ 	.word	0x0000ecb0


	//   ....[20]....
        /*0b2c*/ 	.word	0x0000f290


	//   ....[21]....
        /*0b30*/ 	.word	0x0000f2a0


	//   ....[22]....
        /*0b34*/ 	.word	0x0000f2b0


	//   ....[23]....
        /*0b38*/ 	.word	0x0000f2c0


	//   ....[24]....
        /*0b3c*/ 	.word	0x000124e0


	//   ....[25]....
        /*0b40*/ 	.word	0x00012c00


	//   ....[26]....
        /*0b44*/ 	.word	0x000131b0


	//   ....[27]....
        /*0b48*/ 	.word	0x00013220


	//   ....[28]....
        /*0b4c*/ 	.word	0x00013b90


	//   ....[29]....
        /*0b50*/ 	.word	0x00013c00


	//   ....[30]....
        /*0b54*/ 	.word	0x000156d0


	//   ....[31]....
        /*0b58*/ 	.word	0x000156f0


	//   ....[32]....
        /*0b5c*/ 	.word	0x00015f20


	//   ....[33]....
        /*0b60*/ 	.word	0x00016470


	//   ....[34]....
        /*0b64*/ 	.word	0x000164e0


	//   ....[35]....
        /*0b68*/ 	.word	0x00016580


	//   ....[36]....
        /*0b6c*/ 	.word	0x00018690


	//   ....[37]....
        /*0b70*/ 	.word	0x00018720


	//   ....[38]....
        /*0b74*/ 	.word	0x00018ae0


	//   ....[39]....
        /*0b78*/ 	.word	0x00018c90


	//   ....[40]....
        /*0b7c*/ 	.word	0x0001a380


	//   ....[41]....
        /*0b80*/ 	.word	0x0001a400


	//   ....[42]....
        /*0b84*/ 	.word	0x0001a410


	//   ....[43]....
        /*0b88*/ 	.word	0x0001a440


	//   ....[44]....
        /*0b8c*/ 	.word	0x0001b4d0


	//   ....[45]....
        /*0b90*/ 	.word	0x0001b4e0


	//   ....[46]....
        /*0b94*/ 	.word	0x0001b4f0


	//   ....[47]....
        /*0b98*/ 	.word	0x0001b500


	//   ....[48]....
        /*0b9c*/ 	.word	0x0001bbb0


	//   ....[49]....
        /*0ba0*/ 	.word	0x0001bc10


	//   ....[50]....
        /*0ba4*/ 	.word	0x0001bce0


	//   ....[51]....
        /*0ba8*/ 	.word	0x0001bd00


	//   ....[52]....
        /*0bac*/ 	.word	0x0001bdc0


	//   ....[53]....
        /*0bb0*/ 	.word	0x0001bde0


	//   ....[54]....
        /*0bb4*/ 	.word	0x0001beb0


	//   ....[55]....
        /*0bb8*/ 	.word	0x0001bed0


	//   ....[56]....
        /*0bbc*/ 	.word	0x0001c350


	//   ....[57]....
        /*0bc0*/ 	.word	0x0001c360


	//   ....[58]....
        /*0bc4*/ 	.word	0x0001c7a0


	//   ....[59]....
        /*0bc8*/ 	.word	0x0001c7b0


	//   ....[60]....
        /*0bcc*/ 	.word	0x0001d400


	//   ....[61]....
        /*0bd0*/ 	.word	0x0001d420


	//   ....[62]....
        /*0bd4*/ 	.word	0x0001d4e0


	//   ....[63]....
        /*0bd8*/ 	.word	0x0001d500


	//   ....[64]....
        /*0bdc*/ 	.word	0x0001d5c0


	//   ....[65]....
        /*0be0*/ 	.word	0x0001d5e0


	//   ....[66]....
        /*0be4*/ 	.word	0x0001d6b0


	//   ....[67]....
        /*0be8*/ 	.word	0x0001d6d0


	//   ....[68]....
        /*0bec*/ 	.word	0x0001d820


	//   ....[69]....
        /*0bf0*/ 	.word	0x0001da50


	//   ....[70]....
        /*0bf4*/ 	.word	0x0001da80


	//   ....[71]....
        /*0bf8*/ 	.word	0x0001dab0


	//   ....[72]....
        /*0bfc*/ 	.word	0x0001dae0


	//   ....[73]....
        /*0c00*/ 	.word	0x0001db10


	//   ....[74]....
        /*0c04*/ 	.word	0x0001db40


	//   ....[75]....
        /*0c08*/ 	.word	0x0001dce0


	//   ....[76]....
        /*0c0c*/ 	.word	0x0001dd10


	//   ....[77]....
        /*0c10*/ 	.word	0x0001dd40


	//   ....[78]....
        /*0c14*/ 	.word	0x0001dd70


	//   ....[79]....
        /*0c18*/ 	.word	0x0001dda0


	//   ....[80]....
        /*0c1c*/ 	.word	0x0001ddd0


	//   ....[81]....
        /*0c20*/ 	.word	0x0001de70


	//   ....[82]....
        /*0c24*/ 	.word	0x0001dea0


	//   ....[83]....
        /*0c28*/ 	.word	0x0001deb0


	//   ....[84]....
        /*0c2c*/ 	.word	0x0001dee0


	//   ....[85]....
        /*0c30*/ 	.word	0x0001f4d0


	//   ....[86]....
        /*0c34*/ 	.word	0x000211c0


	//   ....[87]....
        /*0c38*/ 	.word	0x00021e20


	//   ....[88]....
        /*0c3c*/ 	.word	0x00021e40


	//   ....[89]....
        /*0c40*/ 	.word	0x00021e50


	//   ....[90]....
        /*0c44*/ 	.word	0x00021e80


	//   ....[91]....
        /*0c48*/ 	.word	0x00021fa0


	//   ....[92]....
        /*0c4c*/ 	.word	0x00021fb0


	//   ....[93]....
        /*0c50*/ 	.word	0x00022050


	//   ....[94]....
        /*0c54*/ 	.word	0x00022060


	//   ....[95]....
        /*0c58*/ 	.word	0x00022100


	//   ....[96]....
        /*0c5c*/ 	.word	0x00022110


	//   ....[97]....
        /*0c60*/ 	.word	0x000221b0


	//   ....[98]....
        /*0c64*/ 	.word	0x000221c0


	//   ....[99]....
        /*0c68*/ 	.word	0x00022240


	//   ....[100]....
        /*0c6c*/ 	.word	0x00022270


	//   ....[101]....
        /*0c70*/ 	.word	0x000222c0


	//   ....[102]....
        /*0c74*/ 	.word	0x00022300


	//   ....[103]....
        /*0c78*/ 	.word	0x00024e70


	//   ....[104]....
        /*0c7c*/ 	.word	0x00024ea0


	//   ....[105]....
        /*0c80*/ 	.word	0x00024f00


	//   ....[106]....
        /*0c84*/ 	.word	0x00024f30


	//   ....[107]....
        /*0c88*/ 	.word	0x00024f60


	//   ....[108]....
        /*0c8c*/ 	.word	0x00024f90


	//   ....[109]....
        /*0c90*/ 	.word	0x00024fc0


	//   ....[110]....
        /*0c94*/ 	.word	0x00024ff0


	//   ....[111]....
        /*0c98*/ 	.word	0x000251b0


	//   ....[112]....
        /*0c9c*/ 	.word	0x000251e0


	//   ....[113]....
        /*0ca0*/ 	.word	0x00025210


	//   ....[114]....
        /*0ca4*/ 	.word	0x00025240


	//   ....[115]....
        /*0ca8*/ 	.word	0x00025270


	//   ....[116]....
        /*0cac*/ 	.word	0x000252a0


	//   ....[117]....
        /*0cb0*/ 	.word	0x00025370


	//   ....[118]....
        /*0cb4*/ 	.word	0x00025390


	//   ....[119]....
        /*0cb8*/ 	.word	0x000253a0


	//   ....[120]....
        /*0cbc*/ 	.word	0x00025420


	//   ....[121]....
        /*0cc0*/ 	.word	0x00025f60


	//   ....[122]....
        /*0cc4*/ 	.word	0x000263a0


	//   ....[123]....
        /*0cc8*/ 	.word	0x00026430


	//   ....[124]....
        /*0ccc*/ 	.word	0x00026480


	//   ....[125]....
        /*0cd0*/ 	.word	0x000264d0


	//   ....[126]....
        /*0cd4*/ 	.word	0x00026570


	//   ....[127]....
        /*0cd8*/ 	.word	0x00026600


	//   ....[128]....
        /*0cdc*/ 	.word	0x00026650


	//   ....[129]....
        /*0ce0*/ 	.word	0x000266a0


	//   ....[130]....
        /*0ce4*/ 	.word	0x00026790


	//   ....[131]....
        /*0ce8*/ 	.word	0x00026820


	//   ....[132]....
        /*0cec*/ 	.word	0x00026880


	//   ....[133]....
        /*0cf0*/ 	.word	0x000268e0


	//   ....[134]....
        /*0cf4*/ 	.word	0x00026970


	//   ....[135]....
        /*0cf8*/ 	.word	0x00026a00


	//   ....[136]....
        /*0cfc*/ 	.word	0x00026a50


	//   ....[137]....
        /*0d00*/ 	.word	0x00026aa0


	//   ....[138]....
        /*0d04*/ 	.word	0x00026da0


	//   ....[139]....
        /*0d08*/ 	.word	0x00027080


	//   ....[140]....
        /*0d0c*/ 	.word	0x00027260


	//   ....[141]....
        /*0d10*/ 	.word	0x000272b0


	//   ....[142]....
        /*0d14*/ 	.word	0x00027310


	//   ....[143]....
        /*0d18*/ 	.word	0x000273f0


	//   ....[144]....
        /*0d1c*/ 	.word	0x000274b0


	//   ....[145]....
        /*0d20*/ 	.word	0x000275d0


	//   ....[146]....
        /*0d24*/ 	.word	0x00027650


	//   ....[147]....
        /*0d28*/ 	.word	0x00027760


	//   ....[148]....
        /*0d2c*/ 	.word	0x000277c0


	//   ....[149]....
        /*0d30*/ 	.word	0x000278d0


	//   ....[150]....
        /*0d34*/ 	.word	0x00027930


	//   ....[151]....
        /*0d38*/ 	.word	0x00027a40


	//   ....[152]....
        /*0d3c*/ 	.word	0x00027aa0


	//   ....[153]....
        /*0d40*/ 	.word	0x00027b90


	//   ....[154]....
        /*0d44*/ 	.word	0x00027c10


	//   ....[155]....
        /*0d48*/ 	.word	0x00027cf0


	//   ....[156]....
        /*0d4c*/ 	.word	0x00028060


	//   ....[157]....
        /*0d50*/ 	.word	0x00028100


	//   ....[158]....
        /*0d54*/ 	.word	0x000282a0


	//   ....[159]....
        /*0d58*/ 	.word	0x00028320


	//   ....[160]....
        /*0d5c*/ 	.word	0x000283a0


	//   ....[161]....
        /*0d60*/ 	.word	0x00028420


	//   ....[162]....
        /*0d64*/ 	.word	0x000284a0


	//   ....[163]....
        /*0d68*/ 	.word	0x00028530


	//   ....[164]....
        /*0d6c*/ 	.word	0x000285d0


	//   ....[165]....
        /*0d70*/ 	.word	0x00028680


	//   ....[166]....
        /*0d74*/ 	.word	0x00028700


	//   ....[167]....
        /*0d78*/ 	.word	0x00028780


	//   ....[168]....
        /*0d7c*/ 	.word	0x00028800


	//   ....[169]....
        /*0d80*/ 	.word	0x00028890


	//   ....[170]....
        /*0d84*/ 	.word	0x00028910


	//   ....[171]....
        /*0d88*/ 	.word	0x000289c0


	//   ....[172]....
        /*0d8c*/ 	.word	0x00028a10


	//   ....[173]....
        /*0d90*/ 	.word	0x00028ad0


	//   ....[174]....
        /*0d94*/ 	.word	0x00028c00


	//----- nvinfo : EIATTR_REG_RECONFIG
	.align		4
.L_327:
        /*0d98*/ 	.byte	0x01, 0x54
	.zero		2


	//----- nvinfo : EIATTR_SYSCALL_OFFSETS
	.align		4
        /*0d9c*/ 	.byte	0x04, 0x46
        /*0d9e*/ 	.short	(.L_329 - .L_328)


	//   ....[0]....
.L_328:
        /*0da0*/ 	.word	0x00001fe0


	//   ....[1]....
        /*0da4*/ 	.word	0x00002130


	//   ....[2]....
        /*0da8*/ 	.word	0x0000b170


	//   ....[3]....
        /*0dac*/ 	.word	0x0000b460


	//   ....[4]....
        /*0db0*/ 	.word	0x00020de0


	//   ....[5]....
        /*0db4*/ 	.word	0x00020f30


	//   ....[6]....
        /*0db8*/ 	.word	0x00021020


	//   ....[7]....
        /*0dbc*/ 	.word	0x000219a0


	//----- nvinfo : EIATTR_MBARRIER_INSTR_OFFSETS
	.align		4
.L_329:
        /*0dc0*/ 	.byte	0x04, 0x39
        /*0dc2*/ 	.short	(.L_331 - .L_330)


	//   ....[0]....
.L_330:
        /*0dc4*/ 	.word	0x000002d0
        /*0dc8*/ 	.word	0x000000ff
        /*0dcc*/ 	.word	0x00034800
        /*0dd0*/ 	.short	0x0100
        /*0dd2*/ 	.byte	0x08
	.zero		1


	//   ....[1]....
        /*0dd4*/ 	.word	0x000002e0
        /*0dd8*/ 	.word	0x000000ff
        /*0ddc*/ 	.word	0x00034820
        /*0de0*/ 	.short	0x0100
        /*0de2*/ 	.byte	0x08
	.zero		1


	//   ....[2]....
        /*0de4*/ 	.word	0x000003d0
        /*0de8*/ 	.word	0x000000ff
        /*0dec*/ 	.word	0x00034830
        /*0df0*/ 	.short	0x0100
        /*0df2*/ 	.byte	0x08
	.zero		1


	//   ....[3]....
        /*0df4*/ 	.word	0x000003e0
        /*0df8*/ 	.word	0x000000ff
        /*0dfc*/ 	.word	0x00034840
        /*0e00*/ 	.short	0x0100
        /*0e02*/ 	.byte	0x08
	.zero		1


	//   ....[4]....
        /*0e04*/ 	.word	0x000003f0
        /*0e08*/ 	.word	0x000000ff
        /*0e0c*/ 	.word	0x00034838
        /*0e10*/ 	.short	0x0100
        /*0e12*/ 	.byte	0x08
	.zero		1


	//   ....[5]....
        /*0e14*/ 	.word	0x00000400
        /*0e18*/ 	.word	0x000000ff
        /*0e1c*/ 	.word	0x00034848
        /*0e20*/ 	.short	0x0100
        /*0e22*/ 	.byte	0x08
	.zero		1


	//   ....[6]....
        /*0e24*/ 	.word	0x00000530
        /*0e28*/ 	.word	0x000000ff
        /*0e2c*/ 	.word	0x00034850
        /*0e30*/ 	.short	0x0100
        /*0e32*/ 	.byte	0x08
	.zero		1


	//   ....[7]....
        /*0e34*/ 	.word	0x00000540
        /*0e38*/ 	.word	0x000000ff
        /*0e3c*/ 	.word	0x00034860
        /*0e40*/ 	.short	0x0100
        /*0e42*/ 	.byte	0x08
	.zero		1


	//   ....[8]....
        /*0e44*/ 	.word	0x00000550
        /*0e48*/ 	.word	0x000000ff
        /*0e4c*/ 	.word	0x00034858
        /*0e50*/ 	.short	0x0100
        /*0e52*/ 	.byte	0x08
	.zero		1


	//   ....[9]....
        /*0e54*/ 	.word	0x00000560
        /*0e58*/ 	.word	0x000000ff
        /*0e5c*/ 	.word	0x00034868
        /*0e60*/ 	.short	0x0100
        /*0e62*/ 	.byte	0x08
	.zero		1


	//   ....[10]....
        /*0e64*/ 	.word	0x00000650
        /*0e68*/ 	.word	0x000000ff
        /*0e6c*/ 	.word	0x00034870
        /*0e70*/ 	.short	0x0100
        /*0e72*/ 	.byte	0x06
	.zero		1


	//   ....[11]....
        /*0e74*/ 	.word	0x00000660
        /*0e78*/ 	.word	0x000000ff
        /*0e7c*/ 	.word	0x00034880
        /*0e80*/ 	.short	0x0100
        /*0e82*/ 	.byte	0x06
	.zero		1


	//   ....[12]....
        /*0e84*/ 	.word	0x00000670
        /*0e88*/ 	.word	0x000000ff
        /*0e8c*/ 	.word	0x00034878
        /*0e90*/ 	.short	0x0100
        /*0e92*/ 	.byte	0x06
	.zero		1


	//   ....[13]....
        /*0e94*/ 	.word	0x00000680
        /*0e98*/ 	.word	0x000000ff
        /*0e9c*/ 	.word	0x00034888
        /*0ea0*/ 	.short	0x0100
        /*0ea2*/ 	.byte	0x06
	.zero		1


	//   ....[14]....
        /*0ea4*/ 	.word	0x000007b0
        /*0ea8*/ 	.word	0x000000ff
        /*0eac*/ 	.word	0x00034890
        /*0eb0*/ 	.short	0x0100
        /*0eb2*/ 	.byte	0x08
	.zero		1


	//   ....[15]....
        /*0eb4*/ 	.word	0x000007c0
        /*0eb8*/ 	.word	0x000000ff
        /*0ebc*/ 	.word	0x000348a0
        /*0ec0*/ 	.short	0x0100
        /*0ec2*/ 	.byte	0x08
	.zero		1


	//   ....[16]....
        /*0ec4*/ 	.word	0x000007d0
        /*0ec8*/ 	.word	0x000000ff
        /*0ecc*/ 	.word	0x00034898
        /*0ed0*/ 	.short	0x0100
        /*0ed2*/ 	.byte	0x08
	.zero		1


	//   ....[17]....
        /*0ed4*/ 	.word	0x000007e0
        /*0ed8*/ 	.word	0x000000ff
        /*0edc*/ 	.word	0x000348a8
        /*0ee0*/ 	.short	0x0100
        /*0ee2*/ 	.byte	0x08
	.zero		1


	//   ....[18]....
        /*0ee4*/ 	.word	0x00000910
        /*0ee8*/ 	.word	0x000000ff
        /*0eec*/ 	.word	0x000348b0
        /*0ef0*/ 	.short	0x0100
        /*0ef2*/ 	.byte	0x08
	.zero		1


	//   ....[19]....
        /*0ef4*/ 	.word	0x00000920
        /*0ef8*/ 	.word	0x000000ff
        /*0efc*/ 	.word	0x000348c0
        /*0f00*/ 	.short	0x0100
        /*0f02*/ 	.byte	0x08
	.zero		1


	//   ....[20]....
        /*0f04*/ 	.word	0x00000930
        /*0f08*/ 	.word	0x000000ff
        /*0f0c*/ 	.word	0x000348b8
        /*0f10*/ 	.short	0x0100
        /*0f12*/ 	.byte	0x08
	.zero		1


	//   ....[21]....
        /*0f14*/ 	.word	0x00000940
        /*0f18*/ 	.word	0x000000ff
        /*0f1c*/ 	.word	0x000348c8
        /*0f20*/ 	.short	0x0100
        /*0f22*/ 	.byte	0x08
	.zero		1


	//   ....[22]....
        /*0f24*/ 	.word	0x00003c30
        /*0f28*/ 	.word	0x00000003
        /*0f2c*/ 	.word	0x00034890
        /*0f30*/ 	.short	0x010a
        /*0f32*/ 	.byte	0x3f
	.zero		1


	//   ....[23]....
        /*0f34*/ 	.word	0x00007010
        /*0f38*/ 	.word	0x00000003
        /*0f3c*/ 	.word	0x00034890
        /*0f40*/ 	.short	0x010a
        /*0f42*/ 	.byte	0x3f
	.zero		1


	//   ....[24]....
        /*0f44*/ 	.word	0x0000a0f0
        /*0f48*/ 	.word	0x00000003
        /*0f4c*/ 	.word	0x00034890
        /*0f50*/ 	.short	0x010a
        /*0f52*/ 	.byte	0x3f
	.zero		1


	//   ....[25]....
        /*0f54*/ 	.word	0x0000a4c0
        /*0f58*/ 	.word	0x00000020
        /*0f5c*/ 	.word	0x00000000
        /*0f60*/ 	.short	0x0101
        /*0f62*/ 	.byte	0x3f
	.zero		1


	//   ....[26]....
        /*0f64*/ 	.word	0x0000a500
        /*0f68*/ 	.word	0x00000003
        /*0f6c*/ 	.word	0x000348b0
        /*0f70*/ 	.short	0x010a
        /*0f72*/ 	.byte	0x3f
	.zero		1


	//   ....[27]....
        /*0f74*/ 	.word	0x0000a9a0
        /*0f78*/ 	.word	0x00000003
        /*0f7c*/ 	.word	0x00000000
        /*0f80*/ 	.short	0x0101
        /*0f82*/ 	.byte	0x3f
	.zero		1


	//   ....[28]....
        /*0f84*/ 	.word	0x0000b1f0
        /*0f88*/ 	.word	0x00000002
        /*0f8c*/ 	.word	0x00034800
        /*0f90*/ 	.short	0x010a
        /*0f92*/ 	.byte	0x3f
	.zero		1


	//   ....[29]....
        /*0f94*/ 	.word	0x0000b240
        /*0f98*/ 	.word	0x00000002
        /*0f9c*/ 	.word	0x00034800
        /*0fa0*/ 	.short	0x010a
        /*0fa2*/ 	.byte	0x3f
	.zero		1


	//   ....[30]....
        /*0fa4*/ 	.word	0x0000c5c0
        /*0fa8*/ 	.word	0x00000002
        /*0fac*/ 	.word	0x00034800
        /*0fb0*/ 	.short	0x010a
        /*0fb2*/ 	.byte	0x3f
	.zero		1


	//   ....[31]....
        /*0fb4*/ 	.word	0x0000f6c0
        /*0fb8*/ 	.word	0x00000002
        /*0fbc*/ 	.word	0x00034800
        /*0fc0*/ 	.short	0x010a
        /*0fc2*/ 	.byte	0x3f
	.zero		1


	//   ....[32]....
        /*0fc4*/ 	.word	0x00011f90
        /*0fc8*/ 	.word	0x00000006
        /*0fcc*/ 	.word	0x00034830
        /*0fd0*/ 	.short	0x010a
        /*0fd2*/ 	.byte	0x3f
	.zero		1


	//   ....[33]....
        /*0fd4*/ 	.word	0x00012000
        /*0fd8*/ 	.word	0x00000006
        /*0fdc*/ 	.word	0x00034830
        /*0fe0*/ 	.short	0x010a
        /*0fe2*/ 	.byte	0x3f
	.zero		1


	//   ....[34]....
        /*0fe4*/ 	.word	0x00012bb0
        /*0fe8*/ 	.word	0x00000006
        /*0fec*/ 	.word	0x00000000
        /*0ff0*/ 	.short	0x0101
        /*0ff2*/ 	.byte	0x3f
	.zero		1


	//   ....[35]....
        /*0ff4*/ 	.word	0x00014910
        /*0ff8*/ 	.word	0x00000014
        /*0ffc*/ 	.word	0x00034830
        /*1000*/ 	.short	0x010a
        /*1002*/ 	.byte	0x3f
	.zero		1


	//   ....[36]....
        /*1004*/ 	.word	0x00014990
        /*1008*/ 	.word	0x00000014
        /*100c*/ 	.word	0x00034830
        /*1010*/ 	.short	0x010a
        /*1012*/ 	.byte	0x3f
	.zero		1


	//   ....[37]....
        /*1014*/ 	.word	0x000154b0
        /*1018*/ 	.word	0x00000015
        /*101c*/ 	.word	0x00034850
        /*1020*/ 	.short	0x010a
        /*1022*/ 	.byte	0x3f
	.zero		1


	//   ....[38]....
        /*1024*/ 	.word	0x00015500
        /*1028*/ 	.word	0x00000015
        /*102c*/ 	.word	0x00034850
        /*1030*/ 	.short	0x010a
        /*1032*/ 	.byte	0x3f
	.zero		1


	//   ....[39]....
        /*1034*/ 	.word	0x00016ee0
        /*1038*/ 	.word	0x00000014
        /*103c*/ 	.word	0x00000000
        /*1040*/ 	.short	0x0101
        /*1042*/ 	.byte	0x3f
	.zero		1


	//   ....[40]....
        /*1044*/ 	.word	0x00016f10
        /*1048*/ 	.word	0x00000015
        /*104c*/ 	.word	0x00000000
        /*1050*/ 	.short	0x0101
        /*1052*/ 	.byte	0x3f
	.zero		1


	//   ....[41]....
        /*1054*/ 	.word	0x00017730
        /*1058*/ 	.word	0x00000003
        /*105c*/ 	.word	0x00034830
        /*1060*/ 	.short	0x010a
        /*1062*/ 	.byte	0x3f
	.zero		1


	//   ....[42]....
        /*1064*/ 	.word	0x000177b0
        /*1068*/ 	.word	0x00000003
        /*106c*/ 	.word	0x00034830
        /*1070*/ 	.short	0x010a
        /*1072*/ 	.byte	0x3f
	.zero		1


	//   ....[43]....
        /*1074*/ 	.word	0x000182d0
        /*1078*/ 	.word	0x0000000f
        /*107c*/ 	.word	0x00034850
        /*1080*/ 	.short	0x010a
        /*1082*/ 	.byte	0x3f
	.zero		1


	//   ....[44]....
        /*1084*/ 	.word	0x00018320
        /*1088*/ 	.word	0x0000000f
        /*108c*/ 	.word	0x00034850
        /*1090*/ 	.short	0x010a
        /*1092*/ 	.byte	0x3f
	.zero		1


	//   ....[45]....
        /*1094*/ 	.word	0x00019460
        /*1098*/ 	.word	0x00000019
        /*109c*/ 	.word	0x00000000
        /*10a0*/ 	.short	0x0101
        /*10a2*/ 	.byte	0x3f
	.zero		1


	//   ....[46]....
        /*10a4*/ 	.word	0x000194a0
        /*10a8*/ 	.word	0x0000000f
        /*10ac*/ 	.word	0x00000000
        /*10b0*/ 	.short	0x0101
        /*10b2*/ 	.byte	0x3f
	.zero		1


	//   ....[47]....
        /*10b4*/ 	.word	0x00019f60
        /*10b8*/ 	.word	0x00000007
        /*10bc*/ 	.word	0x00034850
        /*10c0*/ 	.short	0x010a
        /*10c2*/ 	.byte	0x3f
	.zero		1


	//   ....[48]....
        /*10c4*/ 	.word	0x0001a000
        /*10c8*/ 	.word	0x00000007
        /*10cc*/ 	.word	0x00034850
        /*10d0*/ 	.short	0x010a
        /*10d2*/ 	.byte	0x3f
	.zero		1


	//   ....[49]....
        /*10d4*/ 	.word	0x0001a5c0
        /*10d8*/ 	.word	0x00000008
        /*10dc*/ 	.word	0x00000000
        /*10e0*/ 	.short	0x0101
        /*10e2*/ 	.byte	0x3f
	.zero		1


	//   ....[50]....
        /*10e4*/ 	.word	0x0001bbd0
        /*10e8*/ 	.word	0x00000000
        /*10ec*/ 	.word	0x00000000
        /*10f0*/ 	.short	0x0101
        /*10f2*/ 	.byte	0x3f
	.zero		1


	//   ....[51]....
        /*10f4*/ 	.word	0x0001c340
        /*10f8*/ 	.word	0x0000000a
        /*10fc*/ 	.word	0x00000000
        /*1100*/ 	.short	0x0101
        /*1102*/ 	.byte	0x3f
	.zero		1


	//   ....[52]....
        /*1104*/ 	.word	0x0001f5b0
        /*1108*/ 	.word	0x00000012
        /*110c*/ 	.word	0x00034820
        /*1110*/ 	.short	0x010a
        /*1112*/ 	.byte	0x3f
	.zero		1


	//   ....[53]....
        /*1114*/ 	.word	0x0001f680
        /*1118*/ 	.word	0x00000005
        /*111c*/ 	.word	0x000348a0
        /*1120*/ 	.short	0x010a
        /*1122*/ 	.byte	0x3f
	.zero		1


	//   ....[54]....
        /*1124*/ 	.word	0x0001fab0
        /*1128*/ 	.word	0x00000005
        /*112c*/ 	.word	0x000348c0
        /*1130*/ 	.short	0x010a
        /*1132*/ 	.byte	0x3f
	.zero		1


	//   ....[55]....
        /*1134*/ 	.word	0x0001ffb0
        /*1138*/ 	.word	0x00000007
        /*113c*/ 	.word	0x000348a0
        /*1140*/ 	.short	0x010a
        /*1142*/ 	.byte	0x3f
	.zero		1


	//   ....[56]....
        /*1144*/ 	.word	0x000203d0
        /*1148*/ 	.word	0x00000007
        /*114c*/ 	.word	0x000348c0
        /*1150*/ 	.short	0x010a
        /*1152*/ 	.byte	0x3f
	.zero		1


	//   ....[57]....
        /*1154*/ 	.word	0x00021430
        /*1158*/ 	.word	0x00000000
        /*115c*/ 	.word	0x00034840
        /*1160*/ 	.short	0x010a
        /*1162*/ 	.byte	0x3f
	.zero		1


	//   ....[58]....
        /*1164*/ 	.word	0x00022410
        /*1168*/ 	.word	0x00000012
        /*116c*/ 	.word	0x00034800
        /*1170*/ 	.short	0x0107
        /*1172*/ 	.byte	0x3f
	.zero		1


	//   ....[59]....
        /*1174*/ 	.word	0x00022520
        /*1178*/ 	.word	0x00000012
        /*117c*/ 	.word	0x00034800
        /*1180*/ 	.short	0x0101
        /*1182*/ 	.byte	0x3f
	.zero		1


	//   ....[60]....
        /*1184*/ 	.word	0x00022540
        /*1188*/ 	.word	0x00000012
        /*118c*/ 	.word	0x00034820
        /*1190*/ 	.short	0x010a
        /*1192*/ 	.byte	0x3f
	.zero		1


	//   ....[61]....
        /*1194*/ 	.word	0x00022900
        /*1198*/ 	.word	0x00000003
        /*119c*/ 	.word	0x00034840
        /*11a0*/ 	.short	0x010a
        /*11a2*/ 	.byte	0x3f
	.zero		1


	//   ....[62]....
        /*11a4*/ 	.word	0x00022d90
        /*11a8*/ 	.word	0x00000003
        /*11ac*/ 	.word	0x00000060
        /*11b0*/ 	.short	0x010a
        /*11b2*/ 	.byte	0x3f
	.zero		1


	//   ....[63]....
        /*11b4*/ 	.word	0x00023420
        /*11b8*/ 	.word	0x00000003
        /*11bc*/ 	.word	0x00034840
        /*11c0*/ 	.short	0x010a
        /*11c2*/ 	.byte	0x3f
	.zero		1


	//   ....[64]....
        /*11c4*/ 	.word	0x000238b0
        /*11c8*/ 	.word	0x00000002
        /*11cc*/ 	.word	0x00000060
        /*11d0*/ 	.short	0x010a
        /*11d2*/ 	.byte	0x3f
	.zero		1


	//   ....[65]....
        /*11d4*/ 	.word	0x00023e80
        /*11d8*/ 	.word	0x00000002
        /*11dc*/ 	.word	0x00034840
        /*11e0*/ 	.short	0x010a
        /*11e2*/ 	.byte	0x3f
	.zero		1


	//   ....[66]....
        /*11e4*/ 	.word	0x00024310
        /*11e8*/ 	.word	0x00000002
        /*11ec*/ 	.word	0x00000060
        /*11f0*/ 	.short	0x010a
        /*11f2*/ 	.byte	0x3f
	.zero		1


	//   ....[67]....
        /*11f4*/ 	.word	0x00024890
        /*11f8*/ 	.word	0x00000000
        /*11fc*/ 	.word	0x00034860
        /*1200*/ 	.short	0x010a
        /*1202*/ 	.byte	0x3f
	.zero		1


	//   ....[68]....
        /*1204*/ 	.word	0x00025ee0
        /*1208*/ 	.word	0x00000000
        /*120c*/ 	.word	0x00034820
        /*1210*/ 	.short	0x010a
        /*1212*/ 	.byte	0x3f
	.zero		1


	//   ....[69]....
        /*1214*/ 	.word	0x000260e0
        /*1218*/ 	.word	0x00000006
        /*121c*/ 	.word	0x00000000
        /*1220*/ 	.short	0x010a
        /*1222*/ 	.byte	0x3f
	.zero		1


	//   ....[70]....
        /*1224*/ 	.word	0x00026110
        /*1228*/ 	.word	0x00000007
        /*122c*/ 	.word	0x00000000
        /*1230*/ 	.short	0x010a
        /*1232*/ 	.byte	0x3f
	.zero		1


	//   ....[71]....
        /*1234*/ 	.word	0x00026170
        /*1238*/ 	.word	0x00000004
        /*123c*/ 	.word	0x00000000
        /*1240*/ 	.short	0x010a
        /*1242*/ 	.byte	0x3f
	.zero		1


	//   ....[72]....
        /*1244*/ 	.word	0x000261a0
        /*1248*/ 	.word	0x00000003
        /*124c*/ 	.word	0x00000000
        /*1250*/ 	.short	0x010a
        /*1252*/ 	.byte	0x3f
	.zero		1


	//   ....[73]....
        /*1254*/ 	.word	0x00026200
        /*1258*/ 	.word	0x00000003
        /*125c*/ 	.word	0x00034890
        /*1260*/ 	.short	0x010a
        /*1262*/ 	.byte	0x3f
	.zero		1


	//   ....[74]....
        /*1264*/ 	.word	0x00026250
        /*1268*/ 	.word	0x00000003
        /*126c*/ 	.word	0x00034890
        /*1270*/ 	.short	0x010a
        /*1272*/ 	.byte	0x3f
	.zero		1


	//   ....[75]....
        /*1274*/ 	.word	0x000262a0
        /*1278*/ 	.word	0x00000003
        /*127c*/ 	.word	0x00034890
        /*1280*/ 	.short	0x010a
        /*1282*/ 	.byte	0x3f
	.zero		1


	//   ....[76]....
        /*1284*/ 	.word	0x000262f0
        /*1288*/ 	.word	0x00000003
        /*128c*/ 	.word	0x000348b0
        /*1290*/ 	.short	0x010a
        /*1292*/ 	.byte	0x3f
	.zero		1


	//   ....[77]....
        /*1294*/ 	.word	0x000266e0
        /*1298*/ 	.word	0x00000002
        /*129c*/ 	.word	0x00034800
        /*12a0*/ 	.short	0x010a
        /*12a2*/ 	.byte	0x3f
	.zero		1


	//   ....[78]....
        /*12a4*/ 	.word	0x00026ae0
        /*12a8*/ 	.word	0x00000002
        /*12ac*/ 	.word	0x00034800
        /*12b0*/ 	.short	0x010a
        /*12b2*/ 	.byte	0x3f
	.zero		1


	//   ....[79]....
        /*12b4*/ 	.word	0x00026b30
        /*12b8*/ 	.word	0x00000006
        /*12bc*/ 	.word	0x00034830
        /*12c0*/ 	.short	0x010a
        /*12c2*/ 	.byte	0x3f
	.zero		1


	//   ....[80]....
        /*12c4*/ 	.word	0x00026b80
        /*12c8*/ 	.word	0x00000014
        /*12cc*/ 	.word	0x00034830
        /*12d0*/ 	.short	0x010a
        /*12d2*/ 	.byte	0x3f
	.zero		1


	//   ....[81]....
        /*12d4*/ 	.word	0x00026bd0
        /*12d8*/ 	.word	0x00000015
        /*12dc*/ 	.word	0x00034850
        /*12e0*/ 	.short	0x010a
        /*12e2*/ 	.byte	0x3f
	.zero		1


	//   ....[82]....
        /*12e4*/ 	.word	0x00026c20
        /*12e8*/ 	.word	0x00000003
        /*12ec*/ 	.word	0x00034830
        /*12f0*/ 	.short	0x010a
        /*12f2*/ 	.byte	0x3f
	.zero		1


	//   ....[83]....
        /*12f4*/ 	.word	0x00026c70
        /*12f8*/ 	.word	0x0000000f
        /*12fc*/ 	.word	0x00034850
        /*1300*/ 	.short	0x010a
        /*1302*/ 	.byte	0x3f
	.zero		1


	//   ....[84]....
        /*1304*/ 	.word	0x00026cc0
        /*1308*/ 	.word	0x00000007
        /*130c*/ 	.word	0x00034850
        /*1310*/ 	.short	0x010a
        /*1312*/ 	.byte	0x3f
	.zero		1


	//   ....[85]....
        /*1314*/ 	.word	0x00026e60
        /*1318*/ 	.word	0x00000012
        /*131c*/ 	.word	0x00034820
        /*1320*/ 	.short	0x010a
        /*1322*/ 	.byte	0x3f
	.zero		1


	//   ....[86]....
        /*1324*/ 	.word	0x00026eb0
        /*1328*/ 	.word	0x00000005
        /*132c*/ 	.word	0x000348a0
        /*1330*/ 	.short	0x010a
        /*1332*/ 	.byte	0x3f
	.zero		1


	//   ....[87]....
        /*1334*/ 	.word	0x00026f00
        /*1338*/ 	.word	0x00000005
        /*133c*/ 	.word	0x000348c0
        /*1340*/ 	.short	0x010a
        /*1342*/ 	.byte	0x3f
	.zero		1


	//   ....[88]....
        /*1344*/ 	.word	0x00026f50
        /*1348*/ 	.word	0x00000007
        /*134c*/ 	.word	0x000348a0
        /*1350*/ 	.short	0x010a
        /*1352*/ 	.byte	0x3f
	.zero		1


	//   ....[89]....
        /*1354*/ 	.word	0x00026fa0
        /*1358*/ 	.word	0x00000007
        /*135c*/ 	.word	0x000348c0
        /*1360*/ 	.short	0x010a
        /*1362*/ 	.byte	0x3f
	.zero		1


	//   ....[90]....
        /*1364*/ 	.word	0x00027140
        /*1368*/ 	.word	0x00000000
        /*136c*/ 	.word	0x00034840
        /*1370*/ 	.short	0x010a
        /*1372*/ 	.byte	0x3f
	.zero		1


	//   ....[91]....
        /*1374*/ 	.word	0x00027d70
        /*1378*/ 	.word	0x00000012
        /*137c*/ 	.word	0x00034820
        /*1380*/ 	.short	0x010a
        /*1382*/ 	.byte	0x3f
	.zero		1


	//   ....[92]....
        /*1384*/ 	.word	0x00027dc0
        /*1388*/ 	.word	0x00000003
        /*138c*/ 	.word	0x00034840
        /*1390*/ 	.short	0x010a
        /*1392*/ 	.byte	0x3f
	.zero		1


	//   ....[93]....
        /*1394*/ 	.word	0x00027e10
        /*1398*/ 	.word	0x00000003
        /*139c*/ 	.word	0x00000060
        /*13a0*/ 	.short	0x010a
        /*13a2*/ 	.byte	0x3f
	.zero		1


	//   ....[94]....
        /*13a4*/ 	.word	0x00027e60
        /*13a8*/ 	.word	0x00000003
        /*13ac*/ 	.word	0x00034840
        /*13b0*/ 	.short	0x010a
        /*13b2*/ 	.byte	0x3f
	.zero		1


	//   ....[95]....
        /*13b4*/ 	.word	0x00027eb0
        /*13b8*/ 	.word	0x00000002
        /*13bc*/ 	.word	0x00000060
        /*13c0*/ 	.short	0x010a
        /*13c2*/ 	.byte	0x3f
	.zero		1


	//   ....[96]....
        /*13c4*/ 	.word	0x00027f00
        /*13c8*/ 	.word	0x00000002
        /*13cc*/ 	.word	0x00034840
        /*13d0*/ 	.short	0x010a
        /*13d2*/ 	.byte	0x3f
	.zero		1


	//   ....[97]....
        /*13d4*/ 	.word	0x00027f50
        /*13d8*/ 	.word	0x00000002
        /*13dc*/ 	.word	0x00000060
        /*13e0*/ 	.short	0x010a
        /*13e2*/ 	.byte	0x3f
	.zero		1


	//   ....[98]....
        /*13e4*/ 	.word	0x00027fa0
        /*13e8*/ 	.word	0x00000000
        /*13ec*/ 	.word	0x00034860
        /*13f0*/ 	.short	0x010a
        /*13f2*/ 	.byte	0x3f
	.zero		1


	//   ....[99]....
        /*13f4*/ 	.word	0x00028b20
        /*13f8*/ 	.word	0x00000000
        /*13fc*/ 	.word	0x00034820
        /*1400*/ 	.short	0x010a
        /*1402*/ 	.byte	0x3f
	.zero		1


	//   ....[100]....
        /*1404*/ 	.word	0x00028cc0
        /*1408*/ 	.word	0x00000006
        /*140c*/ 	.word	0x00000000
        /*1410*/ 	.short	0x010a
        /*1412*/ 	.byte	0x3f
	.zero		1


	//   ....[101]....
        /*1414*/ 	.word	0x00028d10
        /*1418*/ 	.word	0x00000007
        /*141c*/ 	.word	0x00000000
        /*1420*/ 	.short	0x010a
        /*1422*/ 	.byte	0x3f
	.zero		1


	//   ....[102]....
        /*1424*/ 	.word	0x00028d60
        /*1428*/ 	.word	0x00000004
        /*142c*/ 	.word	0x00000000
        /*1430*/ 	.short	0x010a
        /*1432*/ 	.byte	0x3f
	.zero		1


	//----- nvinfo : EIATTR_NUM_MBARRIERS
	.align		4
.L_331:
        /*1434*/ 	.byte	0x03, 0x38
        /*1436*/ 	.short	0x0016


	//----- nvinfo : EIATTR_EXIT_INSTR_OFFSETS
	.align		4
        /*1438*/ 	.byte	0x04, 0x1c
        /*143a*/ 	.short	(.L_333 - .L_332)


	//   ....[0]....
.L_332:
        /*143c*/ 	.word	0x000261f0


	//----- nvinfo : EIATTR_MAX_THREADS
	.align		4
.L_333:
        /*1440*/ 	.byte	0x04, 0x05
        /*1442*/ 	.short	(.L_335 - .L_334)
.L_334:
        /*1444*/ 	.word	0x00000180
        /*1448*/ 	.word	0x00000001
        /*144c*/ 	.word	0x00000001


	//----- nvinfo : EIATTR_CRS_STACK_SIZE
	.align		4
.L_335:
        /*1450*/ 	.byte	0x04, 0x1e
        /*1452*/ 	.short	(.L_337 - .L_336)
.L_336:
        /*1454*/ 	.word	0x00000000


	//----- nvinfo : EIATTR_CBANK_PARAM_SIZE
	.align		4
.L_337:
        /*1458*/ 	.byte	0x03, 0x19
        /*145a*/ 	.short	0x0af0


	//----- nvinfo : EIATTR_PARAM_CBANK
	.align		4
        /*145c*/ 	.byte	0x04, 0x0a
        /*145e*/ 	.short	(.L_339 - .L_338)
	.align		4
.L_338:
        /*1460*/ 	.word	index@(.nv.constant0._ZN7cutlass13device_kernelIN5flash11enable_sm90INS1_16FlashAttnFwdSm90INS1_25CollectiveMainloopFwdSm90ILi2EN4cute5tupleIJNS5_1CILi1EEES8_S8_EEENS6_IJNS7_ILi128EEESA_NS7_ILi192EEEEEELi128ENS_6half_tEfNS_4arch4Sm90ELb1ELb0ELb0ELb1ELb0ELb1ELb0ELb1ELb1ELb1ELb1ELb0EEENS1_21CollectiveEpilogueFwdINS6_IJSA_SA_SA_EEES9_SD_SF_Li256ELb1ELb1ELb1ELb0EEENS1_36VarlenDynamicPersistentTileSchedulerILi128ELi128ELi256ELi128ELb1ELb1ELb1ELb1ELb1ELb1EEEEEEEEEvNT_6ParamsE)
        /*1464*/ 	.short	0x0210
        /*1466*/ 	.short	0x0af0


	//----- nvinfo : EIATTR_SW_WAR
	.align		4
.L_339:
        /*1468*/ 	.byte	0x04, 0x36
        /*146a*/ 	.short	(.L_341 - .L_340)
.L_340:
        /*146c*/ 	.word	0x00000008
.L_341:


//--------------------- .nv.callgraph             --------------------------
	.section	.nv.callgraph,"",@"SHT_CUDA_CALLGRAPH"
	.align	4
	.sectionentsize	8
	.align		4
        /*0000*/ 	.word	0x00000000
	.align		4
        /*0004*/ 	.word	0xffffffff
	.align		4
        /*0008*/ 	.word	index@(_ZN7cutlass13device_kernelIN5flash11enable_sm90INS1_16FlashAttnFwdSm90INS1_25CollectiveMainloopFwdSm90ILi2EN4cute5tupleIJNS5_1CILi1EEES8_S8_EEENS6_IJNS7_ILi128EEESA_NS7_ILi192EEEEEELi128ENS_6half_tEfNS_4arch4Sm90ELb0ELb0ELb0ELb0ELb0ELb0ELb0ELb1ELb1ELb1ELb1ELb0EEENS1_21CollectiveEpilogueFwdINS6_IJSA_SA_SA_EEES9_SD_SF_Li256ELb0ELb1ELb1ELb0EEENS1_19SingleTileSchedulerILb0ELb1ELb1ELi128EEEEEEEEEvNT_6ParamsE)
	.align		4
        /*000c*/ 	.word	index@(__assertfail)
	.align		4
        /*0010*/ 	.word	index@(_ZN7cutlass13device_kernelIN5flash11enable_sm90INS1_16FlashAttnFwdSm90INS1_25CollectiveMainloopFwdSm90ILi2EN4cute5tupleIJNS5_1CILi1EEES8_S8_EEENS6_IJNS7_ILi128EEESA_NS7_ILi192EEEEEELi128ENS_6half_tEfNS_4arch4Sm90ELb0ELb0ELb0ELb1ELb0ELb0ELb0ELb1ELb1ELb1ELb1ELb0EEENS1_21CollectiveEpilogueFwdINS6_IJSA_SA_SA_EEES9_SD_SF_Li256ELb1ELb1ELb1ELb0EEENS1_36VarlenDynamicPersistentTileSchedulerILi128ELi128ELi256ELi128ELb1ELb1ELb1ELb0ELb1ELb1EEEEEEEEEvNT_6ParamsE)
	.align		4
        /*0014*/ 	.word	index@(__assertfail)
	.align		4
        /*0018*/ 	.word	index@(_ZN7cutlass13device_kernelIN5flash11enable_sm90INS1_16FlashAttnFwdSm90INS1_25CollectiveMainloopFwdSm90ILi2EN4cute5tupleIJNS5_1CILi1EEES8_S8_EEENS6_IJNS7_ILi128EEESA_NS7_ILi192EEEEEELi128ENS_6half_tEfNS_4arch4Sm90ELb0ELb0ELb0ELb1ELb0ELb1ELb0ELb1ELb1ELb1ELb1ELb0EEENS1_21CollectiveEpilogueFwdINS6_IJSA_SA_SA_EEES9_SD_SF_Li256ELb1ELb1ELb1ELb0EEENS1_36VarlenDynamicPersistentTileSchedulerILi128ELi128ELi256ELi128ELb1ELb1ELb1ELb0ELb1ELb1EEEEEEEEEvNT_6ParamsE)
	.align		4
        /*001c*/ 	.word	index@(__assertfail)
	.align		4
        /*0020*/ 	.word	index@(_ZN7cutlass13device_kernelIN5flash11enable_sm90INS1_16FlashAttnFwdSm90INS1_25CollectiveMainloopFwdSm90ILi2EN4cute5tupleIJNS5_1CILi1EEES8_S8_EEENS6_IJNS7_ILi128EEENS7_ILi96EEENS7_ILi192EEEEEELi128ENS_6half_tEfNS_4arch4Sm90ELb0ELb1ELb0ELb0ELb0ELb0ELb0ELb1ELb1ELb1ELb1ELb0EEENS1_21CollectiveEpilogueFwdINS6_IJSA_SA_SB_EEES9_SE_SG_Li256ELb0ELb1ELb1ELb0EEENS1_19SingleTileSchedulerILb0ELb1ELb1ELi128EEEEEEEEEvNT_6ParamsE)
	.align		4
        /*0024*/ 	.word	index@(__assertfail)
	.align		4
        /*0028*/ 	.word	index@(_ZN7cutlass13device_kernelIN5flash11enable_sm90INS1_16FlashAttnFwdSm90INS1_25CollectiveMainloopFwdSm90ILi2EN4cute5tupleIJNS5_1CILi1EEES8_S8_EEENS6_IJNS7_ILi128EEENS7_ILi96EEENS7_ILi192EEEEEELi128ENS_6half_tEfNS_4arch4Sm90ELb0ELb1ELb0ELb1ELb0ELb0ELb0ELb1ELb1ELb1ELb1ELb0EEENS1_21CollectiveEpilogueFwdINS6_IJSA_SA_SB_EEES9_SE_SG_Li256ELb1ELb1ELb1ELb0EEENS1_36VarlenDynamicPersistentTileSchedulerILi128ELi96ELi256ELi128ELb1ELb1ELb1ELb1ELb0ELb1EEEEEEEEEvNT_6ParamsE)
	.align		4
        /*002c*/ 	.word	index@(__assertfail)
	.align		4
        /*0030*/ 	.word	index@(_ZN7cutlass13device_kernelIN5flash11enable_sm90INS1_16FlashAttnFwdSm90INS1_25CollectiveMainloopFwdSm90ILi2EN4cute5tupleIJNS5_1CILi1EEES8_S8_EEENS6_IJNS7_ILi128EEENS7_ILi96EEENS7_ILi192EEEEEELi128ENS_6half_tEfNS_4arch4Sm90ELb0ELb1ELb0ELb1ELb0ELb1ELb0ELb1ELb1ELb1ELb1ELb0EEENS1_21CollectiveEpilogueFwdINS6_IJSA_SA_SB_EEES9_SE_SG_Li256ELb1ELb1ELb1ELb0EEENS1_36VarlenDynamicPersistentTileSchedulerILi128ELi96ELi256ELi128ELb1ELb1ELb1ELb1ELb0ELb1EEEEEEEEEvNT_6ParamsE)
	.align		4
        /*0034*/ 	.word	index@(__assertfail)
	.align		4
        /*0038*/ 	.word	index@(_ZN7cutlass13device_kernelIN5flash11enable_sm90INS1_16FlashAttnFwdSm90INS1_25CollectiveMainloopFwdSm90ILi2EN4cute5tupleIJNS5_1CILi1EEES8_S8_EEENS6_IJNS7_ILi128EEESA_NS7_ILi192EEEEEELi128ENS_6half_tEfNS_4arch4Sm90ELb1ELb0ELb0ELb0ELb0ELb0ELb0ELb1ELb1ELb1ELb1ELb0EEENS1_21CollectiveEpilogueFwdINS6_IJSA_SA_SA_EEES9_SD_SF_Li256ELb0ELb1ELb1ELb0EEENS1_19SingleTileSchedulerILb0ELb1ELb1ELi128EEEEEEEEEvNT_6ParamsE)
	.align		4
        /*003c*/ 	.word	index@(__assertfail)
	.align		4
        /*0040*/ 	.word	index@(_ZN7cutlass13device_kernelIN5flash11enable_sm90INS1_16FlashAttnFwdSm90INS1_25CollectiveMainloopFwdSm90ILi2EN4cute5tupleIJNS5_1CILi1EEES8_S8_EEENS6_IJNS7_ILi128EEESA_NS7_ILi192EEEEEELi128ENS_6half_tEfNS_4arch4Sm90ELb1ELb0ELb0ELb1ELb0ELb0ELb0ELb1ELb1ELb1ELb1ELb0EEENS1_21CollectiveEpilogueFwdINS6_IJSA_SA_SA_EEES9_SD_SF_Li256ELb1ELb1ELb1ELb0EEENS1_36VarlenDynamicPersistentTileSchedulerILi128ELi128ELi256ELi128ELb1ELb1ELb1ELb1ELb1ELb1EEEEEEEEEvNT_6ParamsE)
	.align		4
        /*0044*/ 	.word	index@(__assertfail)
	.align		4
        /*0048*/ 	.word	index@(_ZN7cutlass13device_kernelIN5flash11enable_sm90INS1_16FlashAttnFwdSm90INS1_25CollectiveMainloopFwdSm90ILi2EN4cute5tupleIJNS5_1CILi1EEES8_S8_EEENS6_IJNS7_ILi128EEESA_NS7_ILi192EEEEEELi128ENS_6half_tEfNS_4arch4Sm90ELb1ELb0ELb0ELb1ELb0ELb1ELb0ELb1ELb1ELb1ELb1ELb0EEENS1_21CollectiveEpilogueFwdINS6_IJSA_SA_SA_EEES9_SD_SF_Li256ELb1ELb1ELb1ELb0EEENS1_36VarlenDynamicPersistentTileSchedulerILi128ELi128ELi256ELi128ELb1ELb1ELb1ELb1ELb1ELb1EEEEEEEEEvNT_6ParamsE)
	.align		4
        /*004c*/ 	.word	index@(__assertfail)
	.align		4
        /*0050*/ 	.word	0x00000000
	.align		4
        /*0054*/ 	.word	0xfffffffe
	.align		4
        /*0058*/ 	.word	0x00000000
	.align		4
        /*005c*/ 	.word	0xfffffffd
	.align		4
        /*0060*/ 	.word	0x00000000
	.align		4
        /*0064*/ 	.word	0xfffffffc


//--------------------- .nv.constant4             --------------------------
	.section	.nv.constant4,"a",@progbits
	.align	8
	.align		8
.nv.constant4:
        /*0000*/ 	.dword	__assertfail
	.align		8
        /*0008*/ 	.dword	__unnamed_1
	.align		8
        /*0010*/ 	.dword	__unnamed_2
	.align		8
        /*0018*/ 	.dword	__unnamed_3
	.align		8
        /*0020*/ 	.dword	__unnamed_4
	.align		8
        /*0028*/ 	.dword	__unnamed_5
	.align		8
        /*0030*/ 	.dword	__unnamed_6
	.align		8
        /*0038*/ 	.dword	__unnamed_7
	.align		8
        /*0040*/ 	.dword	__unnamed_8
	.align		8
        /*0048*/ 	.dword	__unnamed_9
	.align		8
        /*0050*/ 	.dword	__unnamed_10
	.align		8
        /*0058*/ 	.dword	__unnamed_11
	.align		8
        /*0060*/ 	.dword	_ZN76_INTERNAL_37f5b911_40_flash_fwd_hdim192_128_fp16_split_sm90_cu_c0233546_30964cuda3std3__45__cpo5beginE
	.align		8
        /*0068*/ 	.dword	_ZN76_INTERNAL_37f5b911_40_flash_fwd_hdim192_128_fp16_split_sm90_cu_c0233546_30964cuda3std3__45__cpo3endE
	.align		8
        /*0070*/ 	.dword	_ZN76_INTERNAL_37f5b911_40_flash_fwd_hdim192_128_fp16_split_sm90_cu_c0233546_30964cuda3std3__45__cpo6cbeginE
	.align		8
        /*0078*/ 	.dword	_ZN76_INTERNAL_37f5b911_40_flash_fwd_hdim192_128_fp16_split_sm90_cu_c0233546_30964cuda3std3__45__cpo4cendE
	.align		8
        /*0080*/ 	.dword	_ZN76_INTERNAL_37f5b911_40_flash_fwd_hdim192_128_fp16_split_sm90_cu_c0233546_30964cuda3std3__478_GLOBAL__N__37f5b911_40_flash_fwd_hdim192_128_fp16_split_sm90_cu_c0233546_30966ignoreE
	.align		8
        /*0088*/ 	.dword	_ZN76_INTERNAL_37f5b911_40_flash_fwd_hdim192_128_fp16_split_sm90_cu_c0233546_30964cuda3std3__419piecewise_constructE
	.align		8
        /*0090*/ 	.dword	_ZN76_INTERNAL_37f5b911_40_flash_fwd_hdim192_128_fp16_split_sm90_cu_c0233546_30964cuda3std3__48in_placeE
	.align		8
        /*0098*/ 	.dword	_ZN76_INTERNAL_37f5b911_40_flash_fwd_hdim192_128_fp16_split_sm90_cu_c0233546_30964cuda3std6ranges3__45__cpo4swapE
	.align		8
        /*00a0*/ 	.dword	_ZN76_INTERNAL_37f5b911_40_flash_fwd_hdim192_128_fp16_split_sm90_cu_c0233546_30964cuda3std6ranges3__45__cpo9iter_moveE
	.align		8
        /*00a8*/ 	.dword	_ZN76_INTERNAL_37f5b911_40_flash_fwd_hdim192_128_fp16_split_sm90_cu_c0233546_30964cute7productE
	.align		8
        /*00b0*/ 	.dword	_ZN76_INTERNAL_37f5b911_40_flash_fwd_hdim192_128_fp16_split_sm90_cu_c0233546_30964cute1_E
	.align		8
        /*00b8*/ 	.dword	$str$20
	.align		8
        /*00c0*/ 	.dword	$str$21


//--------------------- .text._ZN7cutlass13device_kernelIN5flash11enable_sm90INS1_16FlashAttnFwdSm90INS1_25CollectiveMainloopFwdSm90ILi2EN4cute5tupleIJNS5_1CILi1EEES8_S8_EEENS6_IJNS7_ILi128EEESA_NS7_ILi192EEEEEELi128ENS_6half_tEfNS_4arch4Sm90ELb0ELb0ELb0ELb0ELb0ELb0ELb0ELb1ELb1ELb1ELb1ELb0EEENS1_21CollectiveEpilogueFwdINS6_IJSA_SA_SA_EEES9_SD_SF_Li256ELb0ELb1ELb1ELb0EEENS1_19SingleTileSchedulerILb0ELb1ELb1ELi128EEEEEEEEEvNT_6ParamsE --------------------------
	.section	.text._ZN7cutlass13device_kernelIN5flash11enable_sm90INS1_16FlashAttnFwdSm90INS1_25CollectiveMainloopFwdSm90ILi2EN4cute5tupleIJNS5_1CILi1EEES8_S8_EEENS6_IJNS7_ILi128EEESA_NS7_ILi192EEEEEELi128ENS_6half_tEfNS_4arch4Sm90ELb0ELb0ELb0ELb0ELb0ELb0ELb0ELb1ELb1ELb1ELb1ELb0EEENS1_21CollectiveEpilogueFwdINS6_IJSA_SA_SA_EEES9_SD_SF_Li256ELb0ELb1ELb1ELb0EEENS1_19SingleTileSchedulerILb0ELb1ELb1ELi128EEEEEEEEEvNT_6ParamsE,"ax",@progbits
	.align	128
.text._ZN7cutlass13device_kernelIN5flash11enable_sm90INS1_16FlashAttnFwdSm90INS1_25CollectiveMainloopFwdSm90ILi2EN4cute5tupleIJNS5_1CILi1EEES8_S8_EEENS6_IJNS7_ILi128EEESA_NS7_ILi192EEEEEELi128ENS_6half_tEfNS_4arch4Sm90ELb0ELb0ELb0ELb0ELb0ELb0ELb0ELb1ELb1ELb1ELb1ELb0EEENS1_21CollectiveEpilogueFwdINS6_IJSA_SA_SA_EEES9_SD_SF_Li256ELb0ELb1ELb1ELb0EEENS1_19SingleTileSchedulerILb0ELb1ELb1ELi128EEEEEEEEEvNT_6ParamsE:
        .type           _ZN7cutlass13device_kernelIN5flash11enable_sm90INS1_16FlashAttnFwdSm90INS1_25CollectiveMainloopFwdSm90ILi2EN4cute5tupleIJNS5_1CILi1EEES8_S8_EEENS6_IJNS7_ILi128EEESA_NS7_ILi192EEEEEELi128ENS_6half_tEfNS_4arch4Sm90ELb0ELb0ELb0ELb0ELb0ELb0ELb0ELb1ELb1ELb1ELb1ELb0EEENS1_21CollectiveEpilogueFwdINS6_IJSA_SA_SA_EEES9_SD_SF_Li256ELb0ELb1ELb1ELb0EEENS1_19SingleTileSchedulerILb0ELb1ELb1ELi128EEEEEEEEEvNT_6ParamsE,@function
        .size           _ZN7cutlass13device_kernelIN5flash11enable_sm90INS1_16FlashAttnFwdSm90INS1_25CollectiveMainloopFwdSm90ILi2EN4cute5tupleIJNS5_1CILi1EEES8_S8_EEENS6_IJNS7_ILi128EEESA_NS7_ILi192EEEEEELi128ENS_6half_tEfNS_4arch4Sm90ELb0ELb0ELb0ELb0ELb0ELb0ELb0ELb1ELb1ELb1ELb1ELb0EEENS1_21CollectiveEpilogueFwdINS6_IJSA_SA_SA_EEES9_SD_SF_Li256ELb0ELb1ELb1ELb0EEENS1_19SingleTileSchedulerILb0ELb1ELb1ELi128EEEEEEEEEvNT_6ParamsE,(.L_x_2981 - _ZN7cutlass13device_kernelIN5flash11enable_sm90INS1_16FlashAttnFwdSm90INS1_25CollectiveMainloopFwdSm90ILi2EN4cute5tupleIJNS5_1CILi1EEES8_S8_EEENS6_IJNS7_ILi128EEESA_NS7_ILi192EEEEEELi128ENS_6half_tEfNS_4arch4Sm90ELb0ELb0ELb0ELb0ELb0ELb0ELb0ELb1ELb1ELb1ELb1ELb0EEENS1_21CollectiveEpilogueFwdINS6_IJSA_SA_SA_EEES9_SD_SF_Li256ELb0ELb1ELb1ELb0EEENS1_19SingleTileSchedulerILb0ELb1ELb1ELi128EEEEEEEEEvNT_6ParamsE)
        .other          _ZN7cutlass13device_kernelIN5flash11enable_sm90INS1_16FlashAttnFwdSm90INS1_25CollectiveMainloopFwdSm90ILi2EN4cute5tupleIJNS5_1CILi1EEES8_S8_EEENS6_IJNS7_ILi128EEESA_NS7_ILi192EEEEEELi128ENS_6half_tEfNS_4arch4Sm90ELb0ELb0ELb0ELb0ELb0ELb0ELb0ELb1ELb1ELb1ELb1ELb0EEENS1_21CollectiveEpilogueFwdINS6_IJSA_SA_SA_EEES9_SD_SF_Li256ELb0ELb1ELb1ELb0EEENS1_19SingleTileSchedulerILb0ELb1ELb1ELi128EEEEEEEEEvNT_6ParamsE,@"STO_CUDA_ENTRY STV_DEFAULT"
_ZN7cutlass13device_kernelIN5flash11enable_sm90INS1_16FlashAttnFwdSm90INS1_25CollectiveMainloopFwdSm90ILi2EN4cute5tupleIJNS5_1CILi1EEES8_S8_EEENS6_IJNS7_ILi128EEESA_NS7_ILi192EEEEEELi128ENS_6half_tEfNS_4arch4Sm90ELb0ELb0ELb0ELb0ELb0ELb0ELb0ELb1ELb1ELb1ELb1ELb0EEENS1_21CollectiveEpilogueFwdINS6_IJSA_SA_SA_EEES9_SD_SF_Li256ELb0ELb1ELb1ELb0EEENS1_19SingleTileSchedulerILb0ELb1ELb1ELi128EEEEEEEEEvNT_6ParamsE:
[----:B------:R-:W0:Y:S02]  /*0000*/  LDC R1, c[0x0][0x28] ;  /* 0x00000a00ff017b82 */ /* 0x000e240000000800 */
[----:B0-----:R-:W-:Y:S01]  /*0010*/  VIADD R1, R1, 0xffffffe8 ;  /* 0xffffffe801017836 */ /* 0x001fe20000000000 */
[----:B------:R-:W0:Y:S01]  /*0020*/  S2R R3, SR_TID.X ;  /* 0x0000000000037919 */ /* 0x000e220000002100 */
[----:B------:R-:W-:Y:S01]  /*0030*/  ELECT P0, URZ, PT ;  /* 0x00000000003f782f */ /* 0x000fe20003800000 */
[----:B------:R-:W-:Y:S01]  /*0040*/  BSSY B0, `(.L_x_0) ;  /* 0x000000d000007945 */ /* 0x000fe20003800000 */
[----:B0-----:R-:W-:-:S05]  /*0050*/  SHF.R.U32.HI R0, RZ, 0x5, R3 ;  /* 0x00000005ff007819 */ /* 0x001fca0000011603 */
[----:B------:R-:W0:Y:S02]  /*0060*/  SHFL.IDX PT, R2, R0, RZ, 0x1f ;  /* 0x00001fff00027589 */ /* 0x000e2400000e0000 */
[----:B0-----:R-:W-:-:S13]  /*0070*/  ISETP.EQ.AND P0, PT, R2, RZ, P0 ;  /* 0x000000ff0200720c */ /* 0x001fda0000702270 */
[----:B------:R-:W-:Y:S05]  /*0080*/  @!P0 BRA `(.L_x_1) ;  /* 0x0000000000208947 */ /* 0x000fea0003800000 */
[----:B------:R-:W-:Y:S02]  /*0090*/  ULDC.64 UR4, c[0x0][0x198] ;  /* 0x0000660000047ab9 */ /* 0x000fe40000000a00 */
[----:B------:R-:W-:Y:S02]  /*00a0*/  UIADD3 UR6, UP0, UR4, 0x370, URZ ;  /* 0x0000037004067890 */ /* 0x000fe4000ff1e03f */
[----:B------:R-:W-:Y:S02]  /*00b0*/  UIADD3 UR4, UP1, UR4, 0x470, URZ ;  /* 0x0000047004047890 */ /* 0x000fe4000ff3e03f */
[----:B------:R-:W-:Y:S02]  /*00c0*/  UIADD3.X UR7, URZ, UR5, URZ, UP0, !UPT ;  /* 0x000000053f077290 */ /* 0x000fe400087fe43f */
[----:B------:R-:W-:-:S07]  /*00d0*/  UIADD3.X UR5, URZ, UR5, URZ, UP1, !UPT ;  /* 0x000000053f057290 */ /* 0x000fce0008ffe43f */
[----:B------:R0:W-:Y:S02]  /*00e0*/  UTMACCTL.PF [UR6] ;  /* 0x00000000060079b9 */ /* 0x0001e40008040000 */
[----:B------:R0:W-:Y:S02]  /*00f0*/  UTMACCTL.PF [UR4] ;  /* 0x00000000040079b9 */ /* 0x0001e40008040000 */
[----:B0-----:R-:W-:Y:S01]  /*0100*/  NOP ;  /* 0x0000000000007918 */ /* 0x001fe20000000000 */
.L_x_1:
[----:B------:R-:W-:Y:S05]  /*0110*/  BSYNC B0 ;  /* 0x0000000000007941 */ /* 0x000fea0003800000 */
.L_x_0:
[----:B------:R-:W-:Y:S01]  /*0120*/  VOTEU.ANY UP0, P0 ;  /* 0x00000000003f7886 */ /* 0x000fe20000000100 */
[----:B------:R-:W0:Y:S01]  /*0130*/  SHFL.IDX PT, R2, R0, RZ, 0x1f ;  /* 0x00001fff00027589 */ /* 0x000e2200000e0000 */
[----:B------:R-:W-:Y:S01]  /*0140*/  UMOV UR4, 0x80 ;  /* 0x0000008000047882 */ /* 0x000fe20000000000 */
[----:B------:R-:W-:Y:S01]  /*0150*/  UMOV UR7, 0x100 ;  /* 0x0000010000077882 */ /* 0x000fe20000000000 */
[----:B------:R-:W-:Y:S01]  /*0160*/  VOTEU.ANY UP1, P0 ;  /* 0x00000000003f7886 */ /* 0x000fe20000020100 */
[----:B------:R-:W1:Y:S01]  /*0170*/  @UP0 S2UR UR8, SR_CgaCtaId ;  /* 0x00000000000809c3 */ /* 0x000e620000008800 */
[----:B------:R-:W-:Y:S01]  /*0180*/  @UP0 UMOV UR6, 0x400 ;  /* 0x0000040000060882 */ /* 0x000fe20000000000 */
[----:B------:R-:W-:-:S04]  /*0190*/  @UP0 UIADD3 UR4, -UR4, 0x100000, URZ ;  /* 0x0010000004040890 */ /* 0x000fc8000fffe13f */
[----:B------:R-:W-:Y:S02]  /*01a0*/  @UP0 USHF.L.U32 UR5, UR4, 0xb, URZ ;  /* 0x0000000b04050899 */ /* 0x000fe4000800063f */
[----:B------:R-:W-:Y:S01]  /*01b0*/  @UP0 USHF.L.U32 UR4, UR4, 0x1, URZ ;  /* 0x0000000104040899 */ /* 0x000fe2000800063f */
[----:B0-----:R-:W-:Y:S02]  /*01c0*/  ISETP.NE.AND P1, PT, R2, RZ, PT ;  /* 0x000000ff0200720c */ /* 0x001fe40003f25270 */
[----:B------:R-:W-:Y:S01]  /*01d0*/  SHF.R.U32.HI R2, RZ, 0x7, R3 ;  /* 0x00000007ff027819 */ /* 0x000fe20000011603 */
[----:B-1----:R-:W-:Y:S02]  /*01e0*/  @UP0 ULEA UR8, UR8, UR6, 0x18 ;  /* 0x0000000608080291 */ /* 0x002fe4000f8ec03f */
[----:B------:R-:W-:-:S04]  /*01f0*/  @UP0 UIADD3 UR6, -UR7, 0x100000, URZ ;  /* 0x0010000007060890 */ /* 0x000fc8000fffe13f */
[----:B------:R-:W-:Y:S02]  /*0200*/  @UP0 USHF.L.U32 UR7, UR6, 0xb, URZ ;  /* 0x0000000b06070899 */ /* 0x000fe4000800063f */
[----:B------:R-:W-:Y:S01]  /*0210*/  @UP0 USHF.L.U32 UR6, UR6, 0x1, URZ ;  /* 0x0000000106060899 */ /* 0x000fe2000800063f */
[----:B------:R-:W-:Y:S01]  /*0220*/  VOTEU.ANY UP0, P0 ;  /* 0x00000000003f7886 */ /* 0x000fe20000000100 */
[----:B------:R-:W0:Y:S04]  /*0230*/  SHFL.IDX PT, R2, R2, RZ, 0x1f ;  /* 0x00001fff02027589 */ /* 0x000e2800000e0000 */
[----:B------:R-:W1:Y:S02]  /*0240*/  FENCE.VIEW.ASYNC.S ;  /* 0x00000000000073c6 */ /* 0x000e640000000000 */
[----:B-1----:R1:W2:Y:S04]  /*0250*/  @UP0 SYNCS.EXCH.64 URZ, [UR8+0x34800], UR4 ;  /* 0x03480004083f05b2 */ /* 0x0022a80008000100 */
[----:B------:R1:W3:Y:S01]  /*0260*/  @UP1 SYNCS.EXCH.64 URZ, [UR8+0x34820], UR6 ;  /* 0x03482006083f15b2 */ /* 0x0002e20008000100 */
[----:B------:R-:W-:Y:S05]  /*0270*/  @P1 BRA `(.L_x_2) ;  /* 0x0000000000481947 */ /* 0x000fea0003800000 */
[----:B-1----:R-:W1:Y:S01]  /*0280*/  S2UR UR5, SR_CgaCtaId ;  /* 0x00000000000579c3 */ /* 0x002e620000008800 */
[----:B------:R-:W-:Y:S01]  /*0290*/  UMOV UR4, 0x400 ;  /* 0x0000040000047882 */ /* 0x000fe20000000000 */
[----:B------:R-:W-:Y:S01]  /*02a0*/  UMOV UR6, 0x1 ;  /* 0x0000000100067882 */ /* 0x000fe20000000000 */
[----:B------:R-:W-:Y:S01]  /*02b0*/  UMOV UR7, 0x2 ;  /* 0x0000000200077882 */ /* 0x000fe20000000000 */
[----:B------:R-:W-:Y:S01]  /*02c0*/  ELECT P0, URZ, PT ;  /* 0x00000000003f782f */ /* 0x000fe20003800000 */
[----:B-1----:R-:W-:Y:S02]  /*02d0*/  ULEA UR8, UR5, UR4, 0x18 ;  /* 0x0000000405087291 */ /* 0x002fe4000f8ec03f */
[----:B------:R-:W-:-:S04]  /*02e0*/  UIADD3 UR4, -UR6, 0x100000, URZ ;  /* 0x0010000006047890 */ /* 0x000fc8000fffe13f */
[----:B------:R-:W-:Y:S02]  /*02f0*/  USHF.L.U32 UR5, UR4, 0xb, URZ ;  /* 0x0000000b04057899 */ /* 0x000fe4000800063f */
[----:B------:R-:W-:Y:S02]  /*0300*/  USHF.L.U32 UR4, UR4, 0x1, URZ ;  /* 0x0000000104047899 */ /* 0x000fe4000800063f */
[----:B------:R-:W-:-:S04]  /*0310*/  UIADD3 UR6, -UR7, 0x100000, URZ ;  /* 0x0010000007067890 */ /* 0x000fc8000fffe13f */
[----:B------:R-:W-:Y:S02]  /*0320*/  USHF.L.U32 UR7, UR6, 0xb, URZ ;  /* 0x0000000b06077899 */ /* 0x000fe4000800063f */
[----:B------:R-:W-:Y:S01]  /*0330*/  USHF.L.U32 UR6, UR6, 0x1, URZ ;  /* 0x0000000106067899 */ /* 0x000fe2000800063f */
[----:B------:R-:W1:Y:S03]  /*0340*/  FENCE.VIEW.ASYNC.S ;  /* 0x00000000000073c6 */ /* 0x000e660000000000 */
[----:B-1----:R4:W1:Y:S08]  /*0350*/  SYNCS.EXCH.64 URZ, [UR8+0x34830], UR4 ;  /* 0x03483004083f75b2 */ /* 0x0028700008000100 */
[----:B------:R4:W0:Y:S01]  /*0360*/  SYNCS.EXCH.64 URZ, [UR8+0x34840], UR6 ;  /* 0x03484006083f75b2 */ /* 0x0008220008000100 */
[----:B------:R4:W0:Y:S01]  /*0370*/  SYNCS.EXCH.64 URZ, [UR8+0x34838], UR4 ;  /* 0x03483804083f75b2 */ /* 0x0008220008000100 */
[----:B------:R4:W0:Y:S02]  /*0380*/  SYNCS.EXCH.64 URZ, [UR8+0x34848], UR6 ;  /* 0x03484806083f75b2 */ /* 0x0008240008000100 */
[----:B----4-:R-:W-:Y:S01]  /*0390*/  NOP ;  /* 0x0000000000007918 */ /* 0x010fe20000000000 */
.L_x_2:
[----:B------:R-:W4:Y:S01]  /*03a0*/  SHFL.IDX PT, R3, R0, RZ, 0x1f ;  /* 0x00001fff00037589 */ /* 0x000f2200000e0000 */
[----:B------:R-:W-:Y:S01]  /*03b0*/  NOP ;  /* 0x0000000000007918 */ /* 0x000fe20000000000 */
[----:B----4-:R-:W-:-:S13]  /*03c0*/  ISETP.NE.AND P0, PT, R3, RZ, PT ;  /* 0x000000ff0300720c */ /* 0x010fda0003f05270 */
        /* <DEDUP_REMOVED lines=19> */
.L_x_3:
[----:B------:R-:W4:Y:S01]  /*0500*/  SHFL.IDX PT, R3, R0, RZ, 0x1f ;  /* 0x00001fff00037589 */ /* 0x000f2200000e0000 */
[----:B------:R-:W-:Y:S01]  /*0510*/  NOP ;  /* 0x0000000000007918 */ /* 0x000fe20000000000 */
[----:B----4-:R-:W-:-:S13]  /*0520*/  ISETP.NE.AND P0, PT, R3, RZ, PT ;  /* 0x000000ff0300720c */ /* 0x010fda0003f05270 */
[----:B------:R-:W-:Y:S05]  /*0530*/  @P0 BRA `(.L_x_4) ;  /* 0x0000000000380947 */ /* 0x000fea0003800000 */
[----:B-1----:R-:W1:Y:S01]  /*0540*/  S2UR UR5, SR_CgaCtaId ;  /* 0x00000000000579c3 */ /* 0x002e620000008800 */
[----:B------:R-:W-:Y:S01]  /*0550*/  UMOV UR4, 0x400 ;  /* 0x0000040000047882 */ /* 0x000fe20000000000 */
[----:B------:R-:W-:Y:S01]  /*0560*/  UMOV UR7, 0x1 ;  /* 0x0000000100077882 */ /* 0x000fe20000000000 */
[----:B------:R-:W-:Y:S01]  /*0570*/  ELECT P0, URZ, PT ;  /* 0x00000000003f782f */ /* 0x000fe20003800000 */
[----:B-1----:R-:W-:Y:S02]  /*0580*/  ULEA UR6, UR5, UR4, 0x18 ;  /* 0x0000000405067291 */ /* 0x002fe4000f8ec03f */
[----:B------:R-:W-:-:S04]  /*0590*/  UIADD3 UR4, -UR7, 0x100000, URZ ;  /* 0x0010000007047890 */ /* 0x000fc8000fffe13f */
[----:B------:R-:W-:Y:S02]  /*05a0*/  USHF.L.U32 UR5, UR4, 0xb, URZ ;  /* 0x0000000b04057899 */ /* 0x000fe4000800063f */
[----:B------:R-:W-:Y:S01]  /*05b0*/  USHF.L.U32 UR4, UR4, 0x1, URZ ;  /* 0x0000000104047899 */ /* 0x000fe2000800063f */
[----:B------:R-:W1:Y:S11]  /*05c0*/  FENCE.VIEW.ASYNC.S ;  /* 0x00000000000073c6 */ /* 0x000e760000000000 */
[----:B-1----:R4:W1:Y:S01]  /*05d0*/  SYNCS.EXCH.64 URZ, [UR6+0x34870], UR4 ;  /* 0x03487004063f75b2 */ /* 0x0028620008000100 */
[----:B------:R4:W0:Y:S01]  /*05e0*/  SYNCS.EXCH.64 URZ, [UR6+0x34880], UR4 ;  /* 0x03488004063f75b2 */ /* 0x0008220008000100 */
[----:B------:R4:W0:Y:S01]  /*05f0*/  SYNCS.EXCH.64 URZ, [UR6+0x34878], UR4 ;  /* 0x03487804063f75b2 */ /* 0x0008220008000100 */
[----:B------:R4:W0:Y:S02]  /*0600*/  SYNCS.EXCH.64 URZ, [UR6+0x34888], UR4 ;  /* 0x03488804063f75b2 */ /* 0x0008240008000100 */
[----:B----4-:R-:W-:Y:S01]  /*0610*/  NOP ;  /* 0x0000000000007918 */ /* 0x010fe20000000000 */
.L_x_4:
        /* <DEDUP_REMOVED lines=22> */
.L_x_5:
        /* <DEDUP_REMOVED lines=22> */
.L_x_6:
[----:B0-----:R-:W-:Y:S01]  /*08e0*/  ISETP.NE.AND P0, PT, R2, RZ, PT ;  /* 0x000000ff0200720c */ /* 0x001fe20003f05270 */
[----:B------:R-:W-:Y:S01]  /*08f0*/  IMAD.MOV.U32 R2, RZ, RZ, 0x1 ;  /* 0x00000001ff027424 */ /* 0x000fe200078e00ff */
[----:B------:R-:W-:Y:S01]  /*0900*/  NOP ;  /* 0x0000000000007918 */ /* 0x000fe20000000000 */
[----:B------:R-:W-:Y:S01]  /*0910*/  ULDC.64 UR42, c[0x0][0x208] ;  /* 0x00008200002a7ab9 */ /* 0x000fe20000000a00 */
[----:B------:R-:W-:Y:S02]  /*0920*/  BSSY B6, `(.L_x_7) ;  /* 0x0000b4b000067945 */ /* 0x000fe40003800000 */
[----:B------:R-:W-:-:S05]  /*0930*/  SEL R2, R2, 0x2, !P0 ;  /* 0x0000000202027807 */ /* 0x000fca0004000000 */
[----:B------:R0:W-:Y:S01]  /*0940*/  STL [R1+0x10], R2 ;  /* 0x0000100201007387 */ /* 0x0001e20000100800 */
[----:B-123--:R-:W-:Y:S06]  /*0950*/  BAR.SYNC.DEFER_BLOCKING 0x0 ;  /* 0x0000000000007b1d */ /* 0x00efec0000010000 */
[----:B------:R-:W-:Y:S05]  /*0960*/  @!P0 BRA `(.L_x_8) ;  /* 0x0000007400c08947 */ /* 0x000fea0003800000 */
.L_x_9:
[----:B------:R-:W-:-:S08]  /*0970*/  NOP ;  /* 0x0000000000007918 */ /* 0x000fd00000000000 */
[----:B------:R-:W1:Y:S02]  /*0980*/  USETMAXREG.TRY_ALLOC.CTAPOOL UP0, 0xf0 ;  /* 0x000000f0000079c8 */ /* 0x000e640008000600 */
[----:B-1----:R-:W-:-:S13]  /*0990*/  PLOP3.LUT P0, PT, PT, PT, UP0, 0x80, 0x0 ;  /* 0x000000000000781c */ /* 0x002fda0003f0f008 */
[----:B------:R-:W-:Y:S05]  /*09a0*/  @!P0 BRA `(.L_x_9) ;  /* 0xfffffffc00f08947 */ /* 0x000fea000383ffff */
[----:B0-----:R-:W0:Y:S08]  /*09b0*/  LDC R2, c[0x0][0xc50] ;  /* 0x00031400ff027b82 */ /* 0x001e300000000800 */
[----:B------:R-:W1:Y:S08]  /*09c0*/  S2UR UR4, SR_CTAID.Y ;  /* 0x00000000000479c3 */ /* 0x000e700000002600 */
[----:B------:R-:W2:Y:S08]  /*09d0*/  S2UR UR5, SR_CTAID.Z ;  /* 0x00000000000579c3 */ /* 0x000eb00000002700 */
[----:B------:R-:W-:Y:S06]  /*09e0*/  BAR.ARV 0x8, 0x180 ;  /* 0x0206000000007b1d */ /* 0x000fec0000002000 */
[----:B0-----:R-:W-:Y:S01]  /*09f0*/  ISETP.NE.AND P0, PT, R2, 0x1, PT ;  /* 0x000000010200780c */ /* 0x001fe20003f05270 */
[----:B-1----:R-:W-:-:S12]  /*0a00*/  IMAD.U32 R16, RZ, RZ, UR4 ;  /* 0x00000004ff107e24 */ /* 0x002fd8000f8e00ff */
[----:B------:R-:W0:Y:S08]  /*0a10*/  @P0 LDC R0, c[0x0][0xc54] ;  /* 0x00031500ff000b82 */ /* 0x000e300000000800 */
[----:B------:R-:W1:Y:S01]  /*0a20*/  @P0 LDC R3, c[0x0][0xc58] ;  /* 0x00031600ff030b82 */ /* 0x000e620000000800 */
[----:B0-----:R-:W-:-:S05]  /*0a30*/  @P0 IMAD.HI.U32 R0, R0, UR4, RZ ;  /* 0x0000000400000c27 */ /* 0x001fca000f8e00ff */
[----:B-1----:R-:W-:Y:S02]  /*0a40*/  @P0 SHF.R.U32.HI R16, RZ, R3, R0 ;  /* 0x00000003ff100219 */ /* 0x002fe40000011600 */
[----:B--2---:R-:W-:-:S03]  /*0a50*/  ISETP.LE.AND P0, PT, RZ, UR5, PT ;  /* 0x00000005ff007c0c */ /* 0x004fc6000bf03270 */
[----:B------:R-:W-:-:S04]  /*0a60*/  IMAD.MOV R3, RZ, RZ, -R16 ;  /* 0x000000ffff037224 */ /* 0x000fc800078e0a10 */
[----:B------:R-:W-:-:S06]  /*0a70*/  IMAD R2, R2, R3, UR4 ;  /* 0x0000000402027e24 */ /* 0x000fcc000f8e0203 */
[----:B------:R-:W-:Y:S05]  /*0a80*/  @!P0 BRA `(.L_x_10) ;  /* 0x000000b000d08947 */ /* 0x000fea0003800000 */
[----:B------:R-:W0:Y:S01]  /*0a90*/  LDC.64 R4, c[0x0][0x418] ;  /* 0x00010600ff047b82 */ /* 0x000e220000000a00 */
[----:B------:R-:W-:-:S07]  /*0aa0*/  LOP3.LUT R7, R2, 0xffff, RZ, 0xc0, !PT ;  /* 0x0000ffff02077812 */ /* 0x000fce00078ec0ff */
[----:B------:R-:W1:Y:S08]  /*0ab0*/  LDC R0, c[0x0][0x424] ;  /* 0x00010900ff007b82 */ /* 0x000e700000000800 */
[----:B------:R-:W2:Y:S01]  /*0ac0*/  LDC R3, c[0x0][0x2f0] ;  /* 0x0000bc00ff037b82 */ /* 0x000ea20000000800 */
[----:B0-----:R-:W-:-:S04]  /*0ad0*/  ISETP.NE.U32.AND P0, PT, R4, RZ, PT ;  /* 0x000000ff0400720c */ /* 0x001fc80003f05070 */
[----:B------:R-:W-:-:S04]  /*0ae0*/  ISETP.NE.AND.EX P0, PT, R5, RZ, PT, P0 ;  /* 0x000000ff0500720c */ /* 0x000fc80003f05300 */
[----:B-1----:R-:W-:-:S05]  /*0af0*/  SEL R0, R0, 0x1, P0 ;  /* 0x0000000100007807 */ /* 0x002fca0000000000 */
[----:B--2---:R-:W-:-:S04]  /*0b00*/  IMAD R18, R0, R3, RZ ;  /* 0x0000000300127224 */ /* 0x004fc800078e02ff */
[C---:B------:R-:W-:Y:S01]  /*0b10*/  VIADD R0, R18.reuse, 0x7f ;  /* 0x0000007f12007836 */ /* 0x040fe20000000000 */
[----:B------:R-:W-:-:S04]  /*0b20*/  ISETP.GE.AND P0, PT, R18, 0x1, PT ;  /* 0x000000011200780c */ /* 0x000fc80003f06270 */
[----:B------:R-:W-:-:S04]  /*0b30*/  SHF.R.S32.HI R3, RZ, 0x1f, R0 ;  /* 0x0000001fff037819 */ /* 0x000fc80000011400 */
[----:B------:R-:W-:Y:S01]  /*0b40*/  LEA.HI R3, R3, R0, RZ, 0x7 ;  /* 0x0000000003037211 */ /* 0x000fe200078f38ff */
[----:B------:R-:W-:-:S03]  /*0b50*/  IMAD.MOV.U32 R0, RZ, RZ, RZ ;  /* 0x000000ffff007224 */ /* 0x000fc600078e00ff */
[----:B------:R-:W-:Y:S01]  /*0b60*/  SHF.R.S32.HI R17, RZ, 0x7, R3 ;  /* 0x00000007ff117819 */ /* 0x000fe20000011403 */
[----:B------:R-:W-:Y:S06]  /*0b70*/  @!P0 BRA `(.L_x_11) ;  /* 0x0000000000788947 */ /* 0x000fec0003800000 */
[----:B------:R-:W-:-:S04]  /*0b80*/  SHF.R.U32.HI R0, RZ, 0x10, R2 ;  /* 0x00000010ff007819 */ /* 0x000fc80000011602 */
[----:B------:R-:W-:-:S13]  /*0b90*/  ISETP.NE.AND P0, PT, R0, RZ, PT ;  /* 0x000000ff0000720c */ /* 0x000fda0003f05270 */
[----:B------:R-:W0:Y:S02]  /*0ba0*/  @!P0 LDC R0, c[0x0][0x9f0] ;  /* 0x00027c00ff008b82 */ /* 0x000e240000000800 */
[-C--:B0-----:R-:W-:Y:S02]  /*0bb0*/  IABS R9, R0.reuse ;  /* 0x0000000000097213 */ /* 0x081fe40000000000 */
[----:B------:R-:W-:Y:S02]  /*0bc0*/  IADD3 R5, R17, -0x1, R0 ;  /* 0xffffffff11057810 */ /* 0x000fe40007ffe000 */
[----:B------:R-:W0:Y:S01]  /*0bd0*/  I2F.RP R4, R9 ;  /* 0x0000000900047306 */ /* 0x000e220000209400 */
[----:B------:R-:W-:-:S05]  /*0be0*/  IABS R8, R0 ;  /* 0x0000000000087213 */ /* 0x000fca0000000000 */
[----:B------:R-:W-:Y:S02]  /*0bf0*/  IMAD.MOV R8, RZ, RZ, -R8 ;  /* 0x000000ffff087224 */ /* 0x000fe400078e0a08 */
[----:B0-----:R-:W0:Y:S02]  /*0c00*/  MUFU.RCP R4, R4 ;  /* 0x0000000400047308 */ /* 0x001e240000001000 */
[----:B0-----:R-:W-:Y:S02]  /*0c10*/  IADD3 R2, R4, 0xffffffe, RZ ;  /* 0x0ffffffe04027810 */ /* 0x001fe40007ffe0ff */
[----:B------:R-:W-:-:S04]  /*0c20*/  IABS R4, R5 ;  /* 0x0000000500047213 */ /* 0x000fc80000000000 */
[----:B------:R0:W1:Y:S01]  /*0c30*/  F2I.FTZ.U32.TRUNC.NTZ R3, R2 ;  /* 0x0000000200037305 */ /* 0x000062000021f000 */
[----:B------:R-:W-:-:S04]  /*0c40*/  LOP3.LUT R5, R5, R0, RZ, 0x3c, !PT ;  /* 0x0000000005057212 */ /* 0x000fc800078e3cff */
[----:B------:R-:W-:Y:S01]  /*0c50*/  ISETP.GE.AND P2, PT, R5, RZ, PT ;  /* 0x000000ff0500720c */ /* 0x000fe20003f46270 */
[----:B0-----:R-:W-:Y:S02]  /*0c60*/  IMAD.MOV.U32 R2, RZ, RZ, RZ ;  /* 0x000000ffff027224 */ /* 0x001fe400078e00ff */
[----:B-1----:R-:W-:-:S04]  /*0c70*/  IMAD.MOV R6, RZ, RZ, -R3 ;  /* 0x000000ffff067224 */ /* 0x002fc800078e0a03 */
[----:B------:R-:W-:-:S04]  /*0c80*/  IMAD R11, R6, R9, RZ ;  /* 0x00000009060b7224 */ /* 0x000fc800078e02ff */
[----:B------:R-:W-:-:S04]  /*0c90*/  IMAD.HI.U32 R3, R3, R11, R2 ;  /* 0x0000000b03037227 */ /* 0x000fc800078e0002 */
[----:B------:R-:W-:Y:S02]  /*0ca0*/  IMAD.MOV.U32 R2, RZ, RZ, R8 ;  /* 0x000000ffff027224 */ /* 0x000fe400078e0008 */
[----:B------:R-:W-:-:S04]  /*0cb0*/  IMAD.HI.U32 R3, R3, R4, RZ ;  /* 0x0000000403037227 */ /* 0x000fc800078e00ff */
[----:B------:R-:W-:-:S05]  /*0cc0*/  IMAD R2, R3, R2, R4 ;  /* 0x0000000203027224 */ /* 0x000fca00078e0204 */
[----:B------:R-:W-:-:S13]  /*0cd0*/  ISETP.GT.U32.AND P1, PT, R9, R2, PT ;  /* 0x000000020900720c */ /* 0x000fda0003f24070 */
[----:B------:R-:W-:Y:S02]  /*0ce0*/  @!P1 IMAD.IADD R2, R2, 0x1, -R9 ;  /* 0x0000000102029824 */ /* 0x000fe400078e0a09 */
[----:B------:R-:W-:Y:S01]  /*0cf0*/  @!P1 VIADD R3, R3, 0x1 ;  /* 0x0000000103039836 */ /* 0x000fe20000000000 */
[----:B------:R-:W-:Y:S02]  /*0d00*/  ISETP.NE.AND P1, PT, R0, RZ, PT ;  /* 0x000000ff0000720c */ /* 0x000fe40003f25270 */
[----:B------:R-:W-:-:S13]  /*0d10*/  ISETP.GE.U32.AND P0, PT, R2, R9, PT ;  /* 0x000000090200720c */ /* 0x000fda0003f06070 */
[----:B------:R-:W-:-:S05]  /*0d20*/  @P0 IADD3 R3, R3, 0x1, RZ ;  /* 0x0000000103030810 */ /* 0x000fca0007ffe0ff */
[----:B------:R-:W-:Y:S01]  /*0d30*/  @!P2 IMAD.MOV R3, RZ, RZ, -R3 ;  /* 0x000000ffff03a224 */ /* 0x000fe200078e0a03 */
[----:B------:R-:W-:-:S05]  /*0d40*/  @!P1 LOP3.LUT R3, RZ, R0, RZ, 0x33, !PT ;  /* 0x00000000ff039212 */ /* 0x000fca00078e33ff */
[----:B------:R-:W-:-:S07]  /*0d50*/  IMAD.MOV.U32 R0, RZ, RZ, R3 ;  /* 0x000000ffff007224 */ /* 0x000fce00078e0003 */
.L_x_11:
[----:B------:R-:W0:Y:S01]  /*0d60*/  S2R R3, SR_TID.X ;  /* 0x0000000000037919 */ /* 0x000e220000002100 */
[-C--:B------:R-:W-:Y:S01]  /*0d70*/  IMAD R2, R7, R0.reuse, RZ ;  /* 0x0000000007027224 */ /* 0x080fe200078e02ff */
[----:B------:R-:W-:Y:S01]  /*0d80*/  PLOP3.LUT P0, PT, PT, PT, PT, 0x80, 0x0 ;  /* 0x000000000000781c */ /* 0x000fe20003f0f070 */
[----:B------:R-:W-:Y:S01]  /*0d90*/  IMAD.MOV.U32 R4, RZ, RZ, RZ ;  /* 0x000000ffff047224 */ /* 0x000fe200078e00ff */
[----:B------:R-:W-:Y:S02]  /*0da0*/  CS2R R86, SRZ ;  /* 0x0000000000567805 */ /* 0x000fe4000001ff00 */
[----:B------:R-:W-:Y:S02]  /*0db0*/  CS2R R84, SRZ ;  /* 0x0000000000547805 */ /* 0x000fe4000001ff00 */
[----:B------:R-:W-:Y:S01]  /*0dc0*/  VIADDMNMX R17, R2, R0, R17, PT ;  /* 0x0000000002117246 */ /* 0x000fe20003800111 */
[----:B------:R-:W-:Y:S01]  /*0dd0*/  IMAD.MOV.U32 R0, RZ, RZ, RZ ;  /* 0x000000ffff007224 */ /* 0x000fe200078e00ff */
[----:B------:R-:W-:-:S02]  /*0de0*/  CS2R R82, SRZ ;  /* 0x0000000000527805 */ /* 0x000fc4000001ff00 */
[----:B------:R-:W-:Y:S02]  /*0df0*/  CS2R R80, SRZ ;  /* 0x0000000000507805 */ /* 0x000fe4000001ff00 */
[----:B------:R-:W-:Y:S02]  /*0e00*/  ISETP.GT.AND P1, PT, R17, R2, PT ;  /* 0x000000021100720c */ /* 0x000fe40003f24270 */
[----:B------:R-:W-:Y:S02]  /*0e10*/  CS2R R78, SRZ ;  /* 0x00000000004e7805 */ /* 0x000fe4000001ff00 */
[----:B------:R-:W-:Y:S02]  /*0e20*/  CS2R R76, SRZ ;  /* 0x00000000004c7805 */ /* 0x000fe4000001ff00 */
[----:B------:R-:W-:Y:S02]  /*0e30*/  CS2R R74, SRZ ;  /* 0x00000000004a7805 */ /* 0x000fe4000001ff00 */
[----:B------:R-:W-:-:S02]  /*0e40*/  CS2R R72, SRZ ;  /* 0x0000000000487805 */ /* 0x000fc4000001ff00 */
[----:B------:R-:W-:Y:S02]  /*0e50*/  CS2R R70, SRZ ;  /* 0x0000000000467805 */ /* 0x000fe4000001ff00 */
[----:B------:R-:W-:Y:S02]  /*0e60*/  CS2R R68, SRZ ;  /* 0x0000000000447805 */ /* 0x000fe4000001ff00 */
        /* <DEDUP_REMOVED lines=14> */
[----:B------:R-:W-:Y:S01]  /*0f50*/  CS2R R38, SRZ ;  /* 0x0000000000267805 */ /* 0x000fe2000001ff00 */
[----:B0-----:R-:W-:Y:S01]  /*0f60*/  VIADD R19, R3, 0xffffff80 ;  /* 0xffffff8003137836 */ /* 0x001fe20000000000 */
[----:B------:R-:W-:-:S02]  /*0f70*/  CS2R R36, SRZ ;  /* 0x0000000000247805 */ /* 0x000fc4000001ff00 */
[----:B------:R-:W-:Y:S02]  /*0f80*/  CS2R R34, SRZ ;  /* 0x0000000000227805 */ /* 0x000fe4000001ff00 */
[----:B------:R-:W-:Y:S02]  /*0f90*/  CS2R R32, SRZ ;  /* 0x0000000000207805 */ /* 0x000fe4000001ff00 */
[----:B------:R-:W-:Y:S02]  /*0fa0*/  CS2R R30, SRZ ;  /* 0x00000000001e7805 */ /* 0x000fe4000001ff00 */
[----:B------:R-:W-:Y:S02]  /*0fb0*/  CS2R R28, SRZ ;  /* 0x00000000001c7805 */ /* 0x000fe4000001ff00 */
[----:B------:R-:W-:Y:S02]  /*0fc0*/  CS2R R26, SRZ ;  /* 0x00000000001a7805 */ /* 0x000fe4000001ff00 */
[----:B------:R-:W-:Y:S01]  /*0fd0*/  CS2R R24, SRZ ;  /* 0x0000000000187805 */ /* 0x000fe2000001ff00 */
[----:B------:R-:W-:Y:S06]  /*0fe0*/  @!P1 BRA `(.L_x_12) ;  /* 0x0000005800049947 */ /* 0x000fec0003800000 */
[----:B------:R-:W-:Y:S01]  /*0ff0*/  SHF.R.S32.HI R0, RZ, 0x1f, R19 ;  /* 0x0000001fff007819 */ /* 0x000fe20000011413 */
[----:B------:R-:W0:Y:S01]  /*1000*/  S2UR UR6, SR_CgaCtaId ;  /* 0x00000000000679c3 */ /* 0x000e220000008800 */
[----:B------:R-:W-:Y:S02]  /*1010*/  UMOV UR36, 0x400 ;  /* 0x0000040000247882 */ /* 0x000fe40000000000 */
[----:B------:R-:W-:-:S04]  /*1020*/  LEA.HI R22, R0, R19, RZ, 0x7 ;  /* 0x0000001300167211 */ /* 0x000fc800078f38ff */
[----:B------:R-:W-:-:S06]  /*1030*/  SHF.R.S32.HI R0, RZ, 0x7, R22 ;  /* 0x00000007ff007819 */ /* 0x000fcc0000011416 */
[----:B------:R-:W1:Y:S01]  /*1040*/  SHFL.IDX PT, R0, R0, RZ, 0x1f ;  /* 0x00001fff00007589 */ /* 0x000e6200000e0000 */
[----:B0-----:R-:W-:-:S04]  /*1050*/  ULEA UR36, UR6, UR36, 0x18 ;  /* 0x0000002406247291 */ /* 0x001fc8000f8ec03f */
[----:B------:R-:W-:-:S04]  /*1060*/  UIADD3 UR6, UR36, 0x10400, URZ ;  /* 0x0001040024067890 */ /* 0x000fc8000fffe03f */
[----:B------:R-:W-:Y:S01]  /*1070*/  ULOP3.LUT UP0, URZ, UR6, 0x3ff, URZ, 0xc0, !UPT ;  /* 0x000003ff063f7892 */ /* 0x000fe2000f80c03f */
[----:B-1----:R-:W-:-:S05]  /*1080*/  R2UR UR4, R0 ;  /* 0x00000000000472ca */ /* 0x002fca00000e0000 */
[----:B------:R-:W-:-:S08]  /*1090*/  PLOP3.LUT P0, PT, PT, PT, UP0, 0x80, 0x0 ;  /* 0x000000000000781c */ /* 0x000fd00003f0f008 */
[----:B------:R-:W-:-:S04]  /*10a0*/  ULEA.HI UR5, UR4, UR4, URZ, 0x1 ;  /* 0x0000000404057291 */ /* 0x000fc8000f8f083f */
[----:B------:R-:W-:-:S04]  /*10b0*/  ULOP3.LUT UR5, UR5, 0x1e, URZ, 0xc0, !UPT ;  /* 0x0000001e05057892 */ /* 0x000fc8000f8ec03f */
[----:B------:R-:W-:-:S04]  /*10c0*/  UIADD3 UR5, UR4, -UR5, URZ ;  /* 0x8000000504057290 */ /* 0x000fc8000fffe03f */
[----:B------:R-:W-:-:S04]  /*10d0*/  ULEA UR5, UR5, UR6, 0xd ;  /* 0x0000000605057291 */ /* 0x000fc8000f8e683f */
[----:B------:R-:W-:-:S04]  /*10e0*/  USHF.R.U32.HI UR5, URZ, 0x4, UR5 ;  /* 0x000000043f057899 */ /* 0x000fc80008011605 */
[----:B------:R-:W-:Y:S01]  /*10f0*/  ULOP3.LUT UR37, UR5, 0x3fff, URZ, 0xc0, !UPT ;  /* 0x00003fff05257892 */ /* 0x000fe2000f8ec03f */
[----:B------:R-:W-:Y:S11]  /*1100*/  @!P0 BRA `(.L_x_13) ;  /* 0x0000000000408947 */ /* 0x000ff60003800000 */
[----:B------:R-:W-:Y:S01]  /*1110*/  MOV R0, 0x0 ;  /* 0x0000000000007802 */ /* 0x000fe20000000f00 */
[----:B------:R-:W-:Y:S01]  /*1120*/  ULDC.64 UR4, c[0x4][0xb8] ;  /* 0x01002e0000047ab9 */ /* 0x000fe20000000a00 */
[----:B------:R-:W-:Y:S01]  /*1130*/  ULDC.64 UR6, c[0x4][0x30] ;  /* 0x01000c0000067ab9 */ /* 0x000fe20000000a00 */
[----:B------:R-:W-:Y:S01]  /*1140*/  IMAD.U32 R4, RZ, RZ, UR4 ;  /* 0x00000004ff047e24 */ /* 0x000fe2000f8e00ff */
[----:B------:R0:W1:Y:S01]  /*1150*/  LDC.64 R14, c[0x4][R0] ;  /* 0x01000000000e7b82 */ /* 0x0000620000000a00 */
[----:B------:R-:W-:Y:S01]  /*1160*/  MOV R5, UR5 ;  /* 0x0000000500057c02 */ /* 0x000fe20008000f00 */
[----:B------:R-:W-:Y:S01]  /*1170*/  ULDC.64 UR4, c[0x4][0xc0] ;  /* 0x0100300000047ab9 */ /* 0x000fe20000000a00 */
[----:B------:R-:W-:Y:S01]  /*1180*/  IMAD.U32 R10, RZ, RZ, UR6 ;  /* 0x00000006ff0a7e24 */ /* 0x000fe2000f8e00ff */
[----:B------:R-:W-:Y:S01]  /*1190*/  MOV R13, RZ ;  /* 0x000000ff000d7202 */ /* 0x000fe20000000f00 */
[----:B------:R-:W-:Y:S02]  /*11a0*/  IMAD.U32 R6, RZ, RZ, UR4 ;  /* 0x00000004ff067e24 */ /* 0x000fe4000f8e00ff */
[----:B------:R-:W-:-:S02]  /*11b0*/  IMAD.U32 R7, RZ, RZ, UR5 ;  /* 0x00000005ff077e24 */ /* 0x000fc4000f8e00ff */
[----:B------:R-:W-:Y:S02]  /*11c0*/  IMAD.U32 R11, RZ, RZ, UR7 ;  /* 0x00000007ff0b7e24 */ /* 0x000fe4000f8e00ff */
[----:B------:R-:W-:Y:S02]  /*11d0*/  IMAD.MOV.U32 R8, RZ, RZ, 0x70 ;  /* 0x00000070ff087424 */ /* 0x000fe400078e00ff */
[----:B0-----:R-:W-:-:S07]  /*11e0*/  IMAD.MOV.U32 R12, RZ, RZ, 0x1 ;  /* 0x00000001ff0c7424 */ /* 0x001fce00078e00ff */
[----:B------:R-:W-:-:S07]  /*11f0*/  LEPC R20, `(.L_x_13) ;  /* 0x000000001014794e */ /* 0x000fce0000000000 */
[----:B-1----:R-:W-:Y:S05]  /*1200*/  CALL.ABS.NOINC R14 ;  /* 0x000000000e007343 */ /* 0x002fea0003c00000 */
.L_x_13:
[----:B------:R-:W2:Y:S01]  /*1210*/  LDL.LU R20, [R1+0x10] ;  /* 0x0000100001147983 */ /* 0x000ea20000300800 */
[----:B------:R-:W-:-:S04]  /*1220*/  SHF.L.U32 R3, RZ, 0x1f, RZ ;  /* 0x0000001fff037819 */ /* 0x000fc800000006ff */
[----:B------:R-:W0:Y:S01]  /*1230*/  SYNCS.PHASECHK.TRANS64.TRYWAIT P1, [UR36+0x34800], R3 ;  /* 0x03480003ff0075a7 */ /* 0x000e220008020164 */
[----:B--2---:R-:W-:-:S04]  /*1240*/  LOP3.LUT R0, R20, 0x1, RZ, 0xfc, !PT ;  /* 0x0000000114007812 */ /* 0x004fc800078efcff */
[----:B------:R-:W-:Y:S01]  /*1250*/  ISETP.NE.AND P0, PT, R0, 0x3, PT ;  /* 0x000000030000780c */ /* 0x000fe20003f05270 */
[----:B0-----:R-:W-:-:S12]  /*1260*/  @!P1 BRA `(.L_x_14) ;  /* 0x000000a800e09947 */ /* 0x001fd80003800000 */
.L_x_121:
[----:B------:R-:W-:Y:S05]  /*1270*/  @!P0 BRA `(.L_x_15) ;  /* 0x0000000000048947 */ /* 0x000fea0003800000 */
[----:B------:R-:W-:Y:S01]  /*1280*/  BPT.TRAP 0x1 ;  /* 0x000000040000795c */ /* 0x000fe20000300000 */
.L_x_15:
[----:B------:R1:W2:Y:S01]  /*1290*/  SYNCS.PHASECHK.TRANS64.TRYWAIT P2, [UR36+0x34830], R3 ;  /* 0x03483003ff0075a7 */ /* 0x0002a20008040164 */
[----:B------:R-:W-:Y:S05]  /*12a0*/  @!P0 BRA `(.L_x_16) ;  /* 0x0000000000048947 */ /* 0x000fea0003800000 */
[----:B------:R-:W-:Y:S01]  /*12b0*/  BPT.TRAP 0x1 ;  /* 0x000000040000795c */ /* 0x000fe20000300000 */
.L_x_16:
[----:B0-----:R-:W0:Y:S01]  /*12c0*/  S2R R0, SR_TID.X ;  /* 0x0000000000007919 */ /* 0x001e220000002100 */
[----:B------:R-:W-:Y:S01]  /*12d0*/  IMAD.U32 R4, RZ, RZ, UR37 ;  /* 0x00000025ff047e24 */ /* 0x000fe2000f8e00ff */
[----:B0-----:R-:W-:-:S04]  /*12e0*/  LOP3.LUT R0, R0, 0x7f, RZ, 0xc0, !PT ;  /* 0x0000007f00007812 */ /* 0x001fc800078ec0ff */
[----:B------:R-:W-:Y:S01]  /*12f0*/  ISETP.NE.AND P1, PT, R0, RZ, PT ;  /* 0x000000ff0000720c */ /* 0x000fe20003f25270 */
[----:B--2---:R-:W-:-:S12]  /*1300*/  @P2 BRA `(.L_x_17) ;  /* 0x0000000000082947 */ /* 0x004fd80003800000 */
[----:B------:R-:W0:Y:S02]  /*1310*/  SYNCS.PHASECHK.TRANS64.TRYWAIT P2, [UR36+0x34830], R3 ;  /* 0x03483003ff0075a7 */ /* 0x000e240008040164 */
[----:B0-----:R-:W-:Y:S05]  /*1320*/  @!P2 BRA `(.L_x_18) ;  /* 0x000000a800c8a947 */ /* 0x001fea0003800000 */
.L_x_17:
[----:B------:R-:W-:Y:S05]  /*1330*/  WARPSYNC.ALL ;  /* 0x0000000000007948 */ /* 0x000fea0003800000 */
[----:B0-----:R-:W-:Y:S01]  /*1340*/  IMAD.MOV.U32 R0, RZ, RZ, RZ ;  /* 0x000000ffff007224 */ /* 0x001fe200078e00ff */
[----:B------:R-:W-:Y:S01]  /*1350*/  LOP3.LUT R4, R4, 0x10000, RZ, 0xfc, !PT ;  /* 0x0001000004047812 */ /* 0x000fe200078efcff */
[----:B------:R-:W-:Y:S02]  /*1360*/  IMAD.MOV.U32 R151, RZ, RZ, RZ ;  /* 0x000000ffff977224 */ /* 0x000fe400078e00ff */
[----:B------:R-:W-:Y:S01]  /*1370*/  IMAD.MOV.U32 R5, RZ, RZ, 0x40000040 ;  /* 0x40000040ff057424 */ /* 0x000fe200078e00ff */
[----:B------:R-:W-:Y:S01]  /*1380*/  UIADD3 UR4, UR36, 0x1c400, URZ ;  /* 0x0001c40024047890 */ /* 0x000fe2000fffe03f */
[----:B------:R-:W-:Y:S01]  /*1390*/  R2UR UR8, R4 ;  /* 0x00000000040872ca */ /* 0x000fe200000e0000 */
[----:B------:R-:W-:-:S02]  /*13a0*/  WARPGROUP.ARRIVE ;  /* 0x00000000000079c5 */ /* 0x000fc40000000000 */
[----:B------:R-:W-:Y:S01]  /*13b0*/  R2UR UR9, R5 ;  /* 0x00000000050972ca */ /* 0x000fe200000e0000 */
[----:B------:R-:W-:Y:S01]  /*13c0*/  USHF.R.U32.HI UR4, URZ, 0x4, UR4 ;  /* 0x000000043f047899 */ /* 0x000fe20008011604 */
[----:B------:R-:W-:Y:S01]  /*13d0*/  R2UR UR6, R4 ;  /* 0x00000000040672ca */ /* 0x000fe200000e0000 */
[----:B------:R-:W-:Y:S01]  /*13e0*/  UMOV UR11, 0x40000040 ;  /* 0x40000040000b7882 */ /* 0x000fe20000000000 */
[----:B------:R-:W-:Y:S01]  /*13f0*/  UMOV UR5, 0x40000040 ;  /* 0x4000004000057882 */ /* 0x000fe20000000000 */
[----:B------:R-:W-:Y:S01]  /*1400*/  ULOP3.LUT UR4, UR4, 0x3fff, URZ, 0xc0, !UPT ;  /* 0x00003fff04047892 */ /* 0x000fe2000f8ec03f */
[----:B------:R-:W-:Y:S01]  /*1410*/  LOP3.LUT R22, R22, 0xffffff80, RZ, 0xc0, !PT ;  /* 0xffffff8016167812 */ /* 0x000fe200078ec0ff */
[----:B------:R-:W-:Y:S01]  /*1420*/  UMOV UR13, 0x40000040 ;  /* 0x40000040000d7882 */ /* 0x000fe20000000000 */
[----:B------:R-:W-:Y:S01]  /*1430*/  UMOV UR15, 0x40000040 ;  /* 0x40000040000f7882 */ /* 0x000fe20000000000 */
[----:B------:R-:W-:Y:S01]  /*1440*/  ULOP3.LUT UR38, UR4, 0x10000, URZ, 0xfc, !UPT ;  /* 0x0001000004267892 */ /* 0x000fe2000f8efc3f */
[----:B------:R-:W-:Y:S01]  /*1450*/  IMAD.MOV.U32 R6, RZ, RZ, -0x2 ;  /* 0xfffffffeff067424 */ /* 0x000fe200078e00ff */
[----:B------:R-:W-:Y:S01]  /*1460*/  UMOV UR17, 0x40000040 ;  /* 0x4000004000117882 */ /* 0x000fe20000000000 */
[----:B------:R-:W-:Y:S01]  /*1470*/  UMOV UR19, 0x40000040 ;  /* 0x4000004000137882 */ /* 0x000fe20000000000 */
[----:B------:R-:W-:Y:S01]  /*1480*/  UIADD3 UR14, UR38, 0x6, URZ ;  /* 0x00000006260e7890 */ /* 0x000fe2000fffe03f */
[----:B------:R-:W-:Y:S01]  /*1490*/  IMAD.IADD R22, R19, 0x1, -R22 ;  /* 0x0000000113167824 */ /* 0x000fe200078e0a16 */
[----:B------:R-:W-:Y:S01]  /*14a0*/  UIADD3 UR4, UR6, 0x2, URZ ;  /* 0x0000000206047890 */ /* 0x000fe2000fffe03f */
[----:B------:R-:W-:Y:S01]  /*14b0*/  P2R R21, PR, RZ, 0x2 ;  /* 0x00000002ff157803 */ /* 0x000fe20000000000 */
[----:B------:R-:W-:Y:S01]  /*14c0*/  UMOV UR10, UR38 ;  /* 0x00000026000a7c82 */ /* 0x000fe20008000000 */
[----:B------:R-:W-:Y:S01]  /*14d0*/  UIADD3 UR12, UR6, 0x6, URZ ;  /* 0x00000006060c7890 */ /* 0x000fe2000fffe03f */
[----:B------:R-:W-:Y:S01]  /*14e0*/  HGMMA.64x128x16.F32 R24, gdesc[UR8], RZ, !UPT, gsb0 ;  /* 0x01e00000081879f0 */ /* 0x000fe2000c0008ff */
[----:B------:R-:W-:Y:S01]  /*14f0*/  UIADD3 UR10, UR38, 0x2, URZ ;  /* 0x00000002260a7890 */ /* 0x000fe2000fffe03f */
[----:B-1----:R-:W-:Y:S01]  /*1500*/  SHF.R.S32.HI R3, RZ, 0x1f, R22 ;  /* 0x0000001fff037819 */ /* 0x002fe20000011416 */
[----:B------:R-:W-:Y:S01]  /*1510*/  UMOV UR8, UR4 ;  /* 0x0000000400087c82 */ /* 0x000fe20008000000 */
[----:B------:R-:W-:Y:S01]  /*1520*/  UMOV UR9, UR5 ;  /* 0x0000000500097c82 */ /* 0x000fe20008000000 */
[----:B------:R-:W-:Y:S01]  /*1530*/  UMOV UR11, 0x40000040 ;  /* 0x40000040000b7882 */ /* 0x000fe20000000000 */
[----:B------:R-:W-:Y:S01]  /*1540*/  UIADD3 UR16, UR6, 0x400, URZ ;  /* 0x0000040006107890 */ /* 0x000fe2000fffe03f */
[----:B------:R-:W-:Y:S01]  /*1550*/  LEA.HI R3, R3, R22, RZ, 0x2 ;  /* 0x0000001603037211 */ /* 0x000fe200078f10ff */
[----:B------:R-:W-:Y:S01]  /*1560*/  UIADD3 UR18, UR38, 0x400, URZ ;  /* 0x0000040026127890 */ /* 0x000fe2000fffe03f */
[----:B------:R-:W-:Y:S01]  /*1570*/  P2R R23, PR, RZ, 0x1 ;  /* 0x00000001ff177803 */ /* 0x000fe20000000000 */
[----:B------:R-:W-:Y:S01]  /*1580*/  UIADD3 UR20, UR6, 0x402, URZ ;  /* 0x0000040206147890 */ /* 0x000fe2000fffe03f */
[----:B------:R-:W-:Y:S01]  /*1590*/  LOP3.LUT R3, R3, 0x7ffffffc, RZ, 0xc0, !PT ;  /* 0x7ffffffc03037812 */ /* 0x000fe200078ec0ff */
[----:B------:R-:W-:Y:S01]  /*15a0*/  UIADD3 UR22, UR38, 0x402, URZ ;  /* 0x0000040226167890 */ /* 0x000fe2000fffe03f */
[--C-:B------:R-:W-:Y:S01]  /*15b0*/  IMAD.MOV.U32 R150, RZ, RZ, R151.reuse ;  /* 0x000000ffff967224 */ /* 0x100fe200078e0097 */
[----:B------:R-:W-:Y:S01]  /*15c0*/  UMOV UR21, 0x40000040 ;  /* 0x4000004000157882 */ /* 0x000fe20000000000 */
[----:B------:R-:W-:Y:S01]  /*15d0*/  UMOV UR23, 0x40000040 ;  /* 0x4000004000177882 */ /* 0x000fe20000000000 */
[----:B------:R-:W-:Y:S01]  /*15e0*/  UIADD3 UR24, UR6, 0x404, URZ ;  /* 0x0000040406187890 */ /* 0x000fe2000fffe03f */
[----:B------:R-:W-:Y:S01]  /*15f0*/  IADD3 R3, R22, -R3, RZ ;  /* 0x8000000316037210 */ /* 0x000fe20007ffe0ff */
[----:B------:R-:W-:Y:S01]  /*1600*/  UIADD3 UR26, UR38, 0x404, URZ ;  /* 0x00000404261a7890 */ /* 0x000fe2000fffe03f */
[--C-:B------:R-:W-:Y:S01]  /*1610*/  IMAD.MOV.U32 R149, RZ, RZ, R151.reuse ;  /* 0x000000ffff957224 */ /* 0x100fe200078e0097 */
[----:B------:R-:W-:Y:S01]  /*1620*/  UMOV UR25, 0x40000040 ;  /* 0x4000004000197882 */ /* 0x000fe20000000000 */
[----:B------:R-:W-:Y:S01]  /*1630*/  UMOV UR27, 0x40000040 ;  /* 0x40000040001b7882 */ /* 0x000fe20000000000 */
[----:B------:R-:W-:Y:S01]  /*1640*/  UIADD3 UR28, UR6, 0x406, URZ ;  /* 0x00000406061c7890 */ /* 0x000fe2000fffe03f */
[----:B------:R-:W-:Y:S01]  /*1650*/  IMAD R3, R3, R6, 0x80 ;  /* 0x0000008003037424 */ /* 0x000fe200078e0206 */
[----:B------:R-:W-:Y:S01]  /*1660*/  UIADD3 UR30, UR38, 0x406, URZ ;  /* 0x00000406261e7890 */ /* 0x000fe2000fffe03f */
[----:B------:R-:W-:Y:S01]  /*1670*/  IMAD.MOV.U32 R148, RZ, RZ, R151 ;  /* 0x000000ffff947224 */ /* 0x000fe200078e0097 */
[----:B------:R-:W-:Y:S01]  /*1680*/  UMOV UR29, 0x40000040 ;  /* 0x40000040001d7882 */ /* 0x000fe20000000000 */
[----:B------:R-:W-:Y:S01]  /*1690*/  UMOV UR31, 0x40000040 ;  /* 0x40000040001f7882 */ /* 0x000fe20000000000 */
[----:B------:R-:W-:Y:S01]  /*16a0*/  UIADD3 UR32, UR6, 0x800, URZ ;  /* 0x0000080006207890 */ /* 0x000fe2000fffe03f */
[----:B------:R-:W-:Y:S01]  /*16b0*/  IMAD.IADD R18, R18, 0x1, R3 ;  /* 0x0000000112127824 */ /* 0x000fe200078e0203 */
[----:B------:R-:W-:Y:S01]  /*16c0*/  UIADD3 UR34, UR38, 0x800, URZ ;  /* 0x0000080026227890 */ /* 0x000fe2000fffe03f */
[--C-:B------:R-:W-:Y:S01]  /*16d0*/  IMAD.MOV.U32 R147, RZ, RZ, R151.reuse ;  /* 0x000000ffff937224 */ /* 0x100fe200078e0097 */
[----:B------:R-:W-:Y:S01]  /*16e0*/  UMOV UR33, 0x40000040 ;  /* 0x4000004000217882 */ /* 0x000fe20000000000 */
[----:B------:R-:W-:Y:S01]  /*16f0*/  UMOV UR35, 0x40000040 ;  /* 0x4000004000237882 */ /* 0x000fe20000000000 */
[----:B------:R-:W-:Y:S01]  /*1700*/  UIADD3 UR44, UR6, 0x802, URZ ;  /* 0x00000802062c7890 */ /* 0x000fe2000fffe03f */
[----:B------:R-:W-:Y:S01]  /*1710*/  IMAD R6, R17, -0x80, R18 ;  /* 0xffffff8011067824 */ /* 0x000fe200078e0212 */
[----:B------:R-:W-:Y:S01]  /*1720*/  UIADD3 UR46, UR38, 0x802, URZ ;  /* 0x00000802262e7890 */ /* 0x000fe2000fffe03f */
[-C--:B------:R-:W-:Y:S01]  /*1730*/  MOV R145, R151.reuse ;  /* 0x0000009700917202 */ /* 0x080fe20000000f00 */
[----:B------:R-:W-:Y:S01]  /*1740*/  UMOV UR45, 0x40000040 ;  /* 0x40000040002d7882 */ /* 0x000fe20000000000 */
[----:B------:R-:W-:Y:S01]  /*1750*/  UMOV UR47, 0x40000040 ;  /* 0x40000040002f7882 */ /* 0x000fe20000000000 */
[----:B------:R-:W-:Y:S01]  /*1760*/  UIADD3 UR48, UR6, 0x804, URZ ;  /* 0x0000080406307890 */ /* 0x000fe2000fffe03f */
[C---:B------:R-:W-:Y:S01]  /*1770*/  ISETP.GT.AND P4, PT, R6.reuse, RZ, PT ;  /* 0x000000ff0600720c */ /* 0x040fe20003f84270 */
[----:B------:R-:W-:Y:S01]  /*1780*/  UIADD3 UR50, UR38, 0x804, URZ ;  /* 0x0000080426327890 */ /* 0x000fe2000fffe03f */
[C---:B------:R-:W-:Y:S01]  /*1790*/  ISETP.GT.AND P3, PT, R6.reuse, 0x1, PT ;  /* 0x000000010600780c */ /* 0x040fe20003f64270 */
[----:B------:R-:W-:Y:S01]  /*17a0*/  UMOV UR49, 0x40000040 ;  /* 0x4000004000317882 */ /* 0x000fe20000000000 */
[----:B------:R-:W-:Y:S01]  /*17b0*/  UMOV UR51, 0x40000040 ;  /* 0x4000004000337882 */ /* 0x000fe20000000000 */
[----:B------:R-:W-:Y:S01]  /*17c0*/  UIADD3 UR52, UR6, 0x806, URZ ;  /* 0x0000080606347890 */ /* 0x000fe2000fffe03f */
[C---:B------:R-:W-:Y:S01]  /*17d0*/  ISETP.GT.AND P2, PT, R6.reuse, 0x8, PT ;  /* 0x000000080600780c */ /* 0x040fe20003f44270 */
[----:B------:R-:W-:Y:S01]  /*17e0*/  UIADD3 UR54, UR38, 0x806, URZ ;  /* 0x0000080626367890 */ /* 0x000fe2000fffe03f */
[C---:B------:R-:W-:Y:S01]  /*17f0*/  ISETP.GT.AND P6, PT, R6.reuse, 0x9, PT ;  /* 0x000000090600780c */ /* 0x040fe20003fc4270 */
[----:B------:R-:W-:Y:S01]  /*1800*/  UMOV UR53, 0x40000040 ;  /* 0x4000004000357882 */ /* 0x000fe20000000000 */
[----:B------:R-:W-:Y:S01]  /*1810*/  UMOV UR55, 0x40000040 ;  /* 0x4000004000377882 */ /* 0x000fe20000000000 */
[C---:B------:R-:W-:Y:S01]  /*1820*/  ISETP.GT.AND P5, PT, R6.reuse, 0x10, PT ;  /* 0x000000100600780c */ /* 0x040fe20003fa4270 */
[--C-:B------:R-:W-:Y:S01]  /*1830*/  IMAD.MOV.U32 R143, RZ, RZ, R151.reuse ;  /* 0x000000ffff8f7224 */ /* 0x100fe200078e0097 */
[C---:B------:R-:W-:Y:S01]  /*1840*/  ISETP.GT.AND P1, PT, R6.reuse, 0x59, PT ;  /* 0x000000590600780c */ /* 0x040fe20003f24270 */
[--C-:B------:R-:W-:Y:S01]  /*1850*/  IMAD.MOV.U32 R141, RZ, RZ, R151.reuse ;  /* 0x000000ffff8d7224 */ /* 0x100fe200078e0097 */
[----:B------:R-:W-:Y:S01]  /*1860*/  ISETP.GT.AND P0, PT, R6, 0x60, PT ;  /* 0x000000600600780c */ /* 0x000fe20003f04270 */
[--C-:B------:R-:W-:Y:S01]  /*1870*/  IMAD.MOV.U32 R139, RZ, RZ, R151.reuse ;  /* 0x000000ffff8b7224 */ /* 0x100fe200078e0097 */
[-C--:B------:R-:W-:Y:S01]  /*1880*/  MOV R131, R151.reuse ;  /* 0x0000009700837202 */ /* 0x080fe20000000f00 */
[--C-:B------:R-:W-:Y:S01]  /*1890*/  IMAD.MOV.U32 R137, RZ, RZ, R151.reuse ;  /* 0x000000ffff897224 */ /* 0x100fe200078e0097 */
[-C--:B------:R-:W-:Y:S01]  /*18a0*/  MOV R117, R151.reuse ;  /* 0x0000009700757202 */ /* 0x080fe20000000f00 */
[--C-:B------:R-:W-:Y:S01]  /*18b0*/  IMAD.MOV.U32 R135, RZ, RZ, R151.reuse ;  /* 0x000000ffff877224 */ /* 0x100fe200078e0097 */
[-C--:B------:R-:W-:Y:S01]  /*18c0*/  MOV R103, R151.reuse ;  /* 0x0000009700677202 */ /* 0x080fe20000000f00 */
[--C-:B------:R-:W-:Y:S01]  /*18d0*/  IMAD.MOV.U32 R133, RZ, RZ, R151.reuse ;  /* 0x000000ffff857224 */ /* 0x100fe200078e0097 */
[----:B------:R-:W-:Y:S01]  /*18e0*/  MOV R89, R151 ;  /* 0x0000009700597202 */ /* 0x000fe20000000f00 */
[----:B------:R-:W-:-:S02]  /*18f0*/  IMAD.MOV.U32 R129, RZ, RZ, R151 ;  /* 0x000000ffff817224 */ /* 0x000fc400078e0097 */
[--C-:B------:R-:W-:Y:S02]  /*1900*/  IMAD.MOV.U32 R127, RZ, RZ, R151.reuse ;  /* 0x000000ffff7f7224 */ /* 0x100fe400078e0097 */
[--C-:B------:R-:W-:Y:S02]  /*1910*/  IMAD.MOV.U32 R125, RZ, RZ, R151.reuse ;  /* 0x000000ffff7d7224 */ /* 0x100fe400078e0097 */
[--C-:B------:R-:W-:Y:S02]  /*1920*/  IMAD.MOV.U32 R123, RZ, RZ, R151.reuse ;  /* 0x000000ffff7b7224 */ /* 0x100fe400078e0097 */
[--C-:B------:R-:W-:Y:S02]  /*1930*/  IMAD.MOV.U32 R121, RZ, RZ, R151.reuse ;  /* 0x000000ffff797224 */ /* 0x100fe400078e0097 */
[--C-:B------:R-:W-:Y:S02]  /*1940*/  IMAD.MOV.U32 R119, RZ, RZ, R151.reuse ;  /* 0x000000ffff777224 */ /* 0x100fe400078e0097 */
        /* <DEDUP_REMOVED lines=11> */
[----:B------:R-:W-:Y:S01]  /*1a00*/  IMAD.MOV.U32 R91, RZ, RZ, R151 ;  /* 0x000000ffff5b7224 */ /* 0x000fe200078e0097 */
[----:B------:R-:W-:Y:S02]  /*1a10*/  WARPGROUP.DEPBAR.LE gsb0, 0x0 ;  /* 0x00008000000079c5 */ /* 0x000fe40000010000 */
[----:B------:R-:W-:-:S06]  /*1a20*/  WARPGROUP.ARRIVE ;  /* 0x00000000000079c5 */ /* 0x000fcc0000000000 */
[----:B------:R-:W-:Y:S01]  /*1a30*/  HGMMA.64x128x16.F32 R24, gdesc[UR8], R24, gsb0 ;  /* 0x01e00000081879f0 */ /* 0x000fe20008000818 */
[----:B------:R-:W-:Y:S02]  /*1a40*/  UIADD3 UR8, UR6, 0x4, URZ ;  /* 0x0000000406087890 */ /* 0x000fe4000fffe03f */
[----:B------:R-:W-:Y:S01]  /*1a50*/  UIADD3 UR10, UR38, 0x4, URZ ;  /* 0x00000004260a7890 */ /* 0x000fe2000fffe03f */
[----:B------:R-:W-:Y:S01]  /*1a60*/  UMOV UR9, 0x40000040 ;  /* 0x4000004000097882 */ /* 0x000fe20000000000 */
[----:B------:R-:W-:Y:S01]  /*1a70*/  UMOV UR11, 0x40000040 ;  /* 0x40000040000b7882 */ /* 0x000fe20000000000 */
[----:B------:R-:W-:Y:S01]  /*1a80*/  ULDC UR6, c[0x0][0x988] ;  /* 0x0002620000067ab9 */ /* 0x000fe20000000800 */
[----:B------:R-:W-:Y:S02]  /*1a90*/  WARPGROUP.DEPBAR.LE gsb0, 0x0 ;  /* 0x00008000000079c5 */ /* 0x000fe40000010000 */
[----:B------:R-:W-:-:S06]  /*1aa0*/  WARPGROUP.ARRIVE ;  /* 0x00000000000079c5 */ /* 0x000fcc0000000000 */
[----:B------:R-:W-:Y:S03]  /*1ab0*/  HGMMA.64x128x16.F32 R24, gdesc[UR8], R24, gsb0 ;  /* 0x01e00000081879f0 */ /* 0x000fe60008000818 */
[----:B------:R-:W-:Y:S02]  /*1ac0*/  WARPGROUP.DEPBAR.LE gsb0, 0x0 ;  /* 0x00008000000079c5 */ /* 0x000fe40000010000 */
[----:B------:R-:W-:-:S07]  /*1ad0*/  WARPGROUP.ARRIVE ;  /* 0x00000000000079c5 */ /* 0x000fce0000000000 */
        /* <DEDUP_REMOVED lines=26> */
[----:B------:R-:W-:Y:S02]  /*1c80*/  FSEL R88, R26, -INF , P4 ;  /* 0xff8000001a587808 */ /* 0x000fe40002000000 */
[----:B------:R-:W-:Y:S02]  /*1c90*/  FSEL R27, R27, -INF , P3 ;  /* 0xff8000001b1b7808 */ /* 0x000fe40001800000 */
[----:B------:R-:W-:Y:S02]  /*1ca0*/  FSEL R90, R30, -INF , P2 ;  /* 0xff8000001e5a7808 */ /* 0x000fe40001000000 */
[----:B------:R-:W-:-:S02]  /*1cb0*/  FMNMX.FTZ R3, R88, R27, !PT ;  /* 0x0000001b58037209 */ /* 0x000fc40007810000 */
[----:B------:R-:W-:Y:S02]  /*1cc0*/  FSEL R92, R31, -INF , P6 ;  /* 0xff8000001f5c7808 */ /* 0x000fe40003000000 */
[----:B------:R-:W-:Y:S02]  /*1cd0*/  FMNMX.FTZ R3, R90, R3, !PT ;  /* 0x000000035a037209 */ /* 0x000fe40007810000 */
[----:B------:R-:W-:Y:S02]  /*1ce0*/  FSEL R24, R24, -INF , P4 ;  /* 0xff80000018187808 */ /* 0x000fe40002000000 */
[----:B------:R-:W-:Y:S02]  /*1cf0*/  ISETP.GT.AND P4, PT, R6, 0x11, PT ;  /* 0x000000110600780c */ /* 0x000fe40003f84270 */
[----:B------:R-:W-:Y:S02]  /*1d00*/  FSEL R94, R34, -INF , P5 ;  /* 0xff800000225e7808 */ /* 0x000fe40002800000 */
[----:B------:R-:W-:-:S02]  /*1d10*/  FMNMX.FTZ R3, R92, R3, !PT ;  /* 0x000000035c037209 */ /* 0x000fc40007810000 */
[----:B------:R-:W-:Y:S02]  /*1d20*/  FSEL R25, R25, -INF , P3 ;  /* 0xff80000019197808 */ /* 0x000fe40001800000 */
[----:B------:R-:W-:Y:S02]  /*1d30*/  ISETP.GT.AND P3, PT, R6, 0x18, PT ;  /* 0x000000180600780c */ /* 0x000fe40003f64270 */
[----:B------:R-:W-:Y:S02]  /*1d40*/  FSEL R96, R35, -INF , P4 ;  /* 0xff80000023607808 */ /* 0x000fe40002000000 */
[----:B------:R-:W-:Y:S02]  /*1d50*/  FMNMX.FTZ R3, R94, R3, !PT ;  /* 0x000000035e037209 */ /* 0x000fe40007810000 */
[----:B------:R-:W-:Y:S02]  /*1d60*/  FSEL R28, R28, -INF , P2 ;  /* 0xff8000001c1c7808 */ /* 0x000fe40001000000 */
[----:B------:R-:W-:-:S02]  /*1d70*/  ISETP.GT.AND P2, PT, R6, 0x19, PT ;  /* 0x000000190600780c */ /* 0x000fc40003f44270 */
        /* <DEDUP_REMOVED lines=63> */
[----:B------:R-:W-:Y:S02]  /*2170*/  FMNMX.FTZ R3, R128, R3, !PT ;  /* 0x0000000380037209 */ /* 0x000fe40007810000 */
[----:B------:R-:W-:Y:S02]  /*2180*/  FSEL R132, R71, -INF , P1 ;  /* 0xff80000047847808 */ /* 0x000fe40000800000 */
[----:B------:R-:W-:-:S02]  /*2190*/  FMNMX.FTZ R3, R130, R3, !PT ;  /* 0x0000000382037209 */ /* 0x000fc40007810000 */
[----:B------:R-:W-:Y:S02]  /*21a0*/  ISETP.GT.AND P1, PT, R6, 0x61, PT ;  /* 0x000000610600780c */ /* 0x000fe40003f24270 */
[----:B------:R-:W-:Y:S02]  /*21b0*/  FSEL R134, R74, -INF , P0 ;  /* 0xff8000004a867808 */ /* 0x000fe40000000000 */
[----:B------:R-:W-:Y:S02]  /*21c0*/  FMNMX.FTZ R3, R132, R3, !PT ;  /* 0x0000000384037209 */ /* 0x000fe40007810000 */
        /* <DEDUP_REMOVED lines=8> */
[----:B------:R-:W-:-:S02]  /*2250*/  FSEL R138, R79, -INF , P2 ;  /* 0xff8000004f8a7808 */ /* 0x000fc40001000000 */
[----:B------:R-:W-:Y:S02]  /*2260*/  FMNMX.FTZ R3, R78, R3, !PT ;  /* 0x000000034e037209 */ /* 0x000fe40007810000 */
[----:B------:R-:W-:Y:S02]  /*2270*/  ISETP.GT.AND P3, PT, R6, 0x70, PT ;  /* 0x000000700600780c */ /* 0x000fe40003f64270 */
[----:B------:R-:W-:Y:S02]  /*2280*/  FSEL R64, R64, -INF , P4 ;  /* 0xff80000040407808 */ /* 0x000fe40002000000 */
[----:B------:R-:W-:Y:S02]  /*2290*/  FSEL R140, R82, -INF , P3 ;  /* 0xff800000528c7808 */ /* 0x000fe40001800000 */
[----:B------:R-:W-:Y:S02]  /*22a0*/  FMNMX.FTZ R3, R138, R3, !PT ;  /* 0x000000038a037209 */ /* 0x000fe40007810000 */
[----:B------:R-:W-:-:S02]  /*22b0*/  ISETP.GT.AND P4, PT, R6, 0x71, PT ;  /* 0x000000710600780c */ /* 0x000fc40003f84270 */
[----:B------:R-:W-:Y:S02]  /*22c0*/  FSEL R34, R61, -INF , P5 ;  /* 0xff8000003d227808 */ /* 0x000fe40002800000 */
[----:B------:R-:W-:Y:S02]  /*22d0*/  FSEL R142, R83, -INF , P4 ;  /* 0xff800000538e7808 */ /* 0x000fe40002000000 */
[----:B------:R-:W-:Y:S02]  /*22e0*/  FMNMX.FTZ R3, R140, R3, !PT ;  /* 0x000000038c037209 */ /* 0x000fe40007810000 */
[----:B------:R-:W-:Y:S02]  /*22f0*/  ISETP.GT.AND P5, PT, R6, 0x78, PT ;  /* 0x000000780600780c */ /* 0x000fe40003fa4270 */
[----:B------:R-:W-:Y:S02]  /*2300*/  FSEL R60, R60, -INF , P6 ;  /* 0xff8000003c3c7808 */ /* 0x000fe40003000000 */
[----:B------:R-:W-:-:S02]  /*2310*/  FSEL R144, R86, -INF , P5 ;  /* 0xff80000056907808 */ /* 0x000fc40002800000 */
[----:B------:R-:W-:Y:S02]  /*2320*/  FMNMX.FTZ R3, R142, R3, !PT ;  /* 0x000000038e037209 */ /* 0x000fe40007810000 */
[----:B------:R-:W-:Y:S02]  /*2330*/  ISETP.GT.AND P6, PT, R6, 0x79, PT ;  /* 0x000000790600780c */ /* 0x000fe40003fc4270 */
[----:B------:R-:W-:Y:S02]  /*2340*/  FMNMX.FTZ R3, R144, R3, !PT ;  /* 0x0000000390037209 */ /* 0x000fe40007810000 */
[----:B------:R-:W-:Y:S02]  /*2350*/  FSEL R146, R87, -INF , P6 ;  /* 0xff80000057927808 */ /* 0x000fe40003000000 */
[----:B------:R-:W-:Y:S02]  /*2360*/  P2R R15, PR, RZ, 0x1 ;  /* 0x00000001ff0f7803 */ /* 0x000fe40000000000 */
[----:B------:R-:W-:Y:S01]  /*2370*/  FMNMX.FTZ R7, R146, R3, !PT ;  /* 0x0000000392077209 */ /* 0x000fe20007810000 */
[----:B------:R-:W-:Y:S01]  /*2380*/  IMAD.U32 R3, RZ, RZ, UR6 ;  /* 0x00000006ff037e24 */ /* 0x000fe2000f8e00ff */
[----:B------:R-:W-:-:S02]  /*2390*/  ISETP.GT.AND P0, PT, R6, 0x59, PT ;  /* 0x000000590600780c */ /* 0x000fc40003f04270 */
[----:B------:R-:W-:Y:S01]  /*23a0*/  P2R R19, PR, RZ, 0x2 ;  /* 0x00000002ff137803 */ /* 0x000fe20000000000 */
[----:B------:R-:W0:Y:S01]  /*23b0*/  SHFL.BFLY PT, R10, R7, 0x2, 0x1f ;  /* 0x0c401f00070a7f89 */ /* 0x000e2200000e0000 */
[----:B------:R-:W-:Y:S02]  /*23c0*/  ISETP.GT.AND P1, PT, R6, 0x60, PT ;  /* 0x000000600600780c */ /* 0x000fe40003f24270 */
[----:B------:R-:W-:Y:S02]  /*23d0*/  FSEL R54, R69, -INF , P0 ;  /* 0xff80000045367808 */ /* 0x000fe40000000000 */
[----:B------:R-:W-:Y:S02]  /*23e0*/  FSEL R72, R72, -INF , P1 ;  /* 0xff80000048487808 */ /* 0x000fe40000800000 */
[----:B------:R-:W-:Y:S02]  /*23f0*/  ISETP.NE.AND P1, PT, R19, RZ, PT ;  /* 0x000000ff1300720c */ /* 0x000fe40003f25270 */
[----:B------:R-:W-:-:S02]  /*2400*/  P2R R13, PR, RZ, 0x4 ;  /* 0x00000004ff0d7803 */ /* 0x000fc40000000000 */
[----:B------:R-:W-:Y:S02]  /*2410*/  ISETP.NE.AND P0, PT, R15, RZ, PT ;  /* 0x000000ff0f00720c */ /* 0x000fe40003f05270 */
[----:B------:R-:W-:Y:S02]  /*2420*/  FSEL R50, R73, -INF , P1 ;  /* 0xff80000049327808 */ /* 0x000fe40000800000 */
[----:B------:R-:W-:Y:S02]  /*2430*/  FSEL R76, R76, -INF , P0 ;  /* 0xff8000004c4c7808 */ /* 0x000fe40000000000 */
[----:B------:R-:W-:Y:S02]  /*2440*/  FSEL R80, R80, -INF , P3 ;  /* 0xff80000050507808 */ /* 0x000fe40001800000 */
[----:B------:R-:W-:Y:S02]  /*2450*/  FSEL R86, R81, -INF , P4 ;  /* 0xff80000051567808 */ /* 0x000fe40002000000 */
[----:B------:R-:W-:-:S02]  /*2460*/  FSEL R84, R84, -INF , P5 ;  /* 0xff80000054547808 */ /* 0x000fc40002800000 */
[----:B------:R-:W-:Y:S02]  /*2470*/  ISETP.NE.AND P1, PT, R21, RZ, PT ;  /* 0x000000ff1500720c */ /* 0x000fe40003f25270 */
[----:B0-----:R-:W-:Y:S02]  /*2480*/  FMNMX.FTZ R9, R7, R10, !PT ;  /* 0x0000000a07097209 */ /* 0x001fe40007810000 */
[----:B------:R-:W-:Y:S02]  /*2490*/  FMNMX.FTZ R7, R24, R25, !PT ;  /* 0x0000001918077209 */ /* 0x000fe40007810000 */
[----:B------:R-:W-:Y:S01]  /*24a0*/  ISETP.NE.AND P0, PT, R23, RZ, PT ;  /* 0x000000ff1700720c */ /* 0x000fe20003f05270 */
[----:B------:R-:W0:Y:S01]  /*24b0*/  SHFL.BFLY PT, R10, R9, 0x1, 0x1f ;  /* 0x0c201f00090a7f89 */ /* 0x000e2200000e0000 */
[----:B------:R-:W-:-:S04]  /*24c0*/  FMNMX.FTZ R7, R28, R7, !PT ;  /* 0x000000071c077209 */ /* 0x000fc80007810000 */
[----:B------:R-:W-:-:S04]  /*24d0*/  FMNMX.FTZ R7, R8, R7, !PT ;  /* 0x0000000708077209 */ /* 0x000fc80007810000 */
[----:B------:R-:W-:-:S04]  /*24e0*/  FMNMX.FTZ R7, R32, R7, !PT ;  /* 0x0000000720077209 */ /* 0x000fc80007810000 */
[----:B------:R-:W-:-:S04]  /*24f0*/  FMNMX.FTZ R7, R12, R7, !PT ;  /* 0x000000070c077209 */ /* 0x000fc80007810000 */
[----:B------:R-:W-:-:S04]  /*2500*/  FMNMX.FTZ R7, R36, R7, !PT ;  /* 0x0000000724077209 */ /* 0x000fc80007810000 */
[----:B------:R-:W-:Y:S02]  /*2510*/  FMNMX.FTZ R7, R14, R7, !PT ;  /* 0x000000070e077209 */ /* 0x000fe40007810000 */
[----:B0-----:R-:W-:Y:S02]  /*2520*/  FMNMX.FTZ R10, R9, R10, !PT ;  /* 0x0000000a090a7209 */ /* 0x001fe40007810000 */
[----:B------:R-:W-:Y:S02]  /*2530*/  FMNMX.FTZ R7, R40, R7, !PT ;  /* 0x0000000728077209 */ /* 0x000fe40007810000 */
[C---:B------:R-:W-:Y:S01]  /*2540*/  FSETP.NEU.FTZ.AND P2, PT, R10.reuse, -INF , PT ;  /* 0xff8000000a00780b */ /* 0x040fe20003f5d000 */
[----:B------:R-:W-:Y:S01]  /*2550*/  FMUL.FTZ R11, R10, R3 ;  /* 0x000000030a0b7220 */ /* 0x000fe20000410000 */
[----:B------:R-:W-:-:S04]  /*2560*/  FMNMX.FTZ R7, R18, R7, !PT ;  /* 0x0000000712077209 */ /* 0x000fc80007810000 */
[----:B------:R-:W-:Y:S02]  /*2570*/  FMNMX.FTZ R7, R44, R7, !PT ;  /* 0x000000072c077209 */ /* 0x000fe40007810000 */
[----:B------:R-:W-:Y:S02]  /*2580*/  FSEL R11, R11, RZ, P2 ;  /* 0x000000ff0b0b7208 */ /* 0x000fe40001000000 */
[----:B------:R-:W-:Y:S02]  /*2590*/  FMNMX.FTZ R7, R20, R7, !PT ;  /* 0x0000000714077209 */ /* 0x000fe40007810000 */
[----:B------:R-:W-:Y:S01]  /*25a0*/  ISETP.NE.AND P2, PT, R13, RZ, PT ;  /* 0x000000ff0d00720c */ /* 0x000fe20003f45270 */
[--C-:B------:R-:W-:Y:S01]  /*25b0*/  FFMA.FTZ R181, R88, R3, -R11.reuse ;  /* 0x0000000358b57223 */ /* 0x100fe2000001080b */
[----:B------:R-:W-:Y:S01]  /*25c0*/  FMNMX.FTZ R7, R48, R7, !PT ;  /* 0x0000000730077209 */ /* 0x000fe20007810000 */
[-CC-:B------:R-:W-:Y:S01]  /*25d0*/  FFMA.FTZ R42, R27, R3.reuse, -R11.reuse ;  /* 0x000000031b2a7223 */ /* 0x180fe2000001080b */
[----:B------:R-:W-:Y:S01]  /*25e0*/  FSEL R82, R77, -INF , P2 ;  /* 0xff8000004d527808 */ /* 0x000fe20001000000 */
[--C-:B------:R-:W-:Y:S01]  /*25f0*/  FFMA.FTZ R183, R90, R3, -R11.reuse ;  /* 0x000000035ab77223 */ /* 0x100fe2000001080b */
[----:B------:R-:W-:Y:S01]  /*2600*/  FMNMX.FTZ R7, R22, R7, !PT ;  /* 0x0000000716077209 */ /* 0x000fe20007810000 */
[----:B------:R-:W-:Y:S01]  /*2610*/  MUFU.EX2 R181, R181 ;  /* 0x000000b500b57308 */ /* 0x000fe20000000800 */
[----:B------:R-:W-:Y:S01]  /*2620*/  FSEL R88, R85, -INF , P6 ;  /* 0xff80000055587808 */ /* 0x000fe20003000000 */
[--C-:B------:R-:W-:Y:S01]  /*2630*/  FFMA.FTZ R46, R92, R3, -R11.reuse ;  /* 0x000000035c2e7223 */ /* 0x100fe2000001080b */
[----:B------:R-:W-:Y:S01]  /*2640*/  FMNMX.FTZ R7, R52, R7, !PT ;  /* 0x0000000734077209 */ /* 0x000fe20007810000 */
[-CC-:B------:R-:W-:Y:S01]  /*2650*/  FFMA.FTZ R177, R94, R3.reuse, -R11.reuse ;  /* 0x000000035eb17223 */ /* 0x180fe2000001080b */
[-CC-:B------:R-:W-:Y:S01]  /*2660*/  FFMA.FTZ R58, R96, R3.reuse, -R11.reuse ;  /* 0x00000003603a7223 */ /* 0x180fe2000001080b */
[--C-:B------:R-:W-:Y:S01]  /*2670*/  FFMA.FTZ R179, R98, R3, -R11.reuse ;  /* 0x0000000362b37223 */ /* 0x100fe2000001080b */
[----:B------:R-:W-:Y:S01]  /*2680*/  FMNMX.FTZ R7, R26, R7, !PT ;  /* 0x000000071a077209 */ /* 0x000fe20007810000 */
[----:B------:R-:W0:Y:S01]  /*2690*/  MUFU.EX2 R42, R42 ;  /* 0x0000002a002a7308 */ /* 0x000e220000000800 */
[-CC-:B------:R-:W-:Y:S01]  /*26a0*/  FFMA.FTZ R62, R100, R3.reuse, -R11.reuse ;  /* 0x00000003643e7223 */ /* 0x180fe2000001080b */
[--C-:B------:R-:W-:Y:S01]  /*26b0*/  FFMA.FTZ R173, R102, R3, -R11.reuse ;  /* 0x0000000366ad7223 */ /* 0x100fe2000001080b */
[----:B------:R-:W-:Y:S01]  /*26c0*/  FMNMX.FTZ R7, R56, R7, !PT ;  /* 0x0000000738077209 */ /* 0x000fe20007810000 */
[-CC-:B------:R-:W-:Y:S01]  /*26d0*/  FFMA.FTZ R66, R104, R3.reuse, -R11.reuse ;  /* 0x0000000368427223 */ /* 0x180fe2000001080b */
[-CC-:B------:R-:W-:Y:S01]  /*26e0*/  FFMA.FTZ R175, R106, R3.reuse, -R11.reuse ;  /* 0x000000036aaf7223 */ /* 0x180fe2000001080b */
[--C-:B------:R-:W-:Y:S01]  /*26f0*/  FFMA.FTZ R70, R108, R3, -R11.reuse ;  /* 0x000000036c467223 */ /* 0x100fe2000001080b */
[----:B------:R-:W-:Y:S01]  /*2700*/  FMNMX.FTZ R7, R30, R7, !PT ;  /* 0x000000071e077209 */ /* 0x000fe20007810000 */
[----:B------:R-:W1:Y:S01]  /*2710*/  MUFU.EX2 R183, R183 ;  /* 0x000000b700b77308 */ /* 0x000e620000000800 */
[-CC-:B------:R-:W-:Y:S01]  /*2720*/  FFMA.FTZ R169, R110, R3.reuse, -R11.reuse ;  /* 0x000000036ea97223 */ /* 0x180fe2000001080b */
[--C-:B------:R-:W-:Y:S01]  /*2730*/  FFMA.FTZ R74, R112, R3, -R11.reuse ;  /* 0x00000003704a7223 */ /* 0x100fe2000001080b */
[----:B------:R-:W-:Y:S01]  /*2740*/  FMNMX.FTZ R7, R60, R7, !PT ;  /* 0x000000073c077209 */ /* 0x000fe20007810000 */
[-CC-:B------:R-:W-:Y:S01]  /*2750*/  FFMA.FTZ R171, R114, R3.reuse, -R11.reuse ;  /* 0x0000000372ab7223 */ /* 0x180fe2000001080b */
[-CC-:B------:R-:W-:Y:S01]  /*2760*/  FFMA.FTZ R116, R116, R3.reuse, -R11.reuse ;  /* 0x0000000374747223 */ /* 0x180fe2000001080b */
[--C-:B------:R-:W-:Y:S01]  /*2770*/  FFMA.FTZ R118, R118, R3, -R11.reuse ;  /* 0x0000000376767223 */ /* 0x100fe2000001080b */
[----:B------:R-:W-:Y:S01]  /*2780*/  FMNMX.FTZ R7, R34, R7, !PT ;  /* 0x0000000722077209 */ /* 0x000fe20007810000 */
[----:B------:R-:W2:Y:S01]  /*2790*/  MUFU.EX2 R46, R46 ;  /* 0x0000002e002e7308 */ /* 0x000ea20000000800 */
[-CC-:B------:R-:W-:Y:S01]  /*27a0*/  FFMA.FTZ R120, R120, R3.reuse, -R11.reuse ;  /* 0x0000000378787223 */ /* 0x180fe2000001080b */
[--C-:B------:R-:W-:Y:S01]  /*27b0*/  FFMA.FTZ R122, R122, R3, -R11.reuse ;  /* 0x000000037a7a7223 */ /* 0x100fe2000001080b */
[----:B------:R-:W-:Y:S01]  /*27c0*/  FMNMX.FTZ R7, R64, R7, !PT ;  /* 0x0000000740077209 */ /* 0x000fe20007810000 */
[-CC-:B------:R-:W-:Y:S01]  /*27d0*/  FFMA.FTZ R124, R124, R3.reuse, -R11.reuse ;  /* 0x000000037c7c7223 */ /* 0x180fe2000001080b */
[-CC-:B------:R-:W-:Y:S01]  /*27e0*/  FFMA.FTZ R126, R126, R3.reuse, -R11.reuse ;  /* 0x000000037e7e7223 */ /* 0x180fe2000001080b */
[--C-:B------:R-:W-:Y:S01]  /*27f0*/  FFMA.FTZ R128, R128, R3, -R11.reuse ;  /* 0x0000000380807223 */ /* 0x100fe2000001080b */
[----:B------:R-:W-:Y:S01]  /*2800*/  FMNMX.FTZ R7, R38, R7, !PT ;  /* 0x0000000726077209 */ /* 0x000fe20007810000 */
[----:B------:R-:W3:Y:S01]  /*2810*/  MUFU.EX2 R177, R177 ;  /* 0x000000b100b17308 */ /* 0x000ee20000000800 */
[-CC-:B------:R-:W-:Y:S01]  /*2820*/  FFMA.FTZ R130, R130, R3.reuse, -R11.reuse ;  /* 0x0000000382827223 */ /* 0x180fe2000001080b */
[--C-:B------:R-:W-:Y:S01]  /*2830*/  FFMA.FTZ R132, R132, R3, -R11.reuse ;  /* 0x0000000384847223 */ /* 0x100fe2000001080b */
[----:B------:R-:W-:Y:S01]  /*2840*/  FMNMX.FTZ R7, R68, R7, !PT ;  /* 0x0000000744077209 */ /* 0x000fe20007810000 */
[-CC-:B------:R-:W-:Y:S01]  /*2850*/  FFMA.FTZ R134, R134, R3.reuse, -R11.reuse ;  /* 0x0000000386867223 */ /* 0x180fe2000001080b */
        /* <DEDUP_REMOVED lines=8> */
[----:B------:R-:W-:Y:S01]  /*28e0*/  FFMA.FTZ R146, R146, R3, -R11 ;  /* 0x0000000392927223 */ /* 0x000fe2000001080b */
[----:B------:R-:W4:Y:S01]  /*28f0*/  MUFU.EX2 R58, R58 ;  /* 0x0000003a003a7308 */ /* 0x000f220000000800 */
[----:B------:R-:W-:Y:S01]  /*2900*/  FMNMX.FTZ R7, R50, R7, !PT ;  /* 0x0000000732077209 */ /* 0x000fe20007810000 */
[--C-:B------:R-:W-:Y:S01]  /*2910*/  IMAD.MOV.U32 R114, RZ, RZ, R151.reuse ;  /* 0x000000ffff727224 */ /* 0x100fe200078e0097 */
[----:B------:R-:W-:Y:S01]  /*2920*/  MOV R110, R151 ;  /* 0x00000097006e7202 */ /* 0x000fe20000000f00 */
[--C-:B------:R-:W-:Y:S01]  /*2930*/  IMAD.MOV.U32 R112, RZ, RZ, R151.reuse ;  /* 0x000000ffff707224 */ /* 0x100fe200078e0097 */
[----:B------:R-:W-:Y:S01]  /*2940*/  FMNMX.FTZ R7, R76, R7, !PT ;  /* 0x000000074c077209 */ /* 0x000fe20007810000 */
[--C-:B------:R-:W-:Y:S01]  /*2950*/  IMAD.MOV.U32 R108, RZ, RZ, R151.reuse ;  /* 0x000000ffff6c7224 */ /* 0x100fe200078e0097 */
[----:B------:R-:W-:Y:S01]  /*2960*/  MOV R96, R151 ;  /* 0x0000009700607202 */ /* 0x000fe20000000f00 */
[----:B------:R-:W5:Y:S01]  /*2970*/  MUFU.EX2 R179, R179 ;  /* 0x000000b300b37308 */ /* 0x000f620000000800 */
[----:B------:R-:W-:Y:S01]  /*2980*/  FMNMX.FTZ R7, R82, R7, !PT ;  /* 0x0000000752077209 */ /* 0x000fe20007810000 */
[----:B------:R-:W-:-:S02]  /*2990*/  IMAD.MOV.U32 R106, RZ, RZ, R151 ;  /* 0x000000ffff6a7224 */ /* 0x000fc400078e0097 */
[--C-:B------:R-:W-:Y:S01]  /*29a0*/  IMAD.MOV.U32 R104, RZ, RZ, R151.reuse ;  /* 0x000000ffff687224 */ /* 0x100fe200078e0097 */
[----:B------:R-:W-:Y:S01]  /*29b0*/  FMNMX.FTZ R7, R80, R7, !PT ;  /* 0x0000000750077209 */ /* 0x000fe20007810000 */
[--C-:B------:R-:W-:Y:S02]  /*29c0*/  IMAD.MOV.U32 R102, RZ, RZ, R151.reuse ;  /* 0x000000ffff667224 */ /* 0x100fe400078e0097 */
[----:B------:R-:W-:Y:S01]  /*29d0*/  MUFU.EX2 R62, R62 ;  /* 0x0000003e003e7308 */ /* 0x000fe20000000800 */
[----:B------:R-:W-:Y:S01]  /*29e0*/  FMNMX.FTZ R7, R86, R7, !PT ;  /* 0x0000000756077209 */ /* 0x000fe20007810000 */
[--C-:B------:R-:W-:Y:S02]  /*29f0*/  IMAD.MOV.U32 R100, RZ, RZ, R151.reuse ;  /* 0x000000ffff647224 */ /* 0x100fe400078e0097 */
[--C-:B------:R-:W-:Y:S01]  /*2a00*/  IMAD.MOV.U32 R98, RZ, RZ, R151.reuse ;  /* 0x000000ffff627224 */ /* 0x100fe200078e0097 */
[----:B------:R-:W-:Y:S01]  /*2a10*/  FMNMX.FTZ R7, R84, R7, !PT ;  /* 0x0000000754077209 */ /* 0x000fe20007810000 */
[----:B------:R-:W-:-:S02]  /*2a20*/  IMAD.MOV.U32 R94, RZ, RZ, R151 ;  /* 0x000000ffff5e7224 */ /* 0x000fc400078e0097 */
[----:B------:R-:W-:Y:S01]  /*2a30*/  MUFU.EX2 R173, R173 ;  /* 0x000000ad00ad7308 */ /* 0x000fe20000000800 */
[----:B------:R-:W-:Y:S01]  /*2a40*/  FMNMX.FTZ R7, R88, R7, !PT ;  /* 0x0000000758077209 */ /* 0x000fe20007810000 */
[--C-:B------:R-:W-:Y:S02]  /*2a50*/  IMAD.MOV.U32 R92, RZ, RZ, R151.reuse ;  /* 0x000000ffff5c7224 */ /* 0x100fe400078e0097 */
[----:B------:R-:W-:Y:S02]  /*2a60*/  IMAD.MOV.U32 R90, RZ, RZ, R151 ;  /* 0x000000ffff5a7224 */ /* 0x000fe400078e0097 */
[----:B------:R-:W0:Y:S02]  /*2a70*/  SHFL.BFLY PT, R6, R7, 0x2, 0x1f ;  /* 0x0c401f0007067f89 */ /* 0x000e2400000e0000 */
[----:B------:R-:W-:Y:S08]  /*2a80*/  MUFU.EX2 R66, R66 ;  /* 0x0000004200427308 */ /* 0x000ff00000000800 */
[----:B------:R-:W-:Y:S08]  /*2a90*/  MUFU.EX2 R175, R175 ;  /* 0x000000af00af7308 */ /* 0x000ff00000000800 */
[----:B------:R-:W-:Y:S01]  /*2aa0*/  MUFU.EX2 R70, R70 ;  /* 0x0000004600467308 */ /* 0x000fe20000000800 */
[----:B0-----:R-:W-:-:S07]  /*2ab0*/  FMNMX.FTZ R9, R7, R6, !PT ;  /* 0x0000000607097209 */ /* 0x001fce0007810000 */
[----:B------:R-:W-:Y:S01]  /*2ac0*/  MUFU.EX2 R169, R169 ;  /* 0x000000a900a97308 */ /* 0x000fe20000000800 */
[----:B------:R-:W0:Y:S07]  /*2ad0*/  SHFL.BFLY PT, R6, R9, 0x1, 0x1f ;  /* 0x0c201f0009067f89 */ /* 0x000e2e00000e0000 */
[----:B------:R-:W-:Y:S08]  /*2ae0*/  MUFU.EX2 R74, R74 ;  /* 0x0000004a004a7308 */ /* 0x000ff00000000800 */
[----:B------:R-:W-:Y:S08]  /*2af0*/  MUFU.EX2 R171, R171 ;  /* 0x000000ab00ab7308 */ /* 0x000ff00000000800 */
[----:B------:R-:W-:Y:S01]  /*2b00*/  MUFU.EX2 R116, R116 ;  /* 0x0000007400747308 */ /* 0x000fe20000000800 */
[----:B0-----:R-:W-:-:S04]  /*2b10*/  FMNMX.FTZ R6, R9, R6, !PT ;  /* 0x0000000609067209 */ /* 0x001fc80007810000 */
[C---:B------:R-:W-:Y:S01]  /*2b20*/  FSETP.NEU.FTZ.AND P2, PT, R6.reuse, -INF , PT ;  /* 0xff8000000600780b */ /* 0x040fe20003f5d000 */
[----:B------:R-:W-:Y:S02]  /*2b30*/  FMUL.FTZ R7, R6, R3 ;  /* 0x0000000306077220 */ /* 0x000fe40000410000 */
[----:B------:R-:W-:Y:S03]  /*2b40*/  MUFU.EX2 R118, R118 ;  /* 0x0000007600767308 */ /* 0x000fe60000000800 */
[----:B------:R-:W-:-:S05]  /*2b50*/  FSEL R9, R7, RZ, P2 ;  /* 0x000000ff07097208 */ /* 0x000fca0001000000 */
[----:B------:R-:W-:Y:S01]  /*2b60*/  MUFU.EX2 R153, R120 ;  /* 0x0000007800997308 */ /* 0x000fe20000000800 */
[-CC-:B------:R-:W-:Y:S01]  /*2b70*/  FFMA.FTZ R8, R8, R3.reuse, -R9.reuse ;  /* 0x0000000308087223 */ /* 0x180fe20000010809 */
[-CC-:B------:R-:W-:Y:S01]  /*2b80*/  FFMA.FTZ R24, R24, R3.reuse, -R9.reuse ;  /* 0x0000000318187223 */ /* 0x180fe20000010809 */
[-CC-:B------:R-:W-:Y:S01]  /*2b90*/  FFMA.FTZ R25, R25, R3.reuse, -R9.reuse ;  /* 0x0000000319197223 */ /* 0x180fe20000010809 */
[-CC-:B------:R-:W-:Y:S01]  /*2ba0*/  FFMA.FTZ R28, R28, R3.reuse, -R9.reuse ;  /* 0x000000031c1c7223 */ /* 0x180fe20000010809 */
[-CC-:B------:R-:W-:Y:S01]  /*2bb0*/  FFMA.FTZ R32, R32, R3.reuse, -R9.reuse ;  /* 0x0000000320207223 */ /* 0x180fe20000010809 */
[-CC-:B------:R-:W-:Y:S01]  /*2bc0*/  FFMA.FTZ R12, R12, R3.reuse, -R9.reuse ;  /* 0x000000030c0c7223 */ /* 0x180fe20000010809 */
[-CC-:B------:R-:W-:Y:S01]  /*2bd0*/  FFMA.FTZ R36, R36, R3.reuse, -R9.reuse ;  /* 0x0000000324247223 */ /* 0x180fe20000010809 */
[----:B------:R0:W-:Y:S01]  /*2be0*/  MUFU.EX2 R11, R8 ;  /* 0x00000008000b7308 */ /* 0x0001e20000000800 */
[-CC-:B------:R-:W-:Y:S01]  /*2bf0*/  FFMA.FTZ R14, R14, R3.reuse, -R9.reuse ;  /* 0x000000030e0e7223 */ /* 0x180fe20000010809 */
[-CC-:B------:R-:W-:Y:S01]  /*2c00*/  FFMA.FTZ R40, R40, R3.reuse, -R9.reuse ;  /* 0x0000000328287223 */ /* 0x180fe20000010809 */
[-CC-:B------:R-:W-:Y:S01]  /*2c10*/  FFMA.FTZ R18, R18, R3.reuse, -R9.reuse ;  /* 0x0000000312127223 */ /* 0x180fe20000010809 */
[-CC-:B------:R-:W-:Y:S01]  /*2c20*/  FFMA.FTZ R44, R44, R3.reuse, -R9.reuse ;  /* 0x000000032c2c7223 */ /* 0x180fe20000010809 */
[-CC-:B------:R-:W-:Y:S01]  /*2c30*/  FFMA.FTZ R20, R20, R3.reuse, -R9.reuse ;  /* 0x0000000314147223 */ /* 0x180fe20000010809 */
[-CC-:B------:R-:W-:Y:S01]  /*2c40*/  FFMA.FTZ R48, R48, R3.reuse, -R9.reuse ;  /* 0x0000000330307223 */ /* 0x180fe20000010809 */
[-CC-:B------:R-:W-:Y:S01]  /*2c50*/  FFMA.FTZ R22, R22, R3.reuse, -R9.reuse ;  /* 0x0000000316167223 */ /* 0x180fe20000010809 */
[----:B------:R-:W-:Y:S01]  /*2c60*/  MUFU.EX2 R24, R24 ;  /* 0x0000001800187308 */ /* 0x000fe20000000800 */
[----:B0-----:R-:W-:Y:S01]  /*2c70*/  FADD.FTZ R8, R181, R42 ;  /* 0x0000002ab5087221 */ /* 0x001fe20000010000 */
[-CC-:B------:R-:W-:Y:S01]  /*2c80*/  FFMA.FTZ R52, R52, R3.reuse, -R9.reuse ;  /* 0x0000000334347223 */ /* 0x180fe20000010809 */
[-CC-:B------:R-:W-:Y:S01]  /*2c90*/  FFMA.FTZ R26, R26, R3.reuse, -R9.reuse ;  /* 0x000000031a1a7223 */ /* 0x180fe20000010809 */
[-CC-:B------:R-:W-:Y:S01]  /*2ca0*/  FFMA.FTZ R56, R56, R3.reuse, -R9.reuse ;  /* 0x0000000338387223 */ /* 0x180fe20000010809 */
[----:B-1----:R-:W-:Y:S01]  /*2cb0*/  FADD.FTZ R7, R183, R8 ;  /* 0x00000008b7077221 */ /* 0x002fe20000010000 */
[-CC-:B------:R-:W-:Y:S01]  /*2cc0*/  FFMA.FTZ R30, R30, R3.reuse, -R9.reuse ;  /* 0x000000031e1e7223 */ /* 0x180fe20000010809 */
[-C--:B------:R-:W-:Y:S01]  /*2cd0*/  FFMA.FTZ R60, R60, R3.reuse, -R9 ;  /* 0x000000033c3c7223 */ /* 0x080fe20000010809 */
[----:B------:R-:W0:Y:S01]  /*2ce0*/  MUFU.EX2 R25, R25 ;  /* 0x0000001900197308 */ /* 0x000e220000000800 */
[----:B--2---:R-:W-:Y:S01]  /*2cf0*/  FADD.FTZ R8, R46, R7 ;  /* 0x000000072e087221 */ /* 0x004fe20000010000 */
[-CC-:B------:R-:W-:Y:S01]  /*2d00*/  FFMA.FTZ R34, R34, R3.reuse, -R9.reuse ;  /* 0x0000000322227223 */ /* 0x180fe20000010809 */
[-CC-:B------:R-:W-:Y:S01]  /*2d10*/  FFMA.FTZ R64, R64, R3.reuse, -R9.reuse ;  /* 0x0000000340407223 */ /* 0x180fe20000010809 */
[-CC-:B------:R-:W-:Y:S01]  /*2d20*/  FFMA.FTZ R38, R38, R3.reuse, -R9.reuse ;  /* 0x0000000326267223 */ /* 0x180fe20000010809 */
[----:B---3--:R-:W-:Y:S01]  /*2d30*/  FADD.FTZ R7, R177, R8 ;  /* 0x00000008b1077221 */ /* 0x008fe20000010000 */
[-CC-:B------:R-:W-:Y:S01]  /*2d40*/  FFMA.FTZ R68, R68, R3.reuse, -R9.reuse ;  /* 0x0000000344447223 */ /* 0x180fe20000010809 */
[-C--:B------:R-:W-:Y:S01]  /*2d50*/  FFMA.FTZ R54, R54, R3.reuse, -R9 ;  /* 0x0000000336367223 */ /* 0x080fe20000010809 */
[----:B------:R-:W1:Y:S01]  /*2d60*/  MUFU.EX2 R28, R28 ;  /* 0x0000001c001c7308 */ /* 0x000e620000000800 */
[----:B----4-:R-:W-:Y:S01]  /*2d70*/  FADD.FTZ R8, R58, R7 ;  /* 0x000000073a087221 */ /* 0x010fe20000010000 */
[-CC-:B------:R-:W-:Y:S01]  /*2d80*/  FFMA.FTZ R72, R72, R3.reuse, -R9.reuse ;  /* 0x0000000348487223 */ /* 0x180fe20000010809 */
[-CC-:B------:R-:W-:Y:S01]  /*2d90*/  FFMA.FTZ R50, R50, R3.reuse, -R9.reuse ;  /* 0x0000000332327223 */ /* 0x180fe20000010809 */
[-CC-:B------:R-:W-:Y:S01]  /*2da0*/  FFMA.FTZ R76, R76, R3.reuse, -R9.reuse ;  /* 0x000000034c4c7223 */ /* 0x180fe20000010809 */
[----:B-----5:R-:W-:Y:S01]  /*2db0*/  FADD.FTZ R31, R179, R8 ;  /* 0x00000008b31f7221 */ /* 0x020fe20000010000 */
[-CC-:B------:R-:W-:Y:S01]  /*2dc0*/  FFMA.FTZ R82, R82, R3.reuse, -R9.reuse ;  /* 0x0000000352527223 */ /* 0x180fe20000010809 */
[-C--:B------:R-:W-:Y:S01]  /*2dd0*/  FFMA.FTZ R80, R80, R3.reuse, -R9 ;  /* 0x0000000350507223 */ /* 0x080fe20000010809 */
[----:B------:R-:W2:Y:S01]  /*2de0*/  MUFU.EX2 R32, R32 ;  /* 0x0000002000207308 */ /* 0x000ea20000000800 */
[----:B0-----:R-:W-:Y:S01]  /*2df0*/  FADD.FTZ R7, R24, R25 ;  /* 0x0000001918077221 */ /* 0x001fe20000010000 */
[-CC-:B------:R-:W-:Y:S01]  /*2e00*/  FFMA.FTZ R86, R86, R3.reuse, -R9.reuse ;  /* 0x0000000356567223 */ /* 0x180fe20000010809 */
[-CC-:B------:R-:W-:Y:S01]  /*2e10*/  FFMA.FTZ R84, R84, R3.reuse, -R9.reuse ;  /* 0x0000000354547223 */ /* 0x180fe20000010809 */
[----:B------:R-:W-:Y:S01]  /*2e20*/  FFMA.FTZ R88, R88, R3, -R9 ;  /* 0x0000000358587223 */ /* 0x000fe20000010809 */
[----:B------:R-:W-:Y:S01]  /*2e30*/  F2FP.F16.F32.PACK_AB R181, R42, R181 ;  /* 0x000000b52ab5723e */ /* 0x000fe200000000ff */
[----:B------:R-:W-:Y:S01]  /*2e40*/  IMAD.MOV.U32 R120, RZ, RZ, R151 ;  /* 0x000000ffff787224 */ /* 0x000fe200078e0097 */
[----:B------:R-:W-:Y:S01]  /*2e50*/  F2FP.F16.F32.PACK_AB R183, R46, R183 ;  /* 0x000000b72eb7723e */ /* 0x000fe200000000ff */
[----:B------:R0:W3:Y:S01]  /*2e60*/  MUFU.EX2 R13, R12 ;  /* 0x0000000c000d7308 */ /* 0x0000e20000000800 */
[----:B-1----:R-:W-:Y:S01]  /*2e70*/  FADD.FTZ R8, R28, R7 ;  /* 0x000000071c087221 */ /* 0x002fe20000010000 */
[----:B------:R-:W-:-:S02]  /*2e80*/  F2FP.F16.F32.PACK_AB R182, R11, R28 ;  /* 0x0000001c0bb6723e */ /* 0x000fc400000000ff */
[----:B------:R-:W-:Y:S01]  /*2e90*/  F2FP.F16.F32.PACK_AB R177, R58, R177 ;  /* 0x000000b13ab1723e */ /* 0x000fe200000000ff */
[----:B------:R-:W-:Y:S01]  /*2ea0*/  FADD.FTZ R7, R11, R8 ;  /* 0x000000080b077221 */ /* 0x000fe20000010000 */
[C---:B------:R-:W-:Y:S02]  /*2eb0*/  F2FP.F16.F32.PACK_AB R179, R62.reuse, R179 ;  /* 0x000000b33eb3723e */ /* 0x040fe400000000ff */
[----:B------:R-:W1:Y:S01]  /*2ec0*/  MUFU.EX2 R36, R36 ;  /* 0x0000002400247308 */ /* 0x000e620000000800 */
[----:B0-----:R-:W-:Y:S01]  /*2ed0*/  FADD.FTZ R12, R62, R31 ;  /* 0x0000001f3e0c7221 */ /* 0x001fe20000010000 */
[----:B--2---:R-:W-:Y:S01]  /*2ee0*/  FADD.FTZ R8, R32, R7 ;  /* 0x0000000720087221 */ /* 0x004fe20000010000 */
[----:B------:R-:W-:Y:S02]  /*2ef0*/  F2FP.F16.F32.PACK_AB R180, R25, R24 ;  /* 0x0000001819b4723e */ /* 0x000fe400000000ff */
[----:B------:R-:W-:Y:S01]  /*2f00*/  FADD.FTZ R33, R173, R12 ;  /* 0x0000000cad217221 */ /* 0x000fe20000010000 */
[----:B------:R-:W-:-:S02]  /*2f10*/  F2FP.F16.F32.PACK_AB R173, R66, R173 ;  /* 0x000000ad42ad723e */ /* 0x000fc400000000ff */
[----:B------:R0:W2:Y:S01]  /*2f20*/  MUFU.EX2 R15, R14 ;  /* 0x0000000e000f7308 */ /* 0x0000a20000000800 */
[----:B------:R-:W-:Y:S01]  /*2f30*/  FADD.FTZ R12, R66, R33 ;  /* 0x00000021420c7221 */ /* 0x000fe20000010000 */
[C---:B---3--:R-:W-:Y:S01]  /*2f40*/  FADD.FTZ R7, R13.reuse, R8 ;  /* 0x000000080d077221 */ /* 0x048fe20000010000 */
[----:B------:R-:W-:Y:S02]  /*2f50*/  F2FP.F16.F32.PACK_AB R176, R13, R32 ;  /* 0x000000200db0723e */ /* 0x000fe400000000ff */
[----:B------:R-:W-:Y:S01]  /*2f60*/  FADD.FTZ R33, R175, R12 ;  /* 0x0000000caf217221 */ /* 0x000fe20000010000 */
[C---:B------:R-:W-:Y:S02]  /*2f70*/  F2FP.F16.F32.PACK_AB R175, R70.reuse, R175 ;  /* 0x000000af46af723e */ /* 0x040fe400000000ff */
[----:B------:R-:W3:Y:S01]  /*2f80*/  MUFU.EX2 R40, R40 ;  /* 0x0000002800287308 */ /* 0x000ee20000000800 */
[----:B0-----:R-:W-:Y:S02]  /*2f90*/  IMAD.U32 R14, RZ, RZ, UR36 ;  /* 0x00000024ff0e7e24 */ /* 0x001fe4000f8e00ff */
[----:B------:R-:W-:Y:S01]  /*2fa0*/  FADD.FTZ R12, R70, R33 ;  /* 0x00000021460c7221 */ /* 0x000fe20000010000 */
[----:B-1----:R-:W-:Y:S01]  /*2fb0*/  FADD.FTZ R8, R36, R7 ;  /* 0x0000000724087221 */ /* 0x002fe20000010000 */
[----:B------:R-:W-:-:S02]  /*2fc0*/  @!P1 VIADD R7, R14, 0x34840 ;  /* 0x000348400e079836 */ /* 0x000fc40000000000 */
[----:B------:R-:W-:Y:S01]  /*2fd0*/  FADD.FTZ R37, R169, R12 ;  /* 0x0000000ca9257221 */ /* 0x000fe20000010000 */
[C---:B------:R-:W-:Y:S01]  /*2fe0*/  F2FP.F16.F32.PACK_AB R169, R74.reuse, R169 ;  /* 0x000000a94aa9723e */ /* 0x040fe200000000ff */
[----:B------:R-:W0:Y:S01]  /*2ff0*/  MUFU.EX2 R19, R18 ;  /* 0x0000001200137308 */ /* 0x000e220000000800 */
[C---:B--2---:R-:W-:Y:S01]  /*3000*/  FADD.FTZ R35, R15.reuse, R8 ;  /* 0x000000080f237221 */ /* 0x044fe20000010000 */
[----:B------:R-:W-:Y:S01]  /*3010*/  FADD.FTZ R12, R74, R37 ;  /* 0x000000254a0c7221 */ /* 0x000fe20000010000 */
[----:B------:R-:W-:Y:S02]  /*3020*/  @!P1 PRMT R7, RZ, 0x654, R7 ;  /* 0x00000654ff079816 */ /* 0x000fe40000000007 */
[----:B------:R-:W-:Y:S02]  /*3030*/  F2FP.F16.F32.PACK_AB R178, R15, R36 ;  /* 0x000000240fb2723e */ /* 0x000fe400000000ff */
[----:B------:R0:W-:Y:S01]  /*3040*/  @!P1 SYNCS.ARRIVE.TRANS64.RED.A1T0 RZ, [R7+URZ], RZ ;  /* 0x000000ff07ff99a7 */ /* 0x0001e2000810043f */
[----:B------:R-:W1:Y:S01]  /*3050*/  MUFU.EX2 R44, R44 ;  /* 0x0000002c002c7308 */ /* 0x000e620000000800 */
[----:B---3--:R-:W-:Y:S01]  /*3060*/  FADD.FTZ R8, R40, R35 ;  /* 0x0000002328087221 */ /* 0x008fe20000010000 */
[----:B------:R-:W-:Y:S01]  /*3070*/  FADD.FTZ R35, R171, R12 ;  /* 0x0000000cab237221 */ /* 0x000fe20000010000 */
[----:B------:R-:W-:-:S03]  /*3080*/  F2FP.F16.F32.PACK_AB R171, R116, R171 ;  /* 0x000000ab74ab723e */ /* 0x000fc600000000ff */
[----:B------:R-:W-:Y:S01]  /*3090*/  FADD.FTZ R35, R116, R35 ;  /* 0x0000002374237221 */ /* 0x000fe20000010000 */
[----:B------:R-:W-:Y:S01]  /*30a0*/  IMAD.MOV.U32 R116, RZ, RZ, R151 ;  /* 0x000000ffff747224 */ /* 0x000fe200078e0097 */
[----:B------:R-:W2:Y:S01]  /*30b0*/  MUFU.EX2 R21, R20 ;  /* 0x0000001400157308 */ /* 0x000ea20000000800 */
[C---:B0-----:R-:W-:Y:S01]  /*30c0*/  FADD.FTZ R7, R19.reuse, R8 ;  /* 0x0000000813077221 */ /* 0x041fe20000010000 */
[----:B------:R-:W-:Y:S01]  /*30d0*/  FADD.FTZ R12, R118, R35 ;  /* 0x00000023760c7221 */ /* 0x000fe20000010000 */
[----:B------:R-:W-:-:S03]  /*30e0*/  F2FP.F16.F32.PACK_AB R172, R19, R40 ;  /* 0x0000002813ac723e */ /* 0x000fc600000000ff */
[C---:B------:R-:W-:Y:S01]  /*30f0*/  FADD.FTZ R37, R153.reuse, R12 ;  /* 0x0000000c99257221 */ /* 0x040fe20000010000 */
[----:B------:R-:W-:Y:S01]  /*3100*/  F2FP.F16.F32.PACK_AB R153, R153, R118 ;  /* 0x000000769999723e */ /* 0x000fe200000000ff */
[----:B------:R-:W0:Y:S01]  /*3110*/  MUFU.EX2 R48, R48 ;  /* 0x0000003000307308 */ /* 0x000e220000000800 */
[----:B-1----:R-:W-:Y:S01]  /*3120*/  FADD.FTZ R8, R44, R7 ;  /* 0x000000072c087221 */ /* 0x002fe20000010000 */
[----:B------:R-:W-:-:S06]  /*3130*/  IMAD.MOV.U32 R118, RZ, RZ, R151 ;  /* 0x000000ffff767224 */ /* 0x000fcc00078e0097 */
[----:B------:R-:W1:Y:S01]  /*3140*/  MUFU.EX2 R122, R122 ;  /* 0x0000007a007a7308 */ /* 0x000e620000000800 */
[C---:B--2---:R-:W-:Y:S01]  /*3150*/  FADD.FTZ R7, R21.reuse, R8 ;  /* 0x0000000815077221 */ /* 0x044fe20000010000 */
[----:B------:R-:W-:-:S06]  /*3160*/  F2FP.F16.F32.PACK_AB R174, R21, R44 ;  /* 0x0000002c15ae723e */ /* 0x000fcc00000000ff */
[----:B------:R-:W2:Y:S01]  /*3170*/  MUFU.EX2 R23, R22 ;  /* 0x0000001600177308 */ /* 0x000ea20000000800 */
[----:B0-----:R-:W-:-:S07]  /*3180*/  FADD.FTZ R8, R48, R7 ;  /* 0x0000000730087221 */ /* 0x001fce0000010000 */
[----:B------:R0:W3:Y:S01]  /*3190*/  MUFU.EX2 R155, R124 ;  /* 0x0000007c009b7308 */ /* 0x0000e20000000800 */
[----:B-1----:R-:W-:-:S07]  /*31a0*/  FADD.FTZ R12, R122, R37 ;  /* 0x000000257a0c7221 */ /* 0x002fce0000010000 */
[----:B------:R-:W1:Y:S01]  /*31b0*/  MUFU.EX2 R52, R52 ;  /* 0x0000003400347308 */ /* 0x000e620000000800 */
[C---:B--2---:R-:W-:Y:S01]  /*31c0*/  FADD.FTZ R7, R23.reuse, R8 ;  /* 0x0000000817077221 */ /* 0x044fe20000010000 */
[----:B------:R-:W-:Y:S02]  /*31d0*/  F2FP.F16.F32.PACK_AB R168, R23, R48 ;  /* 0x0000003017a8723e */ /* 0x000fe400000000ff */
[----:B0-----:R-:W-:-:S04]  /*31e0*/  MOV R124, R151 ;  /* 0x00000097007c7202 */ /* 0x001fc80000000f00 */
[----:B------:R-:W0:Y:S01]  /*31f0*/  MUFU.EX2 R126, R126 ;  /* 0x0000007e007e7308 */ /* 0x000e220000000800 */
[C---:B---3--:R-:W-:Y:S01]  /*3200*/  FADD.FTZ R37, R155.reuse, R12 ;  /* 0x0000000c9b257221 */ /* 0x048fe20000010000 */
[----:B------:R-:W-:Y:S01]  /*3210*/  F2FP.F16.F32.PACK_AB R155, R155, R122 ;  /* 0x0000007a9b9b723e */ /* 0x000fe200000000ff */
[----:B------:R-:W-:-:S05]  /*3220*/  IMAD.MOV.U32 R122, RZ, RZ, R151 ;  /* 0x000000ffff7a7224 */ /* 0x000fca00078e0097 */
[----:B------:R-:W2:Y:S01]  /*3230*/  MUFU.EX2 R27, R26 ;  /* 0x0000001a001b7308 */ /* 0x000ea20000000800 */
[----:B-1----:R-:W-:-:S07]  /*3240*/  FADD.FTZ R8, R52, R7 ;  /* 0x0000000734087221 */ /* 0x002fce0000010000 */
[----:B------:R1:W3:Y:S01]  /*3250*/  MUFU.EX2 R157, R128 ;  /* 0x00000080009d7308 */ /* 0x0002e20000000800 */
[----:B0-----:R-:W-:-:S07]  /*3260*/  FADD.FTZ R12, R126, R37 ;  /* 0x000000257e0c7221 */ /* 0x001fce0000010000 */
[----:B------:R-:W0:Y:S01]  /*3270*/  MUFU.EX2 R56, R56 ;  /* 0x0000003800387308 */ /* 0x000e220000000800 */
[C---:B--2---:R-:W-:Y:S01]  /*3280*/  FADD.FTZ R7, R27.reuse, R8 ;  /* 0x000000081b077221 */ /* 0x044fe20000010000 */
[----:B------:R-:W-:Y:S01]  /*3290*/  F2FP.F16.F32.PACK_AB R170, R27, R52 ;  /* 0x000000341baa723e */ /* 0x000fe200000000ff */
[----:B-1----:R-:W-:-:S05]  /*32a0*/  IMAD.MOV.U32 R128, RZ, RZ, R151 ;  /* 0x000000ffff807224 */ /* 0x002fca00078e0097 */
[----:B------:R-:W1:Y:S01]  /*32b0*/  MUFU.EX2 R130, R130 ;  /* 0x0000008200827308 */ /* 0x000e620000000800 */
[C---:B---3--:R-:W-:Y:S01]  /*32c0*/  FADD.FTZ R37, R157.reuse, R12 ;  /* 0x0000000c9d257221 */ /* 0x048fe20000010000 */
[----:B------:R-:W-:Y:S01]  /*32d0*/  F2FP.F16.F32.PACK_AB R157, R157, R126 ;  /* 0x0000007e9d9d723e */ /* 0x000fe200000000ff */
[----:B------:R-:W-:-:S05]  /*32e0*/  IMAD.MOV.U32 R126, RZ, RZ, R151 ;  /* 0x000000ffff7e7224 */ /* 0x000fca00078e0097 */
[----:B------:R-:W2:Y:S01]  /*32f0*/  MUFU.EX2 R29, R30 ;  /* 0x0000001e001d7308 */ /* 0x000ea20000000800 */
[----:B0-----:R-:W-:-:S07]  /*3300*/  FADD.FTZ R8, R56, R7 ;  /* 0x0000000738087221 */ /* 0x001fce0000010000 */
[----:B------:R0:W3:Y:S01]  /*3310*/  MUFU.EX2 R159, R132 ;  /* 0x00000084009f7308 */ /* 0x0000e20000000800 */
[----:B-1----:R-:W-:-:S07]  /*3320*/  FADD.FTZ R12, R130, R37 ;  /* 0x00000025820c7221 */ /* 0x002fce0000010000 */
[----:B------:R-:W1:Y:S01]  /*3330*/  MUFU.EX2 R60, R60 ;  /* 0x0000003c003c7308 */ /* 0x000e620000000800 */
[C---:B--2---:R-:W-:Y:S01]  /*3340*/  FADD.FTZ R7, R29.reuse, R8 ;  /* 0x000000081d077221 */ /* 0x044fe20000010000 */
[----:B------:R-:W-:Y:S01]  /*3350*/  F2FP.F16.F32.PACK_AB R152, R29, R56 ;  /* 0x000000381d98723e */ /* 0x000fe200000000ff */
[----:B0-----:R-:W-:-:S05]  /*3360*/  IMAD.MOV.U32 R132, RZ, RZ, R151 ;  /* 0x000000ffff847224 */ /* 0x001fca00078e0097 */
        /* <DEDUP_REMOVED lines=26> */
[----:B------:R-:W-:-:S06]  /*3510*/  F2FP.F16.F32.PACK_AB R163, R163, R78 ;  /* 0x0000004ea3a3723e */ /* 0x000fcc00000000ff */
        /* <DEDUP_REMOVED lines=14> */
[----:B------:R-:W0:Y:S01]  /*3600*/  MUFU.EX2 R76, R76 ;  /* 0x0000004c004c7308 */ /* 0x000e220000000800 */
[----:B-1----:R-:W-:-:S07]  /*3610*/  FADD.FTZ R12, R144, R41 ;  /* 0x00000029900c7221 */ /* 0x002fce0000010000 */
[----:B------:R-:W1:Y:S01]  /*3620*/  MUFU.EX2 R37, R82 ;  /* 0x0000005200257308 */ /* 0x000e620000000800 */
[C---:B--2---:R-:W-:Y:S01]  /*3630*/  FADD.FTZ R41, R9.reuse, R8 ;  /* 0x0000000809297221 */ /* 0x044fe20000010000 */
[----:B------:R-:W-:Y:S01]  /*3640*/  F2FP.F16.F32.PACK_AB R160, R9, R72 ;  /* 0x0000004809a0723e */ /* 0x000fe200000000ff */
[----:B------:R-:W-:-:S05]  /*3650*/  IMAD.MOV.U32 R9, RZ, RZ, RZ ;  /* 0x000000ffff097224 */ /* 0x000fca00078e00ff */
[----:B------:R-:W2:Y:S01]  /*3660*/  MUFU.EX2 R80, R80 ;  /* 0x0000005000507308 */ /* 0x000ea20000000800 */
[----:B0-----:R-:W-:-:S07]  /*3670*/  FADD.FTZ R8, R76, R41 ;  /* 0x000000294c087221 */ /* 0x001fce0000010000 */
[----:B------:R-:W0:Y:S01]  /*3680*/  MUFU.EX2 R39, R86 ;  /* 0x0000005600277308 */ /* 0x000e220000000800 */
[C---:B-1----:R-:W-:Y:S01]  /*3690*/  FADD.FTZ R13, R37.reuse, R8 ;  /* 0x00000008250d7221 */ /* 0x042fe20000010000 */
[----:B------:R-:W-:-:S06]  /*36a0*/  F2FP.F16.F32.PACK_AB R162, R37, R76 ;  /* 0x0000004c25a2723e */ /* 0x000fcc00000000ff */
[----:B------:R-:W1:Y:S01]  /*36b0*/  MUFU.EX2 R84, R84 ;  /* 0x0000005400547308 */ /* 0x000e620000000800 */
[----:B--2---:R-:W-:-:S07]  /*36c0*/  FADD.FTZ R8, R80, R13 ;  /* 0x0000000d50087221 */ /* 0x004fce0000010000 */
[----:B------:R2:W3:Y:S01]  /*36d0*/  MUFU.EX2 R167, R146 ;  /* 0x0000009200a77308 */ /* 0x0004e20000000800 */
[C---:B0-----:R-:W-:Y:S01]  /*36e0*/  FADD.FTZ R13, R39.reuse, R8 ;  /* 0x00000008270d7221 */ /* 0x041fe20000010000 */
[----:B------:R-:W-:-:S06]  /*36f0*/  F2FP.F16.F32.PACK_AB R164, R39, R80 ;  /* 0x0000005027a4723e */ /* 0x000fcc00000000ff */
[----:B------:R0:W4:Y:S01]  /*3700*/  MUFU.EX2 R11, R88 ;  /* 0x00000058000b7308 */ /* 0x0001220000000800 */
[----:B-1----:R-:W-:Y:S01]  /*3710*/  FADD.FTZ R8, R84, R13 ;  /* 0x0000000d54087221 */ /* 0x002fe20000010000 */
[----:B------:R-:W-:Y:S02]  /*3720*/  VIADD R13, R17, 0xfffffffe ;  /* 0xfffffffe110d7836 */ /* 0x000fe40000000000 */
[----:B--2---:R-:W-:-:S03]  /*3730*/  IMAD.MOV.U32 R146, RZ, RZ, R151 ;  /* 0x000000ffff927224 */ /* 0x004fc600078e0097 */
[----:B------:R-:W-:Y:S01]  /*3740*/  ISETP.GE.AND P2, PT, R13, R2, PT ;  /* 0x000000020d00720c */ /* 0x000fe20003f46270 */
[C---:B---3--:R-:W-:Y:S01]  /*3750*/  FADD.FTZ R7, R167.reuse, R12 ;  /* 0x0000000ca7077221 */ /* 0x048fe20000010000 */
[----:B------:R-:W-:Y:S01]  /*3760*/  F2FP.F16.F32.PACK_AB R167, R167, R144 ;  /* 0x00000090a7a7723e */ /* 0x000fe200000000ff */
[----:B------:R-:W-:Y:S02]  /*3770*/  IMAD.MOV.U32 R12, RZ, RZ, 0x3f800000 ;  /* 0x3f800000ff0c7424 */ /* 0x000fe400078e00ff */
[--C-:B------:R-:W-:Y:S02]  /*3780*/  IMAD.MOV.U32 R144, RZ, RZ, R151.reuse ;  /* 0x000000ffff907224 */ /* 0x100fe400078e0097 */
[----:B0-----:R-:W-:Y:S02]  /*3790*/  IMAD.MOV.U32 R88, RZ, RZ, R151 ;  /* 0x000000ffff587224 */ /* 0x001fe400078e0097 */
[C---:B----4-:R-:W-:Y:S01]  /*37a0*/  FADD.FTZ R8, R11.reuse, R8 ;  /* 0x000000080b087221 */ /* 0x050fe20000010000 */
[----:B------:R-:W-:-:S02]  /*37b0*/  F2FP.F16.F32.PACK_AB R166, R11, R84 ;  /* 0x000000540ba6723e */ /* 0x000fc400000000ff */
[----:B------:R-:W-:Y:S01]  /*37c0*/  MOV R11, 0x3f800000 ;  /* 0x3f800000000b7802 */ /* 0x000fe20000000f00 */
[----:B------:R-:W-:Y:S06]  /*37d0*/  @!P2 BRA `(.L_x_19) ;  /* 0x0000002000b0a947 */ /* 0x000fec0003800000 */
[----:B------:R-:W-:Y:S01]  /*37e0*/  IMAD.MOV.U32 R15, RZ, RZ, R10 ;  /* 0x000000ffff0f7224 */ /* 0x000fe200078e000a */
[----:B------:R-:W-:Y:S01]  /*37f0*/  CS2R R150, SRZ ;  /* 0x0000000000967805 */ /* 0x000fe2000001ff00 */
[----:B------:R-:W-:Y:S01]  /*3800*/  IMAD.MOV.U32 R17, RZ, RZ, R6 ;  /* 0x000000ffff117224 */ /* 0x000fe200078e0006 */
[----:B------:R-:W-:Y:S01]  /*3810*/  CS2R R146, SRZ ;  /* 0x0000000000927805 */ /* 0x000fe2000001ff00 */
[----:B------:R-:W-:Y:S01]  /*3820*/  IMAD.MOV.U32 R14, RZ, RZ, RZ ;  /* 0x000000ffff0e7224 */ /* 0x000fe200078e00ff */
[----:B------:R-:W-:Y:S01]  /*3830*/  CS2R R142, SRZ ;  /* 0x00000000008e7805 */ /* 0x000fe2000001ff00 */
[----:B------:R-:W-:Y:S01]  /*3840*/  IMAD.MOV.U32 R12, RZ, RZ, 0x3f800000 ;  /* 0x3f800000ff0c7424 */ /* 0x000fe200078e00ff */
        /* <DEDUP_REMOVED lines=28> */
[----:B------:R-:W-:Y:S01]  /*3a10*/  CS2R R88, SRZ ;  /* 0x0000000000587805 */ /* 0x000fe2000001ff00 */
[----:B------:R-:W-:-:S06]  /*3a20*/  UMOV UR37, URZ ;  /* 0x0000003f00257c82 */ /* 0x000fcc0008000000 */
.L_x_28:
[----:B------:R-:W-:-:S04]  /*3a30*/  UIADD3 UR6, UR37, 0x1, URZ ;  /* 0x0000000125067890 */ /* 0x000fc8000fffe03f */
[----:B------:R-:W-:-:S04]  /*3a40*/  UISETP.NE.AND UP0, UPT, UR6, 0x2, UPT ;  /* 0x000000020600788c */ /* 0x000fc8000bf05270 */
[----:B------:R-:W-:Y:S02]  /*3a50*/  USEL UR7, URZ, 0x1, UP0 ;  /* 0x000000013f077887 */ /* 0x000fe40008000000 */
[----:B------:R-:W-:-:S04]  /*3a60*/  USEL UR6, UR6, URZ, UP0 ;  /* 0x0000003f06067287 */ /* 0x000fc80008000000 */
[----:B------:R-:W-:Y:S02]  /*3a70*/  LOP3.LUT R9, R14, UR7, RZ, 0x3c, !PT ;  /* 0x000000070e097c12 */ /* 0x000fe4000f8e3cff */
[----:B------:R-:W-:Y:S01]  /*3a80*/  IMAD.U32 R0, RZ, RZ, UR6 ;  /* 0x00000006ff007e24 */ /* 0x000fe2000f8e00ff */
[----:B------:R-:W-:Y:S06]  /*3a90*/  @!P0 BRA `(.L_x_20) ;  /* 0x0000000000048947 */ /* 0x000fec0003800000 */
[----:B------:R-:W-:Y:S01]  /*3aa0*/  BPT.TRAP 0x1 ;  /* 0x000000040000795c */ /* 0x000fe20000300000 */
.L_x_20:
[----:B------:R-:W-:Y:S01]  /*3ab0*/  ULEA UR39, UR6, UR36, 0x3 ;  /* 0x0000002406277291 */ /* 0x000fe2000f8e183f */
[----:B------:R-:W-:-:S08]  /*3ac0*/  SHF.L.U32 R3, R9, 0x1f, RZ ;  /* 0x0000001f09037819 */ /* 0x000fd000000006ff */
[----:B------:R0:W1:Y:S01]  /*3ad0*/  SYNCS.PHASECHK.TRANS64.TRYWAIT P2, [UR39+0x34830], R3 ;  /* 0x03483003ff0075a7 */ /* 0x0000620008040167 */
[----:B------:R-:W-:Y:S05]  /*3ae0*/  @!P0 BRA `(.L_x_21) ;  /* 0x0000000000048947 */ /* 0x000fea0003800000 */
[----:B------:R-:W-:Y:S01]  /*3af0*/  BPT.TRAP 0x1 ;  /* 0x000000040000795c */ /* 0x000fe20000300000 */
.L_x_21:
[----:B-1----:R-:W-:Y:S05]  /*3b00*/  @P2 BRA `(.L_x_22) ;  /* 0x0000000000082947 */ /* 0x002fea0003800000 */
[----:B------:R-:W1:Y:S02]  /*3b10*/  SYNCS.PHASECHK.TRANS64.TRYWAIT P2, [UR39+0x34830], R3 ;  /* 0x03483003ff0075a7 */ /* 0x000e640008040167 */
[----:B-1----:R-:W-:Y:S05]  /*3b20*/  @!P2 BRA `(.L_x_23) ;  /* 0x0000008000e0a947 */ /* 0x002fea0003800000 */
.L_x_22:
[----:B------:R-:W-:Y:S01]  /*3b30*/  R2UR UR58, R0 ;  /* 0x00000000003a72ca */ /* 0x000fe200000e0000 */
[----:B------:R-:W-:Y:S01]  /*3b40*/  WARPGROUP.ARRIVE ;  /* 0x00000000000079c5 */ /* 0x000fe20000000000 */
[----:B------:R-:W-:Y:S01]  /*3b50*/  R2UR UR56, R4 ;  /* 0x00000000043872ca */ /* 0x000fe200000e0000 */
[----:B------:R-:W-:Y:S01]  /*3b60*/  UMOV UR59, 0x40000040 ;  /* 0x40000040003b7882 */ /* 0x000fe20000000000 */
[----:B------:R-:W-:Y:S01]  /*3b70*/  R2UR UR57, R5 ;  /* 0x00000000053972ca */ /* 0x000fe200000e0000 */
[----:B------:R-:W-:Y:S01]  /*3b80*/  UMOV UR7, 0x40000040 ;  /* 0x4000004000077882 */ /* 0x000fe20000000000 */
[----:B------:R-:W-:Y:S01]  /*3b90*/  UMOV UR11, 0x40000040 ;  /* 0x40000040000b7882 */ /* 0x000fe20000000000 */
[----:B------:R-:W-:Y:S01]  /*3ba0*/  UMOV UR15, 0x40000040 ;  /* 0x40000040000f7882 */ /* 0x000fe20000000000 */
[----:B------:R-:W-:Y:S01]  /*3bb0*/  UMOV UR19, 0x40000040 ;  /* 0x4000004000137882 */ /* 0x000fe20000000000 */
[----:B------:R-:W-:Y:S01]  /*3bc0*/  UMOV UR23, 0x40000040 ;  /* 0x4000004000177882 */ /* 0x000fe20000000000 */
[----:B------:R-:W-:Y:S01]  /*3bd0*/  UMOV UR27, 0x40000040 ;  /* 0x40000040001b7882 */ /* 0x000fe20000000000 */
[----:B------:R-:W-:Y:S01]  /*3be0*/  UMOV UR31, 0x40000040 ;  /* 0x40000040001f7882 */ /* 0x000fe20000000000 */
[----:B------:R-:W-:Y:S01]  /*3bf0*/  UMOV UR35, 0x40000040 ;  /* 0x4000004000237882 */ /* 0x000fe20000000000 */
[----:B------:R-:W-:Y:S01]  /*3c00*/  UIMAD UR58, UR58, 0xc00, UR38 ;  /* 0x00000c003a3a78a4 */ /* 0x000fe2000f8e0226 */
[-C--:B------:R-:W-:Y:S01]  /*3c10*/  FMUL.FTZ R88, R88, R11.reuse ;  /* 0x0000000b58587220 */ /* 0x080fe20000410000 */
[----:B------:R-:W-:Y:S01]  /*3c20*/  UMOV UR47, 0x40000040 ;  /* 0x40000040002f7882 */ /* 0x000fe20000000000 */
[----:B------:R-:W-:Y:S01]  /*3c30*/  UMOV UR51, 0x40000040 ;  /* 0x4000004000337882 */ /* 0x000fe20000000000 */
[----:B------:R-:W-:Y:S01]  /*3c40*/  UIADD3 UR6, UR58, 0x2, URZ ;  /* 0x000000023a067890 */ /* 0x000fe2000fffe03f */
[-C--:B------:R-:W-:Y:S01]  /*3c50*/  FMUL.FTZ R89, R89, R11.reuse ;  /* 0x0000000b59597220 */ /* 0x080fe20000410000 */
[----:B------:R-:W-:Y:S01]  /*3c60*/  UIADD3 UR10, UR58, 0x4, URZ ;  /* 0x000000043a0a7890 */ /* 0x000fe2000fffe03f */
[----:B------:R-:W-:Y:S01]  /*3c70*/  FMUL.FTZ R92, R92, R11 ;  /* 0x0000000b5c5c7220 */ /* 0x000fe20000410000 */
[----:B------:R-:W-:-:S02]  /*3c80*/  UIADD3 UR14, UR58, 0x6, URZ ;  /* 0x000000063a0e7890 */ /* 0x000fc4000fffe03f */
[----:B------:R-:W-:Y:S01]  /*3c90*/  HGMMA.64x128x16.F32 R24, gdesc[UR56], RZ, !UPT, gsb0 ;  /* 0x01e00000381879f0 */ /* 0x000fe2000c0008ff */
[----:B------:R-:W-:Y:S01]  /*3ca0*/  UIADD3 UR18, UR58, 0x400, URZ ;  /* 0x000004003a127890 */ /* 0x000fe2000fffe03f */
[-C--:B------:R-:W-:Y:S01]  /*3cb0*/  FMUL.FTZ R93, R93, R11.reuse ;  /* 0x0000000b5d5d7220 */ /* 0x080fe20000410000 */
        /* <DEDUP_REMOVED lines=14> */
[----:B------:R-:W-:Y:S01]  /*3da0*/  UMOV UR55, 0x40000040 ;  /* 0x4000004000377882 */ /* 0x000fe20000000000 */
[-C--:B------:R-:W-:Y:S01]  /*3db0*/  FMUL.FTZ R109, R109, R11.reuse ;  /* 0x0000000b6d6d7220 */ /* 0x080fe20000410000 */
        /* <DEDUP_REMOVED lines=19> */
[----:B------:R-:W-:Y:S01]  /*3ef0*/  FMUL.FTZ R149, R149, R11 ;  /* 0x0000000b95957220 */ /* 0x000fe20000410000 */
        /* <DEDUP_REMOVED lines=32> */
[----:B------:R-:W-:-:S02]  /*4100*/  WARPGROUP.DEPBAR.LE gsb0, 0x0 ;  /* 0x00008000000079c5 */ /* 0x000fc40000010000 */
        /* <DEDUP_REMOVED lines=33> */
[----:B------:R-:W-:Y:S05]  /*4320*/  @!P0 BRA `(.L_x_24) ;  /* 0x0000000000048947 */ /* 0x000fea0003800000 */
[----:B------:R-:W-:Y:S01]  /*4330*/  BPT.TRAP 0x1 ;  /* 0x000000040000795c */ /* 0x000fe20000300000 */
.L_x_24:
[----:B------:R-:W-:Y:S01]  /*4340*/  ULEA UR7, UR37, UR36, 0x3 ;  /* 0x0000002425077291 */ /* 0x000fe2000f8e183f */
[----:B01----:R-:W-:-:S08]  /*4350*/  SHF.L.U32 R3, R14, 0x1f, RZ ;  /* 0x0000001f0e037819 */ /* 0x003fd000000006ff */
[----:B------:R0:W1:Y:S01]  /*4360*/  SYNCS.PHASECHK.TRANS64.TRYWAIT P2, [UR7+0x34850], R3 ;  /* 0x03485003ff0075a7 */ /* 0x0000620008040147 */
[----:B------:R-:W-:Y:S05]  /*4370*/  @!P0 BRA `(.L_x_25) ;  /* 0x0000000000048947 */ /* 0x000fea0003800000 */
[----:B------:R-:W-:Y:S01]  /*4380*/  BPT.TRAP 0x1 ;  /* 0x000000040000795c */ /* 0x000fe20000300000 */
.L_x_25:
[----:B-1----:R-:W-:Y:S05]  /*4390*/  @P2 BRA `(.L_x_26) ;  /* 0x0000000000082947 */ /* 0x002fea0003800000 */
[----:B------:R-:W1:Y:S02]  /*43a0*/  SYNCS.PHASECHK.TRANS64.TRYWAIT P2, [UR7+0x34850], R3 ;  /* 0x03485003ff0075a7 */ /* 0x000e640008040147 */
[----:B-1----:R-:W-:Y:S05]  /*43b0*/  @!P2 BRA `(.L_x_27) ;  /* 0x0000007800d4a947 */ /* 0x002fea0003800000 */
.L_x_26:
[----:B------:R-:W-:Y:S01]  /*43c0*/  UIADD3 UR6, UR36, 0x400, URZ ;  /* 0x0000040024067890 */ /* 0x000fe2000fffe03f */
[----:B------:R-:W-:Y:S01]  /*43d0*/  WARPGROUP.ARRIVE ;  /* 0x00000000000079c5 */ /* 0x000fe20000000000 */
[----:B------:R-:W-:Y:S01]  /*43e0*/  UMOV UR11, 0x40000040 ;  /* 0x40000040000b7882 */ /* 0x000fe20000000000 */
[----:B-1----:R-:W-:Y:S01]  /*43f0*/  FMNMX.FTZ R6, R24, R17, !PT ;  /* 0x0000001118067209 */ /* 0x002fe20007810000 */
[----:B------:R-:W-:Y:S01]  /*4400*/  USHF.R.U32.HI UR6, URZ, 0x4, UR6 ;  /* 0x000000043f067899 */ /* 0x000fe20008011606 */
[C---:B------:R-:W-:Y:S01]  /*4410*/  ISETP.GT.AND P2, PT, R13.reuse, R2, PT ;  /* 0x000000020d00720c */ /* 0x040fe20003f44270 */
[----:B------:R-:W-:Y:S01]  /*4420*/  VIADD R13, R13, 0xffffffff ;  /* 0xffffffff0d0d7836 */ /* 0x000fe20000000000 */
[----:B0-----:R-:W-:Y:S01]  /*4430*/  FMNMX.FTZ R3, R25, R6, !PT ;  /* 0x0000000619037209 */ /* 0x001fe20007810000 */
[----:B------:R-:W-:-:S03]  /*4440*/  ULOP3.LUT UR6, UR6, 0x3fff, URZ, 0xc0, !UPT ;  /* 0x00003fff06067892 */ /* 0x000fc6000f8ec03f */
[----:B------:R-:W-:Y:S01]  /*4450*/  FMNMX.FTZ R6, R28, R3, !PT ;  /* 0x000000031c067209 */ /* 0x000fe20007810000 */
[----:B------:R-:W-:-:S03]  /*4460*/  ULOP3.LUT UR6, UR6, 0x4000000, URZ, 0xfc, !UPT ;  /* 0x0400000006067892 */ /* 0x000fc6000f8efc3f */
[----:B------:R-:W-:Y:S01]  /*4470*/  FMNMX.FTZ R3, R29, R6, !PT ;  /* 0x000000061d037209 */ /* 0x000fe20007810000 */
[----:B------:R-:W-:Y:S01]  /*4480*/  ULEA UR6, UR37, UR6, 0xb ;  /* 0x0000000625067291 */ /* 0x000fe2000f8e583f */
[----:B------:R-:W-:Y:S02]  /*4490*/  R2UR UR37, R0 ;  /* 0x00000000002572ca */ /* 0x000fe400000e0000 */
[----:B------:R-:W-:-:S04]  /*44a0*/  FMNMX.FTZ R6, R32, R3, !PT ;  /* 0x0000000320067209 */ /* 0x000fc80007810000 */
[----:B------:R-:W-:Y:S01]  /*44b0*/  UMOV UR10, UR6 ;  /* 0x00000006000a7c82 */ /* 0x000fe20008000000 */
[----:B------:R-:W-:Y:S01]  /*44c0*/  FMNMX.FTZ R3, R33, R6, !PT ;  /* 0x0000000621037209 */ /* 0x000fe20007810000 */
[----:B------:R-:W-:Y:S01]  /*44d0*/  HGMMA.64x128x16.F32 R88, R180, gdesc[UR8].tnspB, R88, gsb0 ;  /* 0x41e00008b4587df0 */ /* 0x000fe20008000858 */
[----:B------:R-:W-:Y:S01]  /*44e0*/  UIADD3 UR10, UR6, 0x80, URZ ;  /* 0x00000080060a7890 */ /* 0x000fe2000fffe03f */
[----:B------:R-:W-:Y:S01]  /*44f0*/  UMOV UR11, 0x40000040 ;  /* 0x40000040000b7882 */ /* 0x000fe20000000000 */
[----:B------:R-:W-:-:S04]  /*4500*/  FMNMX.FTZ R6, R36, R3, !PT ;  /* 0x0000000324067209 */ /* 0x000fc80007810000 */
        /* <DEDUP_REMOVED lines=24> */
[----:B------:R-:W-:-:S05]  /*4690*/  FMNMX.FTZ R10, R85, R6, !PT ;  /* 0x00000006550a7209 */ /* 0x000fca0007810000 */
[----:B------:R-:W0:Y:S02]  /*46a0*/  SHFL.BFLY PT, R3, R10, 0x2, 0x1f ;  /* 0x0c401f000a037f89 */ /* 0x000e2400000e0000 */
[----:B0-----:R-:W-:Y:S02]  /*46b0*/  FMNMX.FTZ R14, R10, R3, !PT ;  /* 0x000000030a0e7209 */ /* 0x001fe40007810000 */
[----:B------:R-:W0:Y:S01]  /*46c0*/  LDC R3, c[0x0][0x988] ;  /* 0x00026200ff037b82 */ /* 0x000e220000000800 */
[----:B------:R-:W-:Y:S02]  /*46d0*/  FMNMX.FTZ R10, R26, R15, !PT ;  /* 0x0000000f1a0a7209 */ /* 0x000fe40007810000 */
[----:B------:R-:W1:Y:S02]  /*46e0*/  SHFL.BFLY PT, R11, R14, 0x1, 0x1f ;  /* 0x0c201f000e0b7f89 */ /* 0x000e6400000e0000 */
[----:B------:R-:W-:Y:S01]  /*46f0*/  FMNMX.FTZ R21, R27, R10, !PT ;  /* 0x0000000a1b157209 */ /* 0x000fe20007810000 */
[----:B------:R-:W-:-:S02]  /*4700*/  WARPGROUP.DEPBAR.LE gsb0, 0x0 ;  /* 0x00008000000079c5 */ /* 0x000fc40000010000 */
[----:B------:R-:W-:Y:S01]  /*4710*/  WARPGROUP.ARRIVE ;  /* 0x00000000000079c5 */ /* 0x000fe20000000000 */
[----:B------:R-:W-:-:S04]  /*4720*/  FMNMX.FTZ R10, R30, R21, !PT ;  /* 0x000000151e0a7209 */ /* 0x000fc80007810000 */
[----:B------:R-:W-:Y:S01]  /*4730*/  FMNMX.FTZ R23, R31, R10, !PT ;  /* 0x0000000a1f177209 */ /* 0x000fe20007810000 */
[----:B------:R-:W-:Y:S01]  /*4740*/  HGMMA.64x128x16.F32 R88, R176, gdesc[UR8].tnspB, R88, gsb0 ;  /* 0x41e00008b0587df0 */ /* 0x000fe20008000858 */
[----:B------:R-:W-:Y:S01]  /*4750*/  UIADD3 UR10, UR6, 0x100, URZ ;  /* 0x00000100060a7890 */ /* 0x000fe2000fffe03f */
[----:B------:R-:W-:Y:S01]  /*4760*/  UMOV UR11, 0x40000040 ;  /* 0x40000040000b7882 */ /* 0x000fe20000000000 */
[----:B------:R-:W-:-:S04]  /*4770*/  FMNMX.FTZ R10, R34, R23, !PT ;  /* 0x00000017220a7209 */ /* 0x000fc80007810000 */
[----:B------:R-:W-:Y:S02]  /*4780*/  FMNMX.FTZ R23, R35, R10, !PT ;  /* 0x0000000a23177209 */ /* 0x000fe40007810000 */
[----:B-1----:R-:W-:Y:S02]  /*4790*/  FMNMX.FTZ R6, R14, R11, !PT ;  /* 0x0000000b0e067209 */ /* 0x002fe40007810000 */
[----:B------:R-:W-:-:S03]  /*47a0*/  FMNMX.FTZ R10, R38, R23, !PT ;  /* 0x00000017260a7209 */ /* 0x000fc60007810000 */
[----:B------:R-:W-:-:S04]  /*47b0*/  FADD.FTZ R12, -R6, R17 ;  /* 0x00000011060c7221 */ /* 0x000fc80000010100 */
[-C--:B0-----:R-:W-:Y:S01]  /*47c0*/  FMUL.FTZ R11, R12, R3.reuse ;  /* 0x000000030c0b7220 */ /* 0x081fe20000410000 */
[----:B------:R-:W-:-:S04]  /*47d0*/  FMUL.FTZ R12, R6, R3 ;  /* 0x00000003060c7220 */ /* 0x000fc80000410000 */
[-CC-:B------:R-:W-:Y:S01]  /*47e0*/  FFMA.FTZ R17, R25, R3.reuse, -R12.reuse ;  /* 0x0000000319117223 */ /* 0x180fe2000001080c */
[----:B------:R-:W-:Y:S01]  /*47f0*/  FMNMX.FTZ R25, R39, R10, !PT ;  /* 0x0000000a27197209 */ /* 0x000fe20007810000 */
[-CC-:B------:R-:W-:Y:S01]  /*4800*/  FFMA.FTZ R19, R29, R3.reuse, -R12.reuse ;  /* 0x000000031d137223 */ /* 0x180fe2000001080c */
[-CC-:B------:R-:W-:Y:S01]  /*4810*/  FFMA.FTZ R21, R33, R3.reuse, -R12.reuse ;  /* 0x0000000321157223 */ /* 0x180fe2000001080c */
[--C-:B------:R-:W-:Y:S01]  /*4820*/  FFMA.FTZ R23, R37, R3, -R12.reuse ;  /* 0x0000000325177223 */ /* 0x100fe2000001080c */
[----:B------:R-:W-:Y:S01]  /*4830*/  FMNMX.FTZ R10, R42, R25, !PT ;  /* 0x000000192a0a7209 */ /* 0x000fe20007810000 */
[-CC-:B------:R-:W-:Y:S01]  /*4840*/  FFMA.FTZ R180, R24, R3.reuse, -R12.reuse ;  /* 0x0000000318b47223 */ /* 0x180fe2000001080c */
[-CC-:B------:R-:W-:Y:S01]  /*4850*/  FFMA.FTZ R182, R28, R3.reuse, -R12.reuse ;  /* 0x000000031cb67223 */ /* 0x180fe2000001080c */
[-CC-:B------:R-:W-:Y:S01]  /*4860*/  FFMA.FTZ R14, R72, R3.reuse, -R12.reuse ;  /* 0x00000003480e7223 */ /* 0x180fe2000001080c */
[----:B------:R-:W-:Y:S01]  /*4870*/  FMNMX.FTZ R25, R43, R10, !PT ;  /* 0x0000000a2b197209 */ /* 0x000fe20007810000 */
[-CC-:B------:R-:W-:Y:S01]  /*4880*/  FFMA.FTZ R18, R76, R3.reuse, -R12.reuse ;  /* 0x000000034c127223 */ /* 0x180fe2000001080c */
[-CC-:B------:R-:W-:Y:S01]  /*4890*/  FFMA.FTZ R20, R80, R3.reuse, -R12.reuse ;  /* 0x0000000350147223 */ /* 0x180fe2000001080c */
[--C-:B------:R-:W-:Y:S01]  /*48a0*/  FFMA.FTZ R84, R84, R3, -R12.reuse ;  /* 0x0000000354547223 */ /* 0x100fe2000001080c */
[----:B------:R-:W-:Y:S01]  /*48b0*/  FMNMX.FTZ R10, R46, R25, !PT ;  /* 0x000000192e0a7209 */ /* 0x000fe20007810000 */
[-CC-:B------:R-:W-:Y:S01]  /*48c0*/  FFMA.FTZ R25, R41, R3.reuse, -R12.reuse ;  /* 0x0000000329197223 */ /* 0x180fe2000001080c */
[----:B------:R-:W-:Y:S01]  /*48d0*/  FFMA.FTZ R85, R85, R3, -R12 ;  /* 0x0000000355557223 */ /* 0x000fe2000001080c */
[----:B------:R-:W-:Y:S01]  /*48e0*/  MUFU.EX2 R11, R11 ;  /* 0x0000000b000b7308 */ /* 0x000fe20000000800 */
[----:B------:R-:W-:-:S04]  /*48f0*/  FMNMX.FTZ R29, R47, R10, !PT ;  /* 0x0000000a2f1d7209 */ /* 0x000fc80007810000 */
[----:B------:R-:W-:-:S03]  /*4900*/  FMNMX.FTZ R10, R50, R29, !PT ;  /* 0x0000001d320a7209 */ /* 0x000fc60007810000 */
[----:B------:R-:W0:Y:S01]  /*4910*/  MUFU.EX2 R180, R180 ;  /* 0x000000b400b47308 */ /* 0x000e220000000800 */
[----:B------:R-:W-:-:S04]  /*4920*/  FMNMX.FTZ R29, R51, R10, !PT ;  /* 0x0000000a331d7209 */ /* 0x000fc80007810000 */
[----:B------:R-:W-:Y:S01]  /*4930*/  FMNMX.FTZ R10, R54, R29, !PT ;  /* 0x0000001d360a7209 */ /* 0x000fe20007810000 */
[----:B------:R-:W-:Y:S02]  /*4940*/  FFMA.FTZ R29, R45, R3, -R12 ;  /* 0x000000032d1d7223 */ /* 0x000fe4000001080c */
[----:B------:R-:W1:Y:S01]  /*4950*/  MUFU.EX2 R17, R17 ;  /* 0x0000001100117308 */ /* 0x000e620000000800 */
[----:B------:R-:W-:-:S04]  /*4960*/  FMNMX.FTZ R33, R55, R10, !PT ;  /* 0x0000000a37217209 */ /* 0x000fc80007810000 */
[----:B------:R-:W-:-:S03]  /*4970*/  FMNMX.FTZ R10, R58, R33, !PT ;  /* 0x000000213a0a7209 */ /* 0x000fc60007810000 */
[----:B------:R-:W-:Y:S01]  /*4980*/  MUFU.EX2 R182, R182 ;  /* 0x000000b600b67308 */ /* 0x000fe20000000800 */
[----:B------:R-:W-:Y:S01]  /*4990*/  FMNMX.FTZ R33, R59, R10, !PT ;  /* 0x0000000a3b217209 */ /* 0x000fe20007810000 */
[----:B0-----:R-:W-:-:S03]  /*49a0*/  FFMA.FTZ R8, R11, R8, R180 ;  /* 0x000000080b087223 */ /* 0x001fc600000100b4 */
[----:B------:R-:W-:Y:S01]  /*49b0*/  FMNMX.FTZ R10, R62, R33, !PT ;  /* 0x000000213e0a7209 */ /* 0x000fe20007810000 */
[-CC-:B------:R-:W-:Y:S01]  /*49c0*/  FFMA.FTZ R33, R49, R3.reuse, -R12.reuse ;  /* 0x0000000331217223 */ /* 0x180fe2000001080c */
[-CC-:B------:R-:W-:Y:S01]  /*49d0*/  FFMA.FTZ R49, R65, R3.reuse, -R12.reuse ;  /* 0x0000000341317223 */ /* 0x180fe2000001080c */
[----:B------:R-:W-:Y:S01]  /*49e0*/  FFMA.FTZ R65, R81, R3, -R12 ;  /* 0x0000000351417223 */ /* 0x000fe2000001080c */
[----:B------:R-:W-:Y:S01]  /*49f0*/  FMNMX.FTZ R37, R63, R10, !PT ;  /* 0x0000000a3f257209 */ /* 0x000fe20007810000 */
[----:B------:R-:W-:Y:S01]  /*4a00*/  MUFU.EX2 R19, R19 ;  /* 0x0000001300137308 */ /* 0x000fe20000000800 */
[----:B-1----:R-:W-:Y:S02]  /*4a10*/  F2FP.F16.F32.PACK_AB R180, R17, R180 ;  /* 0x000000b411b4723e */ /* 0x002fe400000000ff */
[----:B------:R-:W-:-:S04]  /*4a20*/  FMNMX.FTZ R10, R66, R37, !PT ;  /* 0x00000025420a7209 */ /* 0x000fc80007810000 */
[----:B------:R-:W-:Y:S01]  /*4a30*/  FMNMX.FTZ R37, R67, R10, !PT ;  /* 0x0000000a43257209 */ /* 0x000fe20007810000 */
[----:B------:R-:W-:Y:S03]  /*4a40*/  MUFU.EX2 R21, R21 ;  /* 0x0000001500157308 */ /* 0x000fe60000000800 */
[----:B------:R-:W-:Y:S01]  /*4a50*/  FMNMX.FTZ R10, R70, R37, !PT ;  /* 0x00000025460a7209 */ /* 0x000fe20007810000 */
[-CC-:B------:R-:W-:Y:S01]  /*4a60*/  FFMA.FTZ R37, R53, R3.reuse, -R12.reuse ;  /* 0x0000000335257223 */ /* 0x180fe2000001080c */
[----:B------:R-:W-:Y:S02]  /*4a70*/  FFMA.FTZ R53, R69, R3, -R12 ;  /* 0x0000000345357223 */ /* 0x000fe4000001080c */
[----:B------:R-:W-:Y:S01]  /*4a80*/  FMNMX.FTZ R41, R71, R10, !PT ;  /* 0x0000000a47297209 */ /* 0x000fe20007810000 */
[----:B------:R-:W-:Y:S03]  /*4a90*/  MUFU.EX2 R23, R23 ;  /* 0x0000001700177308 */ /* 0x000fe60000000800 */
[----:B------:R-:W-:-:S04]  /*4aa0*/  FMNMX.FTZ R10, R74, R41, !PT ;  /* 0x000000294a0a7209 */ /* 0x000fc80007810000 */
[----:B------:R-:W-:Y:S01]  /*4ab0*/  FMNMX.FTZ R41, R75, R10, !PT ;  /* 0x0000000a4b297209 */ /* 0x000fe20007810000 */
[----:B------:R-:W-:Y:S03]  /*4ac0*/  MUFU.EX2 R25, R25 ;  /* 0x0000001900197308 */ /* 0x000fe60000000800 */
[----:B------:R-:W-:Y:S01]  /*4ad0*/  FMNMX.FTZ R10, R78, R41, !PT ;  /* 0x000000294e0a7209 */ /* 0x000fe20007810000 */
[----:B------:R-:W-:-:S03]  /*4ae0*/  FFMA.FTZ R41, R57, R3, -R12 ;  /* 0x0000000339297223 */ /* 0x000fc6000001080c */
[----:B------:R-:W-:Y:S01]  /*4af0*/  FMNMX.FTZ R45, R79, R10, !PT ;  /* 0x0000000a4f2d7209 */ /* 0x000fe20007810000 */
[----:B------:R-:W-:Y:S03]  /*4b00*/  MUFU.EX2 R29, R29 ;  /* 0x0000001d001d7308 */ /* 0x000fe60000000800 */
[----:B------:R-:W-:-:S04]  /*4b10*/  FMNMX.FTZ R10, R82, R45, !PT ;  /* 0x0000002d520a7209 */ /* 0x000fc80007810000 */
[----:B------:R-:W-:Y:S01]  /*4b20*/  FMNMX.FTZ R45, R83, R10, !PT ;  /* 0x0000000a532d7209 */ /* 0x000fe20007810000 */
[----:B------:R-:W-:Y:S03]  /*4b30*/  MUFU.EX2 R33, R33 ;  /* 0x0000002100217308 */ /* 0x000fe60000000800 */
[----:B------:R-:W-:Y:S01]  /*4b40*/  FMNMX.FTZ R10, R86, R45, !PT ;  /* 0x0000002d560a7209 */ /* 0x000fe20007810000 */
[-CC-:B------:R-:W-:Y:S01]  /*4b50*/  FFMA.FTZ R45, R61, R3.reuse, -R12.reuse ;  /* 0x000000033d2d7223 */ /* 0x180fe2000001080c */
[----:B------:R-:W-:Y:S02]  /*4b60*/  FFMA.FTZ R61, R77, R3, -R12 ;  /* 0x000000034d3d7223 */ /* 0x000fe4000001080c */
[----:B------:R-:W-:Y:S01]  /*4b70*/  FMNMX.FTZ R10, R87, R10, !PT ;  /* 0x0000000a570a7209 */ /* 0x000fe20007810000 */
[----:B------:R-:W-:Y:S04]  /*4b80*/  MUFU.EX2 R37, R37 ;  /* 0x0000002500257308 */ /* 0x000fe80000000800 */
[----:B------:R-:W0:Y:S04]  /*4b90*/  SHFL.BFLY PT, R57, R10, 0x2, 0x1f ;  /* 0x0c401f000a397f89 */ /* 0x000e2800000e0000 */
[----:B------:R-:W-:Y:S08]  /*4ba0*/  MUFU.EX2 R41, R41 ;  /* 0x0000002900297308 */ /* 0x000ff00000000800 */
[----:B------:R-:W-:Y:S01]  /*4bb0*/  MUFU.EX2 R45, R45 ;  /* 0x0000002d002d7308 */ /* 0x000fe20000000800 */
[----:B------:R-:W-:-:S02]  /*4bc0*/  WARPGROUP.DEPBAR.LE gsb0, 0x0 ;  /* 0x00008000000079c5 */ /* 0x000fc40000010000 */
[----:B------:R-:W-:Y:S01]  /*4bd0*/  WARPGROUP.ARRIVE ;  /* 0x00000000000079c5 */ /* 0x000fe20000000000 */
[-CC-:B------:R-:W-:Y:S01]  /*4be0*/  FFMA.FTZ R176, R32, R3.reuse, -R12.reuse ;  /* 0x0000000320b07223 */ /* 0x180fe2000001080c */
[----:B------:R-:W-:-:S03]  /*4bf0*/  FFMA.FTZ R178, R36, R3, -R12 ;  /* 0x0000000324b27223 */ /* 0x000fc6000001080c */
[----:B------:R-:W-:Y:S01]  /*4c00*/  MUFU.EX2 R49, R49 ;  /* 0x0000003100317308 */ /* 0x000fe20000000800 */
[----:B------:R-:W-:Y:S01]  /*4c10*/  HGMMA.64x128x16.F32 R88, R172, gdesc[UR8].tnspB, R88, gsb0 ;  /* 0x41e00008ac587df0 */ /* 0x000fe20008000858 */
[----:B------:R-:W-:Y:S01]  /*4c20*/  UIADD3 UR10, UR6, 0x180, URZ ;  /* 0x00000180060a7890 */ /* 0x000fe2000fffe03f */
[----:B0-----:R-:W-:Y:S01]  /*4c30*/  FMNMX.FTZ R22, R10, R57, !PT ;  /* 0x000000390a167209 */ /* 0x001fe20007810000 */
[----:B------:R-:W-:Y:S01]  /*4c40*/  UMOV UR11, 0x40000040 ;  /* 0x40000040000b7882 */ /* 0x000fe20000000000 */
[----:B------:R-:W-:-:S03]  /*4c50*/  FFMA.FTZ R57, R73, R3, -R12 ;  /* 0x0000000349397223 */ /* 0x000fc6000001080c */
[----:B------:R-:W-:Y:S01]  /*4c60*/  MUFU.EX2 R176, R176 ;  /* 0x000000b000b07308 */ /* 0x000fe20000000800 */
[----:B------:R-:W0:Y:S07]  /*4c70*/  SHFL.BFLY PT, R69, R22, 0x1, 0x1f ;  /* 0x0c201f0016457f89 */ /* 0x000e2e00000e0000 */
[----:B------:R-:W-:Y:S08]  /*4c80*/  MUFU.EX2 R178, R178 ;  /* 0x000000b200b27308 */ /* 0x000ff00000000800 */
[----:B------:R-:W-:Y:S08]  /*4c90*/  MUFU.EX2 R53, R53 ;  /* 0x0000003500357308 */ /* 0x000ff00000000800 */
[----:B------:R-:W-:Y:S01]  /*4ca0*/  MUFU.EX2 R14, R14 ;  /* 0x0000000e000e7308 */ /* 0x000fe20000000800 */
[----:B0-----:R-:W-:-:S05]  /*4cb0*/  FMNMX.FTZ R10, R22, R69, !PT ;  /* 0x00000045160a7209 */ /* 0x001fca0007810000 */
[-C--:B------:R-:W-:Y:S02]  /*4cc0*/  FMUL.FTZ R28, R10, R3.reuse ;  /* 0x000000030a1c7220 */ /* 0x080fe40000410000 */
[----:B------:R-:W-:Y:S02]  /*4cd0*/  MUFU.EX2 R57, R57 ;  /* 0x0000003900397308 */ /* 0x000fe40000000800 */
        /* <DEDUP_REMOVED lines=15> */
[-CC-:B0-----:R-:W-:Y:S01]  /*4dd0*/  FFMA.FTZ R26, R55, R3.reuse, -R28.reuse ;  /* 0x00000003371a7223 */ /* 0x181fe2000001081c */
[-CC-:B------:R-:W-:Y:S01]  /*4de0*/  FFMA.FTZ R62, R62, R3.reuse, -R28.reuse ;  /* 0x000000033e3e7223 */ /* 0x180fe2000001081c */
[-CC-:B------:R-:W-:Y:S01]  /*4df0*/  FFMA.FTZ R63, R63, R3.reuse, -R28.reuse ;  /* 0x000000033f3f7223 */ /* 0x180fe2000001081c */
[-CC-:B------:R-:W-:Y:S01]  /*4e00*/  FFMA.FTZ R66, R66, R3.reuse, -R28.reuse ;  /* 0x0000000342427223 */ /* 0x180fe2000001081c */
[-CC-:B------:R-:W-:Y:S01]  /*4e10*/  FFMA.FTZ R67, R67, R3.reuse, -R28.reuse ;  /* 0x0000000343437223 */ /* 0x180fe2000001081c */
[-CC-:B------:R-:W-:Y:S01]  /*4e20*/  FFMA.FTZ R70, R70, R3.reuse, -R28.reuse ;  /* 0x0000000346467223 */ /* 0x180fe2000001081c */
[-CC-:B------:R-:W-:Y:S01]  /*4e30*/  FFMA.FTZ R71, R71, R3.reuse, -R28.reuse ;  /* 0x0000000347477223 */ /* 0x180fe2000001081c */
[----:B------:R0:W-:Y:S01]  /*4e40*/  MUFU.EX2 R36, R30 ;  /* 0x0000001e00247308 */ /* 0x0001e20000000800 */
[----:B-1----:R-:W-:Y:S01]  /*4e50*/  MOV R27, UR39 ;  /* 0x00000027001b7c02 */ /* 0x002fe20008000f00 */
[-CC-:B------:R-:W-:Y:S01]  /*4e60*/  FFMA.FTZ R74, R74, R3.reuse, -R28.reuse ;  /* 0x000000034a4a7223 */ /* 0x180fe2000001081c */
[-CC-:B------:R-:W-:Y:S01]  /*4e70*/  FFMA.FTZ R75, R75, R3.reuse, -R28.reuse ;  /* 0x000000034b4b7223 */ /* 0x180fe2000001081c */
[-CC-:B------:R-:W-:Y:S01]  /*4e80*/  FFMA.FTZ R78, R78, R3.reuse, -R28.reuse ;  /* 0x000000034e4e7223 */ /* 0x180fe2000001081c */
[----:B------:R-:W-:Y:S01]  /*4e90*/  FFMA.FTZ R79, R79, R3, -R28 ;  /* 0x000000034f4f7223 */ /* 0x000fe2000001081c */
[----:B------:R-:W-:-:S02]  /*4ea0*/  @!P1 VIADD R27, R27, 0x34840 ;  /* 0x000348401b1b9836 */ /* 0x000fc40000000000 */
[-CC-:B------:R-:W-:Y:S01]  /*4eb0*/  FFMA.FTZ R82, R82, R3.reuse, -R28.reuse ;  /* 0x0000000352527223 */ /* 0x180fe2000001081c */
[----:B------:R-:W1:Y:S01]  /*4ec0*/  MUFU.EX2 R31, R31 ;  /* 0x0000001f001f7308 */ /* 0x000e620000000800 */
[----:B0-----:R-:W-:Y:S02]  /*4ed0*/  IMAD.U32 R30, RZ, RZ, UR7 ;  /* 0x00000007ff1e7e24 */ /* 0x001fe4000f8e00ff */
[-CC-:B------:R-:W-:Y:S01]  /*4ee0*/  FFMA.FTZ R83, R83, R3.reuse, -R28.reuse ;  /* 0x0000000353537223 */ /* 0x180fe2000001081c */
[----:B------:R-:W-:Y:S01]  /*4ef0*/  @!P1 PRMT R27, RZ, 0x654, R27 ;  /* 0x00000654ff1b9816 */ /* 0x000fe2000000001b */
[----:B------:R-:W-:Y:S01]  /*4f00*/  FFMA.FTZ R86, R86, R3, -R28 ;  /* 0x0000000356567223 */ /* 0x000fe2000001081c */
[----:B------:R-:W-:Y:S02]  /*4f10*/  @!P1 VIADD R30, R30, 0x34860 ;  /* 0x000348601e1e9836 */ /* 0x000fe40000000000 */
[----:B------:R-:W-:Y:S03]  /*4f20*/  MUFU.EX2 R34, R34 ;  /* 0x0000002200227308 */ /* 0x000fe60000000800 */
[----:B------:R-:W-:-:S05]  /*4f30*/  @!P1 PRMT R30, RZ, 0x654, R30 ;  /* 0x00000654ff1e9816 */ /* 0x000fca000000001e */
[----:B------:R-:W0:Y:S01]  /*4f40*/  MUFU.EX2 R35, R35 ;  /* 0x0000002300237308 */ /* 0x000e220000000800 */
[----:B-1----:R-:W-:-:S07]  /*4f50*/  F2FP.F16.F32.PACK_AB R183, R31, R36 ;  /* 0x000000241fb7723e */ /* 0x002fce00000000ff */
[----:B------:R-:W-:Y:S08]  /*4f60*/  MUFU.EX2 R38, R38 ;  /* 0x0000002600267308 */ /* 0x000ff00000000800 */
[----:B------:R-:W1:Y:S01]  /*4f70*/  MUFU.EX2 R39, R39 ;  /* 0x0000002700277308 */ /* 0x000e620000000800 */
[----:B0-----:R-:W-:-:S07]  /*4f80*/  F2FP.F16.F32.PACK_AB R177, R35, R34 ;  /* 0x0000002223b1723e */ /* 0x001fce00000000ff */
[----:B------:R-:W-:Y:S08]  /*4f90*/  MUFU.EX2 R42, R42 ;  /* 0x0000002a002a7308 */ /* 0x000ff00000000800 */
[----:B------:R-:W0:Y:S01]  /*4fa0*/  MUFU.EX2 R43, R43 ;  /* 0x0000002b002b7308 */ /* 0x000e220000000800 */
[----:B-1----:R-:W-:-:S07]  /*4fb0*/  F2FP.F16.F32.PACK_AB R179, R39, R38 ;  /* 0x0000002627b3723e */ /* 0x002fce00000000ff */
[----:B------:R-:W-:Y:S08]  /*4fc0*/  MUFU.EX2 R47, R47 ;  /* 0x0000002f002f7308 */ /* 0x000ff00000000800 */
[----:B------:R-:W-:Y:S01]  /*4fd0*/  MUFU.EX2 R24, R24 ;  /* 0x0000001800187308 */ /* 0x000fe20000000800 */
[----:B------:R-:W-:Y:S02]  /*4fe0*/  WARPGROUP.DEPBAR.LE gsb0, 0x0 ;  /* 0x00008000000079c5 */ /* 0x000fe40000010000 */
[----:B------:R-:W-:Y:S01]  /*4ff0*/  WARPGROUP.ARRIVE ;  /* 0x00000000000079c5 */ /* 0x000fe20000000000 */
[-CC-:B------:R-:W-:Y:S01]  /*5000*/  FFMA.FTZ R172, R40, R3.reuse, -R12.reuse ;  /* 0x0000000328ac7223 */ /* 0x180fe2000001080c */
[-C--:B------:R-:W-:Y:S01]  /*5010*/  FFMA.FTZ R174, R44, R3.reuse, -R12 ;  /* 0x000000032cae7223 */ /* 0x080fe2000001080c */
[----:B------:R-:W-:-:S02]  /*5020*/  FFMA.FTZ R175, R46, R3, -R28 ;  /* 0x000000032eaf7223 */ /* 0x000fc4000001081c */
[----:B------:R-:W-:Y:S01]  /*5030*/  MUFU.EX2 R26, R26 ;  /* 0x0000001a001a7308 */ /* 0x000fe20000000800 */
[----:B0-----:R-:W-:Y:S01]  /*5040*/  F2FP.F16.F32.PACK_AB R173, R43, R42 ;  /* 0x0000002a2bad723e */ /* 0x001fe200000000ff */
[----:B------:R-:W-:Y:S01]  /*5050*/  HGMMA.64x128x16.F32 R88, R168, gdesc[UR8].tnspB, R88, gsb0 ;  /* 0x41e00008a8587df0 */ /* 0x000fe20008000858 */
[----:B------:R-:W-:Y:S01]  /*5060*/  UIADD3 UR10, UR6, 0x200, URZ ;  /* 0x00000200060a7890 */ /* 0x000fe2000fffe03f */
[----:B------:R-:W-:-:S04]  /*5070*/  UMOV UR11, 0x40000040 ;  /* 0x40000040000b7882 */ /* 0x000fc80000000000 */
[----:B------:R-:W-:Y:S08]  /*5080*/  MUFU.EX2 R172, R172 ;  /* 0x000000ac00ac7308 */ /* 0x000ff00000000800 */
        /* <DEDUP_REMOVED lines=14> */
[----:B------:R-:W-:Y:S01]  /*5170*/  MUFU.EX2 R86, R86 ;  /* 0x0000005600567308 */ /* 0x000fe20000000800 */
[----:B------:R-:W-:-:S02]  /*5180*/  WARPGROUP.DEPBAR.LE gsb0, 0x0 ;  /* 0x00008000000079c5 */ /* 0x000fc40000010000 */
[----:B------:R-:W-:Y:S01]  /*5190*/  WARPGROUP.ARRIVE ;  /* 0x00000000000079c5 */ /* 0x000fe20000000000 */
[-CC-:B------:R-:W-:Y:S01]  /*51a0*/  FFMA.FTZ R168, R48, R3.reuse, -R12.reuse ;  /* 0x0000000330a87223 */ /* 0x180fe2000001080c */
[-C--:B------:R-:W-:Y:S01]  /*51b0*/  FFMA.FTZ R170, R52, R3.reuse, -R12 ;  /* 0x0000000334aa7223 */ /* 0x080fe2000001080c */
[-CC-:B------:R-:W-:Y:S01]  /*51c0*/  FFMA.FTZ R169, R50, R3.reuse, -R28.reuse ;  /* 0x0000000332a97223 */ /* 0x180fe2000001081c */
[----:B------:R-:W-:Y:S02]  /*51d0*/  FFMA.FTZ R171, R54, R3, -R28 ;  /* 0x0000000336ab7223 */ /* 0x000fe4000001081c */
[----:B------:R-:W-:Y:S01]  /*51e0*/  HGMMA.64x128x16.F32 R88, R152, gdesc[UR8].tnspB, R88, gsb0 ;  /* 0x41e0000898587df0 */ /* 0x000fe20008000858 */
[----:B------:R-:W-:Y:S01]  /*51f0*/  UIADD3 UR10, UR6, 0x280, URZ ;  /* 0x00000280060a7890 */ /* 0x000fe2000fffe03f */
[----:B------:R-:W-:Y:S01]  /*5200*/  MUFU.EX2 R168, R168 ;  /* 0x000000a800a87308 */ /* 0x000fe20000000800 */
[----:B------:R-:W-:-:S07]  /*5210*/  UMOV UR11, 0x40000040 ;  /* 0x40000040000b7882 */ /* 0x000fce0000000000 */
[----:B------:R-:W-:Y:S08]  /*5220*/  MUFU.EX2 R169, R169 ;  /* 0x000000a900a97308 */ /* 0x000ff00000000800 */
[----:B------:R-:W-:Y:S08]  /*5230*/  MUFU.EX2 R170, R170 ;  /* 0x000000aa00aa7308 */ /* 0x000ff00000000800 */
[----:B------:R-:W-:Y:S01]  /*5240*/  MUFU.EX2 R171, R171 ;  /* 0x000000ab00ab7308 */ /* 0x000fe20000000800 */
[----:B------:R-:W-:-:S02]  /*5250*/  WARPGROUP.DEPBAR.LE gsb0, 0x0 ;  /* 0x00008000000079c5 */ /* 0x000fc40000010000 */
[----:B------:R-:W-:Y:S01]  /*5260*/  WARPGROUP.ARRIVE ;  /* 0x00000000000079c5 */ /* 0x000fe20000000000 */
[-CC-:B------:R-:W-:Y:S01]  /*5270*/  FFMA.FTZ R152, R56, R3.reuse, -R12.reuse ;  /* 0x0000000338987223 */ /* 0x180fe2000001080c */
[-C--:B------:R-:W-:Y:S01]  /*5280*/  FFMA.FTZ R154, R60, R3.reuse, -R12 ;  /* 0x000000033c9a7223 */ /* 0x080fe2000001080c */
[-CC-:B------:R-:W-:Y:S02]  /*5290*/  FFMA.FTZ R153, R58, R3.reuse, -R28.reuse ;  /* 0x000000033a997223 */ /* 0x180fe4000001081c */
[----:B------:R-:W-:Y:S01]  /*52a0*/  MUFU.EX2 R155, R62 ;  /* 0x0000003e009b7308 */ /* 0x000fe20000000800 */
[----:B------:R-:W-:Y:S01]  /*52b0*/  FFMA.FTZ R28, R87, R3, -R28 ;  /* 0x00000003571c7223 */ /* 0x000fe2000001081c */
[----:B------:R-:W-:Y:S01]  /*52c0*/  HGMMA.64x128x16.F32 R88, R156, gdesc[UR8].tnspB, R88, gsb0 ;  /* 0x41e000089c587df0 */ /* 0x000fe20008000858 */
[----:B------:R-:W-:Y:S01]  /*52d0*/  UIADD3 UR10, UR6, 0x300, URZ ;  /* 0x00000300060a7890 */ /* 0x000fe2000fffe03f */
[----:B------:R-:W-:Y:S01]  /*52e0*/  UMOV UR11, 0x40000040 ;  /* 0x40000040000b7882 */ /* 0x000fe20000000000 */
[----:B------:R-:W-:-:S03]  /*52f0*/  UIADD3 UR6, UR6, 0x380, URZ ;  /* 0x0000038006067890 */ /* 0x000fc6000fffe03f */
        /* <DEDUP_REMOVED lines=8> */
[----:B------:R-:W-:Y:S02]  /*5380*/  FADD.FTZ R12, -R10, R15 ;  /* 0x0000000f0a0c7221 */ /* 0x000fe40000010100 */
[----:B------:R-:W-:Y:S01]  /*5390*/  MUFU.EX2 R157, R66 ;  /* 0x00000042009d7308 */ /* 0x000fe20000000800 */
[----:B------:R-:W-:Y:S01]  /*53a0*/  HGMMA.64x128x16.F32 R88, R160, gdesc[UR8].tnspB, R88, gsb0 ;  /* 0x41e00008a0587df0 */ /* 0x000fe20008000858 */
[----:B------:R-:W-:Y:S01]  /*53b0*/  UMOV UR10, UR6 ;  /* 0x00000006000a7c82 */ /* 0x000fe20008000000 */
[----:B------:R-:W-:Y:S01]  /*53c0*/  UMOV UR11, 0x40000040 ;  /* 0x40000040000b7882 */ /* 0x000fe20000000000 */
[----:B------:R-:W-:-:S04]  /*53d0*/  FMUL.FTZ R12, R12, R3 ;  /* 0x000000030c0c7220 */ /* 0x000fc80000410000 */
[----:B------:R-:W-:Y:S08]  /*53e0*/  MUFU.EX2 R156, R156 ;  /* 0x0000009c009c7308 */ /* 0x000ff00000000800 */
[----:B------:R-:W0:Y:S08]  /*53f0*/  MUFU.EX2 R12, R12 ;  /* 0x0000000c000c7308 */ /* 0x000e300000000800 */
[----:B------:R-:W-:Y:S08]  /*5400*/  MUFU.EX2 R158, R158 ;  /* 0x0000009e009e7308 */ /* 0x000ff00000000800 */
[----:B------:R-:W-:Y:S01]  /*5410*/  MUFU.EX2 R159, R70 ;  /* 0x00000046009f7308 */ /* 0x000fe20000000800 */
[----:B0-----:R-:W-:Y:S01]  /*5420*/  FFMA.FTZ R7, R12, R7, R181 ;  /* 0x000000070c077223 */ /* 0x001fe200000100b5 */
[----:B------:R-:W-:-:S03]  /*5430*/  F2FP.F16.F32.PACK_AB R181, R32, R181 ;  /* 0x000000b520b5723e */ /* 0x000fc600000000ff */
[----:B------:R-:W-:-:S03]  /*5440*/  FADD.FTZ R7, R32, R7 ;  /* 0x0000000720077221 */ /* 0x000fc60000010000 */
[----:B------:R-:W0:Y:S01]  /*5450*/  MUFU.EX2 R15, R85 ;  /* 0x00000055000f7308 */ /* 0x000e220000000800 */
[----:B------:R-:W-:-:S04]  /*5460*/  FADD.FTZ R7, R36, R7 ;  /* 0x0000000724077221 */ /* 0x000fc80000010000 */
[----:B------:R-:W-:-:S04]  /*5470*/  FADD.FTZ R7, R31, R7 ;  /* 0x000000071f077221 */ /* 0x000fc80000010000 */
[----:B------:R-:W-:-:S04]  /*5480*/  FADD.FTZ R7, R34, R7 ;  /* 0x0000000722077221 */ /* 0x000fc80000010000 */
[----:B------:R-:W-:-:S04]  /*5490*/  FADD.FTZ R7, R35, R7 ;  /* 0x0000000723077221 */ /* 0x000fc80000010000 */
[----:B------:R-:W-:-:S04]  /*54a0*/  FADD.FTZ R7, R38, R7 ;  /* 0x0000000726077221 */ /* 0x000fc80000010000 */
[----:B------:R-:W-:-:S04]  /*54b0*/  FADD.FTZ R7, R39, R7 ;  /* 0x0000000727077221 */ /* 0x000fc80000010000 */
[----:B------:R-:W-:Y:S01]  /*54c0*/  FADD.FTZ R7, R42, R7 ;  /* 0x000000072a077221 */ /* 0x000fe20000010000 */
[----:B------:R-:W-:Y:S02]  /*54d0*/  WARPGROUP.DEPBAR.LE gsb0, 0x0 ;  /* 0x00008000000079c5 */ /* 0x000fe40000010000 */
[----:B------:R-:W-:Y:S01]  /*54e0*/  WARPGROUP.ARRIVE ;  /* 0x00000000000079c5 */ /* 0x000fe20000000000 */
[----:B------:R-:W1:Y:S01]  /*54f0*/  MUFU.EX2 R161, R74 ;  /* 0x0000004a00a17308 */ /* 0x000e620000000800 */
[----:B------:R-:W-:Y:S02]  /*5500*/  F2FP.F16.F32.PACK_AB R160, R57, R14 ;  /* 0x0000000e39a0723e */ /* 0x000fe400000000ff */
[----:B------:R-:W-:Y:S02]  /*5510*/  F2FP.F16.F32.PACK_AB R162, R61, R18 ;  /* 0x000000123da2723e */ /* 0x000fe400000000ff */
[----:B------:R-:W-:Y:S03]  /*5520*/  HGMMA.64x128x16.F32 R88, R164, gdesc[UR8].tnspB, R88, gsb0 ;  /* 0x41e00008a4587df0 */ /* 0x000fe60008000858 */
[----:B------:R-:W2:Y:S01]  /*5530*/  MUFU.EX2 R163, R78 ;  /* 0x0000004e00a37308 */ /* 0x000ea20000000800 */
[----:B------:R-:W-:-:S02]  /*5540*/  WARPGROUP.DEPBAR.LE gsb0, 0x0 ;  /* 0x00008000000079c5 */ /* 0x000fc40000010000 */
[----:B------:R3:W-:Y:S05]  /*5550*/  @!P1 SYNCS.ARRIVE.TRANS64.RED.A1T0 RZ, [R27+URZ], RZ ;  /* 0x000000ff1bff99a7 */ /* 0x0007ea000810043f */
[----:B------:R-:W4:Y:S01]  /*5560*/  MUFU.EX2 R165, R82 ;  /* 0x0000005200a57308 */ /* 0x000f220000000800 */
[----:B0-----:R-:W-:Y:S02]  /*5570*/  F2FP.F16.F32.PACK_AB R166, R15, R22 ;  /* 0x000000160fa6723e */ /* 0x001fe400000000ff */
[----:B------:R-:W-:Y:S02]  /*5580*/  F2FP.F16.F32.PACK_AB R164, R65, R20 ;  /* 0x0000001441a4723e */ /* 0x000fe400000000ff */
[----:B------:R-:W-:Y:S01]  /*5590*/  F2FP.F16.F32.PACK_AB R167, R28, R86 ;  /* 0x000000561ca7723e */ /* 0x000fe200000000ff */
[----:B---3--:R-:W-:Y:S01]  /*55a0*/  FADD.FTZ R27, R17, R8 ;  /* 0x00000008111b7221 */ /* 0x008fe20000010000 */
[----:B------:R0:W-:Y:S03]  /*55b0*/  @!P1 SYNCS.ARRIVE.TRANS64.RED.A1T0 RZ, [R30+URZ], RZ ;  /* 0x000000ff1eff99a7 */ /* 0x0001e6000810043f */
[----:B------:R-:W-:Y:S01]  /*55c0*/  FADD.FTZ R8, R182, R27 ;  /* 0x0000001bb6087221 */ /* 0x000fe20000010000 */
[----:B------:R-:W-:-:S03]  /*55d0*/  F2FP.F16.F32.PACK_AB R182, R19, R182 ;  /* 0x000000b613b6723e */ /* 0x000fc600000000ff */
[----:B------:R-:W-:-:S04]  /*55e0*/  FADD.FTZ R27, R19, R8 ;  /* 0x00000008131b7221 */ /* 0x000fc80000010000 */
        /* <DEDUP_REMOVED lines=8> */
[----:B------:R-:W-:Y:S01]  /*5670*/  FADD.FTZ R27, R25, R8 ;  /* 0x00000008191b7221 */ /* 0x000fe20000010000 */
[----:B------:R-:W-:-:S03]  /*5680*/  FADD.FTZ R8, R43, R7 ;  /* 0x000000072b087221 */ /* 0x000fc60000010000 */
[----:B0-----:R-:W-:Y:S01]  /*5690*/  FADD.FTZ R30, R174, R27 ;  /* 0x0000001bae1e7221 */ /* 0x001fe20000010000 */
[----:B------:R-:W-:Y:S01]  /*56a0*/  FADD.FTZ R8, R175, R8 ;  /* 0x00000008af087221 */ /* 0x000fe20000010000 */
[C---:B------:R-:W-:Y:S02]  /*56b0*/  F2FP.F16.F32.PACK_AB R174, R29.reuse, R174 ;  /* 0x000000ae1dae723e */ /* 0x040fe400000000ff */
[----:B------:R-:W-:Y:S01]  /*56c0*/  FADD.FTZ R7, R29, R30 ;  /* 0x0000001e1d077221 */ /* 0x000fe20000010000 */
[C---:B------:R-:W-:Y:S01]  /*56d0*/  FADD.FTZ R8, R47.reuse, R8 ;  /* 0x000000082f087221 */ /* 0x040fe20000010000 */
[----:B------:R-:W-:Y:S02]  /*56e0*/  F2FP.F16.F32.PACK_AB R175, R47, R175 ;  /* 0x000000af2faf723e */ /* 0x000fe400000000ff */
[----:B------:R-:W-:Y:S01]  /*56f0*/  FADD.FTZ R30, R168, R7 ;  /* 0x00000007a81e7221 */ /* 0x000fe20000010000 */
[----:B------:R-:W-:Y:S01]  /*5700*/  FADD.FTZ R7, R169, R8 ;  /* 0x00000008a9077221 */ /* 0x000fe20000010000 */
[----:B------:R-:W-:-:S02]  /*5710*/  F2FP.F16.F32.PACK_AB R169, R24, R169 ;  /* 0x000000a918a9723e */ /* 0x000fc400000000ff */
[C---:B------:R-:W-:Y:S01]  /*5720*/  FADD.FTZ R17, R33.reuse, R30 ;  /* 0x0000001e21117221 */ /* 0x040fe20000010000 */
[----:B------:R-:W-:Y:S01]  /*5730*/  FADD.FTZ R8, R24, R7 ;  /* 0x0000000718087221 */ /* 0x000fe20000010000 */
[----:B------:R-:W-:Y:S02]  /*5740*/  F2FP.F16.F32.PACK_AB R168, R33, R168 ;  /* 0x000000a821a8723e */ /* 0x000fe400000000ff */
[----:B------:R-:W-:Y:S01]  /*5750*/  FADD.FTZ R30, R170, R17 ;  /* 0x00000011aa1e7221 */ /* 0x000fe20000010000 */
[----:B------:R-:W-:Y:S01]  /*5760*/  FADD.FTZ R7, R171, R8 ;  /* 0x00000008ab077221 */ /* 0x000fe20000010000 */
[C---:B------:R-:W-:Y:S02]  /*5770*/  F2FP.F16.F32.PACK_AB R170, R37.reuse, R170 ;  /* 0x000000aa25aa723e */ /* 0x040fe400000000ff */
[----:B------:R-:W-:Y:S01]  /*5780*/  FADD.FTZ R17, R37, R30 ;  /* 0x0000001e25117221 */ /* 0x000fe20000010000 */
[C---:B------:R-:W-:Y:S01]  /*5790*/  FADD.FTZ R8, R26.reuse, R7 ;  /* 0x000000071a087221 */ /* 0x040fe20000010000 */
[----:B------:R-:W-:-:S02]  /*57a0*/  F2FP.F16.F32.PACK_AB R171, R26, R171 ;  /* 0x000000ab1aab723e */ /* 0x000fc400000000ff */
[----:B------:R-:W-:Y:S01]  /*57b0*/  FADD.FTZ R30, R152, R17 ;  /* 0x00000011981e7221 */ /* 0x000fe20000010000 */
        /* <DEDUP_REMOVED lines=8> */
[----:B------:R-:W-:Y:S01]  /*5840*/  FADD.FTZ R7, R45, R30 ;  /* 0x0000001e2d077221 */ /* 0x000fe20000010000 */
[C---:B------:R-:W-:Y:S01]  /*5850*/  FADD.FTZ R8, R63.reuse, R8 ;  /* 0x000000083f087221 */ /* 0x040fe20000010000 */
        /* <DEDUP_REMOVED lines=14> */
[----:B-1----:R-:W-:Y:S01]  /*5940*/  FADD.FTZ R8, R161, R8 ;  /* 0x00000008a1087221 */ /* 0x002fe20000010000 */
[----:B------:R-:W-:-:S02]  /*5950*/  F2FP.F16.F32.PACK_AB R161, R75, R161 ;  /* 0x000000a14ba1723e */ /* 0x000fc400000000ff */
[----:B------:R-:W-:Y:S01]  /*5960*/  FADD.FTZ R7, R57, R24 ;  /* 0x0000001839077221 */ /* 0x000fe20000010000 */
[----:B------:R-:W-:Y:S01]  /*5970*/  FADD.FTZ R8, R75, R8 ;  /* 0x000000084b087221 */ /* 0x000fe20000010000 */
[----:B------:R-:W-:Y:S02]  /*5980*/  MOV R17, R6 ;  /* 0x0000000600117202 */ /* 0x000fe40000000f00 */
[----:B------:R-:W-:Y:S01]  /*5990*/  FADD.FTZ R24, R18, R7 ;  /* 0x0000000712187221 */ /* 0x000fe20000010000 */
[----:B--2---:R-:W-:Y:S01]  /*59a0*/  FADD.FTZ R8, R163, R8 ;  /* 0x00000008a3087221 */ /* 0x004fe20000010000 */
[----:B------:R-:W-:Y:S02]  /*59b0*/  F2FP.F16.F32.PACK_AB R163, R79, R163 ;  /* 0x000000a34fa3723e */ /* 0x000fe400000000ff */
[----:B------:R-:W-:Y:S01]  /*59c0*/  FADD.FTZ R7, R61, R24 ;  /* 0x000000183d077221 */ /* 0x000fe20000010000 */
[----:B------:R-:W-:-:S03]  /*59d0*/  FADD.FTZ R8, R79, R8 ;  /* 0x000000084f087221 */ /* 0x000fc60000010000 */
[----:B------:R-:W-:Y:S01]  /*59e0*/  FADD.FTZ R14, R20, R7 ;  /* 0x00000007140e7221 */ /* 0x000fe20000010000 */
[----:B----4-:R-:W-:Y:S01]  /*59f0*/  FADD.FTZ R8, R165, R8 ;  /* 0x00000008a5087221 */ /* 0x010fe20000010000 */
[----:B------:R-:W-:Y:S02]  /*5a00*/  F2FP.F16.F32.PACK_AB R165, R83, R165 ;  /* 0x000000a553a5723e */ /* 0x000fe400000000ff */
[----:B------:R-:W-:-:S04]  /*5a10*/  FADD.FTZ R7, R65, R14 ;  /* 0x0000000e41077221 */ /* 0x000fc80000010000 */
[----:B------:R-:W-:Y:S01]  /*5a20*/  FADD.FTZ R14, R22, R7 ;  /* 0x00000007160e7221 */ /* 0x000fe20000010000 */
[----:B------:R-:W-:-:S03]  /*5a30*/  FADD.FTZ R7, R83, R8 ;  /* 0x0000000853077221 */ /* 0x000fc60000010000 */
[----:B------:R-:W-:Y:S01]  /*5a40*/  FADD.FTZ R8, R15, R14 ;  /* 0x0000000e0f087221 */ /* 0x000fe20000010000 */
[----:B------:R-:W-:Y:S01]  /*5a50*/  FADD.FTZ R7, R86, R7 ;  /* 0x0000000756077221 */ /* 0x000fe20000010000 */
[----:B------:R-:W-:Y:S02]  /*5a60*/  IMAD.MOV.U32 R14, RZ, RZ, R9 ;  /* 0x000000ffff0e7224 */ /* 0x000fe400078e0009 */
[----:B------:R-:W-:Y:S02]  /*5a70*/  IMAD.MOV.U32 R15, RZ, RZ, R10 ;  /* 0x000000ffff0f7224 */ /* 0x000fe400078e000a */
[----:B------:R-:W-:Y:S01]  /*5a80*/  FADD.FTZ R7, R28, R7 ;  /* 0x000000071c077221 */ /* 0x000fe20000010000 */
[----:B------:R-:W-:Y:S06]  /*5a90*/  @P2 BRA `(.L_x_28) ;  /* 0xffffffdc00e42947 */ /* 0x000fec000383ffff */
.L_x_19:
[----:B------:R-:W-:Y:S06]  /*5aa0*/  BAR.ARV 0x8, 0x180 ;  /* 0x0206000000007b1d */ /* 0x000fec0000002000 */
        /* <DEDUP_REMOVED lines=64> */
[----:B------:R-:W-:Y:S06]  /*5eb0*/  @!P0 BRA `(.L_x_29) ;  /* 0x0000000000048947 */ /* 0x000fec0003800000 */
[----:B------:R-:W-:Y:S01]  /*5ec0*/  BPT.TRAP 0x1 ;  /* 0x000000040000795c */ /* 0x000fe20000300000 */
.L_x_29:
[----:B------:R-:W-:Y:S02]  /*5ed0*/  SHF.L.U32 R9, R9, 0x1f, RZ ;  /* 0x0000001f09097819 */ /* 0x000fe400000006ff */
[----:B------:R-:W-:-:S04]  /*5ee0*/  LEA R12, R0, UR36, 0x3 ;  /* 0x00000024000c7c11 */ /* 0x000fc8000f8e18ff */
[----:B------:R0:W1:Y:S01]  /*5ef0*/  SYNCS.PHASECHK.TRANS64.TRYWAIT P2, [R12+URZ+0x34850], R9 ;  /* 0x034850090c0075a7 */ /* 0x000062000804017f */
[----:B------:R-:W-:Y:S05]  /*5f00*/  @!P0 BRA `(.L_x_30) ;  /* 0x0000000000048947 */ /* 0x000fea0003800000 */
[----:B------:R-:W-:Y:S01]  /*5f10*/  BPT.TRAP 0x1 ;  /* 0x000000040000795c */ /* 0x000fe20000300000 */
.L_x_30:
[----:B-1----:R-:W-:Y:S05]  /*5f20*/  @P2 BRA `(.L_x_31) ;  /* 0x0000000000082947 */ /* 0x002fea0003800000 */
[----:B------:R-:W1:Y:S02]  /*5f30*/  SYNCS.PHASECHK.TRANS64.TRYWAIT P0, [R12+URZ+0x34850], R9 ;  /* 0x034850090c0075a7 */ /* 0x000e64000800017f */
[----:B-1----:R-:W-:Y:S05]  /*5f40*/  @!P0 BRA `(.L_x_32) ;  /* 0x0000006000088947 */ /* 0x002fea0003800000 */
.L_x_31:
[----:B------:R-:W-:Y:S01]  /*5f50*/  UIADD3 UR36, UR36, 0x400, URZ ;  /* 0x0000040024247890 */ /* 0x000fe2000fffe03f */
[----:B------:R-:W-:Y:S01]  /*5f60*/  R2UR UR5, R0 ;  /* 0x00000000000572ca */ /* 0x000fe200000e0000 */
[----:B------:R-:W-:Y:S01]  /*5f70*/  WARPGROUP.ARRIVE ;  /* 0x00000000000079c5 */ /* 0x000fe20000000000 */
[----:B------:R-:W-:Y:S01]  /*5f80*/  UMOV UR7, 0x40000040 ;  /* 0x4000004000077882 */ /* 0x000fe20000000000 */
[----:B------:R-:W-:Y:S01]  /*5f90*/  USHF.R.U32.HI UR36, URZ, 0x4, UR36 ;  /* 0x000000043f247899 */ /* 0x000fe20008011624 */
[----:B------:R-:W2:Y:S01]  /*5fa0*/  SHFL.BFLY PT, R5, R8, 0x2, 0x1f ;  /* 0x0c401f0008057f89 */ /* 0x000ea200000e0000 */
[----:B01----:R-:W-:Y:S02]  /*5fb0*/  @!P1 VIADD R12, R12, 0x34860 ;  /* 0x000348600c0c9836 */ /* 0x003fe40000000000 */
[----:B------:R-:W-:Y:S01]  /*5fc0*/  ULOP3.LUT UR36, UR36, 0x3fff, URZ, 0xc0, !UPT ;  /* 0x00003fff24247892 */ /* 0x000fe2000f8ec03f */
[----:B------:R-:W0:Y:S01]  /*5fd0*/  SHFL.BFLY PT, R0, R7, 0x2, 0x1f ;  /* 0x0c401f0007007f89 */ /* 0x000e2200000e0000 */
[----:B------:R-:W-:Y:S01]  /*5fe0*/  IMAD.MOV.U32 R4, RZ, RZ, -0x800000 ;  /* 0xff800000ff047424 */ /* 0x000fe200078e00ff */
[----:B------:R-:W-:Y:S01]  /*5ff0*/  @!P1 PRMT R12, RZ, 0x654, R12 ;  /* 0x00000654ff0c9816 */ /* 0x000fe2000000000c */
[----:B------:R-:W-:-:S04]  /*6000*/  ULOP3.LUT UR4, UR36, 0x4000000, URZ, 0xfc, !UPT ;  /* 0x0400000024047892 */ /* 0x000fc8000f8efc3f */
[----:B------:R-:W-:-:S07]  /*6010*/  ULEA UR4, UR5, UR4, 0xb ;  /* 0x0000000405047291 */ /* 0x000fce000f8e583f */
[----:B------:R-:W-:Y:S02]  /*6020*/  UMOV UR6, UR4 ;  /* 0x0000000400067c82 */ /* 0x000fe40008000000 */
[----:B------:R-:W-:Y:S01]  /*6030*/  HGMMA.64x128x16.F32 R24, R180, gdesc[UR4].tnspB, R24, gsb0 ;  /* 0x41e00004b4187df0 */ /* 0x000fe20008000818 */
[----:B------:R-:W-:Y:S01]  /*6040*/  UIADD3 UR6, UR4, 0x80, URZ ;  /* 0x0000008004067890 */ /* 0x000fe2000fffe03f */
[----:B------:R-:W-:Y:S01]  /*6050*/  UMOV UR7, 0x40000040 ;  /* 0x4000004000077882 */ /* 0x000fe20000000000 */
[----:B--2---:R-:W-:Y:S01]  /*6060*/  FADD.FTZ R5, R5, R8 ;  /* 0x0000000805057221 */ /* 0x004fe20000010000 */
[----:B------:R-:W-:Y:S02]  /*6070*/  IMAD.MOV.U32 R8, RZ, RZ, RZ ;  /* 0x000000ffff087224 */ /* 0x000fe400078e00ff */
[----:B0-----:R-:W-:Y:S01]  /*6080*/  FADD.FTZ R2, R0, R7 ;  /* 0x0000000700027221 */ /* 0x001fe20000010000 */
[----:B------:R-:W-:Y:S01]  /*6090*/  IMAD.MOV.U32 R7, RZ, RZ, RZ ;  /* 0x000000ffff077224 */ /* 0x000fe200078e00ff */
[----:B------:R-:W0:Y:S04]  /*60a0*/  SHFL.BFLY PT, R0, R5, 0x1, 0x1f ;  /* 0x0c201f0005007f89 */ /* 0x000e2800000e0000 */
[----:B------:R-:W1:Y:S01]  /*60b0*/  SHFL.BFLY PT, R9, R2, 0x1, 0x1f ;  /* 0x0c201f0002097f89 */ /* 0x000e6200000e0000 */
[----:B0-----:R-:W-:Y:S01]  /*60c0*/  FADD.FTZ R13, R5, R0 ;  /* 0x00000000050d7221 */ /* 0x001fe20000010000 */
[----:B------:R-:W-:-:S02]  /*60d0*/  IMAD.MOV.U32 R0, RZ, RZ, -0x800000 ;  /* 0xff800000ff007424 */ /* 0x000fc400078e00ff */
[----:B-1----:R-:W-:Y:S02]  /*60e0*/  FADD.FTZ R14, R2, R9 ;  /* 0x00000009020e7221 */ /* 0x002fe40000010000 */
[----:B------:R-:W-:-:S03]  /*60f0*/  FSETP.NE.FTZ.AND P0, PT, R13, RZ, PT ;  /* 0x000000ff0d00720b */ /* 0x000fc60003f15000 */
[----:B------:R-:W-:-:S10]  /*6100*/  FSETP.NE.FTZ.AND P2, PT, R14, RZ, PT ;  /* 0x000000ff0e00720b */ /* 0x000fd40003f55000 */
[----:B------:R-:W0:Y:S01]  /*6110*/  @P0 MUFU.LG2 R9, R13 ;  /* 0x0000000d00090308 */ /* 0x000e220000000c00 */
[C---:B------:R-:W-:Y:S02]  /*6120*/  @P0 FMUL.FTZ R5, R3.reuse, 0.69314718246459960938 ;  /* 0x3f31721803050820 */ /* 0x040fe40000410000 */
[----:B------:R-:W-:-:S05]  /*6130*/  @P2 FMUL.FTZ R18, R3, 0.69314718246459960938 ;  /* 0x3f31721803122820 */ /* 0x000fca0000410000 */
[----:B------:R-:W1:Y:S08]  /*6140*/  @P2 MUFU.LG2 R11, R14 ;  /* 0x0000000e000b2308 */ /* 0x000e700000000c00 */
[----:B------:R-:W2:Y:S01]  /*6150*/  @P0 MUFU.RCP R7, R13 ;  /* 0x0000000d00070308 */ /* 0x000ea20000001000 */
[----:B0-----:R-:W-:-:S04]  /*6160*/  @P0 FMUL.FTZ R2, R9, 0.69314718246459960938 ;  /* 0x3f31721809020820 */ /* 0x001fc80000410000 */
[----:B------:R-:W-:Y:S01]  /*6170*/  @P0 FFMA.FTZ R4, R5, R6, R2 ;  /* 0x0000000605040223 */ /* 0x000fe20000010002 */
[----:B------:R-:W-:Y:S02]  /*6180*/  PLOP3.LUT P0, PT, PT, PT, PT, 0x8, 0x0 ;  /* 0x000000000000781c */ /* 0x000fe40003f0e170 */
[----:B------:R-:W0:Y:S01]  /*6190*/  @P2 MUFU.RCP R8, R14 ;  /* 0x0000000e00082308 */ /* 0x000e220000001000 */
[----:B-1----:R-:W-:-:S04]  /*61a0*/  @P2 FMUL.FTZ R11, R11, 0.69314718246459960938 ;  /* 0x3f3172180b0b2820 */ /* 0x002fc80000410000 */
[----:B------:R-:W-:Y:S01]  /*61b0*/  @P2 FFMA.FTZ R0, R18, R10, R11 ;  /* 0x0000000a12002223 */ /* 0x000fe2000001000b */
[----:B------:R-:W-:Y:S02]  /*61c0*/  WARPGROUP.DEPBAR.LE gsb0, 0x0 ;  /* 0x00008000000079c5 */ /* 0x000fe40000010000 */
[----:B------:R-:W-:-:S06]  /*61d0*/  WARPGROUP.ARRIVE ;  /* 0x00000000000079c5 */ /* 0x000fcc0000000000 */
[----:B------:R-:W-:Y:S01]  /*61e0*/  HGMMA.64x128x16.F32 R24, R176, gdesc[UR4].tnspB, R24, gsb0 ;  /* 0x41e00004b0187df0 */ /* 0x000fe20008000818 */
[----:B------:R-:W-:Y:S01]  /*61f0*/  UIADD3 UR6, UR4, 0x100, URZ ;  /* 0x0000010004067890 */ /* 0x000fe2000fffe03f */
[----:B------:R-:W-:Y:S01]  /*6200*/  UMOV UR7, 0x40000040 ;  /* 0x4000004000077882 */ /* 0x000fe20000000000 */
[----:B------:R-:W-:Y:S02]  /*6210*/  WARPGROUP.DEPBAR.LE gsb0, 0x0 ;  /* 0x00008000000079c5 */ /* 0x000fe40000010000 */
[----:B------:R-:W-:-:S07]  /*6220*/  WARPGROUP.ARRIVE ;  /* 0x00000000000079c5 */ /* 0x000fce0000000000 */
        /* <DEDUP_REMOVED lines=18> */
[----:B------:R-:W-:Y:S01]  /*6350*/  UIADD3 UR4, UR4, 0x380, URZ ;  /* 0x0000038004047890 */ /* 0x000fe2000fffe03f */
[----:B------:R-:W-:Y:S02]  /*6360*/  WARPGROUP.DEPBAR.LE gsb0, 0x0 ;  /* 0x00008000000079c5 */ /* 0x000fe40000010000 */
[----:B------:R-:W-:-:S06]  /*6370*/  WARPGROUP.ARRIVE ;  /* 0x00000000000079c5 */ /* 0x000fcc0000000000 */
[----:B------:R-:W-:Y:S01]  /*6380*/  HGMMA.64x128x16.F32 R24, R160, gdesc[UR4].tnspB, R24, gsb0 ;  /* 0x41e00004a0187df0 */ /* 0x000fe20008000818 */
[----:B------:R-:W-:Y:S01]  /*6390*/  UMOV UR6, UR4 ;  /* 0x0000000400067c82 */ /* 0x000fe20008000000 */
[----:B------:R-:W-:Y:S01]  /*63a0*/  UMOV UR7, 0x40000040 ;  /* 0x4000004000077882 */ /* 0x000fe20000000000 */
[----:B------:R-:W-:Y:S02]  /*63b0*/  WARPGROUP.DEPBAR.LE gsb0, 0x0 ;  /* 0x00008000000079c5 */ /* 0x000fe40000010000 */
[----:B------:R-:W-:-:S07]  /*63c0*/  WARPGROUP.ARRIVE ;  /* 0x00000000000079c5 */ /* 0x000fce0000000000 */
[----:B------:R-:W-:Y:S03]  /*63d0*/  HGMMA.64x128x16.F32 R24, R164, gdesc[UR4].tnspB, R24, gsb0 ;  /* 0x41e00004a4187df0 */ /* 0x000fe60008000818 */
[----:B------:R-:W-:Y:S02]  /*63e0*/  WARPGROUP.DEPBAR.LE gsb0, 0x0 ;  /* 0x00008000000079c5 */ /* 0x000fe40000010000 */
[----:B------:R1:W-:Y:S01]  /*63f0*/  @!P1 SYNCS.ARRIVE.TRANS64.RED.A1T0 RZ, [R12+URZ], RZ ;  /* 0x000000ff0cff99a7 */ /* 0x0003e2000810043f */
[-C--:B--2---:R-:W-:Y:S01]  /*6400*/  FMUL.FTZ R24, R24, R7.reuse ;  /* 0x0000000718187220 */ /* 0x084fe20000410000 */
        /* <DEDUP_REMOVED lines=31> */
[-C--:B0-----:R-:W-:Y:S01]  /*6600*/  FMUL.FTZ R26, R26, R8.reuse ;  /* 0x000000081a1a7220 */ /* 0x081fe20000410000 */
        /* <DEDUP_REMOVED lines=30> */
[----:B-1----:R-:W-:-:S07]  /*67f0*/  FMUL.FTZ R87, R87, R8 ;  /* 0x0000000857577220 */ /* 0x002fce0000410000 */
.L_x_12:
[----:B------:R-:W-:Y:S05]  /*6800*/  @P0 BRA `(.L_x_33) ;  /* 0x0000001400340947 */ /* 0x000fea0003800000 */
[----:B------:R-:W0:Y:S01]  /*6810*/  S2R R2, SR_TID.X ;  /* 0x0000000000027919 */ /* 0x000e220000002100 */
[----:B------:R-:W1:Y:S01]  /*6820*/  LDC R17, c[0x0][0xbe8] ;  /* 0x0002fa00ff117b82 */ /* 0x000e620000000800 */
[----:B------:R-:W-:Y:S01]  /*6830*/  SHF.R.S32.HI R11, RZ, 0x1f, R16 ;  /* 0x0000001fff0b7819 */ /* 0x000fe20000011410 */
[----:B------:R-:W-:Y:S01]  /*6840*/  ULDC.64 UR4, c[0x0][0xbd0] ;  /* 0x0002f40000047ab9 */ /* 0x000fe20000000a00 */
[----:B------:R-:W2:Y:S01]  /*6850*/  S2R R12, SR_CTAID.X ;  /* 0x00000000000c7919 */ /* 0x000ea20000002500 */
[----:B------:R-:W-:Y:S01]  /*6860*/  ULDC.64 UR6, c[0x0][0xb38] ;  /* 0x0002ce0000067ab9 */ /* 0x000fe20000000a00 */
[----:B------:R-:W-:Y:S03]  /*6870*/  BSSY B0, `(.L_x_34) ;  /* 0x00000e2000007945 */ /* 0x000fe60003800000 */
[----:B------:R-:W3:Y:S08]  /*6880*/  S2UR UR9, SR_CTAID.Z ;  /* 0x00000000000979c3 */ /* 0x000ef00000002700 */
[----:B------:R-:W4:Y:S08]  /*6890*/  LDC.64 R18, c[0x0][0xbd8] ;  /* 0x0002f600ff127b82 */ /* 0x000f300000000a00 */
[----:B------:R-:W-:Y:S01]  /*68a0*/  BAR.SYNC.DEFER_BLOCKING 0x1, 0x100 ;  /* 0x0044000000007b1d */ /* 0x000fe20000010000 */
[----:B-1----:R-:W-:-:S07]  /*68b0*/  ISETP.NE.AND P0, PT, R17, 0x1, PT ;  /* 0x000000011100780c */ /* 0x002fce0003f05270 */
[----:B------:R-:W1:Y:S01]  /*68c0*/  S2UR UR8, SR_CTAID.Y ;  /* 0x00000000000879c3 */ /* 0x000e620000002600 */
[----:B0-----:R-:W-:-:S07]  /*68d0*/  VIADD R6, R2, 0xffffff80 ;  /* 0xffffff8002067836 */ /* 0x001fce0000000000 */
[----:B------:R-:W1:Y:S01]  /*68e0*/  LDC R23, c[0x0][0xc50] ;  /* 0x00031400ff177b82 */ /* 0x000e620000000800 */
[----:B------:R-:W-:-:S04]  /*68f0*/  SHF.R.S32.HI R5, RZ, 0x1f, R6 ;  /* 0x0000001fff057819 */ /* 0x000fc80000011406 */
[----:B------:R-:W-:-:S03]  /*6900*/  LEA.HI R7, R5, R6, RZ, 0x7 ;  /* 0x0000000605077211 */ /* 0x000fc600078f38ff */
[----:B------:R-:W0:Y:S01]  /*6910*/  LDC.64 R20, c[0x0][0xb40] ;  /* 0x0002d000ff147b82 */ /* 0x000e220000000a00 */
[----:B------:R-:W-:Y:S02]  /*6920*/  LEA.HI R5, R5, R6, RZ, 0x2 ;  /* 0x0000000605057211 */ /* 0x000fe400078f10ff */
[----:B------:R-:W-:Y:S02]  /*6930*/  LOP3.LUT R3, R7, 0xffffff80, RZ, 0xc0, !PT ;  /* 0xffffff8007037812 */ /* 0x000fe400078ec0ff */
[----:B------:R-:W-:Y:S02]  /*6940*/  LOP3.LUT R5, R5, 0xfffffffc, RZ, 0xc0, !PT ;  /* 0xfffffffc05057812 */ /* 0x000fe400078ec0ff */
[C---:B------:R-:W-:Y:S01]  /*6950*/  IADD3 R88, R6.reuse, -R3, RZ ;  /* 0x8000000306587210 */ /* 0x040fe20007ffe0ff */
[----:B------:R-:W5:Y:S01]  /*6960*/  @P0 LDC R13, c[0x0][0xbec] ;  /* 0x0002fb00ff0d0b82 */ /* 0x000f620000000800 */
[----:B------:R-:W-:Y:S01]  /*6970*/  SHF.R.S32.HI R8, RZ, 0x7, R7 ;  /* 0x00000007ff087819 */ /* 0x000fe20000011407 */
[----:B------:R-:W-:Y:S01]  /*6980*/  IMAD.IADD R5, R6, 0x1, -R5 ;  /* 0x0000000106057824 */ /* 0x000fe200078e0a05 */
[----:B------:R-:W-:-:S04]  /*6990*/  SHF.R.S32.HI R9, RZ, 0x1f, R88 ;  /* 0x0000001fff097819 */ /* 0x000fc80000011458 */
[----:B------:R-:W-:Y:S01]  /*69a0*/  LEA.HI R89, R9, R88, RZ, 0x2 ;  /* 0x0000005809597211 */ /* 0x000fe200078f10ff */
[----:B------:R-:W5:Y:S03]  /*69b0*/  @P0 LDC R91, c[0x0][0xbec] ;  /* 0x0002fb00ff5b0b82 */ /* 0x000f660000000800 */
[--C-:B------:R-:W-:Y:S02]  /*69c0*/  SHF.R.S32.HI R2, RZ, 0x2, R89.reuse ;  /* 0x00000002ff027819 */ /* 0x100fe40000011459 */
[----:B------:R-:W-:Y:S02]  /*69d0*/  SHF.R.S32.HI R3, RZ, 0x1f, R89 ;  /* 0x0000001fff037819 */ /* 0x000fe40000011459 */
[----:B------:R-:W-:Y:S01]  /*69e0*/  LOP3.LUT R89, R89, 0x7ffffffc, RZ, 0xc0, !PT ;  /* 0x7ffffffc59597812 */ /* 0x000fe200078ec0ff */
[----:B------:R-:W5:Y:S01]  /*69f0*/  @P0 LDC R15, c[0x0][0xbf0] ;  /* 0x0002fc00ff0f0b82 */ /* 0x000f620000000800 */
[----:B------:R-:W-:-:S04]  /*6a00*/  LEA.HI R3, R3, R2, RZ, 0x3 ;  /* 0x0000000203037211 */ /* 0x000fc800078f18ff */
[----:B------:R-:W-:-:S03]  /*6a10*/  LOP3.LUT R3, R3, 0xfffffff8, RZ, 0xc0, !PT ;  /* 0xfffffff803037812 */ /* 0x000fc600078ec0ff */
[----:B------:R-:W5:Y:S02]  /*6a20*/  @P0 LDC R22, c[0x0][0xbf0] ;  /* 0x0002fc00ff160b82 */ /* 0x000f640000000800 */
[----:B------:R-:W-:Y:S01]  /*6a30*/  IMAD.IADD R6, R2, 0x1, -R3 ;  /* 0x0000000102067824 */ /* 0x000fe200078e0a03 */
[----:B------:R-:W-:Y:S02]  /*6a40*/  LEA.HI R2, R7, R8, RZ, 0x1 ;  /* 0x0000000807027211 */ /* 0x000fe400078f08ff */
[----:B------:R-:W-:Y:S02]  /*6a50*/  LEA.HI R3, R9, R88, RZ, 0x5 ;  /* 0x0000005809037211 */ /* 0x000fe400078f28ff */
[----:B------:R-:W-:Y:S02]  /*6a60*/  LOP3.LUT R2, R2, 0x3fffffe, RZ, 0xc0, !PT ;  /* 0x03fffffe02027812 */ /* 0x000fe400078ec0ff */
[----:B------:R-:W-:Y:S02]  /*6a70*/  LEA.HI R7, R5, R5, RZ, 0x1 ;  /* 0x0000000505077211 */ /* 0x000fe400078f08ff */
[----:B------:R-:W-:Y:S01]  /*6a80*/  SHF.R.S32.HI R3, RZ, 0x5, R3 ;  /* 0x00000005ff037819 */ /* 0x000fe20000011403 */
[----:B------:R-:W-:Y:S01]  /*6a90*/  IMAD.IADD R2, R8, 0x1, -R2 ;  /* 0x0000000108027824 */ /* 0x000fe200078e0a02 */
[----:B------:R-:W-:Y:S01]  /*6aa0*/  LOP3.LUT R8, R7, 0x1ffffffe, RZ, 0xc0, !PT ;  /* 0x1ffffffe07087812 */ /* 0x000fe200078ec0ff */
[----:B------:R-:W-:-:S02]  /*6ab0*/  IMAD R7, R11, UR4, RZ ;  /* 0x000000040b077c24 */ /* 0x000fc4000f8e02ff */
[----:B------:R-:W-:Y:S02]  /*6ac0*/  IMAD R3, R3, 0x10, R6 ;  /* 0x0000001003037824 */ /* 0x000fe400078e0206 */
[----:B------:R-:W-:Y:S02]  /*6ad0*/  IMAD.IADD R8, R5, 0x1, -R8 ;  /* 0x0000000105087824 */ /* 0x000fe400078e0a08 */
[----:B------:R-:W-:Y:S02]  /*6ae0*/  IMAD R5, R2, 0x40, R3 ;  /* 0x0000004002057824 */ /* 0x000fe400078e0203 */
[----:B------:R-:W-:Y:S01]  /*6af0*/  IMAD.WIDE.U32 R2, R16, UR4, RZ ;  /* 0x0000000410027c25 */ /* 0x000fe2000f8e00ff */
[----:B---3--:R-:W-:-:S03]  /*6b00*/  USHF.R.S32.HI UR4, URZ, 0x1f, UR9 ;  /* 0x0000001f3f047899 */ /* 0x008fc60008011409 */
[C---:B------:R-:W-:Y:S02]  /*6b10*/  IMAD R9, R16.reuse, UR5, R7 ;  /* 0x0000000510097c24 */ /* 0x040fe4000f8e0207 */
[----:B------:R-:W-:Y:S02]  /*6b20*/  IMAD R11, R11, UR6, RZ ;  /* 0x000000060b0b7c24 */ /* 0x000fe4000f8e02ff */
[----:B------:R-:W-:Y:S01]  /*6b30*/  IMAD.WIDE.U32 R6, R16, UR6, RZ ;  /* 0x0000000610067c25 */ /* 0x000fe2000f8e00ff */
[----:B------:R-:W-:-:S03]  /*6b40*/  IADD3 R3, R3, R9, RZ ;  /* 0x0000000903037210 */ /* 0x000fc60007ffe0ff */
[----:B------:R-:W-:Y:S01]  /*6b50*/  IMAD R9, R16, UR7, R11 ;  /* 0x0000000710097c24 */ /* 0x000fe2000f8e020b */
[----:B------:R-:W-:Y:S01]  /*6b60*/  ULDC.64 UR6, c[0x0][0xb48] ;  /* 0x0002d20000067ab9 */ /* 0x000fe20000000a00 */
[----:B------:R-:W-:Y:S02]  /*6b70*/  IMAD R8, R8, 0x8, R5 ;  /* 0x0000000808087824 */ /* 0x000fe400078e0205 */
[----:B------:R-:W-:Y:S02]  /*6b80*/  IMAD.MOV R16, RZ, RZ, -R16 ;  /* 0x000000ffff107224 */ /* 0x000fe400078e0a10 */
[----:B----4-:R-:W-:Y:S02]  /*6b90*/  IMAD R10, R18, UR4, RZ ;  /* 0x00000004120a7c24 */ /* 0x010fe4000f8e02ff */
[----:B--2---:R-:W-:Y:S02]  /*6ba0*/  IMAD R8, R12, 0x80, R8 ;  /* 0x000000800c087824 */ /* 0x004fe400078e0208 */
[----:B0-----:R-:W-:Y:S01]  /*6bb0*/  IMAD R14, R20, UR4, RZ ;  /* 0x00000004140e7c24 */ /* 0x001fe2000f8e02ff */
[----:B------:R-:W-:Y:S01]  /*6bc0*/  ULDC.64 UR4, c[0x0][0xbe0] ;  /* 0x0002f80000047ab9 */ /* 0x000fe20000000a00 */
[----:B-1----:R-:W-:-:S02]  /*6bd0*/  IMAD R23, R23, R16, UR8 ;  /* 0x0000000817177e24 */ /* 0x002fc4000f8e0210 */
[----:B------:R-:W-:Y:S02]  /*6be0*/  IMAD.IADD R7, R7, 0x1, R9 ;  /* 0x0000000107077824 */ /* 0x000fe400078e0209 */
[----:B------:R-:W-:Y:S02]  /*6bf0*/  IMAD R11, R19, UR9, R10 ;  /* 0x00000009130b7c24 */ /* 0x000fe4000f8e020a */
[----:B------:R-:W-:-:S04]  /*6c00*/  IMAD.WIDE.U32 R2, R18, UR9, R2 ;  /* 0x0000000912027c25 */ /* 0x000fc8000f8e0002 */
[----:B-----5:R-:W-:-:S04]  /*6c10*/  @P0 IMAD.HI.U32 R10, R8, R13, RZ ;  /* 0x0000000d080a0227 */ /* 0x020fc800078e00ff */
[----:B------:R-:W-:Y:S01]  /*6c20*/  IMAD R13, R21, UR9, R14 ;  /* 0x00000009150d7c24 */ /* 0x000fe2000f8e020e */
[----:B------:R-:W-:Y:S01]  /*6c30*/  SHF.R.S32.HI R14, RZ, 0x1f, R23 ;  /* 0x0000001fff0e7819 */ /* 0x000fe20000011417 */
[----:B------:R-:W-:Y:S01]  /*6c40*/  IMAD.WIDE.U32 R6, R20, UR9, R6 ;  /* 0x0000000914067c25 */ /* 0x000fe2000f8e0006 */
[----:B------:R-:W-:-:S03]  /*6c50*/  ULDC.64 UR8, c[0x0][0xb28] ;  /* 0x0002ca0000087ab9 */ /* 0x000fc60000000a00 */
[----:B------:R-:W-:Y:S01]  /*6c60*/  IMAD.IADD R3, R3, 0x1, R11 ;  /* 0x0000000103037824 */ /* 0x000fe200078e020b */
[----:B------:R-:W-:Y:S01]  /*6c70*/  MOV R11, R8 ;  /* 0x00000008000b7202 */ /* 0x000fe20000000f00 */
[----:B------:R-:W-:-:S04]  /*6c80*/  @P0 IMAD.HI.U32 R91, R8, R91, RZ ;  /* 0x0000005b085b0227 */ /* 0x000fc800078e00ff */
[----:B------:R-:W-:Y:S01]  /*6c90*/  IMAD.IADD R7, R7, 0x1, R13 ;  /* 0x0000000107077824 */ /* 0x000fe200078e020d */
[----:B------:R-:W-:Y:S01]  /*6ca0*/  @P0 SHF.R.U32.HI R11, RZ, R22, R91 ;  /* 0x00000016ff0b0219 */ /* 0x000fe2000001165b */
[----:B------:R-:W-:Y:S01]  /*6cb0*/  IMAD.MOV.U32 R9, RZ, RZ, R8 ;  /* 0x000000ffff097224 */ /* 0x000fe200078e0008 */
[----:B------:R-:W-:Y:S01]  /*6cc0*/  @P0 SHF.R.U32.HI R9, RZ, R15, R10 ;  /* 0x0000000fff090219 */ /* 0x000fe2000001160a */
[----:B------:R-:W-:Y:S02]  /*6cd0*/  IMAD R13, R14, UR6, RZ ;  /* 0x000000060e0d7c24 */ /* 0x000fe4000f8e02ff */
[----:B------:R-:W-:-:S04]  /*6ce0*/  IMAD.WIDE.U32 R2, R23, UR4, R2 ;  /* 0x0000000417027c25 */ /* 0x000fc8000f8e0002 */
[----:B------:R-:W-:Y:S01]  /*6cf0*/  IMAD R10, R14, UR4, RZ ;  /* 0x000000040e0a7c24 */ /* 0x000fe2000f8e02ff */
[----:B------:R-:W-:Y:S01]  /*6d00*/  IADD3 R2, P0, R9, R2, RZ ;  /* 0x0000000209027210 */ /* 0x000fe20007f1e0ff */
[C---:B------:R-:W-:Y:S01]  /*6d10*/  IMAD R15, R23.reuse, UR7, R13 ;  /* 0x00000007170f7c24 */ /* 0x040fe2000f8e020d */
[--C-:B------:R-:W-:Y:S01]  /*6d20*/  SHF.R.S32.HI R13, RZ, 0x1f, R9.reuse ;  /* 0x0000001fff0d7819 */ /* 0x100fe20000011409 */
[----:B------:R-:W-:Y:S02]  /*6d30*/  IMAD.MOV R9, RZ, RZ, -R9 ;  /* 0x000000ffff097224 */ /* 0x000fe400078e0a09 */
[----:B------:R-:W-:Y:S01]  /*6d40*/  IMAD R14, R23, UR5, R10 ;  /* 0x00000005170e7c24 */ /* 0x000fe2000f8e020a */
[--C-:B------:R-:W-:Y:S01]  /*6d50*/  SHF.R.S32.HI R10, RZ, 0x1f, R11.reuse ;  /* 0x0000001fff0a7819 */ /* 0x100fe2000001140b */
[----:B------:R-:W-:Y:S01]  /*6d60*/  IMAD.MOV R16, RZ, RZ, -R11 ;  /* 0x000000ffff107224 */ /* 0x000fe200078e0a0b */
[----:B------:R-:W-:Y:S01]  /*6d70*/  ULDC.64 UR4, c[0x0][0xb30] ;  /* 0x0002cc0000047ab9 */ /* 0x000fe20000000a00 */
[----:B------:R-:W-:Y:S01]  /*6d80*/  IMAD R9, R17, R9, R8 ;  /* 0x0000000911097224 */ /* 0x000fe200078e0208 */
[----:B------:R-:W-:Y:S01]  /*6d90*/  IADD3.X R3, R13, R3, R14, P0, !PT ;  /* 0x000000030d037210 */ /* 0x000fe200007fe40e */
[----:B------:R-:W-:Y:S01]  /*6da0*/  IMAD.WIDE.U32 R6, R23, UR6, R6 ;  /* 0x0000000617067c25 */ /* 0x000fe2000f8e0006 */
[----:B------:R-:W-:-:S03]  /*6db0*/  ULDC.64 UR6, c[0x0][0xbc8] ;  /* 0x0002f20000067ab9 */ /* 0x000fc60000000a00 */
[----:B------:R-:W-:Y:S02]  /*6dc0*/  IMAD R10, R10, UR4, RZ ;  /* 0x000000040a0a7c24 */ /* 0x000fe4000f8e02ff */
[----:B------:R-:W-:Y:S01]  /*6dd0*/  IMAD R13, R17, R16, R8 ;  /* 0x00000010110d7224 */ /* 0x000fe200078e0208 */
[----:B------:R-:W-:Y:S01]  /*6de0*/  SHF.R.S32.HI R8, RZ, 0x1f, R9 ;  /* 0x0000001fff087819 */ /* 0x000fe20000011409 */
[----:B------:R-:W-:Y:S02]  /*6df0*/  IMAD.IADD R7, R7, 0x1, R15 ;  /* 0x0000000107077824 */ /* 0x000fe400078e020f */
[C---:B------:R-:W-:Y:S01]  /*6e00*/  IMAD R15, R11.reuse, UR5, R10 ;  /* 0x000000050b0f7c24 */ /* 0x040fe2000f8e020a */
[----:B------:R-:W-:Y:S01]  /*6e10*/  SHF.R.S32.HI R10, RZ, 0x1f, R13 ;  /* 0x0000001fff0a7819 */ /* 0x000fe2000001140d */
[----:B------:R-:W-:Y:S01]  /*6e20*/  IMAD.WIDE.U32 R6, R11, UR4, R6 ;  /* 0x000000040b067c25 */ /* 0x000fe2000f8e0006 */
[----:B------:R-:W0:Y:S01]  /*6e30*/  S2UR UR5, SR_CgaCtaId ;  /* 0x00000000000579c3 */ /* 0x000e220000008800 */
[----:B------:R-:W-:-:S02]  /*6e40*/  UMOV UR4, 0x400 ;  /* 0x0000040000047882 */ /* 0x000fc40000000000 */
[----:B------:R-:W-:Y:S02]  /*6e50*/  IMAD R8, R8, UR6, RZ ;  /* 0x0000000608087c24 */ /* 0x000fe4000f8e02ff */
[----:B------:R-:W-:Y:S02]  /*6e60*/  IMAD.IADD R7, R7, 0x1, R15 ;  /* 0x0000000107077824 */ /* 0x000fe400078e020f */
[----:B------:R-:W-:Y:S02]  /*6e70*/  IMAD R10, R10, UR8, RZ ;  /* 0x000000080a0a7c24 */ /* 0x000fe4000f8e02ff */
[C---:B------:R-:W-:Y:S02]  /*6e80*/  IMAD R11, R9.reuse, UR7, R8 ;  /* 0x00000007090b7c24 */ /* 0x040fe4000f8e0208 */
[----:B------:R-:W-:Y:S01]  /*6e90*/  IMAD.WIDE.U32 R2, R9, UR6, R2 ;  /* 0x0000000609027c25 */ /* 0x000fe2000f8e0002 */
[----:B------:R-:W-:-:S03]  /*6ea0*/  ULDC.64 UR6, c[0x0][0xba8] ;  /* 0x0002ea0000067ab9 */ /* 0x000fc60000000a00 */
[C---:B------:R-:W-:Y:S01]  /*6eb0*/  IMAD R15, R13.reuse, UR9, R10 ;  /* 0x000000090d0f7c24 */ /* 0x040fe2000f8e020a */
[----:B------:R-:W-:Y:S01]  /*6ec0*/  LEA R8, P0, R2, UR6, 0x2 ;  /* 0x0000000602087c11 */ /* 0x000fe2000f8010ff */
[----:B------:R-:W-:Y:S01]  /*6ed0*/  IMAD.WIDE.U32 R6, R13, UR8, R6 ;  /* 0x000000080d067c25 */ /* 0x000fe2000f8e0006 */
[----:B------:R-:W-:Y:S01]  /*6ee0*/  ULDC.64 UR8, c[0x0][0xb00] ;  /* 0x0002c00000087ab9 */ /* 0x000fe20000000a00 */
[----:B------:R-:W-:Y:S02]  /*6ef0*/  ULDC UR6, c[0x0][0xa88] ;  /* 0x0002a20000067ab9 */ /* 0x000fe40000000800 */
[----:B------:R-:W-:Y:S01]  /*6f00*/  IMAD.IADD R9, R3, 0x1, R11 ;  /* 0x0000000103097824 */ /* 0x000fe200078e020b */
[----:B------:R-:W-:Y:S01]  /*6f10*/  IADD3 R3, R7, R15, RZ ;  /* 0x0000000f07037210 */ /* 0x000fe20007ffe0ff */
[----:B------:R-:W-:Y:S01]  /*6f20*/  IMAD R5, R12, 0x80, R5 ;  /* 0x000000800c057824 */ /* 0x000fe200078e0205 */
[----:B------:R-:W-:Y:S01]  /*6f30*/  LEA R20, P1, R6, UR8, 0x2 ;  /* 0x0000000806147c11 */ /* 0x000fe2000f8210ff */
[----:B0-----:R-:W-:Y:S01]  /*6f40*/  ULEA UR4, UR5, UR4, 0x18 ;  /* 0x0000000405047291 */ /* 0x001fe2000f8ec03f */
[----:B------:R-:W-:Y:S01]  /*6f50*/  LEA.HI.X R9, R2, UR7, R9, 0x2, P0 ;  /* 0x0000000702097c11 */ /* 0x000fe200080f1409 */
[----:B------:R-:W-:Y:S01]  /*6f60*/  IMAD R16, R17, UR6, RZ ;  /* 0x0000000611107c24 */ /* 0x000fe2000f8e02ff */
[----:B------:R-:W-:Y:S01]  /*6f70*/  LEA.HI.X R22, R6, UR9, R3, 0x2, P1 ;  /* 0x0000000906167c11 */ /* 0x000fe200088f1403 */
[----:B------:R-:W-:Y:S01]  /*6f80*/  SHFL.IDX PT, R2, R8, RZ, 0x1c1f ;  /* 0x001c1fff08027589 */ /* 0x000fe200000e0000 */
[C---:B------:R-:W-:Y:S01]  /*6f90*/  LOP3.LUT P0, RZ, R88.reuse, 0x3, RZ, 0xc0, !PT ;  /* 0x0000000358ff7812 */ /* 0x040fe2000780c0ff */
[C---:B------:R-:W-:Y:S01]  /*6fa0*/  VIADD R17, R5.reuse, 0x8 ;  /* 0x0000000805117836 */ /* 0x040fe20000000000 */
[----:B------:R-:W-:Y:S01]  /*6fb0*/  UIADD3 UR4, UR4, 0x34820, URZ ;  /* 0x0003482004047890 */ /* 0x000fe2000fffe03f */
[----:B------:R-:W0:Y:S01]  /*6fc0*/  SHFL.IDX PT, R3, R9, RZ, 0x1c1f ;  /* 0x001c1fff09037589 */ /* 0x000e2200000e0000 */
[-C--:B------:R-:W-:Y:S01]  /*6fd0*/  ISETP.GE.OR P1, PT, R5, R16.reuse, P0 ;  /* 0x000000100500720c */ /* 0x080fe20000726670 */
[----:B------:R-:W-:Y:S01]  /*6fe0*/  IMAD.IADD R19, R88, 0x1, -R89 ;  /* 0x0000000158137824 */ /* 0x000fe200078e0a59 */
[-C--:B------:R-:W-:Y:S01]  /*6ff0*/  ISETP.GE.OR P0, PT, R17, R16.reuse, P0 ;  /* 0x000000101100720c */ /* 0x080fe20000706670 */
[----:B------:R-:W-:Y:S01]  /*7000*/  SHFL.IDX PT, R6, R8, 0x1, 0x1c1f ;  /* 0x003c1f0008067f89 */ /* 0x000fe200000e0000 */
[----:B------:R-:W-:Y:S01]  /*7010*/  UPRMT UR4, URZ, 0x654, UR4 ;  /* 0x000006543f047896 */ /* 0x000fe20008000004 */
[----:B------:R-:W-:Y:S01]  /*7020*/  ISETP.GE.AND P2, PT, R5, R16, PT ;  /* 0x000000100500720c */ /* 0x000fe20003f46270 */
[----:B------:R-:W-:Y:S01]  /*7030*/  IMAD.SHL.U32 R19, R19, 0x2, RZ ;  /* 0x0000000213137824 */ /* 0x000fe200078e00ff */
[----:B------:R-:W1:Y:S04]  /*7040*/  SHFL.IDX PT, R7, R9, 0x1, 0x1c1f ;  /* 0x003c1f0009077f89 */ /* 0x000e6800000e0000 */
[----:B------:R2:W3:Y:S02]  /*7050*/  SHFL.IDX PT, R14, R20, RZ, 0x1c1f ;  /* 0x001c1fff140e7589 */ /* 0x0004e400000e0000 */
[----:B------:R-:W-:Y:S02]  /*7060*/  SYNCS.ARRIVE.TRANS64.RED.A1T0 RZ, [UR4], RZ ;  /* 0x000000ffffff79a7 */ /* 0x000fe40008100404 */
[----:B------:R2:W4:Y:S04]  /*7070*/  SHFL.IDX PT, R15, R22, RZ, 0x1c1f ;  /* 0x001c1fff160f7589 */ /* 0x00052800000e0000 */
[----:B0-----:R2:W-:Y:S04]  /*7080*/  @!P1 ST.E desc[UR42][R2.64], R4 ;  /* 0x0000000402009985 */ /* 0x0015e8000c10192a */
[----:B-1----:R2:W-:Y:S01]  /*7090*/  @!P0 ST.E desc[UR42][R6.64], R0 ;  /* 0x0000000006008985 */ /* 0x0025e2000c10192a */
[----:B------:R-:W-:Y:S05]  /*70a0*/  @P2 BRA `(.L_x_35) ;  /* 0x0000000400782947 */ /* 0x000fea0003800000 */
[C---:B--2---:R-:W-:Y:S01]  /*70b0*/  VIADD R0, R19.reuse, 0x8 ;  /* 0x0000000813007836 */ /* 0x044fe20000000000 */
[----:B------:R-:W-:Y:S01]  /*70c0*/  ULDC UR4, c[0x0][0xac8] ;  /* 0x0002b20000047ab9 */ /* 0x000fe20000000800 */
[C---:B------:R-:W-:Y:S01]  /*70d0*/  VIADD R6, R19.reuse, 0x10 ;  /* 0x0000001013067836 */ /* 0x040fe20000000000 */
[C---:B------:R-:W-:Y:S01]  /*70e0*/  ISETP.GE.AND P2, PT, R19.reuse, UR4, PT ;  /* 0x0000000413007c0c */ /* 0x040fe2000bf46270 */
[C---:B------:R-:W-:Y:S01]  /*70f0*/  VIADD R8, R19.reuse, 0x28 ;  /* 0x0000002813087836 */ /* 0x040fe20000000000 */
[----:B------:R-:W-:Y:S01]  /*7100*/  ISETP.GE.AND P3, PT, R0, UR4, PT ;  /* 0x0000000400007c0c */ /* 0x000fe2000bf66270 */
[C---:B------:R-:W-:Y:S01]  /*7110*/  VIADD R9, R19.reuse, 0x30 ;  /* 0x0000003013097836 */ /* 0x040fe20000000000 */
[C---:B------:R-:W-:Y:S01]  /*7120*/  IADD3 R7, R19.reuse, 0x18, RZ ;  /* 0x0000001813077810 */ /* 0x040fe20007ffe0ff */
[C---:B------:R-:W-:Y:S01]  /*7130*/  VIADD R10, R19.reuse, 0x38 ;  /* 0x00000038130a7836 */ /* 0x040fe20000000000 */
[----:B------:R-:W-:Y:S01]  /*7140*/  ISETP.GE.AND P0, PT, R6, UR4, PT ;  /* 0x0000000406007c0c */ /* 0x000fe2000bf06270 */
[----:B------:R-:W-:Y:S01]  /*7150*/  VIADD R11, R19, 0x40 ;  /* 0x00000040130b7836 */ /* 0x000fe20000000000 */
[----:B------:R-:W-:Y:S01]  /*7160*/  ISETP.GE.AND P1, PT, R7, UR4, PT ;  /* 0x0000000407007c0c */ /* 0x000fe2000bf26270 */
[----:B------:R-:W-:Y:S01]  /*7170*/  VIADD R18, R19, 0x60 ;  /* 0x0000006013127836 */ /* 0x000fe20000000000 */
[----:B------:R-:W-:-:S02]  /*7180*/  ISETP.GE.AND P4, PT, R9, UR4, PT ;  /* 0x0000000409007c0c */ /* 0x000fc4000bf86270 */
[----:B------:R-:W-:Y:S01]  /*7190*/  ISETP.GE.AND P5, PT, R10, UR4, PT ;  /* 0x000000040a007c0c */ /* 0x000fe2000bfa6270 */
[----:B---34-:R-:W-:Y:S01]  /*71a0*/  @!P2 IMAD.WIDE R2, R19, 0x4, R14 ;  /* 0x000000041302a825 */ /* 0x018fe200078e020e */
[----:B------:R-:W-:Y:S02]  /*71b0*/  ISETP.GE.AND P6, PT, R11, UR4, PT ;  /* 0x000000040b007c0c */ /* 0x000fe4000bfc6270 */
[----:B------:R-:W-:Y:S02]  /*71c0*/  @!P3 LEA.HI R0, R0, R0, RZ, 0x1 ;  /* 0x000000000000b211 */ /* 0x000fe400078f08ff */
[----:B------:R0:W-:Y:S01]  /*71d0*/  @!P2 ST.E.64 desc[UR42][R2.64], R24 ;  /* 0x000000180200a985 */ /* 0x0001e2000c101b2a */
[----:B------:R-:W-:Y:S02]  /*71e0*/  @!P0 LEA.HI R6, R6, R6, RZ, 0x1 ;  /* 0x0000000606068211 */ /* 0x000fe400078f08ff */
[----:B------:R-:W-:Y:S01]  /*71f0*/  @!P3 LOP3.LUT R5, R0, 0xfffffffe, RZ, 0xc0, !PT ;  /* 0xfffffffe0005b812 */ /* 0x000fe200078ec0ff */
[----:B------:R-:W-:Y:S01]  /*7200*/  VIADD R0, R19, 0x20 ;  /* 0x0000002013007836 */ /* 0x000fe20000000000 */
[----:B------:R-:W-:-:S02]  /*7210*/  @!P1 LEA.HI R7, R7, R7, RZ, 0x1 ;  /* 0x0000000707079211 */ /* 0x000fc400078f08ff */
[----:B------:R-:W-:Y:S01]  /*7220*/  @!P5 LEA.HI R10, R10, R10, RZ, 0x1 ;  /* 0x0000000a0a0ad211 */ /* 0x000fe200078f08ff */
[----:B------:R-:W-:Y:S01]  /*7230*/  @!P3 IMAD.WIDE R4, R5, 0x4, R14 ;  /* 0x000000040504b825 */ /* 0x000fe200078e020e */
[----:B------:R-:W-:Y:S02]  /*7240*/  ISETP.GE.AND P2, PT, R0, UR4, PT ;  /* 0x0000000400007c0c */ /* 0x000fe4000bf46270 */
[----:B------:R-:W-:Y:S02]  /*7250*/  @!P5 LOP3.LUT R13, R10, 0xfffffffe, RZ, 0xc0, !PT ;  /* 0xfffffffe0a0dd812 */ /* 0x000fe400078ec0ff */
[----:B------:R1:W-:Y:S01]  /*7260*/  @!P3 ST.E.64 desc[UR42][R4.64], R28 ;  /* 0x0000001c0400b985 */ /* 0x0003e2000c101b2a */
[----:B------:R-:W-:Y:S02]  /*7270*/  ISETP.GE.AND P3, PT, R8, UR4, PT ;  /* 0x0000000408007c0c */ /* 0x000fe4000bf66270 */
[----:B0-----:R-:W-:Y:S02]  /*7280*/  @!P0 LOP3.LUT R3, R6, 0xfffffffe, RZ, 0xc0, !PT ;  /* 0xfffffffe06038812 */ /* 0x001fe400078ec0ff */
[----:B------:R-:W-:-:S02]  /*7290*/  @!P4 LEA.HI R6, R9, R9, RZ, 0x1 ;  /* 0x000000090906c211 */ /* 0x000fc400078f08ff */
[----:B------:R-:W-:Y:S01]  /*72a0*/  IADD3 R12, R19, 0x50, RZ ;  /* 0x00000050130c7810 */ /* 0x000fe20007ffe0ff */
[----:B------:R-:W-:Y:S01]  /*72b0*/  @!P0 IMAD.WIDE R2, R3, 0x4, R14 ;  /* 0x0000000403028825 */ /* 0x000fe200078e020e */
[----:B------:R-:W-:-:S04]  /*72c0*/  @!P2 LEA.HI R0, R0, R0, RZ, 0x1 ;  /* 0x000000000000a211 */ /* 0x000fc800078f08ff */
[----:B------:R0:W-:Y:S01]  /*72d0*/  @!P0 ST.E.64 desc[UR42][R2.64], R32 ;  /* 0x0000002002008985 */ /* 0x0001e2000c101b2a */
[----:B------:R-:W-:Y:S02]  /*72e0*/  @!P3 LEA.HI R8, R8, R8, RZ, 0x1 ;  /* 0x000000080808b211 */ /* 0x000fe400078f08ff */
[----:B-1----:R-:W-:Y:S02]  /*72f0*/  @!P1 LOP3.LUT R5, R7, 0xfffffffe, RZ, 0xc0, !PT ;  /* 0xfffffffe07059812 */ /* 0x002fe400078ec0ff */
[----:B------:R-:W-:Y:S02]  /*7300*/  @!P2 LOP3.LUT R7, R0, 0xfffffffe, RZ, 0xc0, !PT ;  /* 0xfffffffe0007a812 */ /* 0x000fe400078ec0ff */
[----:B------:R-:W-:Y:S01]  /*7310*/  @!P3 LOP3.LUT R9, R8, 0xfffffffe, RZ, 0xc0, !PT ;  /* 0xfffffffe0809b812 */ /* 0x000fe200078ec0ff */
[--C-:B------:R-:W-:Y:S01]  /*7320*/  @!P1 IMAD.WIDE R4, R5, 0x4, R14.reuse ;  /* 0x0000000405049825 */ /* 0x100fe200078e020e */
[----:B------:R-:W-:Y:S02]  /*7330*/  @!P6 LEA.HI R0, R11, R11, RZ, 0x1 ;  /* 0x0000000b0b00e211 */ /* 0x000fe400078f08ff */
[----:B------:R-:W-:Y:S01]  /*7340*/  @!P4 LOP3.LUT R11, R6, 0xfffffffe, RZ, 0xc0, !PT ;  /* 0xfffffffe060bc812 */ /* 0x000fe200078ec0ff */
[--C-:B------:R-:W-:Y:S01]  /*7350*/  @!P2 IMAD.WIDE R6, R7, 0x4, R14.reuse ;  /* 0x000000040706a825 */ /* 0x100fe200078e020e */
[----:B------:R-:W-:Y:S01]  /*7360*/  @!P6 LOP3.LUT R21, R0, 0xfffffffe, RZ, 0xc0, !PT ;  /* 0xfffffffe0015e812 */ /* 0x000fe200078ec0ff */
[----:B------:R1:W-:Y:S01]  /*7370*/  @!P1 ST.E.64 desc[UR42][R4.64], R36 ;  /* 0x0000002404009985 */ /* 0x0003e2000c101b2a */
[----:B------:R-:W-:Y:S01]  /*7380*/  ISETP.GE.AND P1, PT, R12, UR4, PT ;  /* 0x000000040c007c0c */ /* 0x000fe2000bf26270 */
[----:B0-----:R-:W-:-:S02]  /*7390*/  @!P3 IMAD.WIDE R2, R9, 0x4, R14 ;  /* 0x000000040902b825 */ /* 0x001fc400078e020e */
[----:B------:R0:W-:Y:S02]  /*73a0*/  @!P2 ST.E.64 desc[UR42][R6.64], R40 ;  /* 0x000000280600a985 */ /* 0x0001e4000c101b2a */
[----:B------:R-:W-:Y:S02]  /*73b0*/  VIADD R0, R19, 0x48 ;  /* 0x0000004813007836 */ /* 0x000fe40000000000 */
[--C-:B------:R-:W-:Y:S01]  /*73c0*/  @!P5 IMAD.WIDE R8, R13, 0x4, R14.reuse ;  /* 0x000000040d08d825 */ /* 0x100fe200078e020e */
[----:B------:R2:W-:Y:S01]  /*73d0*/  @!P3 ST.E.64 desc[UR42][R2.64], R44 ;  /* 0x0000002c0200b985 */ /* 0x0005e2000c101b2a */
[----:B------:R-:W-:Y:S02]  /*73e0*/  ISETP.GE.AND P3, PT, R18, UR4, PT ;  /* 0x0000000412007c0c */ /* 0x000fe4000bf66270 */
[----:B------:R-:W-:Y:S01]  /*73f0*/  VIADD R13, R19, 0x58 ;  /* 0x00000058130d7836 */ /* 0x000fe20000000000 */
[----:B------:R-:W-:Y:S01]  /*7400*/  ISETP.GE.AND P0, PT, R0, UR4, PT ;  /* 0x0000000400007c0c */ /* 0x000fe2000bf06270 */
[----:B-1----:R-:W-:Y:S01]  /*7410*/  @!P4 IMAD.WIDE R4, R11, 0x4, R14 ;  /* 0x000000040b04c825 */ /* 0x002fe200078e020e */
[----:B------:R-:W-:-:S02]  /*7420*/  @!P1 LEA.HI R12, R12, R12, RZ, 0x1 ;  /* 0x0000000c0c0c9211 */ /* 0x000fc400078f08ff */
[----:B------:R-:W-:Y:S01]  /*7430*/  ISETP.GE.AND P2, PT, R13, UR4, PT ;  /* 0x000000040d007c0c */ /* 0x000fe2000bf46270 */
[----:B------:R-:W-:Y:S01]  /*7440*/  @!P6 IMAD.WIDE R10, R21, 0x4, R14 ;  /* 0x00000004150ae825 */ /* 0x000fe200078e020e */
[----:B------:R1:W-:Y:S03]  /*7450*/  @!P4 ST.E.64 desc[UR42][R4.64], R48 ;  /* 0x000000300400c985 */ /* 0x0003e6000c101b2a */
[C---:B0-----:R-:W-:Y:S01]  /*7460*/  VIADD R6, R19.reuse, 0x68 ;  /* 0x0000006813067836 */ /* 0x041fe20000000000 */
[----:B------:R0:W-:Y:S01]  /*7470*/  @!P5 ST.E.64 desc[UR42][R8.64], R52 ;  /* 0x000000340800d985 */ /* 0x0001e2000c101b2a */
[C---:B--2---:R-:W-:Y:S01]  /*7480*/  VIADD R3, R19.reuse, 0x78 ;  /* 0x0000007813037836 */ /* 0x044fe20000000000 */
[----:B------:R-:W-:Y:S01]  /*7490*/  @!P3 LEA.HI R18, R18, R18, RZ, 0x1 ;  /* 0x000000121212b211 */ /* 0x000fe200078f08ff */
[----:B------:R-:W-:Y:S01]  /*74a0*/  VIADD R7, R19, 0x70 ;  /* 0x0000007013077836 */ /* 0x000fe20000000000 */
[----:B------:R2:W-:Y:S01]  /*74b0*/  @!P6 ST.E.64 desc[UR42][R10.64], R56 ;  /* 0x000000380a00e985 */ /* 0x0005e2000c101b2a */
[----:B------:R-:W-:-:S02]  /*74c0*/  ISETP.GE.AND P4, PT, R6, UR4, PT ;  /* 0x0000000406007c0c */ /* 0x000fc4000bf86270 */
[----:B------:R-:W-:Y:S02]  /*74d0*/  ISETP.GE.AND P6, PT, R3, UR4, PT ;  /* 0x0000000403007c0c */ /* 0x000fe4000bfc6270 */
[----:B------:R-:W-:Y:S02]  /*74e0*/  ISETP.GE.AND P5, PT, R7, UR4, PT ;  /* 0x0000000407007c0c */ /* 0x000fe4000bfa6270 */
[----:B------:R-:W-:Y:S02]  /*74f0*/  @!P0 LEA.HI R0, R0, R0, RZ, 0x1 ;  /* 0x0000000000008211 */ /* 0x000fe400078f08ff */
[----:B------:R-:W-:Y:S02]  /*7500*/  @!P2 LEA.HI R13, R13, R13, RZ, 0x1 ;  /* 0x0000000d0d0da211 */ /* 0x000fe400078f08ff */
[----:B-1----:R-:W-:Y:S02]  /*7510*/  @!P1 LOP3.LUT R5, R12, 0xfffffffe, RZ, 0xc0, !PT ;  /* 0xfffffffe0c059812 */ /* 0x002fe400078ec0ff */
[----:B0-----:R-:W-:-:S02]  /*7520*/  @!P3 LOP3.LUT R9, R18, 0xfffffffe, RZ, 0xc0, !PT ;  /* 0xfffffffe1209b812 */ /* 0x001fc400078ec0ff */
[----:B------:R-:W-:Y:S02]  /*7530*/  @!P4 LEA.HI R6, R6, R6, RZ, 0x1 ;  /* 0x000000060606c211 */ /* 0x000fe400078f08ff */
[----:B------:R-:W-:Y:S01]  /*7540*/  @!P6 LEA.HI R4, R3, R3, RZ, 0x1 ;  /* 0x000000030304e211 */ /* 0x000fe200078f08ff */
[----:B------:R-:W-:Y:S01]  /*7550*/  @!P3 IMAD.WIDE R8, R9, 0x4, R14 ;  /* 0x000000040908b825 */ /* 0x000fe200078e020e */
[----:B------:R-:W-:Y:S02]  /*7560*/  @!P5 LEA.HI R2, R7, R7, RZ, 0x1 ;  /* 0x000000070702d211 */ /* 0x000fe400078f08ff */
[----:B------:R-:W-:Y:S02]  /*7570*/  @!P0 LOP3.LUT R3, R0, 0xfffffffe, RZ, 0xc0, !PT ;  /* 0xfffffffe00038812 */ /* 0x000fe400078ec0ff */
[----:B------:R-:W-:Y:S02]  /*7580*/  @!P2 LOP3.LUT R7, R13, 0xfffffffe, RZ, 0xc0, !PT ;  /* 0xfffffffe0d07a812 */ /* 0x000fe400078ec0ff */
[----:B--2---:R-:W-:-:S02]  /*7590*/  @!P4 LOP3.LUT R11, R6, 0xfffffffe, RZ, 0xc0, !PT ;  /* 0xfffffffe060bc812 */ /* 0x004fc400078ec0ff */
[----:B------:R-:W-:Y:S01]  /*75a0*/  @!P5 LOP3.LUT R13, R2, 0xfffffffe, RZ, 0xc0, !PT ;  /* 0xfffffffe020dd812 */ /* 0x000fe200078ec0ff */
[----:B------:R-:W-:Y:S01]  /*75b0*/  @!P0 IMAD.WIDE R2, R3, 0x4, R14 ;  /* 0x0000000403028825 */ /* 0x000fe200078e020e */
[----:B------:R-:W-:-:S03]  /*75c0*/  @!P6 LOP3.LUT R21, R4, 0xfffffffe, RZ, 0xc0, !PT ;  /* 0xfffffffe0415e812 */ /* 0x000fc600078ec0ff */
[--C-:B------:R-:W-:Y:S01]  /*75d0*/  @!P1 IMAD.WIDE R4, R5, 0x4, R14.reuse ;  /* 0x0000000405049825 */ /* 0x100fe200078e020e */
[----:B------:R0:W-:Y:S03]  /*75e0*/  @!P0 ST.E.64 desc[UR42][R2.64], R60 ;  /* 0x0000003c02008985 */ /* 0x0001e6000c101b2a */
[--C-:B------:R-:W-:Y:S01]  /*75f0*/  @!P2 IMAD.WIDE R6, R7, 0x4, R14.reuse ;  /* 0x000000040706a825 */ /* 0x100fe200078e020e */
[----:B------:R0:W-:Y:S03]  /*7600*/  @!P1 ST.E.64 desc[UR42][R4.64], R64 ;  /* 0x0000004004009985 */ /* 0x0001e6000c101b2a */
[--C-:B------:R-:W-:Y:S01]  /*7610*/  @!P4 IMAD.WIDE R10, R11, 0x4, R14.reuse ;  /* 0x000000040b0ac825 */ /* 0x100fe200078e020e */
[----:B------:R0:W-:Y:S03]  /*7620*/  @!P2 ST.E.64 desc[UR42][R6.64], R68 ;  /* 0x000000440600a985 */ /* 0x0001e6000c101b2a */
[--C-:B------:R-:W-:Y:S01]  /*7630*/  @!P5 IMAD.WIDE R12, R13, 0x4, R14.reuse ;  /* 0x000000040d0cd825 */ /* 0x100fe200078e020e */
[----:B------:R0:W-:Y:S03]  /*7640*/  @!P3 ST.E.64 desc[UR42][R8.64], R72 ;  /* 0x000000480800b985 */ /* 0x0001e6000c101b2a */
[----:B------:R-:W-:Y:S01]  /*7650*/  @!P6 IMAD.WIDE R14, R21, 0x4, R14 ;  /* 0x00000004150ee825 */ /* 0x000fe200078e020e */
[----:B------:R0:W-:Y:S04]  /*7660*/  @!P4 ST.E.64 desc[UR42][R10.64], R76 ;  /* 0x0000004c0a00c985 */ /* 0x0001e8000c101b2a */
[----:B------:R0:W-:Y:S04]  /*7670*/  @!P5 ST.E.64 desc[UR42][R12.64], R80 ;  /* 0x000000500c00d985 */ /* 0x0001e8000c101b2a */
[----:B------:R0:W-:Y:S02]  /*7680*/  @!P6 ST.E.64 desc[UR42][R14.64], R84 ;  /* 0x000000540e00e985 */ /* 0x0001e4000c101b2a */
.L_x_35:
[----:B------:R-:W-:Y:S05]  /*7690*/  BSYNC B0 ;  /* 0x0000000000007941 */ /* 0x000fea0003800000 */
.L_x_34:
[----:B------:R-:W-:Y:S01]  /*76a0*/  ISETP.GE.AND P0, PT, R17, R16, PT ;  /* 0x000000101100720c */ /* 0x000fe20003f06270 */
[----:B0-----:R0:W1:Y:S04]  /*76b0*/  SHFL.IDX PT, R13, R22, 0x1, 0x1c1f ;  /* 0x003c1f00160d7f89 */ /* 0x00106800000e0000 */
[----:B------:R0:W0:Y:S08]  /*76c0*/  SHFL.IDX PT, R12, R20, 0x1, 0x1c1f ;  /* 0x003c1f00140c7f89 */ /* 0x00003000000e0000 */
[----:B------:R-:W-:Y:S05]  /*76d0*/  @P0 BRA `(.L_x_10) ;  /* 0x0000004400bc0947 */ /* 0x000fea0003800000 */
[----:B------:R-:W-:Y:S01]  /*76e0*/  ULDC UR4, c[0x0][0xac8] ;  /* 0x0002b20000047ab9 */ /* 0x000fe20000000800 */
[C---:B--2---:R-:W-:Y:S01]  /*76f0*/  VIADD R0, R19.reuse, 0x8 ;  /* 0x0000000813007836 */ /* 0x044fe20000000000 */
[C---:B------:R-:W-:Y:S01]  /*7700*/  ISETP.GE.AND P0, PT, R19.reuse, UR4, PT ;  /* 0x0000000413007c0c */ /* 0x040fe2000bf06270 */
[C---:B------:R-:W-:Y:S01]  /*7710*/  VIADD R6, R19.reuse, 0x18 ;  /* 0x0000001813067836 */ /* 0x040fe20000000000 */
[C---:B------:R-:W-:Y:S01]  /*7720*/  IADD3 R4, R19.reuse, 0x10, RZ ;  /* 0x0000001013047810 */ /* 0x040fe20007ffe0ff */
[C---:B------:R-:W-:Y:S01]  /*7730*/  VIADD R8, R19.reuse, 0x20 ;  /* 0x0000002013087836 */ /* 0x040fe20000000000 */
[----:B------:R-:W-:Y:S01]  /*7740*/  ISETP.GE.AND P5, PT, R0, UR4, PT ;  /* 0x0000000400007c0c */ /* 0x000fe2000bfa6270 */
[C---:B------:R-:W-:Y:S01]  /*7750*/  VIADD R9, R19.reuse, 0x28 ;  /* 0x0000002813097836 */ /* 0x040fe20000000000 */
[----:B------:R-:W-:Y:S01]  /*7760*/  ISETP.GE.AND P6, PT, R4, UR4, PT ;  /* 0x0000000404007c0c */ /* 0x000fe2000bfc6270 */
[C---:B------:R-:W-:Y:S01]  /*7770*/  VIADD R10, R19.reuse, 0x30 ;  /* 0x00000030130a7836 */ /* 0x040fe20000000000 */
[----:B------:R-:W-:Y:S01]  /*7780*/  ISETP.GE.AND P4, PT, R8, UR4, PT ;  /* 0x0000000408007c0c */ /* 0x000fe2000bf86270 */
[----:B------:R-:W-:Y:S01]  /*7790*/  VIADD R11, R19, 0x38 ;  /* 0x00000038130b7836 */ /* 0x000fe20000000000 */
[----:B------:R-:W-:Y:S01]  /*77a0*/  ISETP.GE.AND P3, PT, R9, UR4, PT ;  /* 0x0000000409007c0c */ /* 0x000fe2000bf66270 */
[C---:B------:R-:W-:Y:S01]  /*77b0*/  VIADD R16, R19.reuse, 0x40 ;  /* 0x0000004013107836 */ /* 0x040fe20000000000 */
[----:B------:R-:W-:Y:S01]  /*77c0*/  ISETP.GE.AND P2, PT, R10, UR4, PT ;  /* 0x000000040a007c0c */ /* 0x000fe2000bf46270 */
[----:B01----:R-:W-:Y:S01]  /*77d0*/  @!P0 IMAD.WIDE R2, R19, 0x4, R12 ;  /* 0x0000000413028825 */ /* 0x003fe200078e020c */
[----:B------:R-:W-:-:S02]  /*77e0*/  ISETP.GE.AND P1, PT, R11, UR4, PT ;  /* 0x000000040b007c0c */ /* 0x000fc4000bf26270 */
[C---:B------:R-:W-:Y:S01]  /*77f0*/  IADD3 R18, R19.reuse, 0x48, RZ ;  /* 0x0000004813127810 */ /* 0x040fe20007ffe0ff */
[----:B------:R-:W-:Y:S01]  /*7800*/  VIADD R20, R19, 0x70 ;  /* 0x0000007013147836 */ /* 0x000fe20000000000 */
[----:B------:R0:W-:Y:S01]  /*7810*/  @!P0 ST.E.64 desc[UR42][R2.64], R26 ;  /* 0x0000001a02008985 */ /* 0x0001e2000c101b2a */
[----:B------:R-:W-:Y:S02]  /*7820*/  ISETP.GE.AND P0, PT, R6, UR4, PT ;  /* 0x0000000406007c0c */ /* 0x000fe4000bf06270 */
[----:B------:R-:W-:Y:S02]  /*7830*/  @!P5 LEA.HI R0, R0, R0, RZ, 0x1 ;  /* 0x000000000000d211 */ /* 0x000fe400078f08ff */
[----:B------:R-:W-:Y:S02]  /*7840*/  @!P6 LEA.HI R4, R4, R4, RZ, 0x1 ;  /* 0x000000040404e211 */ /* 0x000fe400078f08ff */
[----:B------:R-:W-:Y:S02]  /*7850*/  @!P5 LOP3.LUT R5, R0, 0xfffffffe, RZ, 0xc0, !PT ;  /* 0xfffffffe0005d812 */ /* 0x000fe400078ec0ff */
[----:B------:R-:W-:-:S02]  /*7860*/  @!P6 LOP3.LUT R7, R4, 0xfffffffe, RZ, 0xc0, !PT ;  /* 0xfffffffe0407e812 */ /* 0x000fc400078ec0ff */
[----:B------:R-:W-:Y:S02]  /*7870*/  @!P4 LEA.HI R8, R8, R8, RZ, 0x1 ;  /* 0x000000080808c211 */ /* 0x000fe400078f08ff */
[----:B------:R-:W-:Y:S01]  /*7880*/  @!P3 LEA.HI R0, R9, R9, RZ, 0x1 ;  /* 0x000000090900b211 */ /* 0x000fe200078f08ff */
[--C-:B0-----:R-:W-:Y:S01]  /*7890*/  @!P5 IMAD.WIDE R2, R5, 0x4, R12.reuse ;  /* 0x000000040502d825 */ /* 0x101fe200078e020c */
[----:B------:R-:W-:Y:S02]  /*78a0*/  @!P0 LEA.HI R6, R6, R6, RZ, 0x1 ;  /* 0x0000000606068211 */ /* 0x000fe400078f08ff */
[----:B------:R-:W-:Y:S01]  /*78b0*/  @!P2 LEA.HI R10, R10, R10, RZ, 0x1 ;  /* 0x0000000a0a0aa211 */ /* 0x000fe200078f08ff */
[----:B------:R-:W-:Y:S01]  /*78c0*/  @!P6 IMAD.WIDE R4, R7, 0x4, R12 ;  /* 0x000000040704e825 */ /* 0x000fe200078e020c */
[----:B---3--:R-:W-:Y:S01]  /*78d0*/  @!P1 LEA.HI R14, R11, R11, RZ, 0x1 ;  /* 0x0000000b0b0e9211 */ /* 0x008fe200078f08ff */
[----:B------:R0:W-:Y:S01]  /*78e0*/  @!P5 ST.E.64 desc[UR42][R2.64], R30 ;  /* 0x0000001e0200d985 */ /* 0x0001e2000c101b2a */
[----:B------:R-:W-:-:S02]  /*78f0*/  @!P0 LOP3.LUT R7, R6, 0xfffffffe, RZ, 0xc0, !PT ;  /* 0xfffffffe06078812 */ /* 0x000fc400078ec0ff */
[----:B------:R-:W-:Y:S01]  /*7900*/  @!P4 LOP3.LUT R9, R8, 0xfffffffe, RZ, 0xc0, !PT ;  /* 0xfffffffe0809c812 */ /* 0x000fe200078ec0ff */
[----:B------:R1:W-:Y:S01]  /*7910*/  @!P6 ST.E.64 desc[UR42][R4.64], R34 ;  /* 0x000000220400e985 */ /* 0x0003e2000c101b2a */
[----:B------:R-:W-:Y:S01]  /*7920*/  @!P3 LOP3.LUT R11, R0, 0xfffffffe, RZ, 0xc0, !PT ;  /* 0xfffffffe000bb812 */ /* 0x000fe200078ec0ff */
[C---:B------:R-:W-:Y:S01]  /*7930*/  VIADD R0, R19.reuse, 0x50 ;  /* 0x0000005013007836 */ /* 0x040fe20000000000 */
[----:B----4-:R-:W-:Y:S02]  /*7940*/  @!P2 LOP3.LUT R15, R10, 0xfffffffe, RZ, 0xc0, !PT ;  /* 0xfffffffe0a0fa812 */ /* 0x010fe400078ec0ff */
[----:B------:R-:W-:Y:S01]  /*7950*/  @!P1 LOP3.LUT R17, R14, 0xfffffffe, RZ, 0xc0, !PT ;  /* 0xfffffffe0e119812 */ /* 0x000fe200078ec0ff */
[----:B------:R-:W-:Y:S01]  /*7960*/  VIADD R14, R19, 0x58 ;  /* 0x00000058130e7836 */ /* 0x000fe20000000000 */
[----:B------:R-:W-:Y:S02]  /*7970*/  ISETP.GE.AND P5, PT, R16, UR4, PT ;  /* 0x0000000410007c0c */ /* 0x000fe4000bfa6270 */
[----:B------:R-:W-:Y:S01]  /*7980*/  ISETP.GE.AND P6, PT, R18, UR4, PT ;  /* 0x0000000412007c0c */ /* 0x000fe2000bfc6270 */
[----:B0-----:R-:W-:-:S04]  /*7990*/  @!P0 IMAD.WIDE R2, R7, 0x4, R12 ;  /* 0x0000000407028825 */ /* 0x001fc800078e020c */
[--C-:B-1----:R-:W-:Y:S01]  /*79a0*/  @!P4 IMAD.WIDE R4, R9, 0x4, R12.reuse ;  /* 0x000000040904c825 */ /* 0x102fe200078e020c */
[----:B------:R0:W-:Y:S01]  /*79b0*/  @!P0 ST.E.64 desc[UR42][R2.64], R38 ;  /* 0x0000002602008985 */ /* 0x0001e2000c101b2a */
[----:B------:R-:W-:Y:S02]  /*79c0*/  ISETP.GE.AND P0, PT, R0, UR4, PT ;  /* 0x0000000400007c0c */ /* 0x000fe4000bf06270 */
[--C-:B------:R-:W-:Y:S01]  /*79d0*/  @!P3 IMAD.WIDE R6, R11, 0x4, R12.reuse ;  /* 0x000000040b06b825 */ /* 0x100fe200078e020c */
[----:B------:R1:W-:Y:S01]  /*79e0*/  @!P4 ST.E.64 desc[UR42][R4.64], R42 ;  /* 0x0000002a0400c985 */ /* 0x0003e2000c101b2a */
[----:B------:R-:W-:Y:S02]  /*79f0*/  ISETP.GE.AND P4, PT, R20, UR4, PT ;  /* 0x0000000414007c0c */ /* 0x000fe4000bf86270 */
[----:B------:R-:W-:Y:S01]  /*7a00*/  @!P2 IMAD.WIDE R8, R15, 0x4, R12 ;  /* 0x000000040f08a825 */ /* 0x000fe200078e020c */
[----:B------:R2:W-:Y:S01]  /*7a10*/  @!P3 ST.E.64 desc[UR42][R6.64], R46 ;  /* 0x0000002e0600b985 */ /* 0x0005e2000c101b2a */
[----:B------:R-:W-:-:S02]  /*7a20*/  @!P5 LEA.HI R16, R16, R16, RZ, 0x1 ;  /* 0x000000101010d211 */ /* 0x000fc400078f08ff */
[----:B------:R-:W-:Y:S01]  /*7a30*/  @!P1 IMAD.WIDE R10, R17, 0x4, R12 ;  /* 0x00000004110a9825 */ /* 0x000fe200078e020c */
[----:B------:R3:W-:Y:S01]  /*7a40*/  @!P2 ST.E.64 desc[UR42][R8.64], R50 ;  /* 0x000000320800a985 */ /* 0x0007e2000c101b2a */
[----:B------:R-:W-:Y:S02]  /*7a50*/  @!P6 LEA.HI R18, R18, R18, RZ, 0x1 ;  /* 0x000000121212e211 */ /* 0x000fe400078f08ff */
[C---:B------:R-:W-:Y:S01]  /*7a60*/  VIADD R15, R19.reuse, 0x60 ;  /* 0x00000060130f7836 */ /* 0x040fe20000000000 */
[----:B------:R4:W-:Y:S01]  /*7a70*/  @!P1 ST.E.64 desc[UR42][R10.64], R54 ;  /* 0x000000360a009985 */ /* 0x0009e2000c101b2a */
[C---:B------:R-:W-:Y:S01]  /*7a80*/  VIADD R17, R19.reuse, 0x68 ;  /* 0x0000006813117836 */ /* 0x040fe20000000000 */
[----:B------:R-:W-:Y:S01]  /*7a90*/  ISETP.GE.AND P1, PT, R14, UR4, PT ;  /* 0x000000040e007c0c */ /* 0x000fe2000bf26270 */
[----:B------:R-:W-:Y:S01]  /*7aa0*/  VIADD R19, R19, 0x78 ;  /* 0x0000007813137836 */ /* 0x000fe20000000000 */
[----:B------:R-:W-:Y:S02]  /*7ab0*/  ISETP.GE.AND P2, PT, R15, UR4, PT ;  /* 0x000000040f007c0c */ /* 0x000fe4000bf46270 */
[----:B------:R-:W-:-:S02]  /*7ac0*/  ISETP.GE.AND P3, PT, R17, UR4, PT ;  /* 0x0000000411007c0c */ /* 0x000fc4000bf66270 */
[----:B0-----:R-:W-:Y:S02]  /*7ad0*/  @!P5 LOP3.LUT R3, R16, 0xfffffffe, RZ, 0xc0, !PT ;  /* 0xfffffffe1003d812 */ /* 0x001fe400078ec0ff */
[----:B-1----:R-:W-:Y:S02]  /*7ae0*/  @!P6 LOP3.LUT R5, R18, 0xfffffffe, RZ, 0xc0, !PT ;  /* 0xfffffffe1205e812 */ /* 0x002fe400078ec0ff */
[----:B------:R-:W-:Y:S01]  /*7af0*/  @!P0 LEA.HI R0, R0, R0, RZ, 0x1 ;  /* 0x0000000000008211 */ /* 0x000fe200078f08ff */
[--C-:B------:R-:W-:Y:S01]  /*7b00*/  @!P5 IMAD.WIDE R2, R3, 0x4, R12.reuse ;  /* 0x000000040302d825 */ /* 0x100fe200078e020c */
[----:B------:R-:W-:Y:S02]  /*7b10*/  @!P4 LEA.HI R20, R20, R20, RZ, 0x1 ;  /* 0x000000141414c211 */ /* 0x000fe400078f08ff */
[----:B------:R-:W-:Y:S01]  /*7b20*/  @!P1 LEA.HI R14, R14, R14, RZ, 0x1 ;  /* 0x0000000e0e0e9211 */ /* 0x000fe200078f08ff */
[----:B------:R-:W-:Y:S01]  /*7b30*/  @!P6 IMAD.WIDE R4, R5, 0x4, R12 ;  /* 0x000000040504e825 */ /* 0x000fe200078e020c */
[----:B------:R-:W-:Y:S01]  /*7b40*/  @!P2 LEA.HI R15, R15, R15, RZ, 0x1 ;  /* 0x0000000f0f0fa211 */ /* 0x000fe200078f08ff */
[----:B------:R0:W-:Y:S01]  /*7b50*/  @!P5 ST.E.64 desc[UR42][R2.64], R58 ;  /* 0x0000003a0200d985 */ /* 0x0001e2000c101b2a */
[----:B------:R-:W-:-:S02]  /*7b60*/  @!P3 LEA.HI R17, R17, R17, RZ, 0x1 ;  /* 0x000000111111b211 */ /* 0x000fc400078f08ff */
[----:B--2---:R-:W-:Y:S01]  /*7b70*/  @!P0 LOP3.LUT R7, R0, 0xfffffffe, RZ, 0xc0, !PT ;  /* 0xfffffffe00078812 */ /* 0x004fe200078ec0ff */
[----:B------:R1:W-:Y:S01]  /*7b80*/  @!P6 ST.E.64 desc[UR42][R4.64], R62 ;  /* 0x0000003e0400e985 */ /* 0x0003e2000c101b2a */
[----:B---3--:R-:W-:Y:S02]  /*7b90*/  @!P1 LOP3.LUT R9, R14, 0xfffffffe, RZ, 0xc0, !PT ;  /* 0xfffffffe0e099812 */ /* 0x008fe400078ec0ff */
[----:B------:R-:W-:Y:S02]  /*7ba0*/  @!P2 LOP3.LUT R15, R15, 0xfffffffe, RZ, 0xc0, !PT ;  /* 0xfffffffe0f0fa812 */ /* 0x000fe400078ec0ff */
[----:B------:R-:W-:Y:S02]  /*7bb0*/  @!P3 LOP3.LUT R17, R17, 0xfffffffe, RZ, 0xc0, !PT ;  /* 0xfffffffe1111b812 */ /* 0x000fe400078ec0ff */
[----:B----4-:R-:W-:Y:S01]  /*7bc0*/  @!P4 LOP3.LUT R11, R20, 0xfffffffe, RZ, 0xc0, !PT ;  /* 0xfffffffe140bc812 */ /* 0x010fe200078ec0ff */
[----:B0-----:R-:W-:-:S04]  /*7bd0*/  @!P0 IMAD.WIDE R2, R7, 0x4, R12 ;  /* 0x0000000407028825 */ /* 0x001fc800078e020c */
[--C-:B-1----:R-:W-:Y:S01]  /*7be0*/  @!P1 IMAD.WIDE R4, R9, 0x4, R12.reuse ;  /* 0x0000000409049825 */ /* 0x102fe200078e020c */
[----:B------:R0:W-:Y:S01]  /*7bf0*/  @!P0 ST.E.64 desc[UR42][R2.64], R66 ;  /* 0x0000004202008985 */ /* 0x0001e2000c101b2a */
[----:B------:R-:W-:Y:S02]  /*7c00*/  ISETP.GE.AND P0, PT, R19, UR4, PT ;  /* 0x0000000413007c0c */ /* 0x000fe4000bf06270 */
[--C-:B------:R-:W-:Y:S01]  /*7c10*/  @!P2 IMAD.WIDE R6, R15, 0x4, R12.reuse ;  /* 0x000000040f06a825 */ /* 0x100fe200078e020c */
[----:B------:R0:W-:Y:S03]  /*7c20*/  @!P1 ST.E.64 desc[UR42][R4.64], R70 ;  /* 0x0000004604009985 */ /* 0x0001e6000c101b2a */
[--C-:B------:R-:W-:Y:S01]  /*7c30*/  @!P3 IMAD.WIDE R8, R17, 0x4, R12.reuse ;  /* 0x000000041108b825 */ /* 0x100fe200078e020c */
[----:B------:R0:W-:Y:S03]  /*7c40*/  @!P2 ST.E.64 desc[UR42][R6.64], R74 ;  /* 0x0000004a0600a985 */ /* 0x0001e6000c101b2a */
[----:B------:R-:W-:Y:S01]  /*7c50*/  @!P4 IMAD.WIDE R10, R11, 0x4, R12 ;  /* 0x000000040b0ac825 */ /* 0x000fe200078e020c */
[----:B------:R0:W-:Y:S04]  /*7c60*/  @!P3 ST.E.64 desc[UR42][R8.64], R78 ;  /* 0x0000004e0800b985 */ /* 0x0001e8000c101b2a */
[----:B------:R0:W-:Y:S01]  /*7c70*/  @!P4 ST.E.64 desc[UR42][R10.64], R82 ;  /* 0x000000520a00c985 */ /* 0x0001e2000c101b2a */
[----:B------:R-:W-:Y:S05]  /*7c80*/  @P0 BRA `(.L_x_10) ;  /* 0x0000004000500947 */ /* 0x000fea0003800000 */
[----:B------:R-:W-:-:S04]  /*7c90*/  LEA.HI R19, R19, R19, RZ, 0x1 ;  /* 0x0000001313137211 */ /* 0x000fc800078f08ff */
[----:B0-----:R-:W-:-:S05]  /*7ca0*/  LOP3.LUT R3, R19, 0xfffffffe, RZ, 0xc0, !PT ;  /* 0xfffffffe13037812 */ /* 0x001fca00078ec0ff */
[----:B------:R-:W-:-:S05]  /*7cb0*/  IMAD.WIDE R2, R3, 0x4, R12 ;  /* 0x0000000403027825 */ /* 0x000fca00078e020c */
[----:B------:R0:W-:Y:S01]  /*7cc0*/  ST.E.64 desc[UR42][R2.64], R86 ;  /* 0x0000005602007985 */ /* 0x0001e2000c101b2a */
[----:B------:R-:W-:Y:S05]  /*7cd0*/  BRA `(.L_x_10) ;  /* 0x00000040003c7947 */ /* 0x000fea0003800000 */
.L_x_33:
[----:B------:R-:W0:Y:S02]  /*7ce0*/  S2R R0, SR_TID.X ;  /* 0x0000000000007919 */ /* 0x000e240000002100 */
[----:B0-----:R-:W-:-:S04]  /*7cf0*/  IADD3 R2, R0, -0x80, RZ ;  /* 0xffffff8000027810 */ /* 0x001fc80007ffe0ff */
[----:B------:R-:W-:-:S13]  /*7d00*/  ISETP.GT.AND P0, PT, R2, 0x7f, PT ;  /* 0x0000007f0200780c */ /* 0x000fda0003f04270 */
[----:B------:R-:W-:Y:S05]  /*7d10*/  @P0 BRA `(.L_x_10) ;  /* 0x00000040002c0947 */ /* 0x000fea0003800000 */
[----:B------:R-:W0:Y:S01]  /*7d20*/  S2R R3, SR_CTAID.X ;  /* 0x0000000000037919 */ /* 0x000e220000002500 */
[----:B------:R-:W1:Y:S01]  /*7d30*/  LDC R6, c[0x0][0xbe8] ;  /* 0x0002fa00ff067b82 */ /* 0x000e620000000800 */
[----:B------:R-:W-:Y:S01]  /*7d40*/  ULDC UR4, c[0x0][0xa88] ;  /* 0x0002a20000047ab9 */ /* 0x000fe20000000800 */
[----:B0-----:R-:W-:Y:S02]  /*7d50*/  IMAD R0, R3, 0x80, R0 ;  /* 0x0000008003007824 */ /* 0x001fe400078e0200 */
[----:B-1----:R-:W-:Y:S02]  /*7d60*/  IMAD R3, R6, UR4, RZ ;  /* 0x0000000406037c24 */ /* 0x002fe4000f8e02ff */
[----:B------:R-:W-:-:S05]  /*7d70*/  VIADD R0, R0, 0xffffff80 ;  /* 0xffffff8000007836 */ /* 0x000fca0000000000 */
[----:B------:R-:W-:-:S13]  /*7d80*/  ISETP.GE.AND P0, PT, R0, R3, PT ;  /* 0x000000030000720c */ /* 0x000fda0003f06270 */
[----:B------:R-:W-:Y:S05]  /*7d90*/  @P0 BRA `(.L_x_10) ;  /* 0x00000040000c0947 */ /* 0x000fea0003800000 */
[----:B------:R-:W-:Y:S01]  /*7da0*/  ISETP.NE.AND P0, PT, R6, 0x1, PT ;  /* 0x000000010600780c */ /* 0x000fe20003f05270 */
[----:B------:R-:W0:Y:S01]  /*7db0*/  S2UR UR4, SR_CTAID.Z ;  /* 0x00000000000479c3 */ /* 0x000e220000002700 */
[----:B------:R-:W-:Y:S01]  /*7dc0*/  SHF.R.S32.HI R5, RZ, 0x1f, R16 ;  /* 0x0000001fff057819 */ /* 0x000fe20000011410 */
[----:B------:R-:W-:Y:S02]  /*7dd0*/  ULDC.64 UR6, c[0x0][0xbd0] ;  /* 0x0002f40000067ab9 */ /* 0x000fe40000000a00 */
[----:B------:R-:W-:-:S04]  /*7de0*/  IMAD.WIDE.U32 R2, R16, UR6, RZ ;  /* 0x0000000610027c25 */ /* 0x000fc8000f8e00ff */
[----:B------:R-:W1:Y:S01]  /*7df0*/  LDC.64 R12, c[0x0][0xbd8] ;  /* 0x0002f600ff0c7b82 */ /* 0x000e620000000a00 */
[----:B------:R-:W-:-:S04]  /*7e00*/  IMAD R5, R5, UR6, RZ ;  /* 0x0000000605057c24 */ /* 0x000fc8000f8e02ff */
[----:B------:R-:W-:Y:S02]  /*7e10*/  IMAD R5, R16, UR7, R5 ;  /* 0x0000000710057c24 */ /* 0x000fe4000f8e0205 */
[----:B------:R-:W-:Y:S01]  /*7e20*/  IMAD.MOV R16, RZ, RZ, -R16 ;  /* 0x000000ffff107224 */ /* 0x000fe200078e0a10 */
[----:B------:R-:W2:Y:S01]  /*7e30*/  @P0 LDC R9, c[0x0][0xbec] ;  /* 0x0002fb00ff090b82 */ /* 0x000ea20000000800 */
[----:B------:R-:W-:Y:S02]  /*7e40*/  IMAD.IADD R3, R3, 0x1, R5 ;  /* 0x0000000103037824 */ /* 0x000fe400078e0205 */
[----:B------:R-:W-:-:S05]  /*7e50*/  IMAD.MOV.U32 R5, RZ, RZ, R0 ;  /* 0x000000ffff057224 */ /* 0x000fca00078e0000 */
[----:B------:R-:W3:Y:S01]  /*7e60*/  S2UR UR8, SR_CTAID.Y ;  /* 0x00000000000879c3 */ /* 0x000ee20000002600 */
[----:B0-----:R-:W-:-:S07]  /*7e70*/  USHF.R.S32.HI UR5, URZ, 0x1f, UR4 ;  /* 0x0000001f3f057899 */ /* 0x001fce0008011404 */
[----:B------:R-:W3:Y:S01]  /*7e80*/  LDC R7, c[0x0][0xc50] ;  /* 0x00031400ff077b82 */ /* 0x000ee20000000800 */
[C---:B-1----:R-:W-:Y:S02]  /*7e90*/  IMAD R8, R12.reuse, UR5, RZ ;  /* 0x000000050c087c24 */ /* 0x042fe4000f8e02ff */
[----:B------:R-:W-:-:S04]  /*7ea0*/  IMAD.WIDE.U32 R2, R12, UR4, R2 ;  /* 0x000000040c027c25 */ /* 0x000fc8000f8e0002 */
[----:B------:R-:W-:Y:S01]  /*7eb0*/  IMAD R13, R13, UR4, R8 ;  /* 0x000000040d0d7c24 */ /* 0x000fe2000f8e0208 */
[----:B------:R-:W0:Y:S01]  /*7ec0*/  @P0 LDC R11, c[0x0][0xbf0] ;  /* 0x0002fc00ff0b0b82 */ /* 0x000e220000000800 */
[----:B--2---:R-:W-:Y:S01]  /*7ed0*/  @P0 IMAD.HI.U32 R4, R0, R9, RZ ;  /* 0x0000000900040227 */ /* 0x004fe200078e00ff */
[----:B------:R-:W-:Y:S02]  /*7ee0*/  ULDC.64 UR4, c[0x0][0xbe0] ;  /* 0x0002f80000047ab9 */ /* 0x000fe40000000a00 */
[----:B------:R-:W-:Y:S01]  /*7ef0*/  IADD3 R3, R13, R3, RZ ;  /* 0x000000030d037210 */ /* 0x000fe20007ffe0ff */
[----:B---3--:R-:W-:-:S04]  /*7f00*/  IMAD R9, R7, R16, UR8 ;  /* 0x0000000807097e24 */ /* 0x008fc8000f8e0210 */
[----:B------:R-:W-:Y:S01]  /*7f10*/  IMAD.WIDE.U32 R2, R9, UR4, R2 ;  /* 0x0000000409027c25 */ /* 0x000fe2000f8e0002 */
[----:B0-----:R-:W-:Y:S02]  /*7f20*/  @P0 SHF.R.U32.HI R5, RZ, R11, R4 ;  /* 0x0000000bff050219 */ /* 0x001fe40000011604 */
[----:B------:R-:W-:Y:S02]  /*7f30*/  SHF.R.S32.HI R4, RZ, 0x1f, R9 ;  /* 0x0000001fff047819 */ /* 0x000fe40000011409 */
[----:B------:R-:W-:Y:S01]  /*7f40*/  IADD3 R2, P0, R5, R2, RZ ;  /* 0x0000000205027210 */ /* 0x000fe20007f1e0ff */
[----:B------:R-:W-:Y:S02]  /*7f50*/  IMAD.MOV R7, RZ, RZ, -R5 ;  /* 0x000000ffff077224 */ /* 0x000fe400078e0a05 */
[----:B------:R-:W-:Y:S02]  /*7f60*/  IMAD R4, R4, UR4, RZ ;  /* 0x0000000404047c24 */ /* 0x000fe4000f8e02ff */
[----:B------:R-:W-:-:S02]  /*7f70*/  IMAD R7, R6, R7, R0 ;  /* 0x0000000706077224 */ /* 0x000fc400078e0200 */
[----:B------:R-:W-:Y:S01]  /*7f80*/  IMAD R4, R9, UR5, R4 ;  /* 0x0000000509047c24 */ /* 0x000fe2000f8e0204 */
[----:B------:R-:W-:Y:S01]  /*7f90*/  SHF.R.S32.HI R9, RZ, 0x1f, R5 ;  /* 0x0000001fff097819 */ /* 0x000fe20000011405 */
[----:B------:R-:W-:Y:S01]  /*7fa0*/  ULDC.64 UR4, c[0x0][0xbc8] ;  /* 0x0002f20000047ab9 */ /* 0x000fe20000000a00 */
[----:B------:R-:W-:Y:S02]  /*7fb0*/  SHF.R.S32.HI R0, RZ, 0x1f, R7 ;  /* 0x0000001fff007819 */ /* 0x000fe40000011407 */
[----:B------:R-:W-:-:S03]  /*7fc0*/  IADD3.X R3, R9, R3, R4, P0, !PT ;  /* 0x0000000309037210 */ /* 0x000fc600007fe404 */
[----:B------:R-:W-:Y:S02]  /*7fd0*/  IMAD R0, R0, UR4, RZ ;  /* 0x0000000400007c24 */ /* 0x000fe4000f8e02ff */
[----:B------:R-:W-:-:S04]  /*7fe0*/  IMAD.WIDE.U32 R2, R7, UR4, R2 ;  /* 0x0000000407027c25 */ /* 0x000fc8000f8e0002 */
[----:B------:R-:W-:Y:S01]  /*7ff0*/  IMAD R5, R7, UR5, R0 ;  /* 0x0000000507057c24 */ /* 0x000fe2000f8e0200 */
[----:B------:R-:W-:Y:S02]  /*8000*/  ULDC.64 UR4, c[0x0][0xba8] ;  /* 0x0002ea0000047ab9 */ /* 0x000fe40000000a00 */
[----:B------:R-:W-:Y:S01]  /*8010*/  LEA R4, P0, R2, UR4, 0x2 ;  /* 0x0000000402047c11 */ /* 0x000fe2000f8010ff */
[----:B------:R-:W-:-:S05]  /*8020*/  IMAD.IADD R3, R3, 0x1, R5 ;  /* 0x0000000103037824 */ /* 0x000fca00078e0205 */
[----:B------:R-:W-:Y:S01]  /*8030*/  LEA.HI.X R5, R2, UR5, R3, 0x2, P0 ;  /* 0x0000000502057c11 */ /* 0x000fe200080f1403 */
[----:B------:R-:W-:-:S05]  /*8040*/  IMAD.MOV.U32 R3, RZ, RZ, -0x800000 ;  /* 0xff800000ff037424 */ /* 0x000fca00078e00ff */
[----:B------:R3:W-:Y:S01]  /*8050*/  STG.E desc[UR42][R4.64], R3 ;  /* 0x0000000304007986 */ /* 0x0007e2000c10192a */
[----:B------:R-:W-:Y:S05]  /*8060*/  BRA `(.L_x_10) ;  /* 0x0000003c00587947 */ /* 0x000fea0003800000 */
.L_x_8:
[----:B------:R-:W-:-:S08]  /*8070*/  NOP ;  /* 0x0000000000007918 */ /* 0x000fd00000000000 */
[----:B0-----:R-:W0:-:S00]  /*8080*/  USETMAXREG.DEALLOC.CTAPOOL 0x18 ;  /* 0x00000018000079c8 */ /* 0x001e0000080e0500 */
[----:B0-----:R-:W-:Y:S01]  /*8090*/  LOP3.LUT R0, R0, 0x3, RZ, 0xc0, !PT ;  /* 0x0000000300007812 */ /* 0x001fe200078ec0ff */
[----:B------:R-:W0:Y:S05]  /*80a0*/  S2R R19, SR_CTAID.Z ;  /* 0x0000000000137919 */ /* 0x000e2a0000002700 */
[----:B------:R-:W1:Y:S01]  /*80b0*/  S2UR UR6, SR_CTAID.Y ;  /* 0x00000000000679c3 */ /* 0x000e620000002600 */
[----:B------:R-:W2:Y:S02]  /*80c0*/  SHFL.IDX PT, R0, R0, RZ, 0x1f ;  /* 0x00001fff00007589 */ /* 0x000ea400000e0000 */
[----:B--2---:R-:W-:-:S13]  /*80d0*/  ISETP.NE.AND P0, PT, R0, RZ, PT ;  /* 0x000000ff0000720c */ /* 0x004fda0003f05270 */
[----:B01----:R-:W-:Y:S05]  /*80e0*/  @!P0 BRA `(.L_x_36) ;  /* 0x0000000000288947 */ /* 0x003fea0003800000 */
[----:B------:R-:W-:Y:S01]  /*80f0*/  ULDC UR7, c[0x0][0xc50] ;  /* 0x0003140000077ab9 */ /* 0x000fe20000000800 */
[----:B------:R-:W-:Y:S01]  /*8100*/  UMOV UR36, UR6 ;  /* 0x0000000600247c82 */ /* 0x000fe20008000000 */
[----:B------:R-:W-:-:S06]  /*8110*/  UISETP.NE.AND UP0, UPT, UR7, 0x1, UPT ;  /* 0x000000010700788c */ /* 0x000fcc000bf05270 */
[----:B------:R-:W-:-:S13]  /*8120*/  PLOP3.LUT P0, PT, PT, PT, UP0, 0x80, 0x0 ;  /* 0x000000000000781c */ /* 0x000fda0003f0f008 */
[----:B------:R-:W-:Y:S05]  /*8130*/  @!P0 BRA `(.L_x_37) ;  /* 0x0000000000308947 */ /* 0x000fea0003800000 */
[----:B------:R-:W-:Y:S01]  /*8140*/  ULDC UR4, c[0x0][0xc54] ;  /* 0x0003150000047ab9 */ /* 0x000fe20000000800 */
[----:B------:R-:W-:Y:S01]  /*8150*/  ULDC UR36, c[0x0][0xc58] ;  /* 0x0003160000247ab9 */ /* 0x000fe20000000800 */
[----:B------:R-:W-:-:S04]  /*8160*/  UIMAD.WIDE.U32 UR4, UR6, UR4, URZ ;  /* 0x00000004060472a5 */ /* 0x000fc8000f8e003f */
[----:B------:R-:W-:Y:S01]  /*8170*/  USHF.R.U32.HI UR36, URZ, UR36, UR5 ;  /* 0x000000243f247299 */ /* 0x000fe20008011605 */
[----:B------:R-:W-:Y:S11]  /*8180*/  BRA `(.L_x_37) ;  /* 0x00000000001c7947 */ /* 0x000ff60003800000 */
.L_x_36:
[----:B------:R-:W-:Y:S01]  /*8190*/  ULDC UR7, c[0x0][0xc50] ;  /* 0x0003140000077ab9 */ /* 0x000fe20000000800 */
[----:B------:R-:W-:Y:S01]  /*81a0*/  UMOV UR36, UR6 ;  /* 0x0000000600247c82 */ /* 0x000fe20008000000 */
[----:B------:R-:W-:-:S11]  /*81b0*/  UISETP.NE.AND UP0, UPT, UR7, 0x1, UPT ;  /* 0x000000010700788c */ /* 0x000fd6000bf05270 */
[----:B------:R-:W-:Y:S01]  /*81c0*/  @UP0 ULDC UR4, c[0x0][0xc54] ;  /* 0x0003150000040ab9 */ /* 0x000fe20000000800 */
[----:B------:R-:W-:Y:S01]  /*81d0*/  @UP0 ULDC UR8, c[0x0][0xc58] ;  /* 0x0003160000080ab9 */ /* 0x000fe20000000800 */
[----:B------:R-:W-:-:S04]  /*81e0*/  UIMAD.WIDE.U32 UR4, UR6, UR4, URZ ;  /* 0x00000004060472a5 */ /* 0x000fc8000f8e003f */
[----:B------:R-:W-:-:S12]  /*81f0*/  @UP0 USHF.R.U32.HI UR36, URZ, UR8, UR5 ;  /* 0x000000083f240299 */ /* 0x000fd80008011605 */
.L_x_37:
[----:B------:R-:W-:Y:S01]  /*8200*/  ISETP.GE.AND P0, PT, R19, RZ, PT ;  /* 0x000000ff1300720c */ /* 0x000fe20003f06270 */
[----:B------:R-:W-:Y:S01]  /*8210*/  UIADD3 UR4, -UR36, URZ, URZ ;  /* 0x0000003f24047290 */ /* 0x000fe2000fffe13f */
[----:B------:R-:W-:Y:S02]  /*8220*/  IMAD.MOV.U32 R10, RZ, RZ, 0x1 ;  /* 0x00000001ff0a7424 */ /* 0x000fe400078e00ff */
[----:B------:R-:W-:Y:S01]  /*8230*/  IMAD.MOV.U32 R0, RZ, RZ, RZ ;  /* 0x000000ffff007224 */ /* 0x000fe200078e00ff */
[----:B------:R-:W-:Y:S01]  /*8240*/  UIMAD UR4, UR7, UR4, UR6 ;  /* 0x00000004070472a4 */ /* 0x000fe2000f8e0206 */
[----:B------:R-:W-:-:S07]  /*8250*/  IMAD.MOV.U32 R3, RZ, RZ, 0x1 ;  /* 0x00000001ff037424 */ /* 0x000fce00078e00ff */
[----:B------:R-:W-:Y:S05]  /*8260*/  @!P0 BRA `(.L_x_38) ;  /* 0x0000003800188947 */ /* 0x000fea0003800000 */
[----:B------:R-:W-:Y:S01]  /*8270*/  ULDC.64 UR6, c[0x0][0x418] ;  /* 0x0001060000067ab9 */ /* 0x000fe20000000a00 */
[----:B------:R-:W-:Y:S01]  /*8280*/  ULDC UR5, c[0x0][0x424] ;  /* 0x0001090000057ab9 */ /* 0x000fe20000000800 */
[----:B------:R-:W-:Y:S01]  /*8290*/  UISETP.NE.U32.AND UP0, UPT, UR6, URZ, UPT ;  /* 0x0000003f0600728c */ /* 0x000fe2000bf05070 */
[----:B------:R0:W-:Y:S01]  /*82a0*/  STL [R1+0x8], RZ ;  /* 0x000008ff01007387 */ /* 0x0001e20000100800 */
[----:B------:R-:W-:Y:S02]  /*82b0*/  ULOP3.LUT UR40, UR4, 0xffff, URZ, 0xc0, !UPT ;  /* 0x0000ffff04287892 */ /* 0x000fe4000f8ec03f */
[----:B------:R-:W-:Y:S01]  /*82c0*/  UISETP.NE.AND.EX UP0, UPT, UR7, URZ, UPT, UP0 ;  /* 0x0000003f0700728c */ /* 0x000fe2000bf05300 */
[----:B------:R-:W-:-:S03]  /*82d0*/  ULDC UR6, c[0x0][0x2f0] ;  /* 0x0000bc0000067ab9 */ /* 0x000fc60000000800 */
[----:B------:R-:W-:-:S04]  /*82e0*/  USEL UR5, UR5, 0x1, UP0 ;  /* 0x0000000105057887 */ /* 0x000fc80008000000 */
[----:B------:R-:W-:-:S04]  /*82f0*/  UIMAD UR5, UR5, UR6, URZ ;  /* 0x00000006050572a4 */ /* 0x000fc8000f8e023f */
[----:B------:R-:W-:Y:S02]  /*8300*/  UISETP.GE.AND UP0, UPT, UR5, 0x1, UPT ;  /* 0x000000010500788c */ /* 0x000fe4000bf06270 */
[----:B------:R-:W-:-:S04]  /*8310*/  UIADD3 UR5, UR5, 0x7f, URZ ;  /* 0x0000007f05057890 */ /* 0x000fc8000fffe03f */
[----:B------:R-:W-:Y:S01]  /*8320*/  PLOP3.LUT P0, PT, PT, PT, UP0, 0x80, 0x0 ;  /* 0x000000000000781c */ /* 0x000fe20003f0f008 */
[----:B------:R-:W-:-:S04]  /*8330*/  USHF.R.S32.HI UR6, URZ, 0x1f, UR5 ;  /* 0x0000001f3f067899 */ /* 0x000fc80008011405 */
[----:B------:R-:W-:-:S04]  /*8340*/  ULEA.HI UR6, UR6, UR5, URZ, 0x7 ;  /* 0x0000000506067291 */ /* 0x000fc8000f8f383f */
[----:B------:R-:W-:-:S04]  /*8350*/  USHF.R.S32.HI UR39, URZ, 0x7, UR6 ;  /* 0x000000073f277899 */ /* 0x000fc80008011406 */
[----:B0-----:R-:W-:Y:S08]  /*8360*/  @!P0 BRA `(.L_x_39) ;  /* 0x00000000007c8947 */ /* 0x001ff00003800000 */
[----:B------:R-:W-:-:S04]  /*8370*/  USHF.R.U32.HI UR4, URZ, 0x10, UR4 ;  /* 0x000000103f047899 */ /* 0x000fc80008011604 */
[----:B------:R-:W-:-:S11]  /*8380*/  UISETP.NE.AND UP0, UPT, UR4, URZ, UPT ;  /* 0x0000003f0400728c */ /* 0x000fd6000bf05270 */
[----:B------:R-:W-:Y:S02]  /*8390*/  @!UP0 ULDC UR4, c[0x0][0x9f0] ;  /* 0x00027c0000048ab9 */ /* 0x000fe40000000800 */
[----:B------:R-:W-:Y:S01]  /*83a0*/  IMAD.U32 R6, RZ, RZ, UR4 ;  /* 0x00000004ff067e24 */ /* 0x000fe2000f8e00ff */
[----:B------:R-:W-:-:S04]  /*83b0*/  UIADD3 UR5, UR39, -0x1, UR4 ;  /* 0xffffffff27057890 */ /* 0x000fc8000fffe004 */
[-C--:B------:R-:W-:Y:S02]  /*83c0*/  IABS R0, R6.reuse ;  /* 0x0000000600007213 */ /* 0x080fe40000000000 */
[----:B------:R-:W-:Y:S02]  /*83d0*/  IABS R6, R6 ;  /* 0x0000000600067213 */ /* 0x000fe40000000000 */
[----:B------:R-:W0:Y:S08]  /*83e0*/  I2F.RP R4, R0 ;  /* 0x0000000000047306 */ /* 0x000e300000209400 */
[----:B0-----:R-:W0:Y:S02]  /*83f0*/  MUFU.RCP R4, R4 ;  /* 0x0000000400047308 */ /* 0x001e240000001000 */
[----:B0-----:R-:W-:-:S06]  /*8400*/  IADD3 R2, R4, 0xffffffe, RZ ;  /* 0x0ffffffe04027810 */ /* 0x001fcc0007ffe0ff */
[----:B------:R0:W1:Y:S02]  /*8410*/  F2I.FTZ.U32.TRUNC.NTZ R3, R2 ;  /* 0x0000000200037305 */ /* 0x000064000021f000 */
[----:B0-----:R-:W-:Y:S02]  /*8420*/  IMAD.MOV.U32 R2, RZ, RZ, RZ ;  /* 0x000000ffff027224 */ /* 0x001fe400078e00ff */
[----:B-1----:R-:W-:-:S04]  /*8430*/  IMAD.MOV R5, RZ, RZ, -R3 ;  /* 0x000000ffff057224 */ /* 0x002fc800078e0a03 */
[----:B------:R-:W-:-:S04]  /*8440*/  IMAD R5, R5, R0, RZ ;  /* 0x0000000005057224 */ /* 0x000fc800078e02ff */
[----:B------:R-:W-:-:S04]  /*8450*/  IMAD.HI.U32 R3, R3, R5, R2 ;  /* 0x0000000503037227 */ /* 0x000fc800078e0002 */
[----:B------:R-:W-:Y:S01]  /*8460*/  IMAD.U32 R5, RZ, RZ, UR5 ;  /* 0x00000005ff057e24 */ /* 0x000fe2000f8e00ff */
[----:B------:R-:W-:-:S04]  /*8470*/  ULOP3.LUT UR5, UR5, UR4, URZ, 0x3c, !UPT ;  /* 0x0000000405057292 */ /* 0x000fc8000f8e3c3f */
[----:B------:R-:W-:Y:S01]  /*8480*/  IABS R2, R5 ;  /* 0x0000000500027213 */ /* 0x000fe20000000000 */
[----:B------:R-:W-:Y:S01]  /*8490*/  IMAD.MOV R5, RZ, RZ, -R6 ;  /* 0x000000ffff057224 */ /* 0x000fe200078e0a06 */
[----:B------:R-:W-:-:S03]  /*84a0*/  ISETP.LE.AND P2, PT, RZ, UR5, PT ;  /* 0x00000005ff007c0c */ /* 0x000fc6000bf43270 */
[----:B------:R-:W-:-:S04]  /*84b0*/  IMAD.HI.U32 R3, R3, R2, RZ ;  /* 0x0000000203037227 */ /* 0x000fc800078e00ff */
[----:B------:R-:W-:-:S05]  /*84c0*/  IMAD R5, R3, R5, R2 ;  /* 0x0000000503057224 */ /* 0x000fca00078e0202 */
[----:B------:R-:W-:-:S13]  /*84d0*/  ISETP.GT.U32.AND P1, PT, R0, R5, PT ;  /* 0x000000050000720c */ /* 0x000fda0003f24070 */
[----:B------:R-:W-:Y:S01]  /*84e0*/  @!P1 IMAD.IADD R5, R5, 0x1, -R0 ;  /* 0x0000000105059824 */ /* 0x000fe200078e0a00 */
[----:B------:R-:W-:Y:S02]  /*84f0*/  @!P1 IADD3 R3, R3, 0x1, RZ ;  /* 0x0000000103039810 */ /* 0x000fe40007ffe0ff */
[----:B------:R-:W-:Y:S02]  /*8500*/  ISETP.NE.AND P1, PT, RZ, UR4, PT ;  /* 0x00000004ff007c0c */ /* 0x000fe4000bf25270 */
[----:B------:R-:W-:-:S13]  /*8510*/  ISETP.GE.U32.AND P0, PT, R5, R0, PT ;  /* 0x000000000500720c */ /* 0x000fda0003f06070 */
[----:B------:R-:W-:-:S04]  /*8520*/  @P0 VIADD R3, R3, 0x1 ;  /* 0x0000000103030836 */ /* 0x000fc80000000000 */
[----:B------:R-:W-:Y:S01]  /*8530*/  @!P2 IMAD.MOV R3, RZ, RZ, -R3 ;  /* 0x000000ffff03a224 */ /* 0x000fe200078e0a03 */
[----:B------:R-:W-:-:S05]  /*8540*/  @!P1 LOP3.LUT R3, RZ, UR4, RZ, 0x33, !PT ;  /* 0x00000004ff039c12 */ /* 0x000fca000f8e33ff */
[----:B------:R0:W-:Y:S02]  /*8550*/  STL [R1+0x8], R3 ;  /* 0x0000080301007387 */ /* 0x0001e40000100800 */
.L_x_39:
[----:B------:R-:W2:Y:S01]  /*8560*/  LDL R2, [R1+0x8] ;  /* 0x0000080001027983 */ /* 0x000ea20000100800 */
[----:B0-----:R-:W-:Y:S02]  /*8570*/  IMAD.MOV.U32 R3, RZ, RZ, 0x1 ;  /* 0x00000001ff037424 */ /* 0x001fe400078e00ff */
[----:B--2---:R-:W-:-:S05]  /*8580*/  IMAD R0, R2, UR40, RZ ;  /* 0x0000002802007c24 */ /* 0x004fca000f8e02ff */
[----:B------:R-:W-:Y:S01]  /*8590*/  VIADDMNMX R18, R0, R2, UR39, PT ;  /* 0x0000002700127e46 */ /* 0x000fe2000b800102 */
[----:B------:R0:W-:Y:S03]  /*85a0*/  STL [R1+0x4], R0 ;  /* 0x0000040001007387 */ /* 0x0001e60000100800 */
[----:B------:R-:W-:Y:S01]  /*85b0*/  ISETP.GT.AND P0, PT, R18, R0, PT ;  /* 0x000000001200720c */ /* 0x000fe20003f04270 */
[----:B------:R1:W-:Y:S01]  /*85c0*/  STL [R1+0xc], R18 ;  /* 0x00000c1201007387 */ /* 0x0003e20000100800 */
[----:B0-----:R-:W-:-:S11]  /*85d0*/  IMAD.MOV.U32 R0, RZ, RZ, RZ ;  /* 0x000000ffff007224 */ /* 0x001fd600078e00ff */
[----:B-1----:R-:W-:Y:S05]  /*85e0*/  @!P0 BRA `(.L_x_38) ;  /* 0x0000003400388947 */ /* 0x002fea0003800000 */
[----:B------:R-:W0:Y:S01]  /*85f0*/  S2UR UR4, SR_CgaCtaId ;  /* 0x00000000000479c3 */ /* 0x000e220000008800 */
[----:B------:R-:W-:Y:S02]  /*8600*/  UMOV UR38, 0x400 ;  /* 0x0000040000267882 */ /* 0x000fe40000000000 */
[----:B0-----:R-:W-:-:S04]  /*8610*/  ULEA UR38, UR4, UR38, 0x18 ;  /* 0x0000002604267291 */ /* 0x001fc8000f8ec03f */
[----:B------:R-:W-:-:S04]  /*8620*/  UIADD3 UR4, UR38, 0x1c400, URZ ;  /* 0x0001c40026047890 */ /* 0x000fc8000fffe03f */
[----:B------:R-:W-:-:S06]  /*8630*/  ULOP3.LUT UP0, URZ, UR4, 0x3ff, URZ, 0xc0, !UPT ;  /* 0x000003ff043f7892 */ /* 0x000fcc000f80c03f */
[----:B------:R-:W-:-:S13]  /*8640*/  PLOP3.LUT P0, PT, PT, PT, UP0, 0x80, 0x0 ;  /* 0x000000000000781c */ /* 0x000fda0003f0f008 */
[----:B------:R-:W-:Y:S05]  /*8650*/  @!P0 BRA `(.L_x_40) ;  /* 0x0000000000408947 */ /* 0x000fea0003800000 */
[----:B------:R-:W-:Y:S01]  /*8660*/  MOV R2, 0x0 ;  /* 0x0000000000027802 */ /* 0x000fe20000000f00 */
[----:B------:R-:W-:Y:S01]  /*8670*/  ULDC.64 UR6, c[0x4][0xb8] ;  /* 0x01002e0000067ab9 */ /* 0x000fe20000000a00 */
[----:B------:R-:W-:Y:S01]  /*8680*/  ULDC.64 UR8, c[0x4][0xc0] ;  /* 0x0100300000087ab9 */ /* 0x000fe20000000a00 */
[----:B------:R-:W-:Y:S01]  /*8690*/  ULDC.64 UR4, c[0x4][0x8] ;  /* 0x0100020000047ab9 */ /* 0x000fe20000000a00 */
[----:B------:R-:W-:Y:S01]  /*86a0*/  IMAD.U32 R4, RZ, RZ, UR6 ;  /* 0x00000006ff047e24 */ /* 0x000fe2000f8e00ff */
[----:B------:R-:W-:Y:S01]  /*86b0*/  MOV R5, UR7 ;  /* 0x0000000700057c02 */ /* 0x000fe20008000f00 */
[----:B------:R-:W0:Y:S01]  /*86c0*/  LDC.64 R2, c[0x4][R2] ;  /* 0x0100000002027b82 */ /* 0x000e220000000a00 */
[----:B------:R-:W-:Y:S01]  /*86d0*/  IMAD.U32 R6, RZ, RZ, UR8 ;  /* 0x00000008ff067e24 */ /* 0x000fe2000f8e00ff */
[----:B------:R-:W-:Y:S01]  /*86e0*/  MOV R12, 0x1 ;  /* 0x00000001000c7802 */ /* 0x000fe20000000f00 */
[----:B------:R-:W-:Y:S02]  /*86f0*/  IMAD.U32 R7, RZ, RZ, UR9 ;  /* 0x00000009ff077e24 */ /* 0x000fe4000f8e00ff */
[----:B------:R-:W-:-:S02]  /*8700*/  IMAD.U32 R10, RZ, RZ, UR4 ;  /* 0x00000004ff0a7e24 */ /* 0x000fc4000f8e00ff */
[----:B------:R-:W-:Y:S02]  /*8710*/  IMAD.U32 R11, RZ, RZ, UR5 ;  /* 0x00000005ff0b7e24 */ /* 0x000fe4000f8e00ff */
[----:B------:R-:W-:Y:S02]  /*8720*/  IMAD.MOV.U32 R8, RZ, RZ, 0x70 ;  /* 0x00000070ff087424 */ /* 0x000fe400078e00ff */
[----:B------:R-:W-:-:S07]  /*8730*/  IMAD.MOV.U32 R13, RZ, RZ, RZ ;  /* 0x000000ffff0d7224 */ /* 0x000fce00078e00ff */
[----:B------:R-:W-:-:S07]  /*8740*/  LEPC R20, `(.L_x_40) ;  /* 0x000000001014794e */ /* 0x000fce0000000000 */
[----:B0-----:R-:W-:Y:S05]  /*8750*/  CALL.ABS.NOINC R2 ;  /* 0x0000000002007343 */ /* 0x001fea0003c00000 */
.L_x_40:
        /* <DEDUP_REMOVED lines=8> */
[----:B------:R0:W1:Y:S01]  /*87e0*/  LDC.64 R2, c[0x4][R16] ;  /* 0x0100000010027b82 */ /* 0x0000620000000a00 */
[----:B------:R-:W-:Y:S01]  /*87f0*/  IMAD.U32 R4, RZ, RZ, UR6 ;  /* 0x00000006ff047e24 */ /* 0x000fe2000f8e00ff */
[----:B------:R-:W-:Y:S01]  /*8800*/  MOV R10, UR4 ;  /* 0x00000004000a7c02 */ /* 0x000fe20008000f00 */
[----:B------:R-:W-:Y:S02]  /*8810*/  IMAD.U32 R5, RZ, RZ, UR7 ;  /* 0x00000007ff057e24 */ /* 0x000fe4000f8e00ff */
[----:B------:R-:W-:Y:S02]  /*8820*/  IMAD.U32 R6, RZ, RZ, UR8 ;  /* 0x00000008ff067e24 */ /* 0x000fe4000f8e00ff */
[----:B------:R-:W-:-:S02]  /*8830*/  IMAD.U32 R7, RZ, RZ, UR9 ;  /* 0x00000009ff077e24 */ /* 0x000fc4000f8e00ff */
[----:B------:R-:W-:Y:S02]  /*8840*/  IMAD.U32 R11, RZ, RZ, UR5 ;  /* 0x00000005ff0b7e24 */ /* 0x000fe4000f8e00ff */
[----:B------:R-:W-:Y:S02]  /*8850*/  IMAD.MOV.U32 R8, RZ, RZ, 0x70 ;  /* 0x00000070ff087424 */ /* 0x000fe400078e00ff */
[----:B------:R-:W-:Y:S02]  /*8860*/  IMAD.MOV.U32 R12, RZ, RZ, 0x1 ;  /* 0x00000001ff0c7424 */ /* 0x000fe400078e00ff */
[----:B0-----:R-:W-:-:S07]  /*8870*/  IMAD.MOV.U32 R13, RZ, RZ, RZ ;  /* 0x000000ffff0d7224 */ /* 0x001fce00078e00ff */
[----:B------:R-:W-:-:S07]  /*8880*/  LEPC R20, `(.L_x_42) ;  /* 0x000000001014794e */ /* 0x000fce0000000000 */
[----:B-1----:R-:W-:Y:S05]  /*8890*/  CALL.ABS.NOINC R2 ;  /* 0x0000000002007343 */ /* 0x002fea0003c00000 */
.L_x_42:
[----:B------:R0:W1:Y:S01]  /*88a0*/  LDC.64 R2, c[0x4][R16] ;  /* 0x0100000010027b82 */ /* 0x0000620000000a00 */
[----:B------:R-:W-:Y:S01]  /*88b0*/  ULDC.64 UR6, c[0x4][0xb8] ;  /* 0x01002e0000067ab9 */ /* 0x000fe20000000a00 */
[----:B------:R-:W-:Y:S01]  /*88c0*/  ULDC.64 UR8, c[0x4][0xc0] ;  /* 0x0100300000087ab9 */ /* 0x000fe20000000a00 */
[----:B------:R-:W-:Y:S01]  /*88d0*/  ULDC.64 UR4, c[0x4][0x18] ;  /* 0x0100060000047ab9 */ /* 0x000fe20000000a00 */
[----:B------:R-:W-:Y:S01]  /*88e0*/  IMAD.U32 R4, RZ, RZ, UR6 ;  /* 0x00000006ff047e24 */ /* 0x000fe2000f8e00ff */
[----:B------:R-:W-:Y:S01]  /*88f0*/  MOV R5, UR7 ;  /* 0x0000000700057c02 */ /* 0x000fe20008000f00 */
[----:B------:R-:W-:Y:S01]  /*8900*/  IMAD.U32 R6, RZ, RZ, UR8 ;  /* 0x00000008ff067e24 */ /* 0x000fe2000f8e00ff */
[----:B------:R-:W-:Y:S01]  /*8910*/  MOV R12, 0x1 ;  /* 0x00000001000c7802 */ /* 0x000fe20000000f00 */
[----:B------:R-:W-:Y:S02]  /*8920*/  IMAD.U32 R7, RZ, RZ, UR9 ;  /* 0x00000009ff077e24 */ /* 0x000fe4000f8e00ff */
[----:B------:R-:W-:-:S02]  /*8930*/  IMAD.U32 R10, RZ, RZ, UR4 ;  /* 0x00000004ff0a7e24 */ /* 0x000fc4000f8e00ff */
[----:B------:R-:W-:Y:S02]  /*8940*/  IMAD.U32 R11, RZ, RZ, UR5 ;  /* 0x00000005ff0b7e24 */ /* 0x000fe4000f8e00ff */
[----:B------:R-:W-:Y:S02]  /*8950*/  IMAD.MOV.U32 R8, RZ, RZ, 0x70 ;  /* 0x00000070ff087424 */ /* 0x000fe400078e00ff */
[----:B0-----:R-:W-:-:S07]  /*8960*/  IMAD.MOV.U32 R13, RZ, RZ, RZ ;  /* 0x000000ffff0d7224 */ /* 0x001fce00078e00ff */
[----:B------:R-:W-:-:S07]  /*8970*/  LEPC R20, `(.L_x_41) ;  /* 0x000000001014794e */ /* 0x000fce0000000000 */
[----:B-1----:R-:W-:Y:S05]  /*8980*/  CALL.ABS.NOINC R2 ;  /* 0x0000000002007343 */ /* 0x002fea0003c00000 */
.L_x_41:
[----:B------:R-:W0:Y:S02]  /*8990*/  LDC.64 R2, c[0x0][0x9f8] ;  /* 0x00027e00ff027b82 */ /* 0x000e240000000a00 */
[----:B0-----:R-:W-:-:S04]  /*89a0*/  ISETP.NE.U32.AND P0, PT, R2, RZ, PT ;  /* 0x000000ff0200720c */ /* 0x001fc80003f05070 */
[----:B------:R-:W-:-:S13]  /*89b0*/  ISETP.NE.AND.EX P0, PT, R3, RZ, PT, P0 ;  /* 0x000000ff0300720c */ /* 0x000fda0003f05300 */
[----:B------:R-:W0:Y:S02]  /*89c0*/  @P0 LDC.64 R2, c[0x0][0x9f8] ;  /* 0x00027e00ff020b82 */ /* 0x000e240000000a00 */
[----:B0-----:R-:W-:-:S05]  /*89d0*/  @P0 IMAD.WIDE R2, R19, 0x4, R2 ;  /* 0x0000000413020825 */ /* 0x001fca00078e0202 */
[----:B------:R0:W2:Y:S01]  /*89e0*/  @P0 LDG.E R19, desc[UR42][R2.64] ;  /* 0x0000002a02130981 */ /* 0x0000a2000c1e1900 */
[----:B------:R-:W-:Y:S01]  /*89f0*/  UMOV UR4, 0xffffffff ;  /* 0xffffffff00047882 */ /* 0x000fe20000000000 */
[----:B------:R-:W-:Y:S01]  /*8a00*/  LOP3.LUT R17, R17, 0xfffffffe, RZ, 0xc0, !PT ;  /* 0xfffffffe11117812 */ /* 0x000fe200078ec0ff */
[----:B------:R-:W-:Y:S01]  /*8a10*/  VIADD R18, R18, 0xffffffff ;  /* 0xffffffff12127836 */ /* 0x000fe20000000000 */
[----:B------:R-:W1:Y:S01]  /*8a20*/  S2R R0, SR_TID.X ;  /* 0x0000000000007919 */ /* 0x000e620000002100 */
[----:B0-----:R-:W0:Y:S02]  /*8a30*/  LDC.64 R2, c[0x0][0x418] ;  /* 0x00010600ff027b82 */ /* 0x001e240000000a00 */
[----:B0-----:R-:W-:Y:S02]  /*8a40*/  ISETP.NE.U32.AND P0, PT, R2, RZ, PT ;  /* 0x000000ff0200720c */ /* 0x001fe40003f05070 */
[----:B-1----:R-:W-:Y:S02]  /*8a50*/  SHF.R.U32.HI R0, RZ, 0x5, R0 ;  /* 0x00000005ff007819 */ /* 0x002fe40000011600 */
[----:B------:R-:W-:-:S02]  /*8a60*/  ISETP.NE.AND.EX P1, PT, R3, RZ, PT, P0 ;  /* 0x000000ff0300720c */ /* 0x000fc40003f25300 */
[----:B------:R-:W-:-:S11]  /*8a70*/  LOP3.LUT R0, R0, 0x3, RZ, 0xc0, !PT ;  /* 0x0000000300007812 */ /* 0x000fd600078ec0ff */
[----:B------:R-:W-:Y:S02]  /*8a80*/  @P1 LOP3.LUT R17, R17, 0x1, RZ, 0xfc, !PT ;  /* 0x0000000111111812 */ /* 0x000fe400078efcff */
[----:B--2---:R-:W-:Y:S02]  /*8a90*/  SHF.R.S32.HI R6, RZ, 0x1f, R19 ;  /* 0x0000001fff067819 */ /* 0x004fe40000011413 */
[----:B------:R-:W-:-:S03]  /*8aa0*/  SEL R16, R19, RZ, !P1 ;  /* 0x000000ff13107207 */ /* 0x000fc60004800000 */
[----:B------:R0:W-:Y:S01]  /*8ab0*/  STL [R1], R6 ;  /* 0x0000000601007387 */ /* 0x0001e20000100800 */
[----:B------:R-:W-:Y:S05]  /*8ac0*/  BRA.DIV UR4, `(.L_x_43) ;  /* 0x00000036043c7947 */ /* 0x000fea000b800000 */
[----:B------:R1:W2:Y:S02]  /*8ad0*/  SHFL.IDX PT, R14, R0, RZ, 0x1f ;  /* 0x00001fff000e7589 */ /* 0x0002a400000e0000 */
.L_x_123:
[----:B--2---:R-:W-:Y:S02]  /*8ae0*/  ISETP.NE.AND P0, PT, R14, RZ, PT ;  /* 0x000000ff0e00720c */ /* 0x004fe40003f05270 */
[----:B------:R-:W-:Y:S02]  /*8af0*/  PLOP3.LUT P2, PT, PT, PT, PT, 0x8, 0x0 ;  /* 0x000000000000781c */ /* 0x000fe40003f4e170 */
[----:B------:R-:W-:-:S11]  /*8b00*/  LOP3.LUT R17, R17, 0xfffffffd, RZ, 0xc0, !PT ;  /* 0xfffffffd11117812 */ /* 0x000fd600078ec0ff */
[----:B------:R-:W-:Y:S01]  /*8b10*/  @P2 LOP3.LUT R17, R17, 0x2, RZ, 0xfc, !PT ;  /* 0x0000000211112812 */ /* 0x000fe200078efcff */
[----:B------:R-:W-:Y:S06]  /*8b20*/  @P0 BRA `(.L_x_44) ;  /* 0x00000004000c0947 */ /* 0x000fec0003800000 */
[----:B------:R-:W-:-:S03]  /*8b30*/  UMOV UR4, 0xffffffff ;  /* 0xffffffff00047882 */ /* 0x000fc60000000000 */
[----:B------:R-:W-:Y:S05]  /*8b40*/  BRA.DIV UR4, `(.L_x_45) ;  /* 0x00000036043c7947 */ /* 0x000fea000b800000 */
[----:B------:R-:W-:-:S13]  /*8b50*/  ELECT P6, URZ, PT ;  /* 0x00000000003f782f */ /* 0x000fda00038c0000 */
.L_x_126:
[----:B------:R-:W-:Y:S05]  /*8b60*/  @!P6 BRA `(.L_x_44) ;  /* 0x0000000000fce947 */ /* 0x000fea0003800000 */
[----:B------:R-:W-:Y:S01]  /*8b70*/  IMAD.MOV.U32 R16, RZ, RZ, R19 ;  /* 0x000000ffff107224 */ /* 0x000fe200078e0013 */
[----:B------:R-:W-:Y:S06]  /*8b80*/  @!P1 BRA `(.L_x_46) ;  /* 0x0000000000449947 */ /* 0x000fec0003800000 */
[----:B------:R-:W2:Y:S01]  /*8b90*/  LDC R7, c[0x0][0x43c] ;  /* 0x00010f00ff077b82 */ /* 0x000ea20000000800 */
[----:B------:R-:W-:Y:S01]  /*8ba0*/  ULDC.64 UR4, c[0x0][0x428] ;  /* 0x00010a0000047ab9 */ /* 0x000fe20000000a00 */
[----:B--2---:R-:W-:-:S13]  /*8bb0*/  ISETP.NE.AND P0, PT, R7, 0x1, PT ;  /* 0x000000010700780c */ /* 0x004fda0003f05270 */
[----:B------:R-:W1:Y:S02]  /*8bc0*/  @P0 LDC.64 R4, c[0x0][0x440] ;  /* 0x00011000ff040b82 */ /* 0x000e640000000a00 */
[----:B-1----:R-:W-:-:S04]  /*8bd0*/  @P0 IMAD.HI.U32 R0, R18, R4, RZ ;  /* 0x0000000412000227 */ /* 0x002fc800078e00ff */
[----:B------:R-:W-:Y:S01]  /*8be0*/  IMAD.MOV.U32 R4, RZ, RZ, R18 ;  /* 0x000000ffff047224 */ /* 0x000fe200078e0012 */
[----:B------:R-:W-:-:S04]  /*8bf0*/  @P0 SHF.R.U32.HI R4, RZ, R5, R0 ;  /* 0x00000005ff040219 */ /* 0x000fc80000011600 */
[--C-:B------:R-:W-:Y:S01]  /*8c00*/  SHF.R.S32.HI R5, RZ, 0x1f, R4.reuse ;  /* 0x0000001fff057819 */ /* 0x100fe20000011404 */
[----:B------:R-:W-:-:S04]  /*8c10*/  IMAD.MOV R0, RZ, RZ, -R4 ;  /* 0x000000ffff007224 */ /* 0x000fc800078e0a04 */
[----:B------:R-:W-:Y:S02]  /*8c20*/  IMAD R18, R7, R0, R18 ;  /* 0x0000000007127224 */ /* 0x000fe400078e0212 */
[----:B------:R-:W-:Y:S02]  /*8c30*/  IMAD R0, R6, UR4, RZ ;  /* 0x0000000406007c24 */ /* 0x000fe4000f8e02ff */
[----:B------:R-:W-:-:S04]  /*8c40*/  IMAD.WIDE.U32 R4, R19, UR4, R4 ;  /* 0x0000000413047c25 */ /* 0x000fc8000f8e0004 */
[----:B------:R-:W-:Y:S01]  /*8c50*/  IMAD R7, R19, UR5, R0 ;  /* 0x0000000513077c24 */ /* 0x000fe2000f8e0200 */
[----:B------:R-:W-:-:S04]  /*8c60*/  LEA R2, P0, R4, R2, 0x2 ;  /* 0x0000000204027211 */ /* 0x000fc800078010ff */
[----:B------:R-:W-:-:S04]  /*8c70*/  IADD3 R0, R5, R7, RZ ;  /* 0x0000000705007210 */ /* 0x000fc80007ffe0ff */
[----:B------:R-:W-:-:S05]  /*8c80*/  LEA.HI.X R3, R4, R3, R0, 0x2, P0 ;  /* 0x0000000304037211 */ /* 0x000fca00000f1400 */
[----:B------:R2:W5:Y:S02]  /*8c90*/  LDG.E R16, desc[UR42][R2.64] ;  /* 0x0000002a02107981 */ /* 0x000564000c1e1900 */
.L_x_46:
[----:B-1----:R-:W-:Y:S01]  /*8ca0*/  IMAD.MOV.U32 R0, RZ, RZ, 0x1 ;  /* 0x00000001ff007424 */ /* 0x002fe200078e00ff */
[----:B0-----:R-:W2:Y:S04]  /*8cb0*/  S2R R6, SR_TID.X ;  /* 0x0000000000067919 */ /* 0x001ea80000002100 */
[----:B------:R-:W-:-:S04]  /*8cc0*/  SHF.L.U32 R0, R0, 0x1f, RZ ;  /* 0x0000001f00007819 */ /* 0x000fc800000006ff */
[----:B------:R-:W0:Y:S01]  /*8cd0*/  SYNCS.PHASECHK.TRANS64.TRYWAIT P0, [UR38+0x34840], R0 ;  /* 0x03484000ff0075a7 */ /* 0x000e220008000166 */
[----:B--2---:R-:W-:-:S04]  /*8ce0*/  LOP3.LUT R2, R6, 0x7f, RZ, 0xc0, !PT ;  /* 0x0000007f06027812 */ /* 0x004fc800078ec0ff */
[----:B------:R-:W-:Y:S01]  /*8cf0*/  ISETP.NE.AND P1, PT, R2, RZ, PT ;  /* 0x000000ff0200720c */ /* 0x000fe20003f25270 */
[----:B0-----:R-:W-:-:S12]  /*8d00*/  @!P0 BRA `(.L_x_47) ;  /* 0x0000003000ec8947 */ /* 0x001fd80003800000 */
.L_x_127:
[----:B------:R-:W-:Y:S05]  /*8d10*/  @P1 BRA `(.L_x_48) ;  /* 0x0000000000181947 */ /* 0x000fea0003800000 */
[----:B------:R-:W1:Y:S01]  /*8d20*/  S2R R2, SR_TID.X ;  /* 0x0000000000027919 */ /* 0x000e620000002100 */
[----:B0-----:R-:W-:-:S04]  /*8d30*/  IMAD.MOV.U32 R0, RZ, RZ, 0xc000 ;  /* 0x0000c000ff007424 */ /* 0x001fc800078e00ff */
[----:B------:R2:W-:Y:S01]  /*8d40*/  SYNCS.ARRIVE.TRANS64 RZ, [UR38+0x34830], R0 ;  /* 0x03483000ffff79a7 */ /* 0x0005e20008000026 */
[----:B-1----:R-:W-:-:S13]  /*8d50*/  LOP3.LUT P0, RZ, R2, 0x1f, RZ, 0xc0, !PT ;  /* 0x0000001f02ff7812 */ /* 0x002fda000780c0ff */
[----:B--2---:R-:W-:Y:S05]  /*8d60*/  @!P0 BRA `(.L_x_48) ;  /* 0x0000000000048947 */ /* 0x004fea0003800000 */
[----:B------:R-:W-:Y:S01]  /*8d70*/  BPT.TRAP 0x1 ;  /* 0x000000040000795c */ /* 0x000fe20000300000 */
.L_x_48:
[----:B------:R-:W-:Y:S01]  /*8d80*/  R2UR UR11, R18 ;  /* 0x00000000120b72ca */ /* 0x000fe200000e0000 */
[----:B------:R-:W-:Y:S01]  /*8d90*/  ULDC.64 UR4, c[0x0][0x198] ;  /* 0x0000660000047ab9 */ /* 0x000fe20000000a00 */
[----:B-----5:R-:W-:Y:S01]  /*8da0*/  R2UR UR13, R16 ;  /* 0x00000000100d72ca */ /* 0x020fe200000e0000 */
[----:B------:R-:W-:Y:S01]  /*8db0*/  UIADD3 UR4, UP0, UR4, 0x370, URZ ;  /* 0x0000037004047890 */ /* 0x000fe2000ff1e03f */
[----:B------:R-:W-:Y:S01]  /*8dc0*/  PLOP3.LUT P0, PT, PT, PT, PT, 0x80, 0x0 ;  /* 0x000000000000781c */ /* 0x000fe20003f0f070 */
[----:B------:R-:W-:Y:S01]  /*8dd0*/  UIADD3 UR8, UR38, 0x1c400, URZ ;  /* 0x0001c40026087890 */ /* 0x000fe2000fffe03f */
[----:B------:R-:W-:Y:S01]  /*8de0*/  LOP3.LUT R17, R17, 0xfffffffd, RZ, 0xc0, !PT ;  /* 0xfffffffd11117812 */ /* 0x000fe200078ec0ff */
[----:B------:R-:W-:Y:S02]  /*8df0*/  UIADD3 UR9, UR38, 0x34830, URZ ;  /* 0x0003483026097890 */ /* 0x000fe4000fffe03f */
[----:B------:R-:W-:Y:S02]  /*8e00*/  UIADD3.X UR5, URZ, UR5, URZ, UP0, !UPT ;  /* 0x000000053f057290 */ /* 0x000fe400087fe43f */
[----:B------:R-:W-:-:S02]  /*8e10*/  UIADD3 UR16, UR38, 0x20400, URZ ;  /* 0x0002040026107890 */ /* 0x000fc4000fffe03f */
[----:B------:R-:W-:Y:S02]  /*8e20*/  USHF.L.U32 UR11, UR11, 0x7, URZ ;  /* 0x000000070b0b7899 */ /* 0x000fe4000800063f */
[----:B------:R-:W-:Y:S01]  /*8e30*/  UIADD3 UR32, UR38, 0x24400, URZ ;  /* 0x0002440026207890 */ /* 0x000fe2000fffe03f */
[----:B------:R-:W-:Y:S01]  /*8e40*/  UMOV UR6, 0x0 ;  /* 0x0000000000067882 */ /* 0x000fe20000000000 */
[----:B------:R-:W-:Y:S01]  /*8e50*/  UMOV UR7, 0x14f00000 ;  /* 0x14f0000000077882 */ /* 0x000fe20000000000 */
[----:B------:R-:W-:Y:S01]  /*8e60*/  UMOV UR10, URZ ;  /* 0x0000003f000a7c82 */ /* 0x000fe20008000000 */
[----:B------:R-:W-:Y:S01]  /*8e70*/  UMOV UR12, UR36 ;  /* 0x00000024000c7c82 */ /* 0x000fe20008000000 */
[----:B------:R-:W-:Y:S01]  /*8e80*/  UMOV UR18, 0x40 ;  /* 0x0000004000127882 */ /* 0x000fe20000000000 */
[----:B------:R-:W-:Y:S01]  /*8e90*/  UMOV UR20, UR36 ;  /* 0x0000002400147c82 */ /* 0x000fe20008000000 */
[----:B------:R-:W-:Y:S01]  /*8ea0*/  UMOV UR17, UR9 ;  /* 0x0000000900117c82 */ /* 0x000fe20008000000 */
[----:B------:R-:W-:Y:S01]  /*8eb0*/  UMOV UR21, UR13 ;  /* 0x0000000d00157c82 */ /* 0x000fe20008000000 */
[----:B------:R-:W-:Y:S01]  /*8ec0*/  UMOV UR19, UR11 ;  /* 0x0000000b00137c82 */ /* 0x000fe20008000000 */
[----:B------:R-:W-:Y:S01]  /*8ed0*/  UMOV UR34, 0x80 ;  /* 0x0000008000227882 */ /* 0x000fe20000000000 */
[----:B------:R-:W-:Y:S01]  /*8ee0*/  UMOV UR33, UR9 ;  /* 0x0000000900217c82 */ /* 0x000fe20008000000 */
[----:B------:R-:W-:Y:S01]  /*8ef0*/  UMOV UR37, UR13 ;  /* 0x0000000d00257c82 */ /* 0x000fe20008000000 */
[----:B------:R2:W-:Y:S01]  /*8f00*/  UTMALDG.4D [UR8], [UR4], desc[UR6] ;  /* 0x00000608040075b4 */ /* 0x0005e20008019000 */
[----:B------:R-:W-:Y:S01]  /*8f10*/  UMOV UR35, UR11 ;  /* 0x0000000b00237c82 */ /* 0x000fe20008000000 */
[----:B------:R-:W-:Y:S01]  /*8f20*/  @P0 LOP3.LUT R17, R17, 0x2, RZ, 0xfc, !PT ;  /* 0x0000000211110812 */ /* 0x000fe200078efcff */
[----:B------:R2:W-:Y:S01]  /*8f30*/  UTMALDG.4D [UR16], [UR4], desc[UR6] ;  /* 0x00000610040075b4 */ /* 0x0005e20008019000 */
[----:B------:R2:W-:Y:S02]  /*8f40*/  UTMALDG.4D [UR32], [UR4], desc[UR6] ;  /* 0x00000620040075b4 */ /* 0x0005e40008019000 */
[----:B--2---:R-:W-:-:S03]  /*8f50*/  NOP ;  /* 0x0000000000007918 */ /* 0x004fc60000000000 */
.L_x_44:
[----:B------:R-:W-:Y:S05]  /*8f60*/  WARPSYNC.ALL ;  /* 0x0000000000007948 */ /* 0x000fea0003800000 */
[----:B------:R-:W-:Y:S01]  /*8f70*/  UIADD3 UR4, UR38, 0x10400, URZ ;  /* 0x0001040026047890 */ /* 0x000fe2000fffe03f */
[----:B------:R-:W-:Y:S03]  /*8f80*/  BAR.SYNC.DEFER_BLOCKING 0x8, 0x180 ;  /* 0x0206000000007b1d */ /* 0x000fe60000010000 */
        /* <DEDUP_REMOVED lines=9> */
[----:B0-----:R-:W0:Y:S01]  /*9020*/  LDC.64 R2, c[0x4][R2] ;  /* 0x0100000002027b82 */ /* 0x001e220000000a00 */
[----:B------:R-:W-:Y:S02]  /*9030*/  IMAD.U32 R5, RZ, RZ, UR7 ;  /* 0x00000007ff057e24 */ /* 0x000fe4000f8e00ff */
[----:B------:R-:W-:Y:S02]  /*9040*/  IMAD.U32 R6, RZ, RZ, UR8 ;  /* 0x00000008ff067e24 */ /* 0x000fe4000f8e00ff */
[----:B------:R-:W-:-:S02]  /*9050*/  IMAD.U32 R10, RZ, RZ, UR4 ;  /* 0x00000004ff0a7e24 */ /* 0x000fc4000f8e00ff */
[----:B------:R-:W-:Y:S02]  /*9060*/  IMAD.U32 R11, RZ, RZ, UR5 ;  /* 0x00000005ff0b7e24 */ /* 0x000fe4000f8e00ff */
[----:B------:R-:W-:Y:S02]  /*9070*/  IMAD.MOV.U32 R8, RZ, RZ, 0x70 ;  /* 0x00000070ff087424 */ /* 0x000fe400078e00ff */
[----:B------:R-:W-:Y:S02]  /*9080*/  IMAD.MOV.U32 R12, RZ, RZ, 0x1 ;  /* 0x00000001ff0c7424 */ /* 0x000fe400078e00ff */
[----:B------:R-:W-:-:S07]  /*9090*/  IMAD.MOV.U32 R13, RZ, RZ, RZ ;  /* 0x000000ffff0d7224 */ /* 0x000fce00078e00ff */
[----:B------:R-:W-:-:S07]  /*90a0*/  LEPC R20, `(.L_x_49) ;  /* 0x000000001014794e */ /* 0x000fce0000000000 */
[----:B01----:R-:W-:Y:S05]  /*90b0*/  CALL.ABS.NOINC R2 ;  /* 0x0000000002007343 */ /* 0x003fea0003c00000 */
.L_x_49:
[----:B------:R-:W2:Y:S01]  /*90c0*/  S2R R4, SR_CTAID.Z ;  /* 0x0000000000047919 */ /* 0x000ea20000002700 */
[----:B0-----:R-:W0:Y:S01]  /*90d0*/  LDC R6, c[0x0][0x448] ;  /* 0x00011200ff067b82 */ /* 0x001e220000000800 */
[----:B------:R-:W-:Y:S01]  /*90e0*/  USHF.R.S32.HI UR4, URZ, 0x1f, UR36 ;  /* 0x0000001f3f047899 */ /* 0x000fe20008011424 */
[----:B------:R-:W3:Y:S01]  /*90f0*/  S2R R12, SR_TID.X ;  /* 0x00000000000c7919 */ /* 0x000ee20000002100 */
[----:B------:R-:W-:Y:S02]  /*9100*/  ULDC.64 UR8, c[0x0][0x2d8] ;  /* 0x0000b60000087ab9 */ /* 0x000fe40000000a00 */
[----:B------:R-:W-:Y:S01]  /*9110*/  UIMAD UR6, UR4, UR8, URZ ;  /* 0x00000008040672a4 */ /* 0x000fe2000f8e023f */
[----:B------:R-:W4:Y:S02]  /*9120*/  S2R R11, SR_CTAID.X ;  /* 0x00000000000b7919 */ /* 0x000f240000002500 */
[----:B------:R-:W1:Y:S01]  /*9130*/  LDC.64 R2, c[0x0][0x2e0] ;  /* 0x0000b800ff027b82 */ /* 0x000e620000000a00 */
[----:B------:R-:W-:-:S02]  /*9140*/  UIMAD.WIDE.U32 UR4, UR36, UR8, URZ ;  /* 0x00000008240472a5 */ /* 0x000fc4000f8e003f */
[----:B------:R-:W-:-:S04]  /*9150*/  UIMAD UR6, UR36, UR9, UR6 ;  /* 0x00000009240672a4 */ /* 0x000fc8000f8e0206 */
[----:B------:R-:W-:Y:S01]  /*9160*/  UIADD3 UR5, UR5, UR6, URZ ;  /* 0x0000000605057290 */ /* 0x000fe2000fffe03f */
[----:B0-----:R-:W-:Y:S02]  /*9170*/  ISETP.NE.AND P0, PT, R6, 0x1, PT ;  /* 0x000000010600780c */ /* 0x001fe40003f05270 */
[----:B--2---:R-:W-:Y:S02]  /*9180*/  SHF.R.S32.HI R5, RZ, 0x1f, R4 ;  /* 0x0000001fff057819 */ /* 0x004fe40000011404 */
[----:B---3--:R-:W-:-:S03]  /*9190*/  LOP3.LUT R9, R12, 0x7f, RZ, 0xc0, !PT ;  /* 0x0000007f0c097812 */ /* 0x008fc600078ec0ff */
[----:B-1----:R-:W-:Y:S01]  /*91a0*/  IMAD R0, R5, R2, RZ ;  /* 0x0000000205007224 */ /* 0x002fe200078e02ff */
[----:B------:R-:W-:-:S03]  /*91b0*/  SHF.R.U32.HI R8, RZ, 0x3, R9 ;  /* 0x00000003ff087819 */ /* 0x000fc60000011609 */
[C---:B------:R-:W-:Y:S02]  /*91c0*/  IMAD R5, R4.reuse, R3, R0 ;  /* 0x0000000304057224 */ /* 0x040fe400078e0200 */
[----:B------:R-:W-:Y:S01]  /*91d0*/  IMAD.WIDE.U32 R2, R4, R2, UR4 ;  /* 0x0000000404027e25 */ /* 0x000fe2000f8e0002 */
[----:B------:R-:W0:Y:S01]  /*91e0*/  @P0 LDC R0, c[0x0][0x450] ;  /* 0x00011400ff000b82 */ /* 0x000e220000000800 */
[----:B------:R-:W-:Y:S02]  /*91f0*/  ULDC.64 UR4, c[0x0][0x2d0] ;  /* 0x0000b40000047ab9 */ /* 0x000fe40000000a00 */
[----:B------:R-:W-:Y:S01]  /*9200*/  IMAD.SHL.U32 R9, R9, 0x8, RZ ;  /* 0x0000000809097824 */ /* 0x000fe200078e00ff */
[----:B------:R-:W-:Y:S01]  /*9210*/  IADD3 R3, R3, R5, RZ ;  /* 0x0000000503037210 */ /* 0x000fe20007ffe0ff */
[----:B------:R-:W-:-:S03]  /*9220*/  IMAD.SHL.U32 R5, R12, 0x10, RZ ;  /* 0x000000100c057824 */ /* 0x000fc600078e00ff */
[----:B------:R-:W1:Y:S02]  /*9230*/  @P0 LDC R4, c[0x0][0x44c] ;  /* 0x00011300ff040b82 */ /* 0x000e640000000800 */
[----:B------:R-:W-:-:S05]  /*9240*/  LOP3.LUT R5, R8, 0x70, R5, 0xf8, !PT ;  /* 0x0000007008057812 */ /* 0x000fca00078ef805 */
[----:B----4-:R-:W-:-:S04]  /*9250*/  IMAD R5, R11, 0x80, R5 ;  /* 0x000000800b057824 */ /* 0x010fc800078e0205 */
[----:B-1----:R-:W-:-:S04]  /*9260*/  @P0 IMAD.HI.U32 R7, R5, R4, RZ ;  /* 0x0000000405070227 */ /* 0x002fc800078e00ff */
[----:B------:R-:W-:Y:S01]  /*9270*/  IMAD.MOV.U32 R4, RZ, RZ, R5 ;  /* 0x000000ffff047224 */ /* 0x000fe200078e0005 */
[----:B0-----:R-:W-:-:S05]  /*9280*/  @P0 SHF.R.U32.HI R4, RZ, R0, R7 ;  /* 0x00000000ff040219 */ /* 0x001fca0000011607 */
[----:B------:R-:W-:Y:S02]  /*9290*/  IMAD.MOV R0, RZ, RZ, -R4 ;  /* 0x000000ffff007224 */ /* 0x000fe400078e0a04 */
[----:B------:R-:W-:-:S04]  /*92a0*/  IMAD.WIDE.U32 R2, R4, UR4, R2 ;  /* 0x0000000404027c25 */ /* 0x000fc8000f8e0002 */
[----:B------:R-:W-:Y:S01]  /*92b0*/  IMAD R0, R6, R0, R5 ;  /* 0x0000000006007224 */ /* 0x000fe200078e0205 */
[----:B------:R-:W-:-:S05]  /*92c0*/  SHF.R.S32.HI R5, RZ, 0x1f, R4 ;  /* 0x0000001fff057819 */ /* 0x000fca0000011404 */
[----:B------:R-:W-:-:S04]  /*92d0*/  IMAD R5, R5, UR4, RZ ;  /* 0x0000000405057c24 */ /* 0x000fc8000f8e02ff */
[----:B------:R-:W-:Y:S01]  /*92e0*/  IMAD R5, R4, UR5, R5 ;  /* 0x0000000504057c24 */ /* 0x000fe2000f8e0205 */
[----:B------:R-:W-:Y:S01]  /*92f0*/  SHF.R.S32.HI R4, RZ, 0x1f, R0 ;  /* 0x0000001fff047819 */ /* 0x000fe20000011400 */
[----:B------:R-:W-:Y:S02]  /*9300*/  ULDC.64 UR4, c[0x0][0x2c8] ;  /* 0x0000b20000047ab9 */ /* 0x000fe40000000a00 */
[----:B------:R-:W-:Y:S02]  /*9310*/  IMAD.IADD R3, R3, 0x1, R5 ;  /* 0x0000000103037824 */ /* 0x000fe400078e0205 */
[----:B------:R-:W-:Y:S02]  /*9320*/  IMAD R5, R4, UR4, RZ ;  /* 0x0000000404057c24 */ /* 0x000fe4000f8e02ff */
[----:B------:R-:W-:-:S04]  /*9330*/  IMAD.WIDE.U32 R2, R0, UR4, R2 ;  /* 0x0000000400027c25 */ /* 0x000fc8000f8e0002 */
[----:B------:R-:W-:Y:S01]  /*9340*/  IMAD R5, R0, UR5, R5 ;  /* 0x0000000500057c24 */ /* 0x000fe2000f8e0205 */
[----:B------:R-:W-:Y:S02]  /*9350*/  ULDC.64 UR4, c[0x0][0x280] ;  /* 0x0000a00000047ab9 */ /* 0x000fe40000000a00 */
[----:B------:R-:W-:Y:S01]  /*9360*/  LEA R0, P0, R2, UR4, 0x1 ;  /* 0x0000000402007c11 */ /* 0x000fe2000f8008ff */
[----:B------:R-:W-:Y:S01]  /*9370*/  ULDC UR4, c[0x0][0x2b8] ;  /* 0x0000ae0000047ab9 */ /* 0x000fe20000000800 */
[----:B------:R-:W-:-:S04]  /*9380*/  IADD3 R7, R3, R5, RZ ;  /* 0x0000000503077210 */ /* 0x000fc80007ffe0ff */
[----:B------:R-:W-:Y:S01]  /*9390*/  LEA.HI.X R7, R2, UR5, R7, 0x1, P0 ;  /* 0x0000000502077c11 */ /* 0x000fe200080f0c07 */
[----:B------:R-:W-:-:S05]  /*93a0*/  IMAD.SHL.U32 R2, R12, 0x8, RZ ;  /* 0x000000080c027824 */ /* 0x000fca00078e00ff */
[----:B------:R-:W-:-:S04]  /*93b0*/  LOP3.LUT R10, R2, 0x38, RZ, 0xc0, !PT ;  /* 0x00000038020a7812 */ /* 0x000fc800078ec0ff */
[C---:B------:R-:W-:Y:S02]  /*93c0*/  LOP3.LUT R3, R10.reuse, 0x40, RZ, 0xfc, !PT ;  /* 0x000000400a037812 */ /* 0x040fe400078efcff */
[C---:B------:R-:W-:Y:S02]  /*93d0*/  ISETP.GE.AND P2, PT, R10.reuse, UR4, PT ;  /* 0x000000040a007c0c */ /* 0x040fe4000bf46270 */
[----:B------:R-:W-:Y:S02]  /*93e0*/  ISETP.GE.AND P0, PT, R3, UR4, PT ;  /* 0x0000000403007c0c */ /* 0x000fe4000bf06270 */
[----:B------:R-:W-:-:S04]  /*93f0*/  LOP3.LUT R3, R10, 0x80, RZ, 0xfc, !PT ;  /* 0x000000800a037812 */ /* 0x000fc800078efcff */
[----:B------:R-:W-:Y:S01]  /*9400*/  ISETP.GE.AND P1, PT, R3, UR4, PT ;  /* 0x0000000403007c0c */ /* 0x000fe2000bf26270 */
[----:B------:R-:W-:Y:S01]  /*9410*/  UMOV UR4, 0xffffffff ;  /* 0xffffffff00047882 */ /* 0x000fe20000000000 */
[----:B------:R-:W-:-:S04]  /*9420*/  LOP3.LUT R3, R2, 0x1c0, RZ, 0xc0, !PT ;  /* 0x000001c002037812 */ /* 0x000fc800078ec0ff */
[----:B------:R-:W-:-:S04]  /*9430*/  LOP3.LUT R3, R3, 0x38, R2, 0xf8, !PT ;  /* 0x0000003803037812 */ /* 0x000fc800078ef802 */
[----:B------:R-:W-:-:S04]  /*9440*/  LOP3.LUT R2, R3, 0x38, R12, 0x78, !PT ;  /* 0x0000003803027812 */ /* 0x000fc800078e780c */
[----:B------:R-:W-:Y:S01]  /*9450*/  LOP3.LUT R9, R2, 0x200, R9, 0xf8, !PT ;  /* 0x0000020002097812 */ /* 0x000fe200078ef809 */
[----:B------:R-:W-:Y:S06]  /*9460*/  BRA.DIV UR4, `(.L_x_50) ;  /* 0x0000002e042c7947 */ /* 0x000fec000b800000 */
[----:B------:R-:W0:Y:S01]  /*9470*/  S2R R2, SR_CTAID.X ;  /* 0x0000000000027919 */ /* 0x000e220000002500 */
[----:B------:R-:W-:Y:S02]  /*9480*/  ULDC UR4, c[0x0][0x288] ;  /* 0x0000a20000047ab9 */ /* 0x000fe40000000800 */
[----:B------:R-:W-:Y:S01]  /*9490*/  IMAD R6, R6, UR4, RZ ;  /* 0x0000000406067c24 */ /* 0x000fe2000f8e02ff */
[----:B------:R-:W-:Y:S04]  /*94a0*/  SHFL.IDX PT, R14, R0, RZ, 0x181f ;  /* 0x00181fff000e7589 */ /* 0x000fe800000e0000 */
[----:B------:R-:W-:Y:S01]  /*94b0*/  SHFL.IDX PT, R4, R7, 0x1, 0x181f ;  /* 0x00381f0007047f89 */ /* 0x000fe200000e0000 */
[----:B0-----:R-:W-:-:S03]  /*94c0*/  IMAD R8, R2, 0x80, R8 ;  /* 0x0000008002087824 */ /* 0x001fc600078e0208 */
[----:B------:R-:W0:Y:S02]  /*94d0*/  SHFL.IDX PT, R2, R7, RZ, 0x181f ;  /* 0x00181fff07027589 */ /* 0x000e2400000e0000 */
[C---:B------:R-:W-:Y:S02]  /*94e0*/  ISETP.GE.AND P3, PT, R8.reuse, R6, PT ;  /* 0x000000060800720c */ /* 0x040fe40003f66270 */
[----:B------:R-:W-:-:S11]  /*94f0*/  IADD3 R5, R8, 0x10, RZ ;  /* 0x0000001008057810 */ /* 0x000fd60007ffe0ff */
[----:B------:R-:W-:Y:S01]  /*9500*/  @!P3 LEA R21, R9, UR38, 0x1 ;  /* 0x000000260915bc11 */ /* 0x000fe2000f8e08ff */
[----:B0-----:R-:W-:Y:S02]  /*9510*/  IMAD.MOV.U32 R3, RZ, RZ, R2 ;  /* 0x000000ffff037224 */ /* 0x001fe400078e0002 */
[----:B------:R-:W-:Y:S02]  /*9520*/  IMAD.MOV.U32 R2, RZ, RZ, R14 ;  /* 0x000000ffff027224 */ /* 0x000fe400078e000e */
[----:B------:R-:W0:Y:S02]  /*9530*/  SHFL.IDX PT, R14, R0, 0x1, 0x181f ;  /* 0x00381f00000e7f89 */ /* 0x000e2400000e0000 */
[----:B------:R-:W-:-:S05]  /*9540*/  @!P3 IMAD.WIDE.U32 R2, R10, 0x2, R2 ;  /* 0x000000020a02b825 */ /* 0x000fca00078e0002 */
[----:B------:R-:W-:Y:S04]  /*9550*/  @!P3 LDGSTS.E.BYPASS.LTC128B.128 [R21+0x10400], desc[UR42][R2.64], !P2 ;  /* 0x104000000215bfae */ /* 0x000fe8000d101d6a */
[----:B------:R-:W-:Y:S04]  /*9560*/  @!P3 LDGSTS.E.BYPASS.LTC128B.128 [R21+0x14400], desc[UR42][R2.64+0x80], !P0 ;  /* 0x144000800215bfae */ /* 0x000fe8000c101d6a */
[----:B------:R1:W-:Y:S01]  /*9570*/  @!P3 LDGSTS.E.BYPASS.LTC128B.128 [R21+0x18400], desc[UR42][R2.64+0x100], !P1 ;  /* 0x184001000215bfae */ /* 0x0003e2000c901d6a */
[----:B------:R-:W-:Y:S01]  /*9580*/  ISETP.GE.AND P3, PT, R5, R6, PT ;  /* 0x000000060500720c */ /* 0x000fe20003f66270 */
[----:B------:R-:W-:-:S02]  /*9590*/  IMAD.MOV.U32 R5, RZ, RZ, R4 ;  /* 0x000000ffff057224 */ /* 0x000fc400078e0004 */
[----:B0-----:R-:W-:Y:S02]  /*95a0*/  IMAD.MOV.U32 R4, RZ, RZ, R14 ;  /* 0x000000ffff047224 */ /* 0x001fe400078e000e */
[----:B------:R-:W-:Y:S01]  /*95b0*/  SHFL.IDX PT, R14, R0, 0x2, 0x181f ;  /* 0x00581f00000e7f89 */ /* 0x000fe200000e0000 */
[----:B-1----:R-:W-:-:S07]  /*95c0*/  VIADD R3, R8, 0x20 ;  /* 0x0000002008037836 */ /* 0x002fce0000000000 */
[----:B------:R-:W-:Y:S01]  /*95d0*/  @!P3 IMAD.WIDE.U32 R4, R10, 0x2, R4 ;  /* 0x000000020a04b825 */ /* 0x000fe200078e0004 */
[----:B------:R-:W0:Y:S01]  /*95e0*/  SHFL.IDX PT, R2, R7, 0x2, 0x181f ;  /* 0x00581f0007027f89 */ /* 0x000e2200000e0000 */
[----:B------:R-:W-:-:S05]  /*95f0*/  @!P3 LEA R20, R9, UR38, 0x1 ;  /* 0x000000260914bc11 */ /* 0x000fca000f8e08ff */
[----:B------:R-:W-:Y:S04]  /*9600*/  @!P3 LDGSTS.E.BYPASS.LTC128B.128 [R20+0x10c00], desc[UR42][R4.64], !P2 ;  /* 0x10c000000414bfae */ /* 0x000fe8000d101d6a */
[----:B------:R-:W-:Y:S04]  /*9610*/  @!P3 LDGSTS.E.BYPASS.LTC128B.128 [R20+0x14c00], desc[UR42][R4.64+0x80], !P0 ;  /* 0x14c000800414bfae */ /* 0x000fe8000c101d6a */
[----:B------:R1:W-:Y:S01]  /*9620*/  @!P3 LDGSTS.E.BYPASS.LTC128B.128 [R20+0x18c00], desc[UR42][R4.64+0x100], !P1 ;  /* 0x18c001000414bfae */ /* 0x0003e2000c901d6a */
[----:B------:R-:W-:Y:S01]  /*9630*/  ISETP.GE.AND P3, PT, R3, R6, PT ;  /* 0x000000060300720c */ /* 0x000fe20003f66270 */
[----:B0-----:R-:W-:-:S02]  /*9640*/  IMAD.MOV.U32 R3, RZ, RZ, R2 ;  /* 0x000000ffff037224 */ /* 0x001fc400078e0002 */
[----:B------:R-:W-:Y:S01]  /*9650*/  IMAD.MOV.U32 R2, RZ, RZ, R14 ;  /* 0x000000ffff027224 */ /* 0x000fe200078e000e */
[----:B-1----:R-:W0:Y:S09]  /*9660*/  SHFL.IDX PT, R4, R7, 0x3, 0x181f ;  /* 0x00781f0007047f89 */ /* 0x002e3200000e0000 */
[----:B------:R-:W-:Y:S01]  /*9670*/  @!P3 LEA R21, R9, UR38, 0x1 ;  /* 0x000000260915bc11 */ /* 0x000fe2000f8e08ff */
[----:B------:R-:W-:Y:S01]  /*9680*/  @!P3 IMAD.WIDE.U32 R2, R10, 0x2, R2 ;  /* 0x000000020a02b825 */ /* 0x000fe200078e0002 */
[----:B------:R-:W1:Y:S01]  /*9690*/  SHFL.IDX PT, R14, R0, 0x3, 0x181f ;  /* 0x00781f00000e7f89 */ /* 0x000e6200000e0000 */
[----:B------:R-:W-:-:S03]  /*96a0*/  IADD3 R5, R8, 0x30, RZ ;  /* 0x0000003008057810 */ /* 0x000fc60007ffe0ff */
[----:B------:R-:W-:Y:S04]  /*96b0*/  @!P3 LDGSTS.E.BYPASS.LTC128B.128 [R21+0x11400], desc[UR42][R2.64], !P2 ;  /* 0x114000000215bfae */ /* 0x000fe8000d101d6a */
[----:B------:R-:W-:Y:S04]  /*96c0*/  @!P3 LDGSTS.E.BYPASS.LTC128B.128 [R21+0x15400], desc[UR42][R2.64+0x80], !P0 ;  /* 0x154000800215bfae */ /* 0x000fe8000c101d6a */
[----:B------:R2:W-:Y:S01]  /*96d0*/  @!P3 LDGSTS.E.BYPASS.LTC128B.128 [R21+0x19400], desc[UR42][R2.64+0x100], !P1 ;  /* 0x194001000215bfae */ /* 0x0005e2000c901d6a */
[----:B------:R-:W-:Y:S01]  /*96e0*/  ISETP.GE.AND P3, PT, R5, R6, PT ;  /* 0x000000060500720c */ /* 0x000fe20003f66270 */
[----:B0-----:R-:W-:-:S02]  /*96f0*/  IMAD.MOV.U32 R5, RZ, RZ, R4 ;  /* 0x000000ffff057224 */ /* 0x001fc400078e0004 */
[----:B-1----:R-:W-:Y:S01]  /*9700*/  IMAD.MOV.U32 R4, RZ, RZ, R14 ;  /* 0x000000ffff047224 */ /* 0x002fe200078e000e */
[----:B--2---:R-:W0:Y:S09]  /*9710*/  SHFL.IDX PT, R2, R7, 0x4, 0x181f ;  /* 0x00981f0007027f89 */ /* 0x004e3200000e0000 */
[----:B------:R-:W-:Y:S01]  /*9720*/  @!P3 LEA R20, R9, UR38, 0x1 ;  /* 0x000000260914bc11 */ /* 0x000fe2000f8e08ff */
[----:B------:R-:W-:Y:S01]  /*9730*/  VIADD R3, R8, 0x40 ;  /* 0x0000004008037836 */ /* 0x000fe20000000000 */
[----:B------:R-:W1:Y:S01]  /*9740*/  SHFL.IDX PT, R14, R0, 0x4, 0x181f ;  /* 0x00981f00000e7f89 */ /* 0x000e6200000e0000 */
[----:B------:R-:W-:-:S05]  /*9750*/  @!P3 IMAD.WIDE.U32 R4, R10, 0x2, R4 ;  /* 0x000000020a04b825 */ /* 0x000fca00078e0004 */
[----:B------:R-:W-:Y:S04]  /*9760*/  @!P3 LDGSTS.E.BYPASS.LTC128B.128 [R20+0x11c00], desc[UR42][R4.64], !P2 ;  /* 0x11c000000414bfae */ /* 0x000fe8000d101d6a */
[----:B------:R-:W-:Y:S04]  /*9770*/  @!P3 LDGSTS.E.BYPASS.LTC128B.128 [R20+0x15c00], desc[UR42][R4.64+0x80], !P0 ;  /* 0x15c000800414bfae */ /* 0x000fe8000c101d6a */
[----:B------:R2:W-:Y:S01]  /*9780*/  @!P3 LDGSTS.E.BYPASS.LTC128B.128 [R20+0x19c00], desc[UR42][R4.64+0x100], !P1 ;  /* 0x19c001000414bfae */ /* 0x0005e2000c901d6a */
[----:B------:R-:W-:Y:S01]  /*9790*/  ISETP.GE.AND P3, PT, R3, R6, PT ;  /* 0x000000060300720c */ /* 0x000fe20003f66270 */
[----:B0-----:R-:W-:-:S02]  /*97a0*/  IMAD.MOV.U32 R3, RZ, RZ, R2 ;  /* 0x000000ffff037224 */ /* 0x001fc400078e0002 */
[----:B-1----:R-:W-:Y:S01]  /*97b0*/  IMAD.MOV.U32 R2, RZ, RZ, R14 ;  /* 0x000000ffff027224 */ /* 0x002fe200078e000e */
[----:B--2---:R-:W0:Y:S01]  /*97c0*/  SHFL.IDX PT, R4, R7, 0x5, 0x181f ;  /* 0x00b81f0007047f89 */ /* 0x004e2200000e0000 */
[----:B------:R-:W-:-:S08]  /*97d0*/  IADD3 R5, R8, 0x50, RZ ;  /* 0x0000005008057810 */ /* 0x000fd00007ffe0ff */
[----:B------:R-:W-:Y:S01]  /*97e0*/  @!P3 IMAD.WIDE.U32 R2, R10, 0x2, R2 ;  /* 0x000000020a02b825 */ /* 0x000fe200078e0002 */
[----:B------:R-:W-:Y:S01]  /*97f0*/  @!P3 LEA R21, R9, UR38, 0x1 ;  /* 0x000000260915bc11 */ /* 0x000fe2000f8e08ff */
[----:B------:R-:W1:Y:S04]  /*9800*/  SHFL.IDX PT, R14, R0, 0x5, 0x181f ;  /* 0x00b81f00000e7f89 */ /* 0x000e6800000e0000 */
        /* <DEDUP_REMOVED lines=17> */
[----:B--2---:R0:W1:Y:S09]  /*9920*/  SHFL.IDX PT, R4, R7, 0x7, 0x181f ;  /* 0x00f81f0007047f89 */ /* 0x00407200000e0000 */
[----:B------:R-:W-:Y:S01]  /*9930*/  @!P3 IMAD.WIDE.U32 R2, R10, 0x2, R2 ;  /* 0x000000020a02b825 */ /* 0x000fe200078e0002 */
[----:B------:R-:W-:Y:S01]  /*9940*/  @!P3 LEA R21, R9, UR38, 0x1 ;  /* 0x000000260915bc11 */ /* 0x000fe2000f8e08ff */
[----:B------:R0:W2:Y:S04]  /*9950*/  SHFL.IDX PT, R14, R0, 0x7, 0x181f ;  /* 0x00f81f00000e7f89 */ /* 0x0000a800000e0000 */
[----:B------:R0:W-:Y:S04]  /*9960*/  @!P3 LDGSTS.E.BYPASS.LTC128B.128 [R21+0x13400], desc[UR42][R2.64], !P2 ;  /* 0x134000000215bfae */ /* 0x0001e8000d101d6a */
[----:B------:R0:W-:Y:S04]  /*9970*/  @!P3 LDGSTS.E.BYPASS.LTC128B.128 [R21+0x17400], desc[UR42][R2.64+0x80], !P0 ;  /* 0x174000800215bfae */ /* 0x0001e8000c101d6a */
[----:B------:R0:W-:Y:S02]  /*9980*/  @!P3 LDGSTS.E.BYPASS.LTC128B.128 [R21+0x1b400], desc[UR42][R2.64+0x100], !P1 ;  /* 0x1b4001000215bfae */ /* 0x0001e4000c901d6a */
.L_x_144:
[----:B0-----:R-:W-:Y:S01]  /*9990*/  IADD3 R3, R8, 0x70, RZ ;  /* 0x0000007008037810 */ /* 0x001fe20007ffe0ff */
[----:B------:R-:W-:Y:S01]  /*99a0*/  BSSY B0, `(.L_x_51) ;  /* 0x000000d000007945 */ /* 0x000fe20003800000 */
[----:B--2---:R-:W-:Y:S02]  /*99b0*/  IMAD.MOV.U32 R2, RZ, RZ, R14 ;  /* 0x000000ffff027224 */ /* 0x004fe400078e000e */
[----:B------:R-:W-:Y:S01]  /*99c0*/  ISETP.GE.AND P3, PT, R3, R6, PT ;  /* 0x000000060300720c */ /* 0x000fe20003f66270 */
[----:B-1----:R-:W-:-:S12]  /*99d0*/  IMAD.MOV.U32 R3, RZ, RZ, R4 ;  /* 0x000000ffff037224 */ /* 0x002fd800078e0004 */
[----:B------:R-:W-:Y:S05]  /*99e0*/  @P3 BRA `(.L_x_52) ;  /* 0x0000000000203947 */ /* 0x000fea0003800000 */
[----:B------:R-:W-:Y:S01]  /*99f0*/  IMAD.WIDE.U32 R10, R10, 0x2, R2 ;  /* 0x000000020a0a7825 */ /* 0x000fe200078e0002 */
[----:B------:R-:W-:-:S05]  /*9a00*/  LEA R9, R9, UR38, 0x1 ;  /* 0x0000002609097c11 */ /* 0x000fca000f8e08ff */
[----:B------:R-:W-:Y:S01]  /*9a10*/  @!PT LDS RZ, [RZ] ;  /* 0x00000000fffff984 */ /* 0x000fe20000000800 */
[----:B------:R-:W-:Y:S01]  /*9a20*/  @!PT LDS RZ, [RZ] ;  /* 0x00000000fffff984 */ /* 0x000fe20000000800 */
[----:B------:R-:W-:Y:S01]  /*9a30*/  @!PT LDS RZ, [RZ] ;  /* 0x00000000fffff984 */ /* 0x000fe20000000800 */
[----:B------:R0:W-:Y:S04]  /*9a40*/  LDGSTS.E.BYPASS.LTC128B.128 [R9+0x13c00], desc[UR42][R10.64], !P2 ;  /* 0x13c000000a097fae */ /* 0x0001e8000d101d6a */
[----:B------:R0:W-:Y:S04]  /*9a50*/  LDGSTS.E.BYPASS.LTC128B.128 [R9+0x17c00], desc[UR42][R10.64+0x80], !P0 ;  /* 0x17c000800a097fae */ /* 0x0001e8000c101d6a */
[----:B------:R0:W-:Y:S02]  /*9a60*/  LDGSTS.E.BYPASS.LTC128B.128 [R9+0x1bc00], desc[UR42][R10.64+0x100], !P1 ;  /* 0x1bc001000a097fae */ /* 0x0001e4000c901d6a */
.L_x_52:
[----:B------:R-:W-:Y:S05]  /*9a70*/  BSYNC B0 ;  /* 0x0000000000007941 */ /* 0x000fea0003800000 */
.L_x_51:
[----:B------:R-:W-:Y:S01]  /*9a80*/  NOP ;  /* 0x0000000000007918 */ /* 0x000fe20000000000 */
[----:B------:R-:W-:Y:S01]  /*9a90*/  SYNCS.ARRIVE.TRANS64.RED.A0T1 RZ, [UR38+0x34800], RZ ;  /* 0x034800ffffff79a7 */ /* 0x000fe20008200426 */
[----:B------:R-:W-:Y:S01]  /*9aa0*/  IMAD.MOV.U32 R0, RZ, RZ, 0x1 ;  /* 0x00000001ff007424 */ /* 0x000fe200078e00ff */
[----:B------:R-:W-:Y:S04]  /*9ab0*/  ARRIVES.LDGSTSBAR.64.TRANSCNT [UR38+0x34800] ;  /* 0x03480000ff0079b0 */ /* 0x000fe80008000aa6 */
[----:B------:R-:W-:Y:S01]  /*9ac0*/  SHF.L.U32 R0, R0, 0x1f, RZ ;  /* 0x0000001f00007819 */ /* 0x000fe200000006ff */
[----:B------:R-:W-:Y:S01]  /*9ad0*/  NOP ;  /* 0x0000000000007918 */ /* 0x000fe20000000000 */
[----:B------:R-:W2:Y:S01]  /*9ae0*/  LDL.LU R4, [R1+0xc] ;  /* 0x00000c0001047983 */ /* 0x000ea20000300800 */
[----:B------:R-:W-:Y:S03]  /*9af0*/  SYNCS.ARRIVE.TRANS64.A1T0 RZ, [UR38+0x34800], RZ ;  /* 0x034800ffffff79a7 */ /* 0x000fe60008100026 */
[----:B------:R-:W3:Y:S01]  /*9b00*/  LDL R3, [R1+0x4] ;  /* 0x0000040001037983 */ /* 0x000ee20000100800 */
[----:B------:R-:W1:Y:S01]  /*9b10*/  SYNCS.PHASECHK.TRANS64.TRYWAIT P0, [UR38+0x34820], R0 ;  /* 0x03482000ff0075a7 */ /* 0x000e620008000166 */
[----:B--2---:R-:W-:-:S05]  /*9b20*/  VIADD R6, R4, 0xfffffffe ;  /* 0xfffffffe04067836 */ /* 0x004fca0000000000 */
[----:B---3--:R-:W-:Y:S01]  /*9b30*/  ISETP.GE.AND P1, PT, R6, R3, PT ;  /* 0x000000030600720c */ /* 0x008fe20003f26270 */
[----:B-1----:R-:W-:-:S12]  /*9b40*/  @!P0 BRA `(.L_x_53) ;  /* 0x0000003000188947 */ /* 0x002fd80003800000 */
.L_x_145:
[----:B0-----:R-:W-:Y:S01]  /*9b50*/  IMAD.MOV.U32 R10, RZ, RZ, 0x1 ;  /* 0x00000001ff0a7424 */ /* 0x001fe200078e00ff */
[----:B-1----:R-:W-:Y:S01]  /*9b60*/  MOV R0, RZ ;  /* 0x000000ff00007202 */ /* 0x002fe20000000f00 */
[----:B------:R-:W-:Y:S06]  /*9b70*/  @!P1 BRA `(.L_x_54) ;  /* 0x0000001800dc9947 */ /* 0x000fec0003800000 */
[----:B------:R-:W2:Y:S04]  /*9b80*/  LDL.LU R2, [R1+0x8] ;  /* 0x0000080001027983 */ /* 0x000ea80000300800 */
[----:B------:R-:W3:Y:S01]  /*9b90*/  LDL.LU R3, [R1+0x4] ;  /* 0x0000040001037983 */ /* 0x000ee20000300800 */
[----:B------:R-:W-:Y:S01]  /*9ba0*/  UIADD3 UR4, UR40, 0x1, URZ ;  /* 0x0000000128047890 */ /* 0x000fe2000fffe03f */
[----:B------:R-:W-:Y:S01]  /*9bb0*/  IMAD.MOV.U32 R10, RZ, RZ, 0x1 ;  /* 0x00000001ff0a7424 */ /* 0x000fe200078e00ff */
[----:B------:R-:W0:Y:S02]  /*9bc0*/  S2R R7, SR_TID.X ;  /* 0x0000000000077919 */ /* 0x000e240000002100 */
[----:B0-----:R-:W-:Y:S02]  /*9bd0*/  LOP3.LUT R9, R7, 0x1f, RZ, 0xc0, !PT ;  /* 0x0000001f07097812 */ /* 0x001fe400078ec0ff */
[----:B--2---:R-:W-:Y:S01]  /*9be0*/  IMAD R2, R2, UR4, RZ ;  /* 0x0000000402027c24 */ /* 0x004fe2000f8e02ff */
[----:B---3--:R-:W-:-:S04]  /*9bf0*/  LOP3.LUT R3, RZ, R3, RZ, 0x33, !PT ;  /* 0x00000003ff037212 */ /* 0x008fc800078e33ff */
[----:B------:R-:W-:-:S05]  /*9c00*/  VIMNMX R2, R2, UR39, PT ;  /* 0x0000002702027c48 */ /* 0x000fca000bfe0100 */
[----:B------:R-:W-:-:S05]  /*9c10*/  IMAD.MOV R4, RZ, RZ, -R2 ;  /* 0x000000ffff047224 */ /* 0x000fca00078e0a02 */
[----:B------:R-:W-:Y:S02]  /*9c20*/  VIADDMNMX R5, R4, 0x1, R3, !PT ;  /* 0x0000000104057846 */ /* 0x000fe40007800103 */
[----:B------:R-:W-:-:S03]  /*9c30*/  LOP3.LUT R3, RZ, R2, RZ, 0x33, !PT ;  /* 0x00000002ff037212 */ /* 0x000fc600078e33ff */
[----:B------:R-:W-:Y:S02]  /*9c40*/  VIADD R4, R5, 0xfffffffe ;  /* 0xfffffffe05047836 */ /* 0x000fe40000000000 */
[----:B------:R-:W-:-:S03]  /*9c50*/  IMAD.IADD R2, R2, 0x1, R5 ;  /* 0x0000000102027824 */ /* 0x000fc600078e0205 */
[----:B------:R-:W-:Y:S01]  /*9c60*/  ISETP.NE.AND P0, PT, R4, R3, PT ;  /* 0x000000030400720c */ /* 0x000fe20003f05270 */
[----:B------:R-:W-:Y:S01]  /*9c70*/  IMAD.MOV.U32 R4, RZ, RZ, R16 ;  /* 0x000000ffff047224 */ /* 0x000fe200078e0010 */
[----:B------:R-:W-:-:S11]  /*9c80*/  LOP3.LUT R11, R2, 0x1, RZ, 0xc0, !PT ;  /* 0x00000001020b7812 */ /* 0x000fd600078ec0ff */
[----:B------:R-:W-:Y:S05]  /*9c90*/  @!P0 BRA `(.L_x_55) ;  /* 0x00000010006c8947 */ /* 0x000fea0003800000 */
[----:B------:R-:W-:Y:S01]  /*9ca0*/  BSSY B0, `(.L_x_55) ;  /* 0x000011a000007945 */ /* 0x000fe20003800000 */
[----:B------:R-:W-:Y:S01]  /*9cb0*/  IADD3 R7, R2, -R11, RZ ;  /* 0x8000000b02077210 */ /* 0x000fe20007ffe0ff */
[----:B------:R-:W-:Y:S02]  /*9cc0*/  IMAD.MOV.U32 R8, RZ, RZ, 0x1 ;  /* 0x00000001ff087424 */ /* 0x000fe400078e00ff */
[----:B------:R-:W-:-:S07]  /*9cd0*/  IMAD.MOV.U32 R4, RZ, RZ, R16 ;  /* 0x000000ffff047224 */ /* 0x000fce00078e0010 */
.L_x_88:
[----:B------:R-:W-:Y:S01]  /*9ce0*/  LOP3.LUT P0, RZ, R17, 0x2, RZ, 0xc0, !PT ;  /* 0x0000000211ff7812 */ /* 0x000fe2000780c0ff */
[----:B------:R-:W-:Y:S01]  /*9cf0*/  VIADD R7, R7, 0xfffffffe ;  /* 0xfffffffe07077836 */ /* 0x000fe20000000000 */
[----:B------:R-:W-:Y:S04]  /*9d00*/  BSSY B1, `(.L_x_56) ;  /* 0x0000087000017945 */ /* 0x000fe80003800000 */
[----:B------:R-:W-:-:S07]  /*9d10*/  ISETP.NE.AND P1, PT, R7, RZ, PT ;  /* 0x000000ff0700720c */ /* 0x000fce0003f25270 */
[----:B------:R-:W-:Y:S06]  /*9d20*/  @!P0 BRA `(.L_x_57) ;  /* 0x0000000800108947 */ /* 0x000fec0003800000 */
[----:B------:R-:W-:Y:S01]  /*9d30*/  LOP3.LUT P0, RZ, R17, 0x1, RZ, 0xc0, !PT ;  /* 0x0000000111ff7812 */ /* 0x000fe2000780c0ff */
[----:B------:R-:W-:-:S12]  /*9d40*/  IMAD.MOV.U32 R10, RZ, RZ, R6 ;  /* 0x000000ffff0a7224 */ /* 0x000fd800078e0006 */
[----:B------:R-:W-:Y:S05]  /*9d50*/  @!P0 BRA `(.L_x_58) ;  /* 0x00000000004c8947 */ /* 0x000fea0003800000 */
[----:B------:R-:W2:Y:S01]  /*9d60*/  LDL R5, [R1] ;  /* 0x0000000001057983 */ /* 0x000ea20000100800 */
[----:B------:R-:W0:Y:S01]  /*9d70*/  LDC R10, c[0x0][0x43c] ;  /* 0x00010f00ff0a7b82 */ /* 0x000e220000000800 */
[----:B------:R-:W-:Y:S01]  /*9d80*/  ULDC.64 UR4, c[0x0][0x428] ;  /* 0x00010a0000047ab9 */ /* 0x000fe20000000a00 */
[----:B0-----:R-:W-:-:S13]  /*9d90*/  ISETP.NE.AND P0, PT, R10, 0x1, PT ;  /* 0x000000010a00780c */ /* 0x001fda0003f05270 */
[----:B------:R-:W0:Y:S02]  /*9da0*/  @P0 LDC.64 R2, c[0x0][0x440] ;  /* 0x00011000ff020b82 */ /* 0x000e240000000a00 */
[----:B0-----:R-:W-:-:S04]  /*9db0*/  @P0 IMAD.HI.U32 R4, R6, R2, RZ ;  /* 0x0000000206040227 */ /* 0x001fc800078e00ff */
[----:B------:R-:W-:Y:S01]  /*9dc0*/  IMAD.MOV.U32 R2, RZ, RZ, R6 ;  /* 0x000000ffff027224 */ /* 0x000fe200078e0006 */
[----:B------:R-:W-:-:S04]  /*9dd0*/  @P0 SHF.R.U32.HI R2, RZ, R3, R4 ;  /* 0x00000003ff020219 */ /* 0x000fc80000011604 */
[----:B------:R-:W-:-:S05]  /*9de0*/  IADD3 R3, -R2, RZ, RZ ;  /* 0x000000ff02037210 */ /* 0x000fca0007ffe1ff */
[----:B------:R-:W-:Y:S01]  /*9df0*/  IMAD R10, R10, R3, R6 ;  /* 0x000000030a0a7224 */ /* 0x000fe200078e0206 */
[----:B------:R-:W-:-:S03]  /*9e00*/  SHF.R.S32.HI R3, RZ, 0x1f, R2 ;  /* 0x0000001fff037819 */ /* 0x000fc60000011402 */
[----:B------:R-:W-:-:S04]  /*9e10*/  IMAD.WIDE.U32 R2, R19, UR4, R2 ;  /* 0x0000000413027c25 */ /* 0x000fc8000f8e0002 */
[----:B--2---:R-:W-:-:S04]  /*9e20*/  IMAD R4, R5, UR4, RZ ;  /* 0x0000000405047c24 */ /* 0x004fc8000f8e02ff */
[----:B------:R-:W-:Y:S01]  /*9e30*/  IMAD R5, R19, UR5, R4 ;  /* 0x0000000513057c24 */ /* 0x000fe2000f8e0204 */
[----:B------:R-:W-:Y:S02]  /*9e40*/  ULDC.64 UR4, c[0x0][0x418] ;  /* 0x0001060000047ab9 */ /* 0x000fe40000000a00 */
[----:B------:R-:W-:Y:S01]  /*9e50*/  LEA R4, P0, R2, UR4, 0x2 ;  /* 0x0000000402047c11 */ /* 0x000fe2000f8010ff */
[----:B------:R-:W-:-:S05]  /*9e60*/  IMAD.IADD R5, R5, 0x1, R3 ;  /* 0x0000000105057824 */ /* 0x000fca00078e0203 */
[----:B------:R-:W-:-:S05]  /*9e70*/  LEA.HI.X R5, R2, UR5, R5, 0x2, P0 ;  /* 0x0000000502057c11 */ /* 0x000fca00080f1405 */
[----:B------:R0:W5:Y:S02]  /*9e80*/  LDG.E R4, desc[UR42][R4.64] ;  /* 0x0000002a04047981 */ /* 0x000164000c1e1900 */
.L_x_58:
[----:B------:R-:W1:Y:S01]  /*9e90*/  S2R R2, SR_TID.X ;  /* 0x0000000000027919 */ /* 0x000e620000002100 */
[----:B------:R-:W-:Y:S01]  /*9ea0*/  BSSY B2, `(.L_x_59) ;  /* 0x0000006000027945 */ /* 0x000fe20003800000 */
[----:B-1----:R-:W-:Y:S02]  /*9eb0*/  LOP3.LUT R3, R2, 0x7f, RZ, 0xc0, !PT ;  /* 0x0000007f02037812 */ /* 0x002fe400078ec0ff */
[----:B------:R-:W-:Y:S02]  /*9ec0*/  SHF.L.U32 R2, R8, 0x1f, RZ ;  /* 0x0000001f08027819 */ /* 0x000fe400000006ff */
[----:B------:R-:W-:Y:S02]  /*9ed0*/  ISETP.NE.AND P2, PT, R3, RZ, PT ;  /* 0x000000ff0300720c */ /* 0x000fe40003f45270 */
[----:B------:R-:W1:Y:S02]  /*9ee0*/  SYNCS.PHASECHK.TRANS64.TRYWAIT P0, [UR38+0x34848], R2 ;  /* 0x03484802ff0075a7 */ /* 0x000e640008000166 */
[----:B-1----:R-:W-:Y:S09]  /*9ef0*/  @!P0 BRA `(.L_x_60) ;  /* 0x0000002c00448947 */ /* 0x002ff20003800000 */
.L_x_146:
[----:B------:R-:W-:Y:S05]  /*9f00*/  BSYNC B2 ;  /* 0x0000000000027941 */ /* 0x000fea0003800000 */
.L_x_59:
[----:B------:R-:W-:Y:S04]  /*9f10*/  BSSY B2, `(.L_x_61) ;  /* 0x0000007000027945 */ /* 0x000fe80003800000 */
[----:B------:R-:W-:Y:S05]  /*9f20*/  @P2 BRA `(.L_x_62) ;  /* 0x0000000000142947 */ /* 0x000fea0003800000 */
[----:B------:R-:W-:Y:S01]  /*9f30*/  ISETP.NE.AND P0, PT, R9, RZ, PT ;  /* 0x000000ff0900720c */ /* 0x000fe20003f05270 */
[----:B-1----:R-:W-:-:S04]  /*9f40*/  IMAD.MOV.U32 R3, RZ, RZ, 0xc000 ;  /* 0x0000c000ff037424 */ /* 0x002fc800078e00ff */
[----:B------:R2:W-:Y:S08]  /*9f50*/  SYNCS.ARRIVE.TRANS64 RZ, [UR38+0x34838], R3 ;  /* 0x03483803ffff79a7 */ /* 0x0005f00008000026 */
[----:B--2---:R-:W-:Y:S05]  /*9f60*/  @!P0 BRA `(.L_x_62) ;  /* 0x0000000000048947 */ /* 0x004fea0003800000 */
[----:B------:R-:W-:Y:S01]  /*9f70*/  BPT.TRAP 0x1 ;  /* 0x000000040000795c */ /* 0x000fe20000300000 */
.L_x_62:
[----:B------:R-:W-:Y:S05]  /*9f80*/  BSYNC B2 ;  /* 0x0000000000027941 */ /* 0x000fea0003800000 */
.L_x_61:
[----:B0-----:R-:W-:Y:S01]  /*9f90*/  IMAD.MOV.U32 R5, RZ, RZ, RZ ;  /* 0x000000ffff057224 */ /* 0x001fe200078e00ff */
[----:B------:R-:W-:Y:S01]  /*9fa0*/  ULDC.64 UR4, c[0x0][0x198] ;  /* 0x0000660000047ab9 */ /* 0x000fe20000000a00 */
[----:B------:R-:W-:Y:S01]  /*9fb0*/  PLOP3.LUT P0, PT, PT, PT, PT, 0x80, 0x0 ;  /* 0x000000000000781c */ /* 0x000fe20003f0f070 */
[----:B------:R-:W-:Y:S01]  /*9fc0*/  UIADD3 UR4, UP0, UR4, 0x370, URZ ;  /* 0x0000037004047890 */ /* 0x000fe2000ff1e03f */
[----:B-1----:R-:W-:Y:S01]  /*9fd0*/  IMAD.SHL.U32 R3, R10, 0x80, RZ ;  /* 0x000000800a037824 */ /* 0x002fe200078e00ff */
[----:B------:R-:W-:Y:S01]  /*9fe0*/  R2UR UR34, R5 ;  /* 0x00000000052272ca */ /* 0x000fe200000e0000 */
[----:B------:R-:W-:Y:S02]  /*9ff0*/  UIADD3 UR32, UR38, 0x28400, URZ ;  /* 0x0002840026207890 */ /* 0x000fe4000fffe03f */
[----:B------:R-:W-:Y:S02]  /*a000*/  UIADD3 UR33, UR38, 0x34838, URZ ;  /* 0x0003483826217890 */ /* 0x000fe4000fffe03f */
[----:B------:R-:W-:Y:S01]  /*a010*/  UIADD3.X UR5, URZ, UR5, URZ, UP0, !UPT ;  /* 0x000000053f057290 */ /* 0x000fe200087fe43f */
[----:B------:R-:W-:Y:S01]  /*a020*/  UMOV UR6, 0x0 ;  /* 0x0000000000067882 */ /* 0x000fe20000000000 */
[----:B------:R-:W-:-:S10]  /*a030*/  UMOV UR7, 0x14f00000 ;  /* 0x14f0000000077882 */ /* 0x000fd40000000000 */
.L_x_63:
[----:B------:R-:W-:-:S13]  /*a040*/  @P0 ELECT P3, URZ, PT ;  /* 0x00000000003f082f */ /* 0x000fda0003860000 */
[----:B-----5:R-:W-:Y:S02]  /*a050*/  @P3 R2UR UR37, R4 ;  /* 0x00000000042532ca */ /* 0x020fe400000e0000 */
[----:B------:R-:W-:Y:S02]  /*a060*/  @P3 R2UR UR35, R3 ;  /* 0x00000000032332ca */ /* 0x000fe400000e0000 */
[----:B------:R-:W-:Y:S02]  /*a070*/  @P3 PLOP3.LUT P0, PT, P3, PT, PT, 0x8, 0x0 ;  /* 0x000000000000381c */ /* 0x000fe40001f0e170 */
[----:B------:R-:W-:-:S09]  /*a080*/  PLOP3.LUT P3, PT, PT, PT, PT, 0x8, 0x0 ;  /* 0x000000000000781c */ /* 0x000fd20003f6e170 */
[----:B------:R0:W-:Y:S02]  /*a090*/  UTMALDG.4D [UR32], [UR4], desc[UR6] ;  /* 0x00000620040075b4 */ /* 0x0001e40008019000 */
[----:B0-----:R-:W-:Y:S05]  /*a0a0*/  @P0 BRA.U.ANY `(.L_x_63) ;  /* 0xfffffffd00e40947 */ /* 0x001fea000393ffff */
[----:B------:R-:W-:Y:S01]  /*a0b0*/  IMAD.MOV.U32 R12, RZ, RZ, 0x40 ;  /* 0x00000040ff0c7424 */ /* 0x000fe200078e00ff */
[----:B------:R-:W-:Y:S01]  /*a0c0*/  PLOP3.LUT P0, PT, PT, PT, PT, 0x80, 0x0 ;  /* 0x000000000000781c */ /* 0x000fe20003f0f070 */
[----:B------:R-:W-:Y:S01]  /*a0d0*/  UIADD3 UR8, UR38, 0x2c400, URZ ;  /* 0x0002c40026087890 */ /* 0x000fe2000fffe03f */
[----:B------:R-:W-:Y:S02]  /*a0e0*/  UMOV UR6, 0x0 ;  /* 0x0000000000067882 */ /* 0x000fe40000000000 */
[----:B------:R-:W-:Y:S01]  /*a0f0*/  R2UR UR10, R12 ;  /* 0x000000000c0a72ca */ /* 0x000fe200000e0000 */
[----:B------:R-:W-:-:S14]  /*a100*/  UMOV UR7, 0x14f00000 ;  /* 0x14f0000000077882 */ /* 0x000fdc0000000000 */
.L_x_64:
[----:B------:R-:W-:-:S13]  /*a110*/  @P0 ELECT P3, URZ, PT ;  /* 0x00000000003f082f */ /* 0x000fda0003860000 */
[----:B------:R-:W-:Y:S01]  /*a120*/  @P3 R2UR UR13, R4 ;  /* 0x00000000040d32ca */ /* 0x000fe200000e0000 */
[----:B------:R-:W-:Y:S01]  /*a130*/  UMOV UR9, UR33 ;  /* 0x0000002100097c82 */ /* 0x000fe20008000000 */
[----:B------:R-:W-:Y:S01]  /*a140*/  @P3 R2UR UR11, R3 ;  /* 0x00000000030b32ca */ /* 0x000fe200000e0000 */
[----:B------:R-:W-:Y:S01]  /*a150*/  UMOV UR12, UR36 ;  /* 0x00000024000c7c82 */ /* 0x000fe20008000000 */
[----:B------:R-:W-:Y:S02]  /*a160*/  @P3 PLOP3.LUT P0, PT, P3, PT, PT, 0x8, 0x0 ;  /* 0x000000000000381c */ /* 0x000fe40001f0e170 */
[----:B------:R-:W-:-:S09]  /*a170*/  PLOP3.LUT P3, PT, PT, PT, PT, 0x8, 0x0 ;  /* 0x000000000000781c */ /* 0x000fd20003f6e170 */
[----:B------:R0:W-:Y:S02]  /*a180*/  UTMALDG.4D [UR8], [UR4], desc[UR6] ;  /* 0x00000608040075b4 */ /* 0x0001e40008019000 */
[----:B0-----:R-:W-:Y:S05]  /*a190*/  @P0 BRA.U.ANY `(.L_x_64) ;  /* 0xfffffffd00dc0947 */ /* 0x001fea000393ffff */
[----:B------:R-:W-:Y:S01]  /*a1a0*/  PLOP3.LUT P0, PT, PT, PT, PT, 0x80, 0x0 ;  /* 0x000000000000781c */ /* 0x000fe20003f0f070 */
[----:B------:R-:W-:Y:S01]  /*a1b0*/  UIADD3 UR8, UR38, 0x30400, URZ ;  /* 0x0003040026087890 */ /* 0x000fe2000fffe03f */
[----:B------:R-:W-:Y:S01]  /*a1c0*/  UMOV UR6, 0x0 ;  /* 0x0000000000067882 */ /* 0x000fe20000000000 */
[----:B------:R-:W-:Y:S01]  /*a1d0*/  UMOV UR7, 0x14f00000 ;  /* 0x14f0000000077882 */ /* 0x000fe20000000000 */
[----:B------:R-:W-:-:S09]  /*a1e0*/  UMOV UR10, 0x80 ;  /* 0x00000080000a7882 */ /* 0x000fd20000000000 */
.L_x_65:
        /* <DEDUP_REMOVED lines=9> */
[----:B------:R-:W0:Y:S01]  /*a280*/  SYNCS.PHASECHK.TRANS64.TRYWAIT P0, [UR38+0x34860], R2 ;  /* 0x03486002ff0075a7 */ /* 0x000e220008000166 */
[----:B------:R-:W-:Y:S04]  /*a290*/  BSSY B2, `(.L_x_66) ;  /* 0x0000002000027945 */ /* 0x000fe80003800000 */
[----:B0-----:R-:W-:Y:S05]  /*a2a0*/  @!P0 BRA `(.L_x_67) ;  /* 0x0000002800708947 */ /* 0x001fea0003800000 */
.L_x_147:
[----:B------:R-:W-:Y:S05]  /*a2b0*/  BSYNC B2 ;  /* 0x0000000000027941 */ /* 0x000fea0003800000 */
.L_x_66:
[----:B------:R-:W-:Y:S01]  /*a2c0*/  BSSY B2, `(.L_x_68) ;  /* 0x0000009000027945 */ /* 0x000fe20003800000 */
[----:B0-----:R-:W-:Y:S01]  /*a2d0*/  MOV R2, 0x0 ;  /* 0x0000000000027802 */ /* 0x001fe20000000f00 */
[----:B------:R-:W-:Y:S02]  /*a2e0*/  IMAD.MOV.U32 R3, RZ, RZ, 0x14f00000 ;  /* 0x14f00000ff037424 */ /* 0x000fe400078e00ff */
[----:B------:R-:W-:Y:S05]  /*a2f0*/  @P2 BRA `(.L_x_69) ;  /* 0x0000000000142947 */ /* 0x000fea0003800000 */
[----:B------:R-:W-:Y:S01]  /*a300*/  ISETP.NE.AND P0, PT, R9, RZ, PT ;  /* 0x000000ff0900720c */ /* 0x000fe20003f05270 */
[----:B------:R-:W-:-:S04]  /*a310*/  IMAD.MOV.U32 R13, RZ, RZ, 0x8000 ;  /* 0x00008000ff0d7424 */ /* 0x000fc800078e00ff */
[----:B------:R0:W-:Y:S08]  /*a320*/  SYNCS.ARRIVE.TRANS64 RZ, [UR38+0x34850], R13 ;  /* 0x0348500dffff79a7 */ /* 0x0001f00008000026 */
[----:B0-----:R-:W-:Y:S05]  /*a330*/  @!P0 BRA `(.L_x_69) ;  /* 0x0000000000048947 */ /* 0x001fea0003800000 */
[----:B------:R-:W-:Y:S01]  /*a340*/  BPT.TRAP 0x1 ;  /* 0x000000040000795c */ /* 0x000fe20000300000 */
.L_x_69:
[----:B------:R-:W-:Y:S05]  /*a350*/  BSYNC B2 ;  /* 0x0000000000027941 */ /* 0x000fea0003800000 */
.L_x_68:
[----:B------:R-:W-:Y:S01]  /*a360*/  R2UR UR6, R2 ;  /* 0x00000000020672ca */ /* 0x000fe200000e0000 */
[----:B------:R-:W-:Y:S01]  /*a370*/  ULDC.64 UR4, c[0x0][0x198] ;  /* 0x0000660000047ab9 */ /* 0x000fe20000000a00 */
[----:B------:R-:W-:Y:S01]  /*a380*/  R2UR UR7, R3 ;  /* 0x00000000030772ca */ /* 0x000fe200000e0000 */
[----:B------:R-:W-:Y:S01]  /*a390*/  UIADD3 UR4, UP0, UR4, 0x470, URZ ;  /* 0x0000047004047890 */ /* 0x000fe2000ff1e03f */
[----:B------:R-:W-:Y:S01]  /*a3a0*/  R2UR UR10, R5 ;  /* 0x00000000050a72ca */ /* 0x000fe200000e0000 */
[----:B------:R-:W-:Y:S01]  /*a3b0*/  IMAD.SHL.U32 R5, R18, 0x80, RZ ;  /* 0x0000008012057824 */ /* 0x000fe200078e00ff */
[----:B------:R-:W-:Y:S01]  /*a3c0*/  PLOP3.LUT P0, PT, PT, PT, PT, 0x80, 0x0 ;  /* 0x000000000000781c */ /* 0x000fe20003f0f070 */
[----:B------:R-:W-:Y:S02]  /*a3d0*/  UIADD3 UR8, UR38, 0x400, URZ ;  /* 0x0000040026087890 */ /* 0x000fe4000fffe03f */
[----:B------:R-:W-:Y:S02]  /*a3e0*/  UIADD3 UR9, UR38, 0x34850, URZ ;  /* 0x0003485026097890 */ /* 0x000fe4000fffe03f */
[----:B------:R-:W-:-:S12]  /*a3f0*/  UIADD3.X UR5, URZ, UR5, URZ, UP0, !UPT ;  /* 0x000000053f057290 */ /* 0x000fd800087fe43f */
.L_x_70:
[----:B------:R-:W-:-:S13]  /*a400*/  @P0 ELECT P2, URZ, PT ;  /* 0x00000000003f082f */ /* 0x000fda0003840000 */
[----:B------:R-:W-:Y:S01]  /*a410*/  @P2 R2UR UR13, R16 ;  /* 0x00000000100d22ca */ /* 0x000fe200000e0000 */
[----:B------:R-:W-:Y:S01]  /*a420*/  UMOV UR12, UR36 ;  /* 0x00000024000c7c82 */ /* 0x000fe20008000000 */
[----:B------:R-:W-:Y:S02]  /*a430*/  @P2 R2UR UR11, R5 ;  /* 0x00000000050b22ca */ /* 0x000fe400000e0000 */
[----:B------:R-:W-:Y:S02]  /*a440*/  @P2 PLOP3.LUT P0, PT, P2, PT, PT, 0x8, 0x0 ;  /* 0x000000000000281c */ /* 0x000fe4000170e170 */
[----:B------:R-:W-:-:S09]  /*a450*/  PLOP3.LUT P2, PT, PT, PT, PT, 0x8, 0x0 ;  /* 0x000000000000781c */ /* 0x000fd20003f4e170 */
[----:B------:R0:W-:Y:S02]  /*a460*/  UTMALDG.4D [UR8], [UR4], desc[UR6] ;  /* 0x00000608040075b4 */ /* 0x0001e40008019000 */
[----:B0-----:R-:W-:Y:S05]  /*a470*/  @P0 BRA.U.ANY `(.L_x_70) ;  /* 0xfffffffd00e00947 */ /* 0x001fea000393ffff */
[----:B------:R-:W-:Y:S01]  /*a480*/  R2UR UR6, R2 ;  /* 0x00000000020672ca */ /* 0x000fe200000e0000 */
[----:B------:R-:W-:Y:S01]  /*a490*/  UIADD3 UR8, UR38, 0x4400, URZ ;  /* 0x0000440026087890 */ /* 0x000fe2000fffe03f */
[----:B------:R-:W-:Y:S02]  /*a4a0*/  R2UR UR7, R3 ;  /* 0x00000000030772ca */ /* 0x000fe400000e0000 */
[----:B------:R-:W-:Y:S02]  /*a4b0*/  R2UR UR10, R12 ;  /* 0x000000000c0a72ca */ /* 0x000fe400000e0000 */
[----:B------:R-:W-:-:S13]  /*a4c0*/  PLOP3.LUT P0, PT, PT, PT, PT, 0x80, 0x0 ;  /* 0x000000000000781c */ /* 0x000fda0003f0f070 */
.L_x_71:
        /* <DEDUP_REMOVED lines=8> */
[----:B------:R-:W-:Y:S02]  /*a550*/  IMAD.MOV.U32 R18, RZ, RZ, R10 ;  /* 0x000000ffff127224 */ /* 0x000fe400078e000a */
[----:B------:R-:W-:-:S07]  /*a560*/  IMAD.MOV.U32 R16, RZ, RZ, R4 ;  /* 0x000000ffff107224 */ /* 0x000fce00078e0004 */
.L_x_57:
[----:B------:R-:W-:Y:S05]  /*a570*/  BSYNC B1 ;  /* 0x0000000000017941 */ /* 0x000fea0003800000 */
.L_x_56:
[----:B------:R-:W-:Y:S01]  /*a580*/  LOP3.LUT P0, RZ, R17, 0x2, RZ, 0xc0, !PT ;  /* 0x0000000211ff7812 */ /* 0x000fe2000780c0ff */
[----:B------:R-:W-:Y:S01]  /*a590*/  BSSY B1, `(.L_x_72) ;  /* 0x0000087000017945 */ /* 0x000fe20003800000 */
[----:B------:R-:W-:-:S11]  /*a5a0*/  LOP3.LUT R10, R8, 0x1, RZ, 0x3c, !PT ;  /* 0x00000001080a7812 */ /* 0x000fd600078e3cff */
[----:B------:R-:W-:Y:S05]  /*a5b0*/  @!P0 BRA `(.L_x_73) ;  /* 0x0000000800108947 */ /* 0x000fea0003800000 */
[----:B------:R-:W-:Y:S02]  /*a5c0*/  LOP3.LUT P0, RZ, R17, 0x1, RZ, 0xc0, !PT ;  /* 0x0000000111ff7812 */ /* 0x000fe4000780c0ff */
[----:B------:R-:W-:-:S11]  /*a5d0*/  IADD3 R12, R6, -0x1, RZ ;  /* 0xffffffff060c7810 */ /* 0x000fd60007ffe0ff */
        /* <DEDUP_REMOVED lines=8> */
[----:B------:R-:W-:-:S05]  /*a660*/  @P0 SHF.R.U32.HI R2, RZ, R3, R4 ;  /* 0x00000003ff020219 */ /* 0x000fca0000011604 */
[----:B------:R-:W-:-:S04]  /*a670*/  IMAD.MOV R3, RZ, RZ, -R2 ;  /* 0x000000ffff037224 */ /* 0x000fc800078e0a02 */
[----:B------:R-:W-:Y:S01]  /*a680*/  IMAD R12, R5, R3, R12 ;  /* 0x00000003050c7224 */ /* 0x000fe200078e020c */
[----:B------:R-:W-:-:S03]  /*a690*/  SHF.R.S32.HI R3, RZ, 0x1f, R2 ;  /* 0x0000001fff037819 */ /* 0x000fc60000011402 */
[----:B------:R-:W-:-:S04]  /*a6a0*/  IMAD.WIDE.U32 R2, R19, UR4, R2 ;  /* 0x0000000413027c25 */ /* 0x000fc8000f8e0002 */
[----:B--2---:R-:W-:-:S04]  /*a6b0*/  IMAD R4, R13, UR4, RZ ;  /* 0x000000040d047c24 */ /* 0x004fc8000f8e02ff */
[----:B------:R-:W-:Y:S01]  /*a6c0*/  IMAD R4, R19, UR5, R4 ;  /* 0x0000000513047c24 */ /* 0x000fe2000f8e0204 */
[----:B------:R-:W-:-:S03]  /*a6d0*/  ULDC.64 UR4, c[0x0][0x418] ;  /* 0x0001060000047ab9 */ /* 0x000fc60000000a00 */
[----:B------:R-:W-:Y:S01]  /*a6e0*/  IMAD.IADD R3, R4, 0x1, R3 ;  /* 0x0000000104037824 */ /* 0x000fe200078e0203 */
[----:B------:R-:W-:-:S04]  /*a6f0*/  LEA R4, P0, R2, UR4, 0x2 ;  /* 0x0000000402047c11 */ /* 0x000fc8000f8010ff */
[----:B------:R-:W-:-:S05]  /*a700*/  LEA.HI.X R5, R2, UR5, R3, 0x2, P0 ;  /* 0x0000000502057c11 */ /* 0x000fca00080f1403 */
[----:B------:R0:W5:Y:S04]  /*a710*/  LDG.E R4, desc[UR42][R4.64] ;  /* 0x0000002a04047981 */ /* 0x000168000c1e1900 */
.L_x_74:
[----:B------:R-:W1:Y:S01]  /*a720*/  S2R R2, SR_TID.X ;  /* 0x0000000000027919 */ /* 0x000e620000002100 */
[----:B------:R-:W-:Y:S01]  /*a730*/  BSSY B2, `(.L_x_75) ;  /* 0x0000006000027945 */ /* 0x000fe20003800000 */
[----:B-1----:R-:W-:Y:S02]  /*a740*/  LOP3.LUT R3, R2, 0x7f, RZ, 0xc0, !PT ;  /* 0x0000007f02037812 */ /* 0x002fe400078ec0ff */
[----:B------:R-:W-:Y:S02]  /*a750*/  SHF.L.U32 R2, R10, 0x1f, RZ ;  /* 0x0000001f0a027819 */ /* 0x000fe400000006ff */
[----:B------:R-:W-:Y:S02]  /*a760*/  ISETP.NE.AND P2, PT, R3, RZ, PT ;  /* 0x000000ff0300720c */ /* 0x000fe40003f45270 */
[----:B------:R-:W1:Y:S02]  /*a770*/  SYNCS.PHASECHK.TRANS64.TRYWAIT P0, [UR38+0x34840], R2 ;  /* 0x03484002ff0075a7 */ /* 0x000e640008000166 */
[----:B-1----:R-:W-:Y:S09]  /*a780*/  @!P0 BRA `(.L_x_76) ;  /* 0x0000002400508947 */ /* 0x002ff20003800000 */
.L_x_148:
[----:B------:R-:W-:Y:S05]  /*a790*/  BSYNC B2 ;  /* 0x0000000000027941 */ /* 0x000fea0003800000 */
.L_x_75:
[----:B------:R-:W-:Y:S04]  /*a7a0*/  BSSY B2, `(.L_x_77) ;  /* 0x0000007000027945 */ /* 0x000fe80003800000 */
[----:B------:R-:W-:Y:S05]  /*a7b0*/  @P2 BRA `(.L_x_78) ;  /* 0x0000000000142947 */ /* 0x000fea0003800000 */
[----:B------:R-:W-:Y:S01]  /*a7c0*/  ISETP.NE.AND P0, PT, R9, RZ, PT ;  /* 0x000000ff0900720c */ /* 0x000fe20003f05270 */
[----:B-1----:R-:W-:-:S04]  /*a7d0*/  IMAD.MOV.U32 R2, RZ, RZ, 0xc000 ;  /* 0x0000c000ff027424 */ /* 0x002fc800078e00ff */
[----:B------:R2:W-:Y:S08]  /*a7e0*/  SYNCS.ARRIVE.TRANS64 RZ, [UR38+0x34830], R2 ;  /* 0x03483002ffff79a7 */ /* 0x0005f00008000026 */
[----:B--2---:R-:W-:Y:S05]  /*a7f0*/  @!P0 BRA `(.L_x_78) ;  /* 0x0000000000048947 */ /* 0x004fea0003800000 */
[----:B------:R-:W-:Y:S01]  /*a800*/  BPT.TRAP 0x1 ;  /* 0x000000040000795c */ /* 0x000fe20000300000 */
.L_x_78:
[----:B------:R-:W-:Y:S05]  /*a810*/  BSYNC B2 ;  /* 0x0000000000027941 */ /* 0x000fea0003800000 */
.L_x_77:
[----:B0-----:R-:W-:Y:S01]  /*a820*/  IMAD.MOV.U32 R5, RZ, RZ, RZ ;  /* 0x000000ffff057224 */ /* 0x001fe200078e00ff */
[----:B------:R-:W-:Y:S01]  /*a830*/  ULDC.64 UR4, c[0x0][0x198] ;  /* 0x0000660000047ab9 */ /* 0x000fe20000000a00 */
[----:B------:R-:W-:Y:S01]  /*a840*/  PLOP3.LUT P0, PT, PT, PT, PT, 0x80, 0x0 ;  /* 0x000000000000781c */ /* 0x000fe20003f0f070 */
[----:B------:R-:W-:Y:S01]  /*a850*/  UIADD3 UR4, UP0, UR4, 0x370, URZ ;  /* 0x0000037004047890 */ /* 0x000fe2000ff1e03f */
[----:B-1----:R-:W-:Y:S01]  /*a860*/  SHF.L.U32 R2, R12, 0x7, RZ ;  /* 0x000000070c027819 */ /* 0x002fe200000006ff */
[----:B------:R-:W-:Y:S01]  /*a870*/  UIADD3 UR8, UR38, 0x1c400, URZ ;  /* 0x0001c40026087890 */ /* 0x000fe2000fffe03f */
[----:B------:R-:W-:Y:S01]  /*a880*/  R2UR UR10, R5 ;  /* 0x00000000050a72ca */ /* 0x000fe200000e0000 */
[----:B------:R-:W-:Y:S02]  /*a890*/  UIADD3 UR9, UR38, 0x34830, URZ ;  /* 0x0003483026097890 */ /* 0x000fe4000fffe03f */
[----:B------:R-:W-:Y:S01]  /*a8a0*/  UIADD3.X UR5, URZ, UR5, URZ, UP0, !UPT ;  /* 0x000000053f057290 */ /* 0x000fe200087fe43f */
[----:B------:R-:W-:Y:S01]  /*a8b0*/  UMOV UR6, 0x0 ;  /* 0x0000000000067882 */ /* 0x000fe20000000000 */
[----:B------:R-:W-:-:S10]  /*a8c0*/  UMOV UR7, 0x14f00000 ;  /* 0x14f0000000077882 */ /* 0x000fd40000000000 */
.L_x_79:
[----:B------:R-:W-:-:S13]  /*a8d0*/  @P0 ELECT P3, URZ, PT ;  /* 0x00000000003f082f */ /* 0x000fda0003860000 */
[----:B-----5:R-:W-:Y:S01]  /*a8e0*/  @P3 R2UR UR13, R4 ;  /* 0x00000000040d32ca */ /* 0x020fe200000e0000 */
[----:B------:R-:W-:Y:S01]  /*a8f0*/  UMOV UR12, UR36 ;  /* 0x00000024000c7c82 */ /* 0x000fe20008000000 */
        /* <DEDUP_REMOVED lines=11> */
.L_x_80:
        /* <DEDUP_REMOVED lines=13> */
.L_x_81:
        /* <DEDUP_REMOVED lines=8> */
[----:B------:R-:W-:Y:S01]  /*ab00*/  SHF.L.U32 R2, R8, 0x1f, RZ ;  /* 0x0000001f08027819 */ /* 0x000fe200000006ff */
[----:B------:R-:W-:Y:S03]  /*ab10*/  BSSY B2, `(.L_x_82) ;  /* 0x0000003000027945 */ /* 0x000fe60003800000 */
[----:B------:R-:W0:Y:S02]  /*ab20*/  SYNCS.PHASECHK.TRANS64.TRYWAIT P0, [UR38+0x34868], R2 ;  /* 0x03486802ff0075a7 */ /* 0x000e240008000166 */
[----:B0-----:R-:W-:Y:S05]  /*ab30*/  @!P0 BRA `(.L_x_83) ;  /* 0x00000020007c8947 */ /* 0x001fea0003800000 */
.L_x_149:
[----:B------:R-:W-:Y:S05]  /*ab40*/  BSYNC B2 ;  /* 0x0000000000027941 */ /* 0x000fea0003800000 */
.L_x_82:
[----:B------:R-:W-:Y:S01]  /*ab50*/  BSSY B2, `(.L_x_84) ;  /* 0x0000009000027945 */ /* 0x000fe20003800000 */
[----:B0-----:R-:W-:Y:S02]  /*ab60*/  IMAD.MOV.U32 R2, RZ, RZ, 0x0 ;  /* 0x00000000ff027424 */ /* 0x001fe400078e00ff */
[----:B------:R-:W-:Y:S01]  /*ab70*/  IMAD.MOV.U32 R3, RZ, RZ, 0x14f00000 ;  /* 0x14f00000ff037424 */ /* 0x000fe200078e00ff */
[----:B------:R-:W-:Y:S06]  /*ab80*/  @P2 BRA `(.L_x_85) ;  /* 0x0000000000142947 */ /* 0x000fec0003800000 */
[----:B------:R-:W-:Y:S01]  /*ab90*/  ISETP.NE.AND P0, PT, R9, RZ, PT ;  /* 0x000000ff0900720c */ /* 0x000fe20003f05270 */
[----:B------:R-:W-:-:S04]  /*aba0*/  IMAD.MOV.U32 R8, RZ, RZ, 0x8000 ;  /* 0x00008000ff087424 */ /* 0x000fc800078e00ff */
[----:B------:R0:W-:Y:S08]  /*abb0*/  SYNCS.ARRIVE.TRANS64 RZ, [UR38+0x34858], R8 ;  /* 0x03485808ffff79a7 */ /* 0x0001f00008000026 */
[----:B0-----:R-:W-:Y:S05]  /*abc0*/  @!P0 BRA `(.L_x_85) ;  /* 0x0000000000048947 */ /* 0x001fea0003800000 */
[----:B------:R-:W-:Y:S01]  /*abd0*/  BPT.TRAP 0x1 ;  /* 0x000000040000795c */ /* 0x000fe20000300000 */
.L_x_85:
[----:B------:R-:W-:Y:S05]  /*abe0*/  BSYNC B2 ;  /* 0x0000000000027941 */ /* 0x000fea0003800000 */
.L_x_84:
        /* <DEDUP_REMOVED lines=10> */
.L_x_86:
        /* <DEDUP_REMOVED lines=13> */
.L_x_87:
        /* <DEDUP_REMOVED lines=8> */
[----:B------:R-:W-:Y:S01]  /*ade0*/  MOV R18, R12 ;  /* 0x0000000c00127202 */ /* 0x000fe20000000f00 */
[----:B------:R-:W-:-:S07]  /*adf0*/  IMAD.MOV.U32 R16, RZ, RZ, R4 ;  /* 0x000000ffff107224 */ /* 0x000fce00078e0004 */
.L_x_73:
[----:B------:R-:W-:Y:S05]  /*ae00*/  BSYNC B1 ;  /* 0x0000000000017941 */ /* 0x000fea0003800000 */
.L_x_72:
[----:B------:R-:W-:Y:S02]  /*ae10*/  VIADD R6, R6, 0xfffffffe ;  /* 0xfffffffe06067836 */ /* 0x000fe40000000000 */
[----:B------:R-:W-:Y:S01]  /*ae20*/  IMAD.MOV.U32 R8, RZ, RZ, R10 ;  /* 0x000000ffff087224 */ /* 0x000fe200078e000a */
[----:B------:R-:W-:Y:S06]  /*ae30*/  @P1 BRA `(.L_x_88) ;  /* 0xffffffec00a81947 */ /* 0x000fec000383ffff */
[----:B------:R-:W-:Y:S05]  /*ae40*/  BSYNC B0 ;  /* 0x0000000000007941 */ /* 0x000fea0003800000 */
.L_x_55:
[----:B------:R-:W-:Y:S01]  /*ae50*/  ISETP.NE.AND P0, PT, R11, RZ, PT ;  /* 0x000000ff0b00720c */ /* 0x000fe20003f05270 */
[----:B------:R-:W-:-:S12]  /*ae60*/  BSSY B0, `(.L_x_54) ;  /* 0x0000088000007945 */ /* 0x000fd80003800000 */
[----:B------:R-:W-:Y:S05]  /*ae70*/  @!P0 BRA `(.L_x_89) ;  /* 0x0000000800188947 */ /* 0x000fea0003800000 */
[----:B------:R-:W-:Y:S01]  /*ae80*/  LOP3.LUT P1, RZ, R17, 0x2, RZ, 0xc0, !PT ;  /* 0x0000000211ff7812 */ /* 0x000fe2000782c0ff */
[----:B------:R-:W-:-:S12]  /*ae90*/  IMAD.MOV.U32 R0, RZ, RZ, 0x1 ;  /* 0x00000001ff007424 */ /* 0x000fd800078e00ff */
[----:B------:R-:W-:Y:S05]  /*aea0*/  @!P1 BRA `(.L_x_89) ;  /* 0x00000008000c9947 */ /* 0x000fea0003800000 */
[----:B------:R-:W-:-:S13]  /*aeb0*/  LOP3.LUT P1, RZ, R17, 0x1, RZ, 0xc0, !PT ;  /* 0x0000000111ff7812 */ /* 0x000fda000782c0ff */
[----:B------:R-:W-:Y:S05]  /*aec0*/  @!P1 BRA `(.L_x_90) ;  /* 0x0000000000509947 */ /* 0x000fea0003800000 */
[----:B------:R-:W2:Y:S01]  /*aed0*/  LDL.LU R5, [R1] ;  /* 0x0000000001057983 */ /* 0x000ea20000300800 */
[----:B------:R-:W0:Y:S01]  /*aee0*/  LDC R8, c[0x0][0x43c] ;  /* 0x00010f00ff087b82 */ /* 0x000e220000000800 */
[----:B------:R-:W-:Y:S01]  /*aef0*/  IMAD.MOV.U32 R7, RZ, RZ, R6 ;  /* 0x000000ffff077224 */ /* 0x000fe200078e0006 */
[----:B------:R-:W-:Y:S01]  /*af00*/  ULDC.64 UR4, c[0x0][0x428] ;  /* 0x00010a0000047ab9 */ /* 0x000fe20000000a00 */
[----:B0-----:R-:W-:-:S13]  /*af10*/  ISETP.NE.AND P0, PT, R8, 0x1, PT ;  /* 0x000000010800780c */ /* 0x001fda0003f05270 */
[----:B------:R-:W0:Y:S02]  /*af20*/  @P0 LDC.64 R2, c[0x0][0x440] ;  /* 0x00011000ff020b82 */ /* 0x000e240000000a00 */
[----:B0-----:R-:W-:-:S05]  /*af30*/  @P0 IMAD.HI.U32 R2, R6, R2, RZ ;  /* 0x0000000206020227 */ /* 0x001fca00078e00ff */
[----:B------:R-:W-:-:S04]  /*af40*/  @P0 SHF.R.U32.HI R7, RZ, R3, R2 ;  /* 0x00000003ff070219 */ /* 0x000fc80000011602 */
[----:B------:R-:W-:Y:S01]  /*af50*/  SHF.R.S32.HI R3, RZ, 0x1f, R7 ;  /* 0x0000001fff037819 */ /* 0x000fe20000011407 */
[----:B--2---:R-:W-:-:S04]  /*af60*/  IMAD R2, R5, UR4, RZ ;  /* 0x0000000405027c24 */ /* 0x004fc8000f8e02ff */
[----:B------:R-:W-:Y:S01]  /*af70*/  IMAD R5, R19, UR5, R2 ;  /* 0x0000000513057c24 */ /* 0x000fe2000f8e0202 */
[----:B------:R-:W-:-:S05]  /*af80*/  MOV R2, R7 ;  /* 0x0000000700027202 */ /* 0x000fca0000000f00 */
[----:B------:R-:W-:Y:S01]  /*af90*/  IMAD.WIDE.U32 R2, R19, UR4, R2 ;  /* 0x0000000413027c25 */ /* 0x000fe2000f8e0002 */
[----:B------:R-:W-:-:S03]  /*afa0*/  ULDC.64 UR4, c[0x0][0x418] ;  /* 0x0001060000047ab9 */ /* 0x000fc60000000a00 */
[----:B------:R-:W-:Y:S01]  /*afb0*/  IMAD.IADD R3, R5, 0x1, R3 ;  /* 0x0000000105037824 */ /* 0x000fe200078e0203 */
[----:B------:R-:W-:-:S04]  /*afc0*/  LEA R4, P0, R2, UR4, 0x2 ;  /* 0x0000000402047c11 */ /* 0x000fc8000f8010ff */
[----:B------:R-:W-:-:S05]  /*afd0*/  LEA.HI.X R5, R2, UR5, R3, 0x2, P0 ;  /* 0x0000000502057c11 */ /* 0x000fca00080f1403 */
[----:B------:R0:W5:Y:S01]  /*afe0*/  LDG.E R4, desc[UR42][R4.64] ;  /* 0x0000002a04047981 */ /* 0x000162000c1e1900 */
[----:B------:R-:W-:-:S04]  /*aff0*/  IMAD.MOV R3, RZ, RZ, -R7 ;  /* 0x000000ffff037224 */ /* 0x000fc800078e0a07 */
[----:B------:R-:W-:-:S07]  /*b000*/  IMAD R6, R8, R3, R6 ;  /* 0x0000000308067224 */ /* 0x000fce00078e0206 */
.L_x_90:
[----:B------:R-:W1:Y:S01]  /*b010*/  S2R R2, SR_TID.X ;  /* 0x0000000000027919 */ /* 0x000e620000002100 */
[----:B------:R-:W-:Y:S01]  /*b020*/  BSSY B1, `(.L_x_91) ;  /* 0x0000006000017945 */ /* 0x000fe20003800000 */
[----:B-1----:R-:W-:Y:S02]  /*b030*/  LOP3.LUT R3, R2, 0x7f, RZ, 0xc0, !PT ;  /* 0x0000007f02037812 */ /* 0x002fe400078ec0ff */
[----:B------:R-:W-:Y:S02]  /*b040*/  SHF.L.U32 R2, R10, 0x1f, RZ ;  /* 0x0000001f0a027819 */ /* 0x000fe400000006ff */
[----:B------:R-:W-:Y:S02]  /*b050*/  ISETP.NE.AND P1, PT, R3, RZ, PT ;  /* 0x000000ff0300720c */ /* 0x000fe40003f25270 */
[----:B------:R-:W1:Y:S02]  /*b060*/  SYNCS.PHASECHK.TRANS64.TRYWAIT P0, [UR38+0x34848], R2 ;  /* 0x03484802ff0075a7 */ /* 0x000e640008000166 */
[----:B-1----:R-:W-:Y:S09]  /*b070*/  @!P0 BRA `(.L_x_92) ;  /* 0x0000001c00448947 */ /* 0x002ff20003800000 */
.L_x_150:
[----:B------:R-:W-:Y:S05]  /*b080*/  BSYNC B1 ;  /* 0x0000000000017941 */ /* 0x000fea0003800000 */
.L_x_91:
[----:B------:R-:W-:Y:S04]  /*b090*/  BSSY B1, `(.L_x_93) ;  /* 0x0000007000017945 */ /* 0x000fe80003800000 */
[----:B------:R-:W-:Y:S05]  /*b0a0*/  @P1 BRA `(.L_x_94) ;  /* 0x0000000000141947 */ /* 0x000fea0003800000 */
[----:B------:R-:W-:Y:S01]  /*b0b0*/  ISETP.NE.AND P0, PT, R9, RZ, PT ;  /* 0x000000ff0900720c */ /* 0x000fe20003f05270 */
[----:B-1----:R-:W-:-:S04]  /*b0c0*/  IMAD.MOV.U32 R3, RZ, RZ, 0xc000 ;  /* 0x0000c000ff037424 */ /* 0x002fc800078e00ff */
[----:B------:R2:W-:Y:S08]  /*b0d0*/  SYNCS.ARRIVE.TRANS64 RZ, [UR38+0x34838], R3 ;  /* 0x03483803ffff79a7 */ /* 0x0005f00008000026 */
[----:B--2---:R-:W-:Y:S05]  /*b0e0*/  @!P0 BRA `(.L_x_94) ;  /* 0x0000000000048947 */ /* 0x004fea0003800000 */
[----:B------:R-:W-:Y:S01]  /*b0f0*/  BPT.TRAP 0x1 ;  /* 0x000000040000795c */ /* 0x000fe20000300000 */
.L_x_94:
[----:B------:R-:W-:Y:S05]  /*b100*/  BSYNC B1 ;  /* 0x0000000000017941 */ /* 0x000fea0003800000 */
.L_x_93:
        /* <DEDUP_REMOVED lines=11> */
.L_x_95:
        /* <DEDUP_REMOVED lines=8> */
[----:B------:R-:W-:Y:S01]  /*b240*/  MOV R7, 0x40 ;  /* 0x0000004000077802 */ /* 0x000fe20000000f00 */
[----:B------:R-:W-:Y:S01]  /*b250*/  UIADD3 UR8, UR38, 0x2c400, URZ ;  /* 0x0002c40026087890 */ /* 0x000fe2000fffe03f */
[----:B------:R-:W-:Y:S01]  /*b260*/  PLOP3.LUT P0, PT, PT, PT, PT, 0x80, 0x0 ;  /* 0x000000000000781c */ /* 0x000fe20003f0f070 */
[----:B------:R-:W-:Y:S01]  /*b270*/  UMOV UR6, 0x0 ;  /* 0x0000000000067882 */ /* 0x000fe20000000000 */
[----:B------:R-:W-:Y:S01]  /*b280*/  R2UR UR10, R7 ;  /* 0x00000000070a72ca */ /* 0x000fe200000e0000 */
[----:B------:R-:W-:-:S14]  /*b290*/  UMOV UR7, 0x14f00000 ;  /* 0x14f0000000077882 */ /* 0x000fdc0000000000 */
.L_x_96:
        /* <DEDUP_REMOVED lines=13> */
.L_x_97:
        /* <DEDUP_REMOVED lines=8> */
[----:B------:R-:W0:Y:S01]  /*b3f0*/  SYNCS.PHASECHK.TRANS64.TRYWAIT P0, [UR38+0x34860], R2 ;  /* 0x03486002ff0075a7 */ /* 0x000e220008000166 */
[----:B------:R-:W-:Y:S04]  /*b400*/  BSSY B1, `(.L_x_98) ;  /* 0x0000002000017945 */ /* 0x000fe80003800000 */
[----:B0-----:R-:W-:Y:S05]  /*b410*/  @!P0 BRA `(.L_x_99) ;  /* 0x0000001800748947 */ /* 0x001fea0003800000 */
.L_x_151:
[----:B------:R-:W-:Y:S05]  /*b420*/  BSYNC B1 ;  /* 0x0000000000017941 */ /* 0x000fea0003800000 */
.L_x_98:
        /* <DEDUP_REMOVED lines=9> */
.L_x_101:
[----:B------:R-:W-:Y:S05]  /*b4c0*/  BSYNC B1 ;  /* 0x0000000000017941 */ /* 0x000fea0003800000 */
.L_x_100:
        /* <DEDUP_REMOVED lines=10> */
.L_x_102:
        /* <DEDUP_REMOVED lines=13> */
.L_x_103:
        /* <DEDUP_REMOVED lines=8> */
[----:B------:R-:W-:Y:S01]  /*b6c0*/  IMAD.MOV.U32 R18, RZ, RZ, R6 ;  /* 0x000000ffff127224 */ /* 0x000fe200078e0006 */
[----:B------:R-:W-:-:S07]  /*b6d0*/  MOV R16, R4 ;  /* 0x0000000400107202 */ /* 0x000fce0000000f00 */
.L_x_89:
[----:B------:R-:W-:Y:S05]  /*b6e0*/  BSYNC B0 ;  /* 0x0000000000007941 */ /* 0x000fea0003800000 */
.L_x_54:
[----:B------:R-:W-:Y:S01]  /*b6f0*/  LOP3.LUT P0, RZ, R17, 0x2, RZ, 0xc0, !PT ;  /* 0x0000000211ff7812 */ /* 0x000fe2000780c0ff */
[----:B------:R-:W-:-:S12]  /*b700*/  BSSY B0, `(.L_x_104) ;  /* 0x0000036000007945 */ /* 0x000fd80003800000 */
[----:B------:R-:W-:Y:S05]  /*b710*/  @!P0 BRA `(.L_x_105) ;  /* 0x0000000000d08947 */ /* 0x000fea0003800000 */
[----:B------:R-:W0:Y:S01]  /*b720*/  S2R R2, SR_TID.X ;  /* 0x0000000000027919 */ /* 0x000e220000002100 */
[----:B------:R-:W-:Y:S01]  /*b730*/  LEA R3, R0, UR38, 0x3 ;  /* 0x0000002600037c11 */ /* 0x000fe2000f8e18ff */
[----:B------:R-:W-:Y:S01]  /*b740*/  BSSY B1, `(.L_x_106) ;  /* 0x0000006000017945 */ /* 0x000fe20003800000 */
[----:B0-----:R-:W-:Y:S02]  /*b750*/  LOP3.LUT R4, R2, 0x7f, RZ, 0xc0, !PT ;  /* 0x0000007f02047812 */ /* 0x001fe400078ec0ff */
[----:B------:R-:W-:Y:S02]  /*b760*/  SHF.L.U32 R2, R10, 0x1f, RZ ;  /* 0x0000001f0a027819 */ /* 0x000fe400000006ff */
[----:B------:R-:W-:Y:S02]  /*b770*/  ISETP.NE.AND P1, PT, R4, RZ, PT ;  /* 0x000000ff0400720c */ /* 0x000fe40003f25270 */
[----:B------:R-:W0:Y:S02]  /*b780*/  SYNCS.PHASECHK.TRANS64.TRYWAIT P0, [R3+URZ+0x34860], R2 ;  /* 0x03486002030075a7 */ /* 0x000e24000800017f */
[----:B0-----:R-:W-:Y:S09]  /*b790*/  @!P0 BRA `(.L_x_107) ;  /* 0x0000001400ac8947 */ /* 0x001ff20003800000 */
.L_x_152:
[----:B------:R-:W-:Y:S05]  /*b7a0*/  BSYNC B1 ;  /* 0x0000000000017941 */ /* 0x000fea0003800000 */
.L_x_106:
[----:B------:R-:W-:Y:S04]  /*b7b0*/  BSSY B1, `(.L_x_108) ;  /* 0x0000008000017945 */ /* 0x000fe80003800000 */
[----:B------:R-:W-:Y:S05]  /*b7c0*/  @P1 BRA `(.L_x_109) ;  /* 0x0000000000181947 */ /* 0x000fea0003800000 */
[----:B------:R-:W1:Y:S01]  /*b7d0*/  S2R R4, SR_TID.X ;  /* 0x0000000000047919 */ /* 0x000e620000002100 */
[----:B0-----:R-:W-:-:S04]  /*b7e0*/  IMAD.MOV.U32 R2, RZ, RZ, 0x8000 ;  /* 0x00008000ff027424 */ /* 0x001fc800078e00ff */
[----:B------:R2:W-:Y:S01]  /*b7f0*/  SYNCS.ARRIVE.TRANS64 RZ, [R3+URZ+0x34850], R2 ;  /* 0x0348500203ff79a7 */ /* 0x0005e2000800003f */
[----:B-1----:R-:W-:-:S13]  /*b800*/  LOP3.LUT P0, RZ, R4, 0x1f, RZ, 0xc0, !PT ;  /* 0x0000001f04ff7812 */ /* 0x002fda000780c0ff */
[----:B--2---:R-:W-:Y:S05]  /*b810*/  @!P0 BRA `(.L_x_109) ;  /* 0x0000000000048947 */ /* 0x004fea0003800000 */
[----:B------:R-:W-:Y:S01]  /*b820*/  BPT.TRAP 0x1 ;  /* 0x000000040000795c */ /* 0x000fe20000300000 */
.L_x_109:
[----:B------:R-:W-:Y:S05]  /*b830*/  BSYNC B1 ;  /* 0x0000000000017941 */ /* 0x000fea0003800000 */
.L_x_108:
[----:B------:R-:W-:Y:S01]  /*b840*/  R2UR UR4, R0 ;  /* 0x00000000000472ca */ /* 0x000fe200000e0000 */
[----:B------:R-:W-:Y:S01]  /*b850*/  ULDC.64 UR6, c[0x0][0x198] ;  /* 0x0000660000067ab9 */ /* 0x000fe20000000a00 */
[----:B------:R-:W-:Y:S01]  /*b860*/  R2UR UR9, R3 ;  /* 0x00000000030972ca */ /* 0x000fe200000e0000 */
[----:B------:R-:W-:Y:S01]  /*b870*/  UIADD3 UR6, UP0, UR6, 0x470, URZ ;  /* 0x0000047006067890 */ /* 0x000fe2000ff1e03f */
[----:B------:R-:W-:Y:S01]  /*b880*/  PLOP3.LUT P0, PT, PT, PT, PT, 0x80, 0x0 ;  /* 0x000000000000781c */ /* 0x000fe20003f0f070 */
[----:B------:R-:W-:Y:S01]  /*b890*/  IMAD.SHL.U32 R18, R18, 0x80, RZ ;  /* 0x0000008012127824 */ /* 0x000fe200078e00ff */
[----:B------:R-:W-:Y:S01]  /*b8a0*/  UMOV UR14, 0x0 ;  /* 0x00000000000e7882 */ /* 0x000fe20000000000 */
[----:B------:R-:W-:Y:S01]  /*b8b0*/  UIADD3.X UR7, URZ, UR7, URZ, UP0, !UPT ;  /* 0x000000073f077290 */ /* 0x000fe200087fe43f */
[----:B------:R-:W-:Y:S01]  /*b8c0*/  UMOV UR15, 0x14f00000 ;  /* 0x14f00000000f7882 */ /* 0x000fe20000000000 */
[----:B------:R-:W-:-:S04]  /*b8d0*/  UMOV UR10, URZ ;  /* 0x0000003f000a7c82 */ /* 0x000fc80008000000 */
[----:B------:R-:W-:Y:S02]  /*b8e0*/  ULEA UR4, UR4, UR38, 0xf ;  /* 0x0000002604047291 */ /* 0x000fe4000f8e783f */
[----:B------:R-:W-:Y:S02]  /*b8f0*/  UIADD3 UR9, UR9, 0x34850, URZ ;  /* 0x0003485009097890 */ /* 0x000fe4000fffe03f */
[----:B------:R-:W-:-:S12]  /*b900*/  UIADD3 UR8, UR4, 0x400, URZ ;  /* 0x0000040004087890 */ /* 0x000fd8000fffe03f */
.L_x_110:
[----:B------:R-:W-:-:S13]  /*b910*/  @P0 ELECT P1, URZ, PT ;  /* 0x00000000003f082f */ /* 0x000fda0003820000 */
[----:B------:R-:W-:Y:S01]  /*b920*/  @P1 R2UR UR13, R16 ;  /* 0x00000000100d12ca */ /* 0x000fe200000e0000 */
[----:B------:R-:W-:Y:S01]  /*b930*/  UMOV UR12, UR36 ;  /* 0x00000024000c7c82 */ /* 0x000fe20008000000 */
[----:B------:R-:W-:Y:S02]  /*b940*/  @P1 R2UR UR11, R18 ;  /* 0x00000000120b12ca */ /* 0x000fe400000e0000 */
[----:B------:R-:W-:Y:S02]  /*b950*/  @P1 PLOP3.LUT P0, PT, P1, PT, PT, 0x8, 0x0 ;  /* 0x000000000000181c */ /* 0x000fe40000f0e170 */
[----:B------:R-:W-:-:S09]  /*b960*/  PLOP3.LUT P1, PT, PT, PT, PT, 0x8, 0x0 ;  /* 0x000000000000781c */ /* 0x000fd20003f2e170 */
[----:B------:R1:W-:Y:S02]  /*b970*/  UTMALDG.4D [UR8], [UR6], desc[UR14] ;  /* 0x00000e08060075b4 */ /* 0x0003e40008019000 */
[----:B-1----:R-:W-:Y:S05]  /*b980*/  @P0 BRA.U.ANY `(.L_x_110) ;  /* 0xfffffffd00e00947 */ /* 0x002fea000393ffff */
[----:B------:R-:W-:Y:S01]  /*b990*/  PLOP3.LUT P0, PT, PT, PT, PT, 0x80, 0x0 ;  /* 0x000000000000781c */ /* 0x000fe20003f0f070 */
[----:B------:R-:W-:Y:S01]  /*b9a0*/  UIADD3 UR8, UR4, 0x4400, URZ ;  /* 0x0000440004087890 */ /* 0x000fe2000fffe03f */
[----:B------:R-:W-:Y:S02]  /*b9b0*/  UMOV UR5, 0x14f00000 ;  /* 0x14f0000000057882 */ /* 0x000fe40000000000 */
[----:B------:R-:W-:Y:S01]  /*b9c0*/  UMOV UR4, 0x0 ;  /* 0x0000000000047882 */ /* 0x000fe20000000000 */
[----:B------:R-:W-:-:S08]  /*b9d0*/  UMOV UR10, 0x40 ;  /* 0x00000040000a7882 */ /* 0x000fd00000000000 */
.L_x_111:
        /* <DEDUP_REMOVED lines=8> */
.L_x_105:
[----:B------:R-:W-:Y:S05]  /*ba60*/  BSYNC B0 ;  /* 0x0000000000007941 */ /* 0x000fea0003800000 */
.L_x_104:
[----:B------:R-:W-:-:S05]  /*ba70*/  VIADD R0, R0, 0x1 ;  /* 0x0000000100007836 */ /* 0x000fca0000000000 */
[----:B------:R-:W-:-:S04]  /*ba80*/  ISETP.NE.AND P0, PT, R0, 0x2, PT ;  /* 0x000000020000780c */ /* 0x000fc80003f05270 */
[----:B0-----:R-:W-:Y:S02]  /*ba90*/  SEL R3, RZ, 0x1, P0 ;  /* 0x00000001ff037807 */ /* 0x001fe40000000000 */
[----:B------:R-:W-:Y:S02]  /*baa0*/  SEL R0, R0, RZ, P0 ;  /* 0x000000ff00007207 */ /* 0x000fe40000000000 */
[----:B------:R-:W-:Y:S01]  /*bab0*/  LOP3.LUT R10, R10, R3, RZ, 0x3c, !PT ;  /* 0x000000030a0a7212 */ /* 0x000fe200078e3cff */
[----:B------:R-:W-:-:S07]  /*bac0*/  IMAD.MOV.U32 R3, RZ, RZ, RZ ;  /* 0x000000ffff037224 */ /* 0x000fce00078e00ff */
.L_x_38:
[----:B------:R-:W0:Y:S01]  /*bad0*/  S2R R5, SR_CgaCtaId ;  /* 0x0000000000057919 */ /* 0x000e220000008800 */
[----:B------:R-:W-:Y:S02]  /*bae0*/  MOV R2, 0x400 ;  /* 0x0000040000027802 */ /* 0x000fe40000000f00 */
[----:B------:R-:W-:Y:S02]  /*baf0*/  SHF.L.U32 R3, R3, 0x1f, RZ ;  /* 0x0000001f03037819 */ /* 0x000fe400000006ff */
[----:B0-----:R-:W-:-:S04]  /*bb00*/  LEA R2, R5, R2, 0x18 ;  /* 0x0000000205027211 */ /* 0x001fc800078ec0ff */
[----:B------:R-:W0:Y:S02]  /*bb10*/  SYNCS.PHASECHK.TRANS64.TRYWAIT P0, [R2+URZ+0x34820], R3 ;  /* 0x03482003020075a7 */ /* 0x000e24000800017f */
[----:B0-----:R-:W-:Y:S05]  /*bb20*/  @!P0 BRA `(.L_x_112) ;  /* 0x0000001000dc8947 */ /* 0x001fea0003800000 */
.L_x_153:
[----:B------:R-:W-:-:S03]  /*bb30*/  UMOV UR4, 0xffffffff ;  /* 0xffffffff00047882 */ /* 0x000fc60000000000 */
[----:B------:R-:W-:Y:S05]  /*bb40*/  BRA.DIV UR4, `(.L_x_113) ;  /* 0x0000001204e87947 */ /* 0x000fea000b800000 */
[----:B0-----:R-:W0:Y:S02]  /*bb50*/  S2R R3, SR_TID.X ;  /* 0x0000000000037919 */ /* 0x001e240000002100 */
[----:B0-----:R-:W-:-:S04]  /*bb60*/  SHF.R.U32.HI R3, RZ, 0x5, R3 ;  /* 0x00000005ff037819 */ /* 0x001fc80000011603 */
[----:B------:R-:W-:-:S05]  /*bb70*/  LOP3.LUT R3, R3, 0x3, RZ, 0xc0, !PT ;  /* 0x0000000303037812 */ /* 0x000fca00078ec0ff */
[----:B------:R0:W1:Y:S02]  /*bb80*/  SHFL.IDX PT, R14, R3, RZ, 0x1f ;  /* 0x00001fff030e7589 */ /* 0x00006400000e0000 */
.L_x_156:
[----:B-1----:R-:W-:-:S13]  /*bb90*/  ISETP.NE.AND P0, PT, R14, RZ, PT ;  /* 0x000000ff0e00720c */ /* 0x002fda0003f05270 */
[----:B------:R-:W-:Y:S05]  /*bba0*/  @P0 BRA `(.L_x_10) ;  /* 0x0000000000880947 */ /* 0x000fea0003800000 */
[----:B------:R-:W-:-:S03]  /*bbb0*/  UMOV UR4, 0xffffffff ;  /* 0xffffffff00047882 */ /* 0x000fc60000000000 */
[----:B------:R-:W-:Y:S05]  /*bbc0*/  BRA.DIV UR4, `(.L_x_114) ;  /* 0x0000001204fc7947 */ /* 0x000fea000b800000 */
[----:B------:R-:W-:-:S13]  /*bbd0*/  ELECT P6, URZ, PT ;  /* 0x00000000003f782f */ /* 0x000fda00038c0000 */
.L_x_159:
[----:B------:R-:W-:Y:S05]  /*bbe0*/  @!P6 BRA `(.L_x_10) ;  /* 0x000000000078e947 */ /* 0x000fea0003800000 */
[----:B0-----:R-:W2:Y:S02]  /*bbf0*/  LDL.LU R3, [R1+0x10] ;  /* 0x0000100001037983 */ /* 0x001ea40000300800 */
[----:B--2---:R-:W-:-:S04]  /*bc00*/  LOP3.LUT R3, R3, 0x2, RZ, 0xfc, !PT ;  /* 0x0000000203037812 */ /* 0x004fc800078efcff */
[----:B------:R-:W-:-:S13]  /*bc10*/  ISETP.NE.AND P2, PT, R3, 0x3, PT ;  /* 0x000000030300780c */ /* 0x000fda0003f45270 */
[----:B------:R-:W-:Y:S05]  /*bc20*/  @!P2 BRA `(.L_x_115) ;  /* 0x000000000004a947 */ /* 0x000fea0003800000 */
[----:B------:R-:W-:Y:S01]  /*bc30*/  BPT.TRAP 0x1 ;  /* 0x000000040000795c */ /* 0x000fe20000300000 */
.L_x_115:
[----:B------:R-:W-:Y:S01]  /*bc40*/  VIADD R9, R2, 0x34840 ;  /* 0x0003484002097836 */ /* 0x000fe20000000000 */
[----:B------:R-:W-:Y:S01]  /*bc50*/  SHF.L.U32 R4, R10, 0x1f, RZ ;  /* 0x0000001f0a047819 */ /* 0x000fe200000006ff */
[----:B------:R-:W-:-:S03]  /*bc60*/  VIADD R3, R0, 0x1 ;  /* 0x0000000100037836 */ /* 0x000fc60000000000 */
[----:B------:R-:W-:Y:S02]  /*bc70*/  LEA R7, R0, R9, 0x3 ;  /* 0x0000000900077211 */ /* 0x000fe400078e18ff */
[C---:B------:R-:W-:Y:S02]  /*bc80*/  ISETP.NE.AND P1, PT, R3.reuse, 0x2, PT ;  /* 0x000000020300780c */ /* 0x040fe40003f25270 */
[----:B------:R-:W0:Y:S02]  /*bc90*/  SYNCS.PHASECHK.TRANS64.TRYWAIT P0, [R7+URZ], R4 ;  /* 0x00000004070075a7 */ /* 0x000e24000800017f */
[----:B------:R-:W-:Y:S02]  /*bca0*/  SEL R5, RZ, 0x1, P1 ;  /* 0x00000001ff057807 */ /* 0x000fe40000800000 */
[----:B------:R-:W-:Y:S02]  /*bcb0*/  SEL R6, R3, RZ, P1 ;  /* 0x000000ff03067207 */ /* 0x000fe40000800000 */
[----:B------:R-:W-:-:S03]  /*bcc0*/  LOP3.LUT R5, R10, R5, RZ, 0x3c, !PT ;  /* 0x000000050a057212 */ /* 0x000fc600078e3cff */
[----:B------:R-:W-:Y:S01]  /*bcd0*/  IMAD R8, R6, 0x8, R9 ;  /* 0x0000000806087824 */ /* 0x000fe200078e0209 */
[----:B------:R-:W-:Y:S01]  /*bce0*/  SHF.L.U32 R5, R5, 0x1f, RZ ;  /* 0x0000001f05057819 */ /* 0x000fe200000006ff */
[----:B0-----:R-:W-:Y:S06]  /*bcf0*/  @!P0 BRA `(.L_x_116) ;  /* 0x0000001000d08947 */ /* 0x001fec0003800000 */
.L_x_160:
[----:B------:R-:W1:Y:S02]  /*bd00*/  SYNCS.PHASECHK.TRANS64.TRYWAIT P0, [R8+URZ], R5 ;  /* 0x00000005080075a7 */ /* 0x000e64000800017f */
[----:B-1----:R-:W-:Y:S05]  /*bd10*/  @!P0 BRA `(.L_x_117) ;  /* 0x0000001000dc8947 */ /* 0x002fea0003800000 */
.L_x_161:
[----:B------:R-:W-:Y:S05]  /*bd20*/  @!P2 BRA `(.L_x_118) ;  /* 0x000000000004a947 */ /* 0x000fea0003800000 */
[----:B------:R-:W-:Y:S01]  /*bd30*/  BPT.TRAP 0x1 ;  /* 0x000000040000795c */ /* 0x000fe20000300000 */
.L_x_118:
[----:B------:R-:W-:-:S04]  /*bd40*/  VIADD R3, R2, 0x34860 ;  /* 0x0003486002037836 */ /* 0x000fc80000000000 */
[----:B0-----:R-:W-:-:S04]  /*bd50*/  IMAD R7, R0, 0x8, R3 ;  /* 0x0000000800077824 */ /* 0x001fc800078e0203 */
[----:B------:R-:W0:Y:S02]  /*bd60*/  SYNCS.PHASECHK.TRANS64.TRYWAIT P0, [R7+URZ], R4 ;  /* 0x00000004070075a7 */ /* 0x000e24000800017f */
[----:B0-----:R-:W-:Y:S05]  /*bd70*/  @!P0 BRA `(.L_x_119) ;  /* 0x0000001000d88947 */ /* 0x001fea0003800000 */
.L_x_162:
[----:B------:R-:W-:-:S07]  /*bd80*/  IMAD R6, R6, 0x8, R3 ;  /* 0x0000000806067824 */ /* 0x000fce00078e0203 */
.L_x_120:
[----:B--2---:R2:W3:Y:S02]  /*bd90*/  SYNCS.PHASECHK.TRANS64.TRYWAIT P0, [R6+URZ], R5 ;  /* 0x00000005060075a7 */ /* 0x0044e4000800017f */
[----:B---3--:R-:W-:Y:S05]  /*bda0*/  @!P0 NANOSLEEP.SYNCS 0x989680 ;  /* 0x009896800000895d */ /* 0x008fea0003900000 */
[----:B------:R-:W3:Y:S02]  /*bdb0*/  @!P0 SYNCS.PHASECHK.TRANS64 P0, [R6+URZ], R5 ;  /* 0x00000005060085a7 */ /* 0x000ee4000800007f */
[----:B---3--:R-:W-:Y:S05]  /*bdc0*/  @!P0 BRA `(.L_x_120) ;  /* 0xfffffffc00f08947 */ /* 0x008fea000383ffff */
.L_x_10:
[----:B------:R-:W-:Y:S05]  /*bdd0*/  BSYNC B6 ;  /* 0x0000000000067941 */ /* 0x000fea0003800000 */
.L_x_7:
[----:B------:R-:W-:Y:S05]  /*bde0*/  EXIT ;  /* 0x000000000000794d */ /* 0x000fea0003800000 */
.L_x_14:
[----:B0-----:R-:W-:-:S04]  /*bdf0*/  MOV R0, UR36 ;  /* 0x0000002400007c02 */ /* 0x001fc80008000f00 */
[----:B------:R0:W1:Y:S03]  /*be00*/  SYNCS.PHASECHK.TRANS64.TRYWAIT P1, [R0+URZ+0x34800], R3 ;  /* 0x03480003000075a7 */ /* 0x000066000802017f */
[----:B-1----:R-:W-:Y:S05]  /*be10*/  @!P1 NANOSLEEP.SYNCS 0x989680 ;  /* 0x009896800000995d */ /* 0x002fea0003900000 */
[----:B------:R-:W1:Y:S02]  /*be20*/  @!P1 SYNCS.PHASECHK.TRANS64 P1, [R0+URZ+0x34800], R3 ;  /* 0x03480003000095a7 */ /* 0x000e64000802007f */
[----:B-1----:R-:W-:Y:S05]  /*be30*/  @!P1 BRA `(.L_x_14) ;  /* 0xfffffffc00ec9947 */ /* 0x002fea000383ffff */
[----:B------:R-:W-:Y:S05]  /*be40*/  BRA `(.L_x_121) ;  /* 0xffffff5400087947 */ /* 0x000fea000383ffff */
.L_x_18:
[----:B0-----:R-:W-:-:S04]  /*be50*/  IMAD.U32 R0, RZ, RZ, UR36 ;  /* 0x00000024ff007e24 */ /* 0x001fc8000f8e00ff */
[----:B------:R0:W2:Y:S03]  /*be60*/  SYNCS.PHASECHK.TRANS64.TRYWAIT P2, [R0+URZ+0x34830], R3 ;  /* 0x03483003000075a7 */ /* 0x0000a6000804017f */
[----:B--2---:R-:W-:Y:S05]  /*be70*/  @!P2 NANOSLEEP.SYNCS 0x989680 ;  /* 0x009896800000a95d */ /* 0x004fea0003900000 */
[----:B------:R-:W2:Y:S02]  /*be80*/  @!P2 SYNCS.PHASECHK.TRANS64 P2, [R0+URZ+0x34830], R3 ;  /* 0x034830030000a5a7 */ /* 0x000ea4000804007f */
[----:B--2---:R-:W-:Y:S05]  /*be90*/  @!P2 BRA `(.L_x_18) ;  /* 0xfffffffc00eca947 */ /* 0x004fea000383ffff */
[----:B------:R-:W-:Y:S05]  /*bea0*/  BRA `(.L_x_17) ;  /* 0xffffff5400207947 */ /* 0x000fea000383ffff */
.L_x_23:
[----:B-1----:R-:W-:-:S04]  /*beb0*/  IMAD.U32 R6, RZ, RZ, UR39 ;  /* 0x00000027ff067e24 */ /* 0x002fc8000f8e00ff */
[----:B------:R1:W2:Y:S03]  /*bec0*/  SYNCS.PHASECHK.TRANS64.TRYWAIT P2, [R6+URZ+0x34830], R3 ;  /* 0x03483003060075a7 */ /* 0x0002a6000804017f */
[----:B--2---:R-:W-:Y:S05]  /*bed0*/  @!P2 NANOSLEEP.SYNCS 0x989680 ;  /* 0x009896800000a95d */ /* 0x004fea0003900000 */
[----:B------:R-:W2:Y:S02]  /*bee0*/  @!P2 SYNCS.PHASECHK.TRANS64 P2, [R6+URZ+0x34830], R3 ;  /* 0x034830030600a5a7 */ /* 0x000ea4000804007f */
[----:B--2---:R-:W-:Y:S05]  /*bef0*/  @!P2 BRA `(.L_x_23) ;  /* 0xfffffffc00eca947 */ /* 0x004fea000383ffff */
[----:B------:R-:W-:Y:S05]  /*bf00*/  BRA `(.L_x_22) ;  /* 0xffffff7c00087947 */ /* 0x000fea000383ffff */
.L_x_27:
[----:B-1----:R-:W-:-:S04]  /*bf10*/  IMAD.U32 R6, RZ, RZ, UR7 ;  /* 0x00000007ff067e24 */ /* 0x002fc8000f8e00ff */
[----:B------:R1:W2:Y:S03]  /*bf20*/  SYNCS.PHASECHK.TRANS64.TRYWAIT P2, [R6+URZ+0x34850], R3 ;  /* 0x03485003060075a7 */ /* 0x0002a6000804017f */
[----:B--2---:R-:W-:Y:S05]  /*bf30*/  @!P2 NANOSLEEP.SYNCS 0x989680 ;  /* 0x009896800000a95d */ /* 0x004fea0003900000 */
[----:B------:R-:W2:Y:S02]  /*bf40*/  @!P2 SYNCS.PHASECHK.TRANS64 P2, [R6+URZ+0x34850], R3 ;  /* 0x034850030600a5a7 */ /* 0x000ea4000804007f */
[----:B--2---:R-:W-:Y:S05]  /*bf50*/  @!P2 BRA `(.L_x_27) ;  /* 0xfffffffc00eca947 */ /* 0x004fea000383ffff */
[----:B------:R-:W-:Y:S05]  /*bf60*/  BRA `(.L_x_26) ;  /* 0xffffff8400147947 */ /* 0x000fea000383ffff */
.L_x_32:
[----:B-1----:R1:W2:Y:S02]  /*bf70*/  SYNCS.PHASECHK.TRANS64.TRYWAIT P0, [R12+URZ+0x34850], R9 ;  /* 0x034850090c0075a7 */ /* 0x0022a4000800017f */
[----:B--2---:R-:W-:Y:S05]  /*bf80*/  @!P0 NANOSLEEP.SYNCS 0x989680 ;  /* 0x009896800000895d */ /* 0x004fea0003900000 */
[----:B------:R-:W2:Y:S02]  /*bf90*/  @!P0 SYNCS.PHASECHK.TRANS64 P0, [R12+URZ+0x34850], R9 ;  /* 0x034850090c0085a7 */ /* 0x000ea4000800007f */
[----:B--2---:R-:W-:Y:S05]  /*bfa0*/  @!P0 BRA `(.L_x_32) ;  /* 0xfffffffc00f08947 */ /* 0x004fea000383ffff */
[----:B------:R-:W-:Y:S05]  /*bfb0*/  BRA `(.L_x_31) ;  /* 0xffffff9c00e47947 */ /* 0x000fea000383ffff */
.L_x_43:
[----:B------:R-:W-:Y:S01]  /*bfc0*/  IMAD.MOV.U32 R13, RZ, RZ, R0 ;  /* 0x000000ffff0d7224 */ /* 0x000fe200078e0000 */
[----:B------:R-:W-:Y:S01]  /*bfd0*/  MOV R11, 0x1f ;  /* 0x0000001f000b7802 */ /* 0x000fe20000000f00 */
[----:B------:R-:W-:Y:S02]  /*bfe0*/  IMAD.MOV.U32 R12, RZ, RZ, RZ ;  /* 0x000000ffff0c7224 */ /* 0x000fe400078e00ff */
[----:B------:R-:W-:-:S07]  /*bff0*/  IMAD.MOV.U32 R15, RZ, RZ, -0x1 ;  /* 0xffffffffff0f7424 */ /* 0x000fce00078e00ff */
[----:B0-----:R-:W-:Y:S05]  /*c000*/  WARPSYNC.COLLECTIVE R15, `(.L_x_122) ;  /* 0x000000000f087348 */ /* 0x001fea0003c00000 */
[----:B------:R1:W2:Y:S02]  /*c010*/  SHFL.IDX P6, R14, R13, R12, R11 ;  /* 0x0000000c0d0e7389 */ /* 0x0002a400000c000b */
[----:B012---:R-:W-:Y:S01]  /*c020*/  ENDCOLLECTIVE ;  /* 0x000000000000791b */ /* 0x007fe20003800000 */
.L_x_122:
[----:B------:R-:W-:Y:S05]  /*c030*/  BRA `(.L_x_123) ;  /* 0xffffffc800a87947 */ /* 0x000fea000383ffff */
.L_x_45:
[----:B------:R-:W-:Y:S01]  /*c040*/  BSSY B0, `(.L_x_124) ;  /* 0x0000006000007945 */ /* 0x000fe20003800000 */
[----:B------:R-:W-:-:S07]  /*c050*/  IMAD.MOV.U32 R15, RZ, RZ, -0x1 ;  /* 0xffffffffff0f7424 */ /* 0x000fce00078e00ff */
[----:B01----:R-:W-:Y:S05]  /*c060*/  WARPSYNC.COLLECTIVE R15, `(.L_x_125) ;  /* 0x000000000f0c7348 */ /* 0x003fea0003c00000 */
[----:B------:R-:W-:Y:S02]  /*c070*/  ELECT P6, UR62, PT ;  /* 0x00000000003e782f */ /* 0x000fe400038c0000 */
[----:B------:R-:W-:Y:S01]  /*c080*/  MOV R14, UR62 ;  /* 0x0000003e000e7c02 */ /* 0x000fe20008000f00 */
[----:B01----:R-:W-:Y:S10]  /*c090*/  ENDCOLLECTIVE ;  /* 0x000000000000791b */ /* 0x003ff40003800000 */
.L_x_125:
[----:B------:R-:W-:Y:S05]  /*c0a0*/  BSYNC B0 ;  /* 0x0000000000007941 */ /* 0x000fea0003800000 */
.L_x_124:
[----:B------:R-:W-:Y:S05]  /*c0b0*/  BRA `(.L_x_126) ;  /* 0xffffffc800a87947 */ /* 0x000fea000383ffff */
.L_x_47:
[----:B0-----:R-:W-:-:S04]  /*c0c0*/  IMAD.U32 R3, RZ, RZ, UR38 ;  /* 0x00000026ff037e24 */ /* 0x001fc8000f8e00ff */
[----:B------:R0:W1:Y:S03]  /*c0d0*/  SYNCS.PHASECHK.TRANS64.TRYWAIT P0, [R3+URZ+0x34840], R0 ;  /* 0x03484000030075a7 */ /* 0x000066000800017f */
[----:B-1----:R-:W-:Y:S05]  /*c0e0*/  @!P0 NANOSLEEP.SYNCS 0x989680 ;  /* 0x009896800000895d */ /* 0x002fea0003900000 */
[----:B------:R-:W1:Y:S02]  /*c0f0*/  @!P0 SYNCS.PHASECHK.TRANS64 P0, [R3+URZ+0x34840], R0 ;  /* 0x03484000030085a7 */ /* 0x000e64000800007f */
[----:B-1----:R-:W-:Y:S05]  /*c100*/  @!P0 BRA `(.L_x_47) ;  /* 0xfffffffc00ec8947 */ /* 0x002fea000383ffff */
[----:B------:R-:W-:Y:S05]  /*c110*/  BRA `(.L_x_127) ;  /* 0xffffffc800fc7947 */ /* 0x000fea000383ffff */
.L_x_50:
[----:B------:R-:W-:Y:S01]  /*c120*/  IMAD R8, R11, 0x80, R8 ;  /* 0x000000800b087824 */ /* 0x000fe200078e0208 */
[----:B------:R-:W-:Y:S01]  /*c130*/  MOV R12, RZ ;  /* 0x000000ff000c7202 */ /* 0x000fe20000000f00 */
[----:B------:R-:W-:Y:S02]  /*c140*/  IMAD.MOV.U32 R13, RZ, RZ, R7 ;  /* 0x000000ffff0d7224 */ /* 0x000fe400078e0007 */
[----:B------:R-:W-:Y:S02]  /*c150*/  IMAD.MOV.U32 R11, RZ, RZ, 0x181f ;  /* 0x0000181fff0b7424 */ /* 0x000fe400078e00ff */
[----:B------:R-:W-:Y:S02]  /*c160*/  IMAD.MOV.U32 R15, RZ, RZ, -0x1 ;  /* 0xffffffffff0f7424 */ /* 0x000fe400078e00ff */
[----:B------:R-:W-:-:S07]  /*c170*/  VIADD R5, R8, 0x10 ;  /* 0x0000001008057836 */ /* 0x000fce0000000000 */
[----:B------:R-:W-:Y:S05]  /*c180*/  WARPSYNC.COLLECTIVE R15, `(.L_x_128) ;  /* 0x000000000f087348 */ /* 0x000fea0003c00000 */
[----:B------:R0:W1:Y:S02]  /*c190*/  SHFL.IDX P6, R14, R13, R12, R11 ;  /* 0x0000000c0d0e7389 */ /* 0x00006400000c000b */
[----:B01----:R-:W-:Y:S01]  /*c1a0*/  ENDCOLLECTIVE ;  /* 0x000000000000791b */ /* 0x003fe20003800000 */
.L_x_128:
[----:B------:R-:W-:Y:S02]  /*c1b0*/  IMAD.MOV.U32 R13, RZ, RZ, R0 ;  /* 0x000000ffff0d7224 */ /* 0x000fe400078e0000 */
[----:B------:R-:W-:-:S07]  /*c1c0*/  IMAD.MOV.U32 R2, RZ, RZ, R14 ;  /* 0x000000ffff027224 */ /* 0x000fce00078e000e */
[----:B------:R-:W-:Y:S05]  /*c1d0*/  WARPSYNC.COLLECTIVE R15, `(.L_x_129) ;  /* 0x000000000f087348 */ /* 0x000fea0003c00000 */
[----:B------:R0:W1:Y:S02]  /*c1e0*/  SHFL.IDX P6, R14, R13, R12, R11 ;  /* 0x0000000c0d0e7389 */ /* 0x00006400000c000b */
[----:B01----:R-:W-:Y:S01]  /*c1f0*/  ENDCOLLECTIVE ;  /* 0x000000000000791b */ /* 0x003fe20003800000 */
.L_x_129:
[----:B------:R-:W-:Y:S01]  /*c200*/  ULDC UR4, c[0x0][0x288] ;  /* 0x0000a20000047ab9 */ /* 0x000fe20000000800 */
[----:B------:R-:W-:Y:S02]  /*c210*/  IMAD.MOV.U32 R3, RZ, RZ, R2 ;  /* 0x000000ffff037224 */ /* 0x000fe400078e0002 */
[----:B------:R-:W-:-:S05]  /*c220*/  IMAD R6, R6, UR4, RZ ;  /* 0x0000000406067c24 */ /* 0x000fca000f8e02ff */
[----:B------:R-:W-:Y:S01]  /*c230*/  ISETP.GE.AND P3, PT, R8, R6, PT ;  /* 0x000000060800720c */ /* 0x000fe20003f66270 */
[----:B------:R-:W-:Y:S02]  /*c240*/  IMAD.MOV.U32 R13, RZ, RZ, R7 ;  /* 0x000000ffff0d7224 */ /* 0x000fe400078e0007 */
[----:B------:R-:W-:-:S10]  /*c250*/  IMAD.MOV.U32 R12, RZ, RZ, 0x1 ;  /* 0x00000001ff0c7424 */ /* 0x000fd400078e00ff */
[----:B------:R-:W-:Y:S02]  /*c260*/  @!P3 LEA R21, R9, UR38, 0x1 ;  /* 0x000000260915bc11 */ /* 0x000fe4000f8e08ff */
[----:B------:R-:W-:-:S07]  /*c270*/  MOV R2, R14 ;  /* 0x0000000e00027202 */ /* 0x000fce0000000f00 */
[----:B------:R-:W-:Y:S05]  /*c280*/  WARPSYNC.COLLECTIVE R15, `(.L_x_130) ;  /* 0x000000000f087348 */ /* 0x000fea0003c00000 */
[----:B------:R0:W1:Y:S02]  /*c290*/  SHFL.IDX P6, R14, R13, R12, R11 ;  /* 0x0000000c0d0e7389 */ /* 0x00006400000c000b */
[----:B01----:R-:W-:Y:S01]  /*c2a0*/  ENDCOLLECTIVE ;  /* 0x000000000000791b */ /* 0x003fe20003800000 */
.L_x_130:
[----:B------:R-:W-:-:S05]  /*c2b0*/  @!P3 IMAD.WIDE.U32 R2, R10, 0x2, R2 ;  /* 0x000000020a02b825 */ /* 0x000fca00078e0002 */
[----:B------:R-:W-:Y:S01]  /*c2c0*/  @!PT LDS RZ, [RZ] ;  /* 0x00000000fffff984 */ /* 0x000fe20000000800 */
[----:B------:R-:W-:Y:S01]  /*c2d0*/  @!PT LDS RZ, [RZ] ;  /* 0x00000000fffff984 */ /* 0x000fe20000000800 */
[----:B------:R-:W-:Y:S01]  /*c2e0*/  @!PT LDS RZ, [RZ] ;  /* 0x00000000fffff984 */ /* 0x000fe20000000800 */
[----:B------:R0:W-:Y:S04]  /*c2f0*/  @!P3 LDGSTS.E.BYPASS.LTC128B.128 [R21+0x10400], desc[UR42][R2.64], !P2 ;  /* 0x104000000215bfae */ /* 0x0001e8000d101d6a */
[----:B------:R0:W-:Y:S01]  /*c300*/  @!P3 LDGSTS.E.BYPASS.LTC128B.128 [R21+0x14400], desc[UR42][R2.64+0x80], !P0 ;  /* 0x144000800215bfae */ /* 0x0001e2000c101d6a */
[----:B------:R-:W-:-:S03]  /*c310*/  IMAD.MOV.U32 R13, RZ, RZ, R0 ;  /* 0x000000ffff0d7224 */ /* 0x000fc600078e0000 */
[----:B------:R0:W-:Y:S01]  /*c320*/  @!P3 LDGSTS.E.BYPASS.LTC128B.128 [R21+0x18400], desc[UR42][R2.64+0x100], !P1 ;  /* 0x184001000215bfae */ /* 0x0001e2000c901d6a */
[----:B------:R-:W-:Y:S01]  /*c330*/  ISETP.GE.AND P3, PT, R5, R6, PT ;  /* 0x000000060500720c */ /* 0x000fe20003f66270 */
[----:B------:R-:W-:-:S12]  /*c340*/  IMAD.MOV.U32 R4, RZ, RZ, R14 ;  /* 0x000000ffff047224 */ /* 0x000fd800078e000e */
[----:B0-----:R-:W-:Y:S05]  /*c350*/  WARPSYNC.COLLECTIVE R15, `(.L_x_131) ;  /* 0x000000000f087348 */ /* 0x001fea0003c00000 */
[----:B------:R1:W2:Y:S02]  /*c360*/  SHFL.IDX P6, R14, R13, R12, R11 ;  /* 0x0000000c0d0e7389 */ /* 0x0002a400000c000b */
[----:B012---:R-:W-:Y:S01]  /*c370*/  ENDCOLLECTIVE ;  /* 0x000000000000791b */ /* 0x007fe20003800000 */
.L_x_131:
[----:B------:R-:W-:Y:S01]  /*c380*/  VIADD R3, R8, 0x20 ;  /* 0x0000002008037836 */ /* 0x000fe20000000000 */
[----:B------:R-:W-:Y:S02]  /*c390*/  MOV R5, R4 ;  /* 0x0000000400057202 */ /* 0x000fe40000000f00 */
[----:B------:R-:W-:Y:S01]  /*c3a0*/  @!P3 LEA R20, R9, UR38, 0x1 ;  /* 0x000000260914bc11 */ /* 0x000fe2000f8e08ff */
[----:B------:R-:W-:Y:S02]  /*c3b0*/  IMAD.MOV.U32 R13, RZ, RZ, R7 ;  /* 0x000000ffff0d7224 */ /* 0x000fe400078e0007 */
[----:B------:R-:W-:Y:S02]  /*c3c0*/  IMAD.MOV.U32 R12, RZ, RZ, 0x2 ;  /* 0x00000002ff0c7424 */ /* 0x000fe400078e00ff */
[----:B------:R-:W-:-:S07]  /*c3d0*/  IMAD.MOV.U32 R4, RZ, RZ, R14 ;  /* 0x000000ffff047224 */ /* 0x000fce00078e000e */
[----:B------:R-:W-:Y:S05]  /*c3e0*/  WARPSYNC.COLLECTIVE R15, `(.L_x_132) ;  /* 0x000000000f087348 */ /* 0x000fea0003c00000 */
[----:B------:R0:W1:Y:S02]  /*c3f0*/  SHFL.IDX P6, R14, R13, R12, R11 ;  /* 0x0000000c0d0e7389 */ /* 0x00006400000c000b */
[----:B01----:R-:W-:Y:S01]  /*c400*/  ENDCOLLECTIVE ;  /* 0x000000000000791b */ /* 0x003fe20003800000 */
.L_x_132:
[----:B------:R-:W-:-:S05]  /*c410*/  @!P3 IMAD.WIDE.U32 R4, R10, 0x2, R4 ;  /* 0x000000020a04b825 */ /* 0x000fca00078e0004 */
[----:B------:R-:W-:Y:S01]  /*c420*/  @!PT LDS RZ, [RZ] ;  /* 0x00000000fffff984 */ /* 0x000fe20000000800 */
[----:B------:R-:W-:Y:S01]  /*c430*/  @!PT LDS RZ, [RZ] ;  /* 0x00000000fffff984 */ /* 0x000fe20000000800 */
[----:B------:R-:W-:Y:S01]  /*c440*/  @!PT LDS RZ, [RZ] ;  /* 0x00000000fffff984 */ /* 0x000fe20000000800 */
[----:B------:R0:W-:Y:S04]  /*c450*/  @!P3 LDGSTS.E.BYPASS.LTC128B.128 [R20+0x10c00], desc[UR42][R4.64], !P2 ;  /* 0x10c000000414bfae */ /* 0x0001e8000d101d6a */
[----:B------:R0:W-:Y:S01]  /*c460*/  @!P3 LDGSTS.E.BYPASS.LTC128B.128 [R20+0x14c00], desc[UR42][R4.64+0x80], !P0 ;  /* 0x14c000800414bfae */ /* 0x0001e2000c101d6a */
[----:B------:R-:W-:-:S03]  /*c470*/  MOV R13, R0 ;  /* 0x00000000000d7202 */ /* 0x000fc60000000f00 */
[----:B------:R0:W-:Y:S01]  /*c480*/  @!P3 LDGSTS.E.BYPASS.LTC128B.128 [R20+0x18c00], desc[UR42][R4.64+0x100], !P1 ;  /* 0x18c001000414bfae */ /* 0x0001e2000c901d6a */
[----:B------:R-:W-:Y:S01]  /*c490*/  ISETP.GE.AND P3, PT, R3, R6, PT ;  /* 0x000000060300720c */ /* 0x000fe20003f66270 */
[----:B------:R-:W-:-:S12]  /*c4a0*/  IMAD.MOV.U32 R2, RZ, RZ, R14 ;  /* 0x000000ffff027224 */ /* 0x000fd800078e000e */
[----:B0-----:R-:W-:Y:S05]  /*c4b0*/  WARPSYNC.COLLECTIVE R15, `(.L_x_133) ;  /* 0x000000000f087348 */ /* 0x001fea0003c00000 */
[----:B------:R1:W2:Y:S02]  /*c4c0*/  SHFL.IDX P6, R14, R13, R12, R11 ;  /* 0x0000000c0d0e7389 */ /* 0x0002a400000c000b */
[----:B012---:R-:W-:Y:S01]  /*c4d0*/  ENDCOLLECTIVE ;  /* 0x000000000000791b */ /* 0x007fe20003800000 */
.L_x_133:
[----:B------:R-:W-:Y:S02]  /*c4e0*/  VIADD R5, R8, 0x30 ;  /* 0x0000003008057836 */ /* 0x000fe40000000000 */
[----:B------:R-:W-:Y:S01]  /*c4f0*/  IMAD.MOV.U32 R3, RZ, RZ, R2 ;  /* 0x000000ffff037224 */ /* 0x000fe200078e0002 */
[----:B------:R-:W-:Y:S01]  /*c500*/  @!P3 LEA R21, R9, UR38, 0x1 ;  /* 0x000000260915bc11 */ /* 0x000fe2000f8e08ff */
[----:B------:R-:W-:Y:S02]  /*c510*/  IMAD.MOV.U32 R13, RZ, RZ, R7 ;  /* 0x000000ffff0d7224 */ /* 0x000fe400078e0007 */
[----:B------:R-:W-:Y:S02]  /*c520*/  IMAD.MOV.U32 R12, RZ, RZ, 0x3 ;  /* 0x00000003ff0c7424 */ /* 0x000fe400078e00ff */
[----:B------:R-:W-:-:S07]  /*c530*/  IMAD.MOV.U32 R2, RZ, RZ, R14 ;  /* 0x000000ffff027224 */ /* 0x000fce00078e000e */
[----:B------:R-:W-:Y:S05]  /*c540*/  WARPSYNC.COLLECTIVE R15, `(.L_x_134) ;  /* 0x000000000f087348 */ /* 0x000fea0003c00000 */
[----:B------:R0:W1:Y:S02]  /*c550*/  SHFL.IDX P6, R14, R13, R12, R11 ;  /* 0x0000000c0d0e7389 */ /* 0x00006400000c000b */
[----:B01----:R-:W-:Y:S01]  /*c560*/  ENDCOLLECTIVE ;  /* 0x000000000000791b */ /* 0x003fe20003800000 */
.L_x_134:
        /* <DEDUP_REMOVED lines=8> */
[----:B------:R-:W-:Y:S02]  /*c5f0*/  ISETP.GE.AND P3, PT, R5, R6, PT ;  /* 0x000000060500720c */ /* 0x000fe40003f66270 */
[----:B------:R-:W-:-:S11]  /*c600*/  MOV R4, R14 ;  /* 0x0000000e00047202 */ /* 0x000fd60000000f00 */
[----:B0-----:R-:W-:Y:S05]  /*c610*/  WARPSYNC.COLLECTIVE R15, `(.L_x_135) ;  /* 0x000000000f087348 */ /* 0x001fea0003c00000 */
[----:B------:R1:W2:Y:S02]  /*c620*/  SHFL.IDX P6, R14, R13, R12, R11 ;  /* 0x0000000c0d0e7389 */ /* 0x0002a400000c000b */
[----:B012---:R-:W-:Y:S01]  /*c630*/  ENDCOLLECTIVE ;  /* 0x000000000000791b */ /* 0x007fe20003800000 */
.L_x_135:
[----:B------:R-:W-:Y:S02]  /*c640*/  VIADD R3, R8, 0x40 ;  /* 0x0000004008037836 */ /* 0x000fe40000000000 */
[----:B------:R-:W-:Y:S01]  /*c650*/  IMAD.MOV.U32 R5, RZ, RZ, R4 ;  /* 0x000000ffff057224 */ /* 0x000fe200078e0004 */
[----:B------:R-:W-:Y:S01]  /*c660*/  @!P3 LEA R20, R9, UR38, 0x1 ;  /* 0x000000260914bc11 */ /* 0x000fe2000f8e08ff */
[----:B------:R-:W-:Y:S01]  /*c670*/  IMAD.MOV.U32 R13, RZ, RZ, R7 ;  /* 0x000000ffff0d7224 */ /* 0x000fe200078e0007 */
[----:B------:R-:W-:Y:S01]  /*c680*/  MOV R12, 0x4 ;  /* 0x00000004000c7802 */ /* 0x000fe20000000f00 */
[----:B------:R-:W-:-:S07]  /*c690*/  IMAD.MOV.U32 R4, RZ, RZ, R14 ;  /* 0x000000ffff047224 */ /* 0x000fce00078e000e */
[----:B------:R-:W-:Y:S05]  /*c6a0*/  WARPSYNC.COLLECTIVE R15, `(.L_x_136) ;  /* 0x000000000f087348 */ /* 0x000fea0003c00000 */
[----:B------:R0:W1:Y:S02]  /*c6b0*/  SHFL.IDX P6, R14, R13, R12, R11 ;  /* 0x0000000c0d0e7389 */ /* 0x00006400000c000b */
[----:B01----:R-:W-:Y:S01]  /*c6c0*/  ENDCOLLECTIVE ;  /* 0x000000000000791b */ /* 0x003fe20003800000 */
.L_x_136:
        /* <DEDUP_REMOVED lines=13> */
.L_x_137:
[----:B------:R-:W-:Y:S02]  /*c7a0*/  VIADD R5, R8, 0x50 ;  /* 0x0000005008057836 */ /* 0x000fe40000000000 */
[----:B------:R-:W-:Y:S01]  /*c7b0*/  IMAD.MOV.U32 R3, RZ, RZ, R2 ;  /* 0x000000ffff037224 */ /* 0x000fe200078e0002 */
[----:B------:R-:W-:Y:S02]  /*c7c0*/  @!P3 LEA R21, R9, UR38, 0x1 ;  /* 0x000000260915bc11 */ /* 0x000fe4000f8e08ff */
[----:B------:R-:W-:Y:S01]  /*c7d0*/  MOV R13, R7 ;  /* 0x00000007000d7202 */ /* 0x000fe20000000f00 */
[----:B------:R-:W-:Y:S02]  /*c7e0*/  IMAD.MOV.U32 R12, RZ, RZ, 0x5 ;  /* 0x00000005ff0c7424 */ /* 0x000fe400078e00ff */
[----:B------:R-:W-:-:S07]  /*c7f0*/  IMAD.MOV.U32 R2, RZ, RZ, R14 ;  /* 0x000000ffff027224 */ /* 0x000fce00078e000e */
[----:B------:R-:W-:Y:S05]  /*c800*/  WARPSYNC.COLLECTIVE R15, `(.L_x_138) ;  /* 0x000000000f087348 */ /* 0x000fea0003c00000 */
[----:B------:R0:W1:Y:S02]  /*c810*/  SHFL.IDX P6, R14, R13, R12, R11 ;  /* 0x0000000c0d0e7389 */ /* 0x00006400000c000b */
[----:B01----:R-:W-:Y:S01]  /*c820*/  ENDCOLLECTIVE ;  /* 0x000000000000791b */ /* 0x003fe20003800000 */
.L_x_138:
        /* <DEDUP_REMOVED lines=13> */
.L_x_139:
[----:B------:R-:W-:Y:S01]  /*c900*/  IADD3 R3, R8, 0x60, RZ ;  /* 0x0000006008037810 */ /* 0x000fe20007ffe0ff */
        /* <DEDUP_REMOVED lines=8> */
.L_x_140:
        /* <DEDUP_REMOVED lines=13> */
.L_x_141:
[----:B------:R-:W-:Y:S01]  /*ca60*/  IMAD.MOV.U32 R3, RZ, RZ, R2 ;  /* 0x000000ffff037224 */ /* 0x000fe200078e0002 */
[----:B------:R-:W-:Y:S01]  /*ca70*/  @!P3 LEA R21, R9, UR38, 0x1 ;  /* 0x000000260915bc11 */ /* 0x000fe2000f8e08ff */
[----:B------:R-:W-:Y:S02]  /*ca80*/  IMAD.MOV.U32 R13, RZ, RZ, R7 ;  /* 0x000000ffff0d7224 */ /* 0x000fe400078e0007 */
[----:B------:R-:W-:Y:S01]  /*ca90*/  IMAD.MOV.U32 R12, RZ, RZ, 0x7 ;  /* 0x00000007ff0c7424 */ /* 0x000fe200078e00ff */
[----:B------:R-:W-:-:S07]  /*caa0*/  MOV R2, R14 ;  /* 0x0000000e00027202 */ /* 0x000fce0000000f00 */
[----:B------:R-:W-:Y:S05]  /*cab0*/  WARPSYNC.COLLECTIVE R15, `(.L_x_142) ;  /* 0x000000000f087348 */ /* 0x000fea0003c00000 */
[----:B------:R0:W1:Y:S02]  /*cac0*/  SHFL.IDX P6, R14, R13, R12, R11 ;  /* 0x0000000c0d0e7389 */ /* 0x00006400000c000b */
[----:B01----:R-:W-:Y:S01]  /*cad0*/  ENDCOLLECTIVE ;  /* 0x000000000000791b */ /* 0x003fe20003800000 */
.L_x_142:
        /* <DEDUP_REMOVED lines=8> */
[----:B------:R-:W-:-:S07]  /*cb60*/  IMAD.MOV.U32 R4, RZ, RZ, R14 ;  /* 0x000000ffff047224 */ /* 0x000fce00078e000e */
[----:B0-----:R-:W-:Y:S05]  /*cb70*/  WARPSYNC.COLLECTIVE R15, `(.L_x_143) ;  /* 0x000000000f087348 */ /* 0x001fea0003c00000 */
[----:B------:R1:W2:Y:S02]  /*cb80*/  SHFL.IDX P6, R14, R13, R12, R11 ;  /* 0x0000000c0d0e7389 */ /* 0x0002a400000c000b */
[----:B012---:R-:W-:Y:S01]  /*cb90*/  ENDCOLLECTIVE ;  /* 0x000000000000791b */ /* 0x007fe20003800000 */
.L_x_143:
[----:B------:R-:W-:Y:S05]  /*cba0*/  BRA `(.L_x_144) ;  /* 0xffffffcc00787947 */ /* 0x000fea000383ffff */
.L_x_53:
[----:B-1----:R-:W-:-:S04]  /*cbb0*/  IMAD.U32 R3, RZ, RZ, UR38 ;  /* 0x00000026ff037e24 */ /* 0x002fc8000f8e00ff */
[----:B------:R1:W2:Y:S03]  /*cbc0*/  SYNCS.PHASECHK.TRANS64.TRYWAIT P0, [R3+URZ+0x34820], R0 ;  /* 0x03482000030075a7 */ /* 0x0002a6000800017f */
[----:B--2---:R-:W-:Y:S05]  /*cbd0*/  @!P0 NANOSLEEP.SYNCS 0x989680 ;  /* 0x009896800000895d */ /* 0x004fea0003900000 */
[----:B------:R-:W2:Y:S02]  /*cbe0*/  @!P0 SYNCS.PHASECHK.TRANS64 P0, [R3+URZ+0x34820], R0 ;  /* 0x03482000030085a7 */ /* 0x000ea4000800007f */
[----:B--2---:R-:W-:Y:S05]  /*cbf0*/  @!P0 BRA `(.L_x_53) ;  /* 0xfffffffc00ec8947 */ /* 0x004fea000383ffff */
[----:B------:R-:W-:Y:S05]  /*cc00*/  BRA `(.L_x_145) ;  /* 0xffffffcc00d07947 */ /* 0x000fea000383ffff */
.L_x_60:
[----:B-1----:R-:W-:-:S04]  /*cc10*/  MOV R3, UR38 ;  /* 0x0000002600037c02 */ /* 0x002fc80008000f00 */
[----:B------:R1:W2:Y:S03]  /*cc20*/  SYNCS.PHASECHK.TRANS64.TRYWAIT P0, [R3+URZ+0x34848], R2 ;  /* 0x03484802030075a7 */ /* 0x0002a6000800017f */
[----:B--2---:R-:W-:Y:S05]  /*cc30*/  @!P0 NANOSLEEP.SYNCS 0x989680 ;  /* 0x009896800000895d */ /* 0x004fea0003900000 */
[----:B------:R-:W2:Y:S02]  /*cc40*/  @!P0 SYNCS.PHASECHK.TRANS64 P0, [R3+URZ+0x34848], R2 ;  /* 0x03484802030085a7 */ /* 0x000ea4000800007f */
[----:B--2---:R-:W-:Y:S05]  /*cc50*/  @!P0 BRA `(.L_x_60) ;  /* 0xfffffffc00ec8947 */ /* 0x004fea000383ffff */
[----:B------:R-:W-:Y:S05]  /*cc60*/  BRA `(.L_x_146) ;  /* 0xffffffd000a47947 */ /* 0x000fea000383ffff */
.L_x_67:
[----:B0-----:R-:W-:-:S04]  /*cc70*/  IMAD.U32 R3, RZ, RZ, UR38 ;  /* 0x00000026ff037e24 */ /* 0x001fc8000f8e00ff */
[----:B------:R0:W1:Y:S03]  /*cc80*/  SYNCS.PHASECHK.TRANS64.TRYWAIT P0, [R3+URZ+0x34860], R2 ;  /* 0x03486002030075a7 */ /* 0x000066000800017f */
[----:B-1----:R-:W-:Y:S05]  /*cc90*/  @!P0 NANOSLEEP.SYNCS 0x989680 ;  /* 0x009896800000895d */ /* 0x002fea0003900000 */
[----:B------:R-:W1:Y:S02]  /*cca0*/  @!P0 SYNCS.PHASECHK.TRANS64 P0, [R3+URZ+0x34860], R2 ;  /* 0x03486002030085a7 */ /* 0x000e64000800007f */
[----:B-1----:R-:W-:Y:S05]  /*ccb0*/  @!P0 BRA `(.L_x_67) ;  /* 0xfffffffc00ec8947 */ /* 0x002fea000383ffff */
[----:B------:R-:W-:Y:S05]  /*ccc0*/  BRA `(.L_x_147) ;  /* 0xffffffd400787947 */ /* 0x000fea000383ffff */
.L_x_76:
[----:B-1----:R-:W-:-:S04]  /*ccd0*/  IMAD.U32 R3, RZ, RZ, UR38 ;  /* 0x00000026ff037e24 */ /* 0x002fc8000f8e00ff */
[----:B------:R1:W2:Y:S03]  /*cce0*/  SYNCS.PHASECHK.TRANS64.TRYWAIT P0, [R3+URZ+0x34840], R2 ;  /* 0x03484002030075a7 */ /* 0x0002a6000800017f */
[----:B--2---:R-:W-:Y:S05]  /*ccf0*/  @!P0 NANOSLEEP.SYNCS 0x989680 ;  /* 0x009896800000895d */ /* 0x004fea0003900000 */
[----:B------:R-:W2:Y:S02]  /*cd00*/  @!P0 SYNCS.PHASECHK.TRANS64 P0, [R3+URZ+0x34840], R2 ;  /* 0x03484002030085a7 */ /* 0x000ea4000800007f */
[----:B--2---:R-:W-:Y:S05]  /*cd10*/  @!P0 BRA `(.L_x_76) ;  /* 0xfffffffc00ec8947 */ /* 0x004fea000383ffff */
[----:B------:R-:W-:Y:S05]  /*cd20*/  BRA `(.L_x_148) ;  /* 0xffffffd800987947 */ /* 0x000fea000383ffff */
.L_x_83:
[----:B0-----:R-:W-:-:S04]  /*cd30*/  IMAD.U32 R3, RZ, RZ, UR38 ;  /* 0x00000026ff037e24 */ /* 0x001fc8000f8e00ff */
[----:B------:R0:W1:Y:S03]  /*cd40*/  SYNCS.PHASECHK.TRANS64.TRYWAIT P0, [R3+URZ+0x34868], R2 ;  /* 0x03486802030075a7 */ /* 0x000066000800017f */
[----:B-1----:R-:W-:Y:S05]  /*cd50*/  @!P0 NANOSLEEP.SYNCS 0x989680 ;  /* 0x009896800000895d */ /* 0x002fea0003900000 */
[----:B------:R-:W1:Y:S02]  /*cd60*/  @!P0 SYNCS.PHASECHK.TRANS64 P0, [R3+URZ+0x34868], R2 ;  /* 0x03486802030085a7 */ /* 0x000e64000800007f */
[----:B-1----:R-:W-:Y:S05]  /*cd70*/  @!P0 BRA `(.L_x_83) ;  /* 0xfffffffc00ec8947 */ /* 0x002fea000383ffff */
[----:B------:R-:W-:Y:S05]  /*cd80*/  BRA `(.L_x_149) ;  /* 0xffffffdc006c7947 */ /* 0x000fea000383ffff */
.L_x_92:
[----:B-1----:R-:W-:-:S04]  /*cd90*/  IMAD.U32 R3, RZ, RZ, UR38 ;  /* 0x00000026ff037e24 */ /* 0x002fc8000f8e00ff */
[----:B------:R1:W2:Y:S03]  /*cda0*/  SYNCS.PHASECHK.TRANS64.TRYWAIT P0, [R3+URZ+0x34848], R2 ;  /* 0x03484802030075a7 */ /* 0x0002a6000800017f */
[----:B--2---:R-:W-:Y:S05]  /*cdb0*/  @!P0 NANOSLEEP.SYNCS 0x989680 ;  /* 0x009896800000895d */ /* 0x004fea0003900000 */
[----:B------:R-:W2:Y:S02]  /*cdc0*/  @!P0 SYNCS.PHASECHK.TRANS64 P0, [R3+URZ+0x34848], R2 ;  /* 0x03484802030085a7 */ /* 0x000ea4000800007f */
[----:B--2---:R-:W-:Y:S05]  /*cdd0*/  @!P0 BRA `(.L_x_92) ;  /* 0xfffffffc00ec8947 */ /* 0x004fea000383ffff */
[----:B------:R-:W-:Y:S05]  /*cde0*/  BRA `(.L_x_150) ;  /* 0xffffffe000a47947 */ /* 0x000fea000383ffff */
.L_x_99:
[----:B0-----:R-:W-:-:S04]  /*cdf0*/  IMAD.U32 R3, RZ, RZ, UR38 ;  /* 0x00000026ff037e24 */ /* 0x001fc8000f8e00ff */
[----:B------:R0:W1:Y:S03]  /*ce00*/  SYNCS.PHASECHK.TRANS64.TRYWAIT P0, [R3+URZ+0x34860], R2 ;  /* 0x03486002030075a7 */ /* 0x000066000800017f */
[----:B-1----:R-:W-:Y:S05]  /*ce10*/  @!P0 NANOSLEEP.SYNCS 0x989680 ;  /* 0x009896800000895d */ /* 0x002fea0003900000 */
[----:B------:R-:W1:Y:S02]  /*ce20*/  @!P0 SYNCS.PHASECHK.TRANS64 P0, [R3+URZ+0x34860], R2 ;  /* 0x03486002030085a7 */ /* 0x000e64000800007f */
[----:B-1----:R-:W-:Y:S05]  /*ce30*/  @!P0 BRA `(.L_x_99) ;  /* 0xfffffffc00ec8947 */ /* 0x002fea000383ffff */
[----:B------:R-:W-:Y:S05]  /*ce40*/  BRA `(.L_x_151) ;  /* 0xffffffe400747947 */ /* 0x000fea000383ffff */
.L_x_107:
[----:B0-----:R0:W1:Y:S02]  /*ce50*/  SYNCS.PHASECHK.TRANS64.TRYWAIT P0, [R3+URZ+0x34860], R2 ;  /* 0x03486002030075a7 */ /* 0x001064000800017f */
[----:B-1----:R-:W-:Y:S05]  /*ce60*/  @!P0 NANOSLEEP.SYNCS 0x989680 ;  /* 0x009896800000895d */ /* 0x002fea0003900000 */
[----:B------:R-:W1:Y:S02]  /*ce70*/  @!P0 SYNCS.PHASECHK.TRANS64 P0, [R3+URZ+0x34860], R2 ;  /* 0x03486002030085a7 */ /* 0x000e64000800007f */
[----:B-1----:R-:W-:Y:S05]  /*ce80*/  @!P0 BRA `(.L_x_107) ;  /* 0xfffffffc00f08947 */ /* 0x002fea000383ffff */
[----:B------:R-:W-:Y:S05]  /*ce90*/  BRA `(.L_x_152) ;  /* 0xffffffe800407947 */ /* 0x000fea000383ffff */
.L_x_112:
[----:B0-----:R0:W1:Y:S02]  /*cea0*/  SYNCS.PHASECHK.TRANS64.TRYWAIT P0, [R2+URZ+0x34820], R3 ;  /* 0x03482003020075a7 */ /* 0x001064000800017f */
[----:B-1----:R-:W-:Y:S05]  /*ceb0*/  @!P0 NANOSLEEP.SYNCS 0x989680 ;  /* 0x009896800000895d */ /* 0x002fea0003900000 */
[----:B------:R-:W1:Y:S02]  /*cec0*/  @!P0 SYNCS.PHASECHK.TRANS64 P0, [R2+URZ+0x34820], R3 ;  /* 0x03482003020085a7 */ /* 0x000e64000800007f */
[----:B-1----:R-:W-:Y:S05]  /*ced0*/  @!P0 BRA `(.L_x_112) ;  /* 0xfffffffc00f08947 */ /* 0x002fea000383ffff */
[----:B------:R-:W-:Y:S05]  /*cee0*/  BRA `(.L_x_153) ;  /* 0xffffffec00107947 */ /* 0x000fea000383ffff */
.L_x_113:
[----:B------:R-:W1:Y:S01]  /*cef0*/  S2R R4, SR_TID.X ;  /* 0x0000000000047919 */ /* 0x000e620000002100 */
[----:B------:R-:W-:Y:S01]  /*cf00*/  BSSY B0, `(.L_x_154) ;  /* 0x000000a000007945 */ /* 0x000fe20003800000 */
[----:B------:R-:W-:Y:S02]  /*cf10*/  IMAD.MOV.U32 R12, RZ, RZ, RZ ;  /* 0x000000ffff0c7224 */ /* 0x000fe400078e00ff */
[----:B------:R-:W-:Y:S02]  /*cf20*/  IMAD.MOV.U32 R11, RZ, RZ, 0x1f ;  /* 0x0000001fff0b7424 */ /* 0x000fe400078e00ff */
[----:B------:R-:W-:Y:S01]  /*cf30*/  IMAD.MOV.U32 R15, RZ, RZ, -0x1 ;  /* 0xffffffffff0f7424 */ /* 0x000fe200078e00ff */
[----:B-1----:R-:W-:-:S04]  /*cf40*/  SHF.R.U32.HI R4, RZ, 0x5, R4 ;  /* 0x00000005ff047819 */ /* 0x002fc80000011604 */
[----:B------:R-:W-:-:S04]  /*cf50*/  LOP3.LUT R4, R4, 0x3, RZ, 0xc0, !PT ;  /* 0x0000000304047812 */ /* 0x000fc800078ec0ff */
[----:B------:R-:W-:-:S07]  /*cf60*/  MOV R13, R4 ;  /* 0x00000004000d7202 */ /* 0x000fce0000000f00 */
[----:B0-----:R-:W-:Y:S05]  /*cf70*/  WARPSYNC.COLLECTIVE R15, `(.L_x_155) ;  /* 0x000000000f087348 */ /* 0x001fea0003c00000 */
[----:B------:R1:W2:Y:S02]  /*cf80*/  SHFL.IDX P6, R14, R13, R12, R11 ;  /* 0x0000000c0d0e7389 */ /* 0x0002a400000c000b */
[----:B012---:R-:W-:Y:S01]  /*cf90*/  ENDCOLLECTIVE ;  /* 0x000000000000791b */ /* 0x007fe20003800000 */
.L_x_155:
[----:B------:R-:W-:Y:S05]  /*cfa0*/  BSYNC B0 ;  /* 0x0000000000007941 */ /* 0x000fea0003800000 */
.L_x_154:
[----:B------:R-:W-:Y:S05]  /*cfb0*/  BRA `(.L_x_156) ;  /* 0xffffffe800f47947 */ /* 0x000fea000383ffff */
.L_x_114:
[----:B------:R-:W-:Y:S01]  /*cfc0*/  BSSY B0, `(.L_x_157) ;  /* 0x0000006000007945 */ /* 0x000fe20003800000 */
[----:B------:R-:W-:-:S07]  /*cfd0*/  IMAD.MOV.U32 R15, RZ, RZ, -0x1 ;  /* 0xffffffffff0f7424 */ /* 0x000fce00078e00ff */
[----:B0-----:R-:W-:Y:S05]  /*cfe0*/  WARPSYNC.COLLECTIVE R15, `(.L_x_158) ;  /* 0x000000000f0c7348 */ /* 0x001fea0003c00000 */
[----:B------:R-:W-:Y:S02]  /*cff0*/  ELECT P6, UR62, PT ;  /* 0x00000000003e782f */ /* 0x000fe400038c0000 */
[----:B------:R-:W-:Y:S01]  /*d000*/  MOV R14, UR62 ;  /* 0x0000003e000e7c02 */ /* 0x000fe20008000f00 */
[----:B0-----:R-:W-:Y:S10]  /*d010*/  ENDCOLLECTIVE ;  /* 0x000000000000791b */ /* 0x001ff40003800000 */
.L_x_158:
[----:B------:R-:W-:Y:S05]  /*d020*/  BSYNC B0 ;  /* 0x0000000000007941 */ /* 0x000fea0003800000 */
.L_x_157:
[----:B------:R-:W-:Y:S05]  /*d030*/  BRA `(.L_x_159) ;  /* 0xffffffe800e87947 */ /* 0x000fea000383ffff */
.L_x_116:
[----:B0-----:R0:W1:Y:S02]  /*d040*/  SYNCS.PHASECHK.TRANS64.TRYWAIT P0, [R7+URZ], R4 ;  /* 0x00000004070075a7 */ /* 0x001064000800017f */
[----:B-1----:R-:W-:Y:S05]  /*d050*/  @!P0 NANOSLEEP.SYNCS 0x989680 ;  /* 0x009896800000895d */ /* 0x002fea0003900000 */
[----:B------:R-:W1:Y:S02]  /*d060*/  @!P0 SYNCS.PHASECHK.TRANS64 P0, [R7+URZ], R4 ;  /* 0x00000004070085a7 */ /* 0x000e64000800007f */
[----:B-1----:R-:W-:Y:S05]  /*d070*/  @!P0 BRA `(.L_x_116) ;  /* 0xfffffffc00f08947 */ /* 0x002fea000383ffff */
[----:B------:R-:W-:Y:S05]  /*d080*/  BRA `(.L_x_160) ;  /* 0xffffffec001c7947 */ /* 0x000fea000383ffff */
.L_x_117:
[----:B-1----:R1:W2:Y:S02]  /*d090*/  SYNCS.PHASECHK.TRANS64.TRYWAIT P0, [R8+URZ], R5 ;  /* 0x00000005080075a7 */ /* 0x0022a4000800017f */
[----:B--2---:R-:W-:Y:S05]  /*d0a0*/  @!P0 NANOSLEEP.SYNCS 0x989680 ;  /* 0x009896800000895d */ /* 0x004fea0003900000 */
[----:B------:R-:W2:Y:S02]  /*d0b0*/  @!P0 SYNCS.PHASECHK.TRANS64 P0, [R8+URZ], R5 ;  /* 0x00000005080085a7 */ /* 0x000ea4000800007f */
[----:B--2---:R-:W-:Y:S05]  /*d0c0*/  @!P0 BRA `(.L_x_117) ;  /* 0xfffffffc00f08947 */ /* 0x004fea000383ffff */
[----:B------:R-:W-:Y:S05]  /*d0d0*/  BRA `(.L_x_161) ;  /* 0xffffffec00107947 */ /* 0x000fea000383ffff */
.L_x_119:
[----:B0-----:R0:W2:Y:S02]  /*d0e0*/  SYNCS.PHASECHK.TRANS64.TRYWAIT P0, [R7+URZ], R4 ;  /* 0x00000004070075a7 */ /* 0x0010a4000800017f */
[----:B--2---:R-:W-:Y:S05]  /*d0f0*/  @!P0 NANOSLEEP.SYNCS 0x989680 ;  /* 0x009896800000895d */ /* 0x004fea0003900000 */
[----:B------:R-:W2:Y:S02]  /*d100*/  @!P0 SYNCS.PHASECHK.TRANS64 P0, [R7+URZ], R4 ;  /* 0x00000004070085a7 */ /* 0x000ea4000800007f */
[----:B--2---:R-:W-:Y:S05]  /*d110*/  @!P0 BRA `(.L_x_119) ;  /* 0xfffffffc00f08947 */ /* 0x004fea000383ffff */
[----:B------:R-:W-:Y:S05]  /*d120*/  BRA `(.L_x_162) ;  /* 0xffffffec00147947 */ /* 0x000fea000383ffff */
.L_x_163:
[----:B------:R-:W-:-:S00]  /*d130*/  BRA `(.L_x_163) ;  /* 0xfffffffc00fc7947 */ /* 0x000fc0000383ffff */
[----:B------:R-:W-:-:S00]  /*d140*/  NOP ;  /* 0x0000000000007918 */ /* 0x000fc00000000000 */
        /* <DEDUP_REMOVED lines=11> */
.L_x_2981:


//--------------------- .text._ZN7cutlass13device_kernelIN5flash11enable_sm90INS1_16FlashAttnFwdSm90INS1_25CollectiveMainloopFwdSm90ILi2EN4cute5tupleIJNS5_1CILi1EEES8_S8_EEENS6_IJNS7_ILi128EEESA_NS7_ILi192EEEEEELi128ENS_6half_tEfNS_4arch4Sm90ELb0ELb0ELb0ELb1ELb0ELb0ELb0ELb1ELb1ELb1ELb1ELb0EEENS1_21CollectiveEpilogueFwdINS6_IJSA_SA_SA_EEES9_SD_SF_Li256ELb1ELb1ELb1ELb0EEENS1_36VarlenDynamicPersistentTileSchedulerILi128ELi128ELi256ELi128ELb1ELb1ELb1ELb0ELb1ELb1EEEEEEEEEvNT_6ParamsE --------------------------
	.section	.text._ZN7cutlass13device_kernelIN5flash11enable_sm90INS1_16FlashAttnFwdSm90INS1_25CollectiveMainloopFwdSm90ILi2EN4cute5tupleIJNS5_1CILi1EEES8_S8_EEENS6_IJNS7_ILi128EEESA_NS7_ILi192EEEEEELi128ENS_6half_tEfNS_4arch4Sm90ELb0ELb0ELb0ELb1ELb0ELb0ELb0ELb1ELb1ELb1ELb1ELb0EEENS1_21CollectiveEpilogueFwdINS6_IJSA_SA_SA_EEES9_SD_SF_Li256ELb1ELb1ELb1ELb0EEENS1_36VarlenDynamicPersistentTileSchedulerILi128ELi128ELi256ELi128ELb1ELb1ELb1ELb0ELb1ELb1EEEEEEEEEvNT_6ParamsE,"ax",@progbits
	.align	128
.text._ZN7cutlass13device_kernelIN5flash11enable_sm90INS1_16FlashAttnFwdSm90INS1_25CollectiveMainloopFwdSm90ILi2EN4cute5tupleIJNS5_1CILi1EEES8_S8_EEENS6_IJNS7_ILi128EEESA_NS7_ILi192EEEEEELi128ENS_6half_tEfNS_4arch4Sm90ELb0ELb0ELb0ELb1ELb0ELb0ELb0ELb1ELb1ELb1ELb1ELb0EEENS1_21CollectiveEpilogueFwdINS6_IJSA_SA_SA_EEES9_SD_SF_Li256ELb1ELb1ELb1ELb0EEENS1_36VarlenDynamicPersistentTileSchedulerILi128ELi128ELi256ELi128ELb1ELb1ELb1ELb0ELb1ELb1EEEEEEEEEvNT_6ParamsE:
        .type           _ZN7cutlass13device_kernelIN5flash11enable_sm90INS1_16FlashAttnFwdSm90INS1_25CollectiveMainloopFwdSm90ILi2EN4cute5tupleIJNS5_1CILi1EEES8_S8_EEENS6_IJNS7_ILi128EEESA_NS7_ILi192EEEEEELi128ENS_6half_tEfNS_4arch4Sm90ELb0ELb0ELb0ELb1ELb0ELb0ELb0ELb1ELb1ELb1ELb1ELb0EEENS1_21CollectiveEpilogueFwdINS6_IJSA_SA_SA_EEES9_SD_SF_Li256ELb1ELb1ELb1ELb0EEENS1_36VarlenDynamicPersistentTileSchedulerILi128ELi128ELi256ELi128ELb1ELb1ELb1ELb0ELb1ELb1EEEEEEEEEvNT_6ParamsE,@function
        .size           _ZN7cutlass13device_kernelIN5flash11enable_sm90INS1_16FlashAttnFwdSm90INS1_25CollectiveMainloopFwdSm90ILi2EN4cute5tupleIJNS5_1CILi1EEES8_S8_EEENS6_IJNS7_ILi128EEESA_NS7_ILi192EEEEEELi128ENS_6half_tEfNS_4arch4Sm90ELb0ELb0ELb0ELb1ELb0ELb0ELb0ELb1ELb1ELb1ELb1ELb0EEENS1_21CollectiveEpilogueFwdINS6_IJSA_SA_SA_EEES9_SD_SF_Li256ELb1ELb1ELb1ELb0EEENS1_36VarlenDynamicPersistentTileSchedulerILi128ELi128ELi256ELi128ELb1ELb1ELb1ELb0ELb1ELb1EEEEEEEEEvNT_6ParamsE,(.L_x_2982 - _ZN7cutlass13device_kernelIN5flash11enable_sm90INS1_16FlashAttnFwdSm90INS1_25CollectiveMainloopFwdSm90ILi2EN4cute5tupleIJNS5_1CILi1EEES8_S8_EEENS6_IJNS7_ILi128EEESA_NS7_ILi192EEEEEELi128ENS_6half_tEfNS_4arch4Sm90ELb0ELb0ELb0ELb1ELb0ELb0ELb0ELb1ELb1ELb1ELb1ELb0EEENS1_21CollectiveEpilogueFwdINS6_IJSA_SA_SA_EEES9_SD_SF_Li256ELb1ELb1ELb1ELb0EEENS1_36VarlenDynamicPersistentTileSchedulerILi128ELi128ELi256ELi128ELb1ELb1ELb1ELb0ELb1ELb1EEEEEEEEEvNT_6ParamsE)
        .other          _ZN7cutlass13device_kernelIN5flash11enable_sm90INS1_16FlashAttnFwdSm90INS1_25CollectiveMainloopFwdSm90ILi2EN4cute5tupleIJNS5_1CILi1EEES8_S8_EEENS6_IJNS7_ILi128EEESA_NS7_ILi192EEEEEELi128ENS_6half_tEfNS_4arch4Sm90ELb0ELb0ELb0ELb1ELb0ELb0ELb0ELb1ELb1ELb1ELb1ELb0EEENS1_21CollectiveEpilogueFwdINS6_IJSA_SA_SA_EEES9_SD_SF_Li256ELb1ELb1ELb1ELb0EEENS1_36VarlenDynamicPersistentTileSchedulerILi128ELi128ELi256ELi128ELb1ELb1ELb1ELb0ELb1ELb1EEEEEEEEEvNT_6ParamsE,@"STO_CUDA_ENTRY STV_DEFAULT"
_ZN7cutlass13device_kernelIN5flash11enable_sm90INS1_16FlashAttnFwdSm90INS1_25CollectiveMainloopFwdSm90ILi2EN4cute5tupleIJNS5_1CILi1EEES8_S8_EEENS6_IJNS7_ILi128EEESA_NS7_ILi192EEEEEELi128ENS_6half_tEfNS_4arch4Sm90ELb0ELb0ELb0ELb1ELb0ELb0ELb0ELb1ELb1ELb1ELb1ELb0EEENS1_21CollectiveEpilogueFwdINS6_IJSA_SA_SA_EEES9_SD_SF_Li256ELb1ELb1ELb1ELb0EEENS1_36VarlenDynamicPersistentTileSchedulerILi128ELi128ELi256ELi128ELb1ELb1ELb1ELb0ELb1ELb1EEEEEEEEEvNT_6ParamsE:
        /* <DEDUP_REMOVED lines=17> */
.L_x_165:
[----:B------:R-:W-:Y:S05]  /*0110*/  BSYNC B0 ;  /* 0x0000000000007941 */ /* 0x000fea0003800000 */
.L_x_164:
        /* <DEDUP_REMOVED lines=40> */
.L_x_166:
        /* <DEDUP_REMOVED lines=22> */
.L_x_167:
        /* <DEDUP_REMOVED lines=18> */
.L_x_168:
        /* <DEDUP_REMOVED lines=22> */
.L_x_169:
        /* <DEDUP_REMOVED lines=22> */
.L_x_170:
[----:B0-----:R-:W-:Y:S01]  /*08e0*/  ISETP.NE.AND P0, PT, R2, RZ, PT ;  /* 0x000000ff0200720c */ /* 0x001fe20003f05270 */
[----:B------:R-:W-:Y:S01]  /*08f0*/  IMAD.MOV.U32 R2, RZ, RZ, 0x1 ;  /* 0x00000001ff027424 */ /* 0x000fe200078e00ff */
[----:B------:R-:W-:Y:S01]  /*0900*/  NOP ;  /* 0x0000000000007918 */ /* 0x000fe20000000000 */
[----:B------:R-:W-:-:S03]  /*0910*/  ULDC.64 UR40, c[0x0][0x208] ;  /* 0x0000820000287ab9 */ /* 0x000fc60000000a00 */
[----:B------:R-:W-:-:S05]  /*0920*/  SEL R2, R2, 0x2, !P0 ;  /* 0x0000000202027807 */ /* 0x000fca0004000000 */
[----:B------:R0:W-:Y:S01]  /*0930*/  STL [R1+0x5c], R2 ;  /* 0x00005c0201007387 */ /* 0x0001e20000100800 */
[----:B-123--:R-:W-:Y:S06]  /*0940*/  BAR.SYNC.DEFER_BLOCKING 0x0 ;  /* 0x0000000000007b1d */ /* 0x00efec0000010000 */
[----:B------:R-:W-:Y:S05]  /*0950*/  @!P0 BRA `(.L_x_171) ;  /* 0x0000009000f08947 */ /* 0x000fea0003800000 */
.L_x_172:
[----:B------:R-:W-:-:S08]  /*0960*/  NOP ;  /* 0x0000000000007918 */ /* 0x000fd00000000000 */
[----:B------:R-:W1:Y:S02]  /*0970*/  USETMAXREG.TRY_ALLOC.CTAPOOL UP0, 0xf0 ;  /* 0x000000f0000079c8 */ /* 0x000e640008000600 */
[----:B-1----:R-:W-:-:S13]  /*0980*/  PLOP3.LUT P0, PT, PT, PT, UP0, 0x80, 0x0 ;  /* 0x000000000000781c */ /* 0x002fda0003f0f008 */
[----:B------:R-:W-:Y:S05]  /*0990*/  @!P0 BRA `(.L_x_172) ;  /* 0xfffffffc00f08947 */ /* 0x000fea000383ffff */
[----:B------:R-:W1:Y:S08]  /*09a0*/  S2UR UR5, SR_CgaCtaId ;  /* 0x00000000000579c3 */ /* 0x000e700000008800 */
[----:B------:R-:W-:Y:S06]  /*09b0*/  BAR.ARV 0x8, 0x180 ;  /* 0x0206000000007b1d */ /* 0x000fec0000002000 */
[----:B------:R-:W-:-:S02]  /*09c0*/  UMOV UR4, 0x400 ;  /* 0x0000040000047882 */ /* 0x000fc40000000000 */
[----:B------:R-:W-:Y:S01]  /*09d0*/  BAR.SYNC.DEFER_BLOCKING 0x5, 0x180 ;  /* 0x0146000000007b1d */ /* 0x000fe20000010000 */
[----:B-1----:R-:W-:-:S09]  /*09e0*/  ULEA UR4, UR5, UR4, 0x18 ;  /* 0x0000000405047291 */ /* 0x002fd2000f8ec03f */
[----:B------:R-:W1:Y:S01]  /*09f0*/  LDS.128 R12, [UR4+0x348d0] ;  /* 0x0348d004ff0c7984 */ /* 0x000e620008000c00 */
[----:B------:R-:W-:Y:S01]  /*0a00*/  ULDC UR4, c[0x0][0xc3c] ;  /* 0x00030f0000047ab9 */ /* 0x000fe20000000800 */
[----:B------:R-:W-:Y:S06]  /*0a10*/  BAR.ARV 0x4, 0x180 ;  /* 0x0106000000007b1d */ /* 0x000fec0000002000 */
[----:B-1----:R-:W-:-:S13]  /*0a20*/  ISETP.GE.AND P0, PT, R15, UR4, PT ;  /* 0x000000040f007c0c */ /* 0x002fda000bf06270 */
[----:B------:R-:W-:Y:S05]  /*0a30*/  @P0 EXIT ;  /* 0x000000000000094d */ /* 0x000fea0003800000 */
[----:B------:R-:W2:Y:S01]  /*0a40*/  LDL.LU R10, [R1+0x5c] ;  /* 0x00005c00010a7983 */ /* 0x000ea20000300800 */
[----:B------:R-:W1:Y:S02]  /*0a50*/  S2R R0, SR_TID.X ;  /* 0x0000000000007919 */ /* 0x000e640000002100 */
[----:B-1----:R-:W-:-:S05]  /*0a60*/  VIADD R230, R0, 0xffffff80 ;  /* 0xffffff8000e67836 */ /* 0x002fca0000000000 */
[----:B------:R-:W-:-:S04]  /*0a70*/  SHF.R.S32.HI R3, RZ, 0x1f, R230 ;  /* 0x0000001fff037819 */ /* 0x000fc800000114e6 */
[----:B------:R-:W-:-:S04]  /*0a80*/  LEA.HI R5, R3, R230, RZ, 0x7 ;  /* 0x000000e603057211 */ /* 0x000fc800078f38ff */
[----:B------:R-:W-:-:S05]  /*0a90*/  LOP3.LUT R7, R5, 0xffffff80, RZ, 0xc0, !PT ;  /* 0xffffff8005077812 */ /* 0x000fca00078ec0ff */
[----:B------:R-:W-:-:S05]  /*0aa0*/  IMAD.IADD R208, R230, 0x1, -R7 ;  /* 0x00000001e6d07824 */ /* 0x000fca00078e0a07 */
[----:B------:R-:W-:-:S04]  /*0ab0*/  SHF.R.S32.HI R9, RZ, 0x1f, R208 ;  /* 0x0000001fff097819 */ /* 0x000fc800000114d0 */
[----:B------:R-:W-:-:S04]  /*0ac0*/  LEA.HI R4, R9, R208, RZ, 0x2 ;  /* 0x000000d009047211 */ /* 0x000fc800078f10ff */
[--C-:B------:R-:W-:Y:S02]  /*0ad0*/  SHF.R.S32.HI R6, RZ, 0x2, R4.reuse ;  /* 0x00000002ff067819 */ /* 0x100fe40000011404 */
[----:B------:R-:W-:-:S04]  /*0ae0*/  SHF.R.S32.HI R11, RZ, 0x1f, R4 ;  /* 0x0000001fff0b7819 */ /* 0x000fc80000011404 */
[----:B------:R-:W-:Y:S02]  /*0af0*/  LEA.HI R11, R11, R6, RZ, 0x3 ;  /* 0x000000060b0b7211 */ /* 0x000fe400078f18ff */
[----:B------:R-:W-:Y:S02]  /*0b00*/  LEA.HI R9, R9, R208, RZ, 0x5 ;  /* 0x000000d009097211 */ /* 0x000fe400078f28ff */
[----:B------:R-:W-:Y:S02]  /*0b10*/  LOP3.LUT R11, R11, 0xfffffff8, RZ, 0xc0, !PT ;  /* 0xfffffff80b0b7812 */ /* 0x000fe400078ec0ff */
[CC--:B0-----:R-:W-:Y:S02]  /*0b20*/  LEA.HI R2, R3.reuse, R230.reuse, RZ, 0x5 ;  /* 0x000000e603027211 */ /* 0x0c1fe400078f28ff */
[CC--:B------:R-:W-:Y:S01]  /*0b30*/  LEA.HI R0, R3.reuse, R230.reuse, RZ, 0x4 ;  /* 0x000000e603007211 */ /* 0x0c0fe200078f20ff */
[----:B------:R-:W-:Y:S01]  /*0b40*/  IMAD.IADD R6, R6, 0x1, -R11 ;  /* 0x0000000106067824 */ /* 0x000fe200078e0a0b */
[----:B------:R-:W-:Y:S01]  /*0b50*/  SHF.R.S32.HI R9, RZ, 0x5, R9 ;  /* 0x00000005ff097819 */ /* 0x000fe20000011409 */
[----:B------:R-:W-:Y:S01]  /*0b60*/  IMAD.SHL.U32 R2, R2, 0x20, RZ ;  /* 0x0000002002027824 */ /* 0x000fe200078e00ff */
[----:B------:R-:W-:-:S02]  /*0b70*/  LEA.HI R8, R3, R230, RZ, 0x2 ;  /* 0x000000e603087211 */ /* 0x000fc400078f10ff */
[----:B------:R-:W-:Y:S02]  /*0b80*/  LEA.HI R3, R3, R230, RZ, 0x3 ;  /* 0x000000e603037211 */ /* 0x000fe400078f18ff */
[----:B------:R-:W-:Y:S01]  /*0b90*/  LOP3.LUT R7, R0, 0x3fffff0, RZ, 0xc0, !PT ;  /* 0x03fffff000077812 */ /* 0x000fe200078ec0ff */
[----:B------:R-:W-:Y:S01]  /*0ba0*/  IMAD R6, R9, 0x10, R6 ;  /* 0x0000001009067824 */ /* 0x000fe200078e0206 */
[----:B------:R-:W-:Y:S02]  /*0bb0*/  LOP3.LUT R9, R3, 0xfffffff8, RZ, 0xc0, !PT ;  /* 0xfffffff803097812 */ /* 0x000fe400078ec0ff */
[----:B------:R-:W-:Y:S01]  /*0bc0*/  LOP3.LUT R2, R2, 0xfffffc00, RZ, 0xc0, !PT ;  /* 0xfffffc0002027812 */ /* 0x000fe200078ec0ff */
[----:B------:R-:W-:Y:S01]  /*0bd0*/  IMAD.IADD R7, R230, 0x1, -R7 ;  /* 0x00000001e6077824 */ /* 0x000fe200078e0a07 */
[----:B------:R-:W-:Y:S02]  /*0be0*/  LOP3.LUT R11, R8, 0xfffffffc, RZ, 0xc0, !PT ;  /* 0xfffffffc080b7812 */ /* 0x000fe400078ec0ff */
[----:B------:R-:W-:Y:S01]  /*0bf0*/  SHF.R.S32.HI R224, RZ, 0x7, R5 ;  /* 0x00000007ffe07819 */ /* 0x000fe20000011405 */
[----:B------:R-:W-:Y:S01]  /*0c00*/  IMAD.IADD R184, R230, 0x1, -R9 ;  /* 0x00000001e6b87824 */ /* 0x000fe200078e0a09 */
[----:B------:R-:W-:Y:S01]  /*0c10*/  LOP3.LUT R9, R4, 0x7ffffffc, RZ, 0xc0, !PT ;  /* 0x7ffffffc04097812 */ /* 0x000fe200078ec0ff */
[----:B------:R-:W-:Y:S01]  /*0c20*/  IMAD R227, R7, 0x40, R2 ;  /* 0x0000004007e37824 */ /* 0x000fe200078e0202 */
[----:B------:R-:W-:Y:S01]  /*0c30*/  SHF.R.S32.HI R7, RZ, 0x4, R0 ;  /* 0x00000004ff077819 */ /* 0x000fe20000011400 */
[----:B------:R-:W-:Y:S01]  /*0c40*/  IMAD.IADD R11, R230, 0x1, -R11 ;  /* 0x00000001e60b7824 */ /* 0x000fe200078e0a0b */
[----:B------:R-:W-:Y:S01]  /*0c50*/  LEA.HI R5, R5, R224, RZ, 0x1 ;  /* 0x000000e005057211 */ /* 0x000fe200078f08ff */
[----:B------:R-:W-:Y:S01]  /*0c60*/  IMAD.IADD R9, R208, 0x1, -R9 ;  /* 0x00000001d0097824 */ /* 0x000fe200078e0a09 */
[----:B------:R-:W-:-:S02]  /*0c70*/  LEA.HI R0, R0, R7, RZ, 0x1 ;  /* 0x0000000700007211 */ /* 0x000fc400078f08ff */
[----:B------:R-:W-:Y:S02]  /*0c80*/  LEA.HI R2, R11, R11, RZ, 0x1 ;  /* 0x0000000b0b027211 */ /* 0x000fe400078f08ff */
[----:B------:R-:W-:Y:S01]  /*0c90*/  LOP3.LUT R5, R5, 0x3fffffe, RZ, 0xc0, !PT ;  /* 0x03fffffe05057812 */ /* 0x000fe200078ec0ff */
[----:B------:R-:W-:Y:S01]  /*0ca0*/  IMAD.SHL.U32 R18, R184, 0x8, RZ ;  /* 0x00000008b8127824 */ /* 0x000fe200078e00ff */
[----:B------:R-:W-:Y:S01]  /*0cb0*/  LOP3.LUT R0, R0, 0x1ffffffe, RZ, 0xc0, !PT ;  /* 0x1ffffffe00007812 */ /* 0x000fe200078ec0ff */
[----:B------:R-:W-:Y:S01]  /*0cc0*/  IMAD.SHL.U32 R205, R9, 0x2, RZ ;  /* 0x0000000209cd7824 */ /* 0x000fe200078e00ff */
[----:B------:R-:W-:Y:S01]  /*0cd0*/  LOP3.LUT R2, R2, 0x1ffffffe, RZ, 0xc0, !PT ;  /* 0x1ffffffe02027812 */ /* 0x000fe200078ec0ff */
[----:B------:R-:W-:Y:S02]  /*0ce0*/  IMAD.IADD R5, R224, 0x1, -R5 ;  /* 0x00000001e0057824 */ /* 0x000fe400078e0a05 */
[----:B------:R-:W-:Y:S02]  /*0cf0*/  VIADD R22, R18, 0x40 ;  /* 0x0000004012167836 */ /* 0x000fe40000000000 */
[----:B------:R-:W-:-:S02]  /*0d00*/  VIADD R202, R205, 0x8 ;  /* 0x00000008cdca7836 */ /* 0x000fc40000000000 */
[C---:B------:R-:W-:Y:S02]  /*0d10*/  VIADD R201, R205.reuse, 0x10 ;  /* 0x00000010cdc97836 */ /* 0x040fe40000000000 */
[C---:B------:R-:W-:Y:S02]  /*0d20*/  VIADD R200, R205.reuse, 0x18 ;  /* 0x00000018cdc87836 */ /* 0x040fe40000000000 */
[C---:B------:R-:W-:Y:S02]  /*0d30*/  VIADD R199, R205.reuse, 0x20 ;  /* 0x00000020cdc77836 */ /* 0x040fe40000000000 */
[C---:B------:R-:W-:Y:S02]  /*0d40*/  VIADD R198, R205.reuse, 0x28 ;  /* 0x00000028cdc67836 */ /* 0x040fe40000000000 */
[C---:B------:R-:W-:Y:S02]  /*0d50*/  VIADD R197, R205.reuse, 0x30 ;  /* 0x00000030cdc57836 */ /* 0x040fe40000000000 */
        /* <DEDUP_REMOVED lines=8> */
[----:B------:R-:W-:Y:S02]  /*0de0*/  VIADD R188, R205, 0x78 ;  /* 0x00000078cdbc7836 */ /* 0x000fe40000000000 */
[----:B------:R-:W-:Y:S02]  /*0df0*/  IMAD.IADD R0, R7, 0x1, -R0 ;  /* 0x0000000107007824 */ /* 0x000fe400078e0a00 */
[----:B------:R-:W-:Y:S02]  /*0e00*/  IMAD.IADD R226, R11, 0x1, -R2 ;  /* 0x000000010be27824 */ /* 0x000fe400078e0a02 */
[----:B------:R-:W-:Y:S01]  /*0e10*/  IMAD R225, R5, 0x40, R6 ;  /* 0x0000004005e17824 */ /* 0x000fe200078e0206 */
[----:B------:R-:W-:Y:S01]  /*0e20*/  SHF.R.S32.HI R206, RZ, 0x3, R3 ;  /* 0x00000003ffce7819 */ /* 0x000fe20000011403 */
[----:B------:R-:W-:Y:S01]  /*0e30*/  IMAD R227, R0, 0x8, R227 ;  /* 0x0000000800e37824 */ /* 0x000fe200078e02e3 */
[----:B------:R-:W-:Y:S01]  /*0e40*/  SHF.R.S32.HI R229, RZ, 0x1f, R18 ;  /* 0x0000001fffe57819 */ /* 0x000fe20000011412 */
[----:B------:R-:W-:Y:S01]  /*0e50*/  IMAD.MOV.U32 R5, RZ, RZ, R13 ;  /* 0x000000ffff057224 */ /* 0x000fe200078e000d */
[----:B------:R-:W-:Y:S01]  /*0e60*/  SHF.R.S32.HI R228, RZ, 0x1f, R22 ;  /* 0x0000001fffe47819 */ /* 0x000fe20000011416 */
[----:B------:R-:W-:Y:S01]  /*0e70*/  IMAD.MOV.U32 R6, RZ, RZ, R14 ;  /* 0x000000ffff067224 */ /* 0x000fe200078e000e */
[----:B------:R-:W-:Y:S01]  /*0e80*/  SHF.R.S32.HI R223, RZ, 0x1f, R202 ;  /* 0x0000001fffdf7819 */ /* 0x000fe200000114ca */
[----:B------:R-:W-:Y:S01]  /*0e90*/  IMAD.MOV.U32 R7, RZ, RZ, R15 ;  /* 0x000000ffff077224 */ /* 0x000fe200078e000f */
[----:B------:R-:W-:Y:S01]  /*0ea0*/  SHF.R.S32.HI R222, RZ, 0x1f, R201 ;  /* 0x0000001fffde7819 */ /* 0x000fe200000114c9 */
[----:B------:R-:W-:Y:S01]  /*0eb0*/  IMAD.MOV.U32 R207, RZ, RZ, RZ ;  /* 0x000000ffffcf7224 */ /* 0x000fe200078e00ff */
[----:B------:R-:W-:Y:S01]  /*0ec0*/  SHF.R.S32.HI R221, RZ, 0x1f, R200 ;  /* 0x0000001fffdd7819 */ /* 0x000fe200000114c8 */
[----:B------:R-:W-:Y:S01]  /*0ed0*/  IMAD.MOV.U32 R16, RZ, RZ, RZ ;  /* 0x000000ffff107224 */ /* 0x000fe200078e00ff */
[----:B------:R-:W-:Y:S01]  /*0ee0*/  SHF.R.S32.HI R220, RZ, 0x1f, R199 ;  /* 0x0000001fffdc7819 */ /* 0x000fe200000114c7 */
[----:B------:R-:W-:Y:S01]  /*0ef0*/  IMAD.MOV.U32 R2, RZ, RZ, RZ ;  /* 0x000000ffff027224 */ /* 0x000fe200078e00ff */
[----:B------:R-:W-:Y:S01]  /*0f00*/  SHF.R.S32.HI R219, RZ, 0x1f, R198 ;  /* 0x0000001fffdb7819 */ /* 0x000fe200000114c6 */
[----:B------:R-:W-:Y:S01]  /*0f10*/  IMAD R226, R226, 0x8, R225 ;  /* 0x00000008e2e27824 */ /* 0x000fe200078e02e1 */
[----:B------:R-:W-:-:S02]  /*0f20*/  SHF.R.S32.HI R218, RZ, 0x1f, R197 ;  /* 0x0000001fffda7819 */ /* 0x000fc400000114c5 */
[----:B------:R-:W-:Y:S02]  /*0f30*/  SHF.R.S32.HI R217, RZ, 0x1f, R196 ;  /* 0x0000001fffd97819 */ /* 0x000fe400000114c4 */
[----:B------:R-:W-:Y:S02]  /*0f40*/  SHF.R.S32.HI R216, RZ, 0x1f, R195 ;  /* 0x0000001fffd87819 */ /* 0x000fe400000114c3 */
[----:B------:R-:W-:Y:S02]  /*0f50*/  SHF.R.S32.HI R215, RZ, 0x1f, R194 ;  /* 0x0000001fffd77819 */ /* 0x000fe400000114c2 */
[----:B------:R-:W-:Y:S02]  /*0f60*/  SHF.R.S32.HI R214, RZ, 0x1f, R193 ;  /* 0x0000001fffd67819 */ /* 0x000fe400000114c1 */
[----:B------:R-:W-:Y:S02]  /*0f70*/  SHF.R.S32.HI R213, RZ, 0x1f, R192 ;  /* 0x0000001fffd57819 */ /* 0x000fe400000114c0 */
[----:B------:R-:W-:-:S02]  /*0f80*/  SHF.R.S32.HI R212, RZ, 0x1f, R191 ;  /* 0x0000001fffd47819 */ /* 0x000fc400000114bf */
[----:B------:R-:W-:Y:S02]  /*0f90*/  SHF.R.S32.HI R211, RZ, 0x1f, R190 ;  /* 0x0000001fffd37819 */ /* 0x000fe400000114be */
[----:B------:R-:W-:Y:S02]  /*0fa0*/  SHF.R.S32.HI R210, RZ, 0x1f, R189 ;  /* 0x0000001fffd27819 */ /* 0x000fe400000114bd */
[----:B------:R-:W-:Y:S02]  /*0fb0*/  SHF.R.S32.HI R209, RZ, 0x1f, R188 ;  /* 0x0000001fffd17819 */ /* 0x000fe400000114bc */
[----:B--2---:R-:W-:-:S07]  /*0fc0*/  LOP3.LUT R19, R10, 0x1, RZ, 0xfc, !PT ;  /* 0x000000010a137812 */ /* 0x004fce00078efcff */
.L_x_219:
[----:B0-2-4-:R-:W0:Y:S01]  /*0fd0*/  LDC.64 R8, c[0x0][0xc88] ;  /* 0x00032200ff087b82 */ /* 0x015e220000000a00 */
[----:B------:R-:W-:-:S07]  /*0fe0*/  ULDC.64 UR4, c[0x0][0xa28] ;  /* 0x00028a0000047ab9 */ /* 0x000fce0000000a00 */
[----:B------:R-:W1:Y:S08]  /*0ff0*/  LDC.64 R12, c[0x0][0x418] ;  /* 0x00010600ff0c7b82 */ /* 0x000e700000000a00 */
[----:B------:R-:W2:Y:S01]  /*1000*/  LDC R0, c[0x0][0x424] ;  /* 0x00010900ff007b82 */ /* 0x000ea20000000800 */
[----:B0-----:R-:W-:Y:S01]  /*1010*/  IMAD.WIDE R8, R7, 0x4, R8 ;  /* 0x0000000407087825 */ /* 0x001fe200078e0208 */
[----:B------:R-:W-:-:S06]  /*1020*/  ISETP.NE.U32.AND P0, PT, RZ, UR4, PT ;  /* 0x00000004ff007c0c */ /* 0x000fcc000bf05070 */
[----:B------:R-:W0:Y:S01]  /*1030*/  LDC R7, c[0x0][0x2f0] ;  /* 0x0000bc00ff077b82 */ /* 0x000e220000000800 */
[----:B---3--:R-:W3:Y:S01]  /*1040*/  LDG.E R23, desc[UR40][R8.64] ;  /* 0x0000002808177981 */ /* 0x008ee2000c1e1900 */
[----:B------:R-:W-:Y:S01]  /*1050*/  ISETP.NE.AND.EX P0, PT, RZ, UR5, PT, P0 ;  /* 0x00000005ff007c0c */ /* 0x000fe2000bf05300 */
[----:B------:R-:W-:Y:S01]  /*1060*/  IMAD.MOV.U32 R3, RZ, RZ, RZ ;  /* 0x000000ffff037224 */ /* 0x000fe200078e00ff */
[----:B---3--:R-:W-:-:S11]  /*1070*/  SHF.R.S32.HI R204, RZ, 0x1f, R23 ;  /* 0x0000001fffcc7819 */ /* 0x008fd60000011417 */
[----:B------:R-:W-:-:S04]  /*1080*/  @P0 LEA R10, P1, R23, UR4, 0x2 ;  /* 0x00000004170a0c11 */ /* 0x000fc8000f8210ff */
[----:B------:R-:W-:Y:S01]  /*1090*/  @P0 LEA.HI.X R11, R23, UR5, R204, 0x2, P1 ;  /* 0x00000005170b0c11 */ /* 0x000fe200088f14cc */
[----:B------:R-:W-:Y:S02]  /*10a0*/  ULDC.64 UR4, c[0x0][0xa20] ;  /* 0x0002880000047ab9 */ /* 0x000fe40000000a00 */
[----:B------:R-:W-:Y:S02]  /*10b0*/  ISETP.NE.U32.AND P1, PT, RZ, UR4, PT ;  /* 0x00000004ff007c0c */ /* 0x000fe4000bf25070 */
[----:B------:R3:W5:Y:S01]  /*10c0*/  @P0 LDG.E R3, desc[UR40][R10.64] ;  /* 0x000000280a030981 */ /* 0x000762000c1e1900 */
[----:B-1----:R-:W-:Y:S02]  /*10d0*/  ISETP.NE.U32.AND P0, PT, R12, RZ, PT ;  /* 0x000000ff0c00720c */ /* 0x002fe40003f05070 */
[----:B------:R-:W-:Y:S02]  /*10e0*/  ISETP.NE.AND.EX P1, PT, RZ, UR5, PT, P1 ;  /* 0x00000005ff007c0c */ /* 0x000fe4000bf25310 */
[----:B------:R-:W-:-:S04]  /*10f0*/  ISETP.NE.AND.EX P0, PT, R13, RZ, PT, P0 ;  /* 0x000000ff0d00720c */ /* 0x000fc80003f05300 */
[----:B--2---:R-:W-:-:S05]  /*1100*/  SEL R0, R0, 0x1, P0 ;  /* 0x0000000100007807 */ /* 0x004fca0000000000 */
[----:B0-----:R-:W-:Y:S02]  /*1110*/  IMAD R104, R0, R7, RZ ;  /* 0x0000000700687224 */ /* 0x001fe400078e02ff */
[----:B------:R-:W-:-:S04]  /*1120*/  @P1 LEA R8, P2, R23, UR4, 0x2 ;  /* 0x0000000417081c11 */ /* 0x000fc8000f8410ff */
[----:B------:R-:W-:-:S05]  /*1130*/  @P1 LEA.HI.X R9, R23, UR5, R204, 0x2, P2 ;  /* 0x0000000517091c11 */ /* 0x000fca00090f14cc */
[----:B------:R3:W5:Y:S01]  /*1140*/  @P1 LDG.E R104, desc[UR40][R8.64] ;  /* 0x0000002808681981 */ /* 0x000762000c1e1900 */
[----:B------:R-:W-:Y:S05]  /*1150*/  @P1 BRA `(.L_x_173) ;  /* 0x0000000000241947 */ /* 0x000fea0003800000 */
[----:B------:R-:W-:Y:S02]  /*1160*/  ULDC.64 UR4, c[0x0][0xa08] ;  /* 0x0002820000047ab9 */ /* 0x000fe40000000a00 */
[----:B------:R-:W-:-:S04]  /*1170*/  ISETP.NE.U32.AND P0, PT, RZ, UR4, PT ;  /* 0x00000004ff007c0c */ /* 0x000fc8000bf05070 */
[----:B------:R-:W-:-:S13]  /*1180*/  ISETP.NE.AND.EX P0, PT, RZ, UR5, PT, P0 ;  /* 0x00000005ff007c0c */ /* 0x000fda000bf05300 */
[----:B------:R-:W-:Y:S05]  /*1190*/  @!P0 BRA `(.L_x_173) ;  /* 0x0000000000148947 */ /* 0x000fea0003800000 */
[----:B---3--:R-:W0:Y:S02]  /*11a0*/  LDC.64 R8, c[0x0][0xa08] ;  /* 0x00028200ff087b82 */ /* 0x008e240000000a00 */
[----:B0-----:R-:W-:-:S05]  /*11b0*/  IMAD.WIDE R8, R23, 0x4, R8 ;  /* 0x0000000417087825 */ /* 0x001fca00078e0208 */
[----:B-----5:R-:W2:Y:S04]  /*11c0*/  LDG.E R104, desc[UR40][R8.64] ;  /* 0x0000002808687981 */ /* 0x020ea8000c1e1900 */
[----:B------:R-:W2:Y:S02]  /*11d0*/  LDG.E R7, desc[UR40][R8.64+0x4] ;  /* 0x0000042808077981 */ /* 0x000ea4000c1e1900 */
[----:B--2---:R-:W-:-:S07]  /*11e0*/  IMAD.IADD R104, R7, 0x1, -R104 ;  /* 0x0000000107687824 */ /* 0x004fce00078e0a68 */
.L_x_173:
[----:B-----5:R-:W-:Y:S01]  /*11f0*/  IMAD.IADD R104, R104, 0x1, -R3 ;  /* 0x0000000168687824 */ /* 0x020fe200078e0a03 */
[C---:B------:R-:W-:Y:S01]  /*1200*/  LOP3.LUT R3, R6.reuse, 0xff000000, RZ, 0xc0, !PT ;  /* 0xff00000006037812 */ /* 0x040fe200078ec0ff */
[----:B------:R-:W-:Y:S01]  /*1210*/  IMAD.MOV.U32 R94, RZ, RZ, RZ ;  /* 0x000000ffff5e7224 */ /* 0x000fe200078e00ff */
[----:B------:R-:W-:Y:S01]  /*1220*/  LOP3.LUT R0, R6, 0xff0000, RZ, 0xc0, !PT ;  /* 0x00ff000006007812 */ /* 0x000fe200078ec0ff */
[C---:B------:R-:W-:Y:S01]  /*1230*/  VIADD R4, R104.reuse, 0x7f ;  /* 0x0000007f68047836 */ /* 0x040fe20000000000 */
[----:B------:R-:W-:Y:S02]  /*1240*/  ISETP.GE.AND P0, PT, R104, 0x1, PT ;  /* 0x000000016800780c */ /* 0x000fe40003f06270 */
[----:B------:R-:W-:Y:S02]  /*1250*/  SHF.R.U32.HI R3, RZ, 0x8, R3 ;  /* 0x00000008ff037819 */ /* 0x000fe40000011603 */
[----:B------:R-:W-:Y:S02]  /*1260*/  SHF.R.S32.HI R7, RZ, 0x1f, R4 ;  /* 0x0000001fff077819 */ /* 0x000fe40000011404 */
[----:B------:R-:W-:-:S02]  /*1270*/  LEA.HI R0, R0, R3, RZ, 0x10 ;  /* 0x0000000300007211 */ /* 0x000fc400078f80ff */
[----:B------:R-:W-:Y:S02]  /*1280*/  LEA.HI R7, R7, R4, RZ, 0x7 ;  /* 0x0000000407077211 */ /* 0x000fe400078f38ff */
[----:B------:R-:W-:Y:S02]  /*1290*/  LOP3.LUT R203, R0, 0xff, RZ, 0xc0, !PT ;  /* 0x000000ff00cb7812 */ /* 0x000fe400078ec0ff */
[----:B------:R-:W-:Y:S02]  /*12a0*/  SHF.R.U32.HI R186, RZ, 0x10, R0 ;  /* 0x00000010ffba7819 */ /* 0x000fe40000011600 */
[----:B---3--:R-:W-:Y:S01]  /*12b0*/  SHF.R.S32.HI R11, RZ, 0x7, R7 ;  /* 0x00000007ff0b7819 */ /* 0x008fe20000011407 */
[----:B------:R-:W-:Y:S06]  /*12c0*/  @!P0 BRA `(.L_x_174) ;  /* 0x0000000000748947 */ /* 0x000fec0003800000 */
[----:B------:R-:W0:Y:S01]  /*12d0*/  LDC R3, c[0x0][0x9f0] ;  /* 0x00027c00ff037b82 */ /* 0x000e220000000800 */
[----:B------:R-:W-:-:S04]  /*12e0*/  ISETP.NE.AND P0, PT, R186, RZ, PT ;  /* 0x000000ffba00720c */ /* 0x000fc80003f05270 */
[----:B0-----:R-:W-:-:S04]  /*12f0*/  SEL R12, R186, R3, P0 ;  /* 0x00000003ba0c7207 */ /* 0x001fc80000000000 */
[-C--:B------:R-:W-:Y:S02]  /*1300*/  IABS R4, R12.reuse ;  /* 0x0000000c00047213 */ /* 0x080fe40000000000 */
[----:B------:R-:W-:Y:S02]  /*1310*/  IADD3 R0, R11, -0x1, R12 ;  /* 0xffffffff0b007810 */ /* 0x000fe40007ffe00c */
[----:B------:R-:W0:Y:S01]  /*1320*/  I2F.RP R3, R4 ;  /* 0x0000000400037306 */ /* 0x000e220000209400 */
[----:B------:R-:W-:Y:S02]  /*1330*/  IABS R13, R12 ;  /* 0x0000000c000d7213 */ /* 0x000fe40000000000 */
[----:B------:R-:W-:Y:S02]  /*1340*/  IABS R10, R0 ;  /* 0x00000000000a7213 */ /* 0x000fe40000000000 */
[----:B------:R-:W-:-:S04]  /*1350*/  LOP3.LUT R0, R0, R12, RZ, 0x3c, !PT ;  /* 0x0000000c00007212 */ /* 0x000fc800078e3cff */
[----:B------:R-:W-:Y:S01]  /*1360*/  ISETP.GE.AND P2, PT, R0, RZ, PT ;  /* 0x000000ff0000720c */ /* 0x000fe20003f46270 */
[----:B0-----:R-:W0:Y:S02]  /*1370*/  MUFU.RCP R3, R3 ;  /* 0x0000000300037308 */ /* 0x001e240000001000 */
[----:B0-----:R-:W-:Y:S02]  /*1380*/  VIADD R8, R3, 0xffffffe ;  /* 0x0ffffffe03087836 */ /* 0x001fe40000000000 */
[----:B------:R-:W-:-:S04]  /*1390*/  IMAD.MOV R3, RZ, RZ, -R13 ;  /* 0x000000ffff037224 */ /* 0x000fc800078e0a0d */
[----:B------:R0:W1:Y:S02]  /*13a0*/  F2I.FTZ.U32.TRUNC.NTZ R9, R8 ;  /* 0x0000000800097305 */ /* 0x000064000021f000 */
[----:B0-----:R-:W-:Y:S02]  /*13b0*/  IMAD.MOV.U32 R8, RZ, RZ, RZ ;  /* 0x000000ffff087224 */ /* 0x001fe400078e00ff */
[----:B-1----:R-:W-:-:S04]  /*13c0*/  IMAD.MOV R7, RZ, RZ, -R9 ;  /* 0x000000ffff077224 */ /* 0x002fc800078e0a09 */
[----:B------:R-:W-:-:S04]  /*13d0*/  IMAD R7, R7, R4, RZ ;  /* 0x0000000407077224 */ /* 0x000fc800078e02ff */
[----:B------:R-:W-:-:S06]  /*13e0*/  IMAD.HI.U32 R9, R9, R7, R8 ;  /* 0x0000000709097227 */ /* 0x000fcc00078e0008 */
[----:B------:R-:W-:-:S04]  /*13f0*/  IMAD.HI.U32 R9, R9, R10, RZ ;  /* 0x0000000a09097227 */ /* 0x000fc800078e00ff */
[----:B------:R-:W-:-:S05]  /*1400*/  IMAD R3, R9, R3, R10 ;  /* 0x0000000309037224 */ /* 0x000fca00078e020a */
[----:B------:R-:W-:-:S13]  /*1410*/  ISETP.GT.U32.AND P1, PT, R4, R3, PT ;  /* 0x000000030400720c */ /* 0x000fda0003f24070 */
[----:B------:R-:W-:Y:S02]  /*1420*/  @!P1 IMAD.IADD R3, R3, 0x1, -R4 ;  /* 0x0000000103039824 */ /* 0x000fe400078e0a04 */
[----:B------:R-:W-:Y:S01]  /*1430*/  @!P1 VIADD R9, R9, 0x1 ;  /* 0x0000000109099836 */ /* 0x000fe20000000000 */
[----:B------:R-:W-:Y:S02]  /*1440*/  ISETP.NE.AND P1, PT, R12, RZ, PT ;  /* 0x000000ff0c00720c */ /* 0x000fe40003f25270 */
[----:B------:R-:W-:-:S13]  /*1450*/  ISETP.GE.U32.AND P0, PT, R3, R4, PT ;  /* 0x000000040300720c */ /* 0x000fda0003f06070 */
[----:B------:R-:W-:-:S04]  /*1460*/  @P0 VIADD R9, R9, 0x1 ;  /* 0x0000000109090836 */ /* 0x000fc80000000000 */
[----:B------:R-:W-:Y:S01]  /*1470*/  @!P2 IMAD.MOV R9, RZ, RZ, -R9 ;  /* 0x000000ffff09a224 */ /* 0x000fe200078e0a09 */
[----:B------:R-:W-:-:S05]  /*1480*/  @!P1 LOP3.LUT R9, RZ, R12, RZ, 0x33, !PT ;  /* 0x0000000cff099212 */ /* 0x000fca00078e33ff */
[----:B------:R-:W-:-:S07]  /*1490*/  IMAD.MOV.U32 R94, RZ, RZ, R9 ;  /* 0x000000ffff5e7224 */ /* 0x000fce00078e0009 */
.L_x_174:
[-C--:B------:R-:W-:Y:S01]  /*14a0*/  IMAD R17, R203, R94.reuse, RZ ;  /* 0x0000005ecb117224 */ /* 0x080fe200078e02ff */
[----:B------:R-:W-:Y:S01]  /*14b0*/  LOP3.LUT R185, R6, 0xffff, RZ, 0xc0, !PT ;  /* 0x0000ffff06b97812 */ /* 0x000fe200078ec0ff */
[----:B------:R-:W-:Y:S01]  /*14c0*/  IMAD.MOV.U32 R187, RZ, RZ, R5 ;  /* 0x000000ffffbb7224 */ /* 0x000fe200078e0005 */
[----:B------:R-:W-:Y:S01]  /*14d0*/  PLOP3.LUT P0, PT, PT, PT, PT, 0x80, 0x0 ;  /* 0x000000000000781c */ /* 0x000fe20003f0f070 */
[----:B------:R-:W-:Y:S01]  /*14e0*/  IMAD.MOV.U32 R95, RZ, RZ, RZ ;  /* 0x000000ffff5f7224 */ /* 0x000fe200078e00ff */
[----:B------:R-:W-:Y:S01]  /*14f0*/  VIADDMNMX R94, R17, R94, R11, PT ;  /* 0x0000005e115e7246 */ /* 0x000fe2000380010b */
[----:B------:R-:W-:Y:S01]  /*1500*/  IMAD.MOV.U32 R0, RZ, RZ, RZ ;  /* 0x000000ffff007224 */ /* 0x000fe200078e00ff */
[----:B------:R-:W-:Y:S02]  /*1510*/  CS2R R86, SRZ ;  /* 0x0000000000567805 */ /* 0x000fe4000001ff00 */
[----:B------:R-:W-:Y:S02]  /*1520*/  CS2R R84, SRZ ;  /* 0x0000000000547805 */ /* 0x000fe4000001ff00 */
[----:B------:R-:W-:-:S02]  /*1530*/  ISETP.GT.AND P1, PT, R94, R17, PT ;  /* 0x000000115e00720c */ /* 0x000fc40003f24270 */
        /* <DEDUP_REMOVED lines=31> */
[----:B------:R-:W0:Y:S01]  /*1730*/  SHFL.IDX PT, R0, R224, RZ, 0x1f ;  /* 0x00001fffe0007589 */ /* 0x000e2200000e0000 */
[----:B------:R-:W1:Y:S01]  /*1740*/  S2UR UR7, SR_CgaCtaId ;  /* 0x00000000000779c3 */ /* 0x000e620000008800 */
[----:B------:R-:W-:Y:S01]  /*1750*/  UMOV UR6, 0x400 ;  /* 0x0000040000067882 */ /* 0x000fe20000000000 */
[----:B0-----:R-:W-:Y:S01]  /*1760*/  R2UR UR4, R0 ;  /* 0x00000000000472ca */ /* 0x001fe200000e0000 */
[----:B-1----:R-:W-:-:S04]  /*1770*/  ULEA UR6, UR7, UR6, 0x18 ;  /* 0x0000000607067291 */ /* 0x002fc8000f8ec03f */
[----:B------:R-:W-:-:S04]  /*1780*/  UIADD3 UR6, UR6, 0x10400, URZ ;  /* 0x0001040006067890 */ /* 0x000fc8000fffe03f */
[----:B------:R-:W-:-:S04]  /*1790*/  ULOP3.LUT UP0, URZ, UR6, 0x3ff, URZ, 0xc0, !UPT ;  /* 0x000003ff063f7892 */ /* 0x000fc8000f80c03f */
[----:B------:R-:W-:Y:S02]  /*17a0*/  ULEA.HI UR5, UR4, UR4, URZ, 0x1 ;  /* 0x0000000404057291 */ /* 0x000fe4000f8f083f */
[----:B------:R-:W-:Y:S02]  /*17b0*/  PLOP3.LUT P0, PT, PT, PT, UP0, 0x80, 0x0 ;  /* 0x000000000000781c */ /* 0x000fe40003f0f008 */
        /* <DEDUP_REMOVED lines=11> */
[----:B------:R-:W-:Y:S01]  /*1870*/  IMAD.U32 R5, RZ, RZ, UR5 ;  /* 0x00000005ff057e24 */ /* 0x000fe2000f8e00ff */
[----:B------:R-:W-:Y:S01]  /*1880*/  ULDC.64 UR4, c[0x4][0xc0] ;  /* 0x0100300000047ab9 */ /* 0x000fe20000000a00 */
        /* <DEDUP_REMOVED lines=9> */
.L_x_176:
[----:B------:R-:W0:Y:S01]  /*1920*/  S2UR UR5, SR_CgaCtaId ;  /* 0x00000000000579c3 */ /* 0x000e220000008800 */
[----:B------:R-:W-:Y:S01]  /*1930*/  LEA.HI R0, R207, R207, RZ, 0x1 ;  /* 0x000000cfcf007211 */ /* 0x000fe200078f08ff */
[----:B------:R-:W-:Y:S01]  /*1940*/  UMOV UR4, 0x400 ;  /* 0x0000040000047882 */ /* 0x000fe20000000000 */
[----:B------:R-:W-:Y:S01]  /*1950*/  BSSY B0, `(.L_x_177) ;  /* 0x0000009000007945 */ /* 0x000fe20003800000 */
[----:B------:R-:W-:Y:S02]  /*1960*/  ISETP.NE.AND P0, PT, R19, 0x3, PT ;  /* 0x000000031300780c */ /* 0x000fe40003f05270 */
[----:B------:R-:W-:-:S05]  /*1970*/  LOP3.LUT R0, R0, 0xfffffffe, RZ, 0xc0, !PT ;  /* 0xfffffffe00007812 */ /* 0x000fca00078ec0ff */
[----:B------:R-:W-:-:S05]  /*1980*/  IMAD.IADD R3, R207, 0x1, -R0 ;  /* 0x00000001cf037824 */ /* 0x000fca00078e0a00 */
[----:B------:R-:W-:Y:S01]  /*1990*/  SHF.L.U32 R3, R3, 0x1f, RZ ;  /* 0x0000001f03037819 */ /* 0x000fe200000006ff */
[----:B0-----:R-:W-:-:S06]  /*19a0*/  ULEA UR4, UR5, UR4, 0x18 ;  /* 0x0000000405047291 */ /* 0x001fcc000f8ec03f */
[----:B------:R-:W-:-:S04]  /*19b0*/  IMAD.U32 R0, RZ, RZ, UR4 ;  /* 0x00000004ff007e24 */ /* 0x000fc8000f8e00ff */
[----:B------:R-:W0:Y:S02]  /*19c0*/  SYNCS.PHASECHK.TRANS64.TRYWAIT P1, [R0+URZ+0x34800], R3 ;  /* 0x03480003000075a7 */ /* 0x000e24000802017f */
[----:B0-----:R-:W-:Y:S05]  /*19d0*/  @!P1 BRA `(.L_x_178) ;  /* 0x000000e800d09947 */ /* 0x001fea0003800000 */
.L_x_342:
[----:B------:R-:W-:Y:S05]  /*19e0*/  BSYNC B0 ;  /* 0x0000000000007941 */ /* 0x000fea0003800000 */
.L_x_177:
[----:B------:R-:W-:Y:S05]  /*19f0*/  @!P0 BRA `(.L_x_179) ;  /* 0x0000000000048947 */ /* 0x000fea0003800000 */
[----:B------:R-:W-:Y:S01]  /*1a00*/  BPT.TRAP 0x1 ;  /* 0x000000040000795c */ /* 0x000fe20000300000 */
.L_x_179:
[----:B------:R-:W-:Y:S01]  /*1a10*/  IMAD R5, R2, 0x8, R0 ;  /* 0x0000000802057824 */ /* 0x000fe200078e0200 */
[----:B------:R-:W-:-:S04]  /*1a20*/  SHF.L.U32 R4, R16, 0x1f, RZ ;  /* 0x0000001f10047819 */ /* 0x000fc800000006ff */
[----:B------:R1:W2:Y:S01]  /*1a30*/  SYNCS.PHASECHK.TRANS64.TRYWAIT P2, [R5+URZ+0x34830], R4 ;  /* 0x03483004050075a7 */ /* 0x0002a2000804017f */
[----:B------:R-:W-:Y:S05]  /*1a40*/  @!P0 BRA `(.L_x_180) ;  /* 0x0000000000048947 */ /* 0x000fea0003800000 */
[----:B------:R-:W-:Y:S01]  /*1a50*/  BPT.TRAP 0x1 ;  /* 0x000000040000795c */ /* 0x000fe20000300000 */
.L_x_180:
[----:B0-----:R-:W0:Y:S01]  /*1a60*/  S2R R3, SR_TID.X ;  /* 0x0000000000037919 */ /* 0x001e220000002100 */
[----:B------:R-:W-:Y:S01]  /*1a70*/  IMAD.MOV.U32 R151, RZ, RZ, RZ ;  /* 0x000000ffff977224 */ /* 0x000fe200078e00ff */
[----:B0-----:R-:W-:Y:S01]  /*1a80*/  LOP3.LUT P1, RZ, R3, 0x7f, RZ, 0xc0, !PT ;  /* 0x0000007f03ff7812 */ /* 0x001fe2000782c0ff */
[----:B--2---:R-:W-:-:S12]  /*1a90*/  @P2 BRA `(.L_x_181) ;  /* 0x0000000000082947 */ /* 0x004fd80003800000 */
[----:B------:R-:W0:Y:S02]  /*1aa0*/  SYNCS.PHASECHK.TRANS64.TRYWAIT P2, [R5+URZ+0x34830], R4 ;  /* 0x03483004050075a7 */ /* 0x000e24000804017f */
[----:B0-----:R-:W-:Y:S05]  /*1ab0*/  @!P2 BRA `(.L_x_182) ;  /* 0x000000e800aca947 */ /* 0x001fea0003800000 */
.L_x_181:
[----:B------:R-:W-:Y:S05]  /*1ac0*/  WARPSYNC.ALL ;  /* 0x0000000000007948 */ /* 0x000fea0003800000 */
[----:B------:R-:W-:Y:S01]  /*1ad0*/  VIADD R3, R0, 0x1c400 ;  /* 0x0001c40000037836 */ /* 0x000fe20000000000 */
[----:B------:R-:W-:Y:S01]  /*1ae0*/  ULOP3.LUT UR52, UR52, 0x10000, URZ, 0xfc, !UPT ;  /* 0x0001000034347892 */ /* 0x000fe2000f8efc3f */
[----:B------:R-:W-:Y:S01]  /*1af0*/  WARPGROUP.ARRIVE ;  /* 0x00000000000079c5 */ /* 0x000fe20000000000 */
[----:B------:R-:W-:Y:S01]  /*1b00*/  UMOV UR53, 0x40000040 ;  /* 0x4000004000357882 */ /* 0x000fe20000000000 */
[----:B------:R-:W-:Y:S01]  /*1b10*/  UMOV UR55, 0x40000040 ;  /* 0x4000004000377882 */ /* 0x000fe20000000000 */
[----:B------:R-:W-:Y:S01]  /*1b20*/  SHF.R.U32.HI R3, RZ, 0x4, R3 ;  /* 0x00000004ff037819 */ /* 0x000fe20000011603 */
[----:B------:R-:W-:Y:S01]  /*1b30*/  UIADD3 UR56, UR52, 0x2, URZ ;  /* 0x0000000234387890 */ /* 0x000fe2000fffe03f */
[----:B------:R-:W-:Y:S01]  /*1b40*/  P2R R88, PR, RZ, 0x2 ;  /* 0x00000002ff587803 */ /* 0x000fe20000000000 */
[----:B------:R-:W-:Y:S01]  /*1b50*/  UMOV UR57, 0x40000040 ;  /* 0x4000004000397882 */ /* 0x000fe20000000000 */
[----:B------:R-:W-:Y:S01]  /*1b60*/  LOP3.LUT R3, R3, 0x3fff, RZ, 0xc0, !PT ;  /* 0x00003fff03037812 */ /* 0x000fe200078ec0ff */
[----:B------:R-:W-:Y:S01]  /*1b70*/  UMOV UR59, 0x40000040 ;  /* 0x40000040003b7882 */ /* 0x000fe20000000000 */
[----:B------:R-:W-:Y:S01]  /*1b80*/  UIADD3 UR8, UR52, 0x4, URZ ;  /* 0x0000000434087890 */ /* 0x000fe2000fffe03f */
[----:B------:R-:W-:Y:S01]  /*1b90*/  P2R R90, PR, RZ, 0x1 ;  /* 0x00000001ff5a7803 */ /* 0x000fe20000000000 */
[----:B------:R-:W-:Y:S01]  /*1ba0*/  UMOV UR9, 0x40000040 ;  /* 0x4000004000097882 */ /* 0x000fe20000000000 */
[----:B------:R-:W-:Y:S01]  /*1bb0*/  LOP3.LUT R7, R3, 0x10000, RZ, 0xfc, !PT ;  /* 0x0001000003077812 */ /* 0x000fe200078efcff */
[----:B------:R-:W-:Y:S01]  /*1bc0*/  UMOV UR11, 0x40000040 ;  /* 0x40000040000b7882 */ /* 0x000fe20000000000 */
[----:B------:R-:W-:Y:S01]  /*1bd0*/  UIADD3 UR12, UR52, 0x6, URZ ;  /* 0x00000006340c7890 */ /* 0x000fe2000fffe03f */
[----:B------:R-:W-:Y:S01]  /*1be0*/  IMAD.MOV.U32 R150, RZ, RZ, R151 ;  /* 0x000000ffff967224 */ /* 0x000fe200078e0097 */
[----:B------:R-:W-:Y:S01]  /*1bf0*/  UMOV UR13, 0x40000040 ;  /* 0x40000040000d7882 */ /* 0x000fe20000000000 */
[----:B------:R-:W-:Y:S01]  /*1c00*/  IMAD R3, R2, 0xc00, R7 ;  /* 0x00000c0002037824 */ /* 0x000fe200078e0207 */
[----:B------:R-:W-:Y:S01]  /*1c10*/  UMOV UR15, 0x40000040 ;  /* 0x40000040000f7882 */ /* 0x000fe20000000000 */
[----:B------:R-:W-:Y:S01]  /*1c20*/  UIADD3 UR16, UR52, 0x400, URZ ;  /* 0x0000040034107890 */ /* 0x000fe2000fffe03f */
[----:B------:R-:W-:Y:S01]  /*1c30*/  IMAD.MOV.U32 R149, RZ, RZ, R151 ;  /* 0x000000ffff957224 */ /* 0x000fe200078e0097 */
[----:B------:R-:W-:Y:S01]  /*1c40*/  UMOV UR17, 0x40000040 ;  /* 0x4000004000117882 */ /* 0x000fe20000000000 */
[----:B------:R-:W-:Y:S01]  /*1c50*/  R2UR UR54, R3 ;  /* 0x00000000033672ca */ /* 0x000fe200000e0000 */
[----:B------:R-:W-:Y:S01]  /*1c60*/  UMOV UR19, 0x40000040 ;  /* 0x4000004000137882 */ /* 0x000fe20000000000 */
[----:B------:R-:W-:Y:S01]  /*1c70*/  UIADD3 UR20, UR52, 0x402, URZ ;  /* 0x0000040234147890 */ /* 0x000fe2000fffe03f */
[----:B------:R-:W-:Y:S01]  /*1c80*/  IADD3 R3, R104, 0x80, -R205 ;  /* 0x0000008068037810 */ /* 0x000fe20007ffe8cd */
[----:B------:R-:W-:Y:S01]  /*1c90*/  UMOV UR21, 0x40000040 ;  /* 0x4000004000157882 */ /* 0x000fe20000000000 */
[----:B------:R-:W-:Y:S01]  /*1ca0*/  UMOV UR23, 0x40000040 ;  /* 0x4000004000177882 */ /* 0x000fe20000000000 */
[----:B------:R-:W-:Y:S01]  /*1cb0*/  UIADD3 UR24, UR52, 0x404, URZ ;  /* 0x0000040434187890 */ /* 0x000fe2000fffe03f */
[----:B------:R-:W-:Y:S01]  /*1cc0*/  IMAD.MOV.U32 R148, RZ, RZ, R151 ;  /* 0x000000ffff947224 */ /* 0x000fe200078e0097 */
[----:B------:R-:W-:Y:S01]  /*1cd0*/  UMOV UR25, 0x40000040 ;  /* 0x4000004000197882 */ /* 0x000fe20000000000 */
[----:B------:R-:W-:Y:S01]  /*1ce0*/  UMOV UR27, 0x40000040 ;  /* 0x40000040001b7882 */ /* 0x000fe20000000000 */
[----:B------:R-:W-:Y:S01]  /*1cf0*/  UIADD3 UR28, UR52, 0x406, URZ ;  /* 0x00000406341c7890 */ /* 0x000fe2000fffe03f */
[----:B------:R-:W-:Y:S01]  /*1d00*/  IMAD R6, R94, -0x80, R3 ;  /* 0xffffff805e067824 */ /* 0x000fe200078e0203 */
[----:B------:R-:W-:Y:S01]  /*1d10*/  UMOV UR29, 0x40000040 ;  /* 0x40000040001d7882 */ /* 0x000fe20000000000 */
[----:B------:R-:W-:Y:S01]  /*1d20*/  HGMMA.64x128x16.F32 R24, gdesc[UR52], RZ, !UPT, gsb0 ;  /* 0x01e00000341879f0 */ /* 0x000fe2000c0008ff */
[----:B------:R-:W-:Y:S01]  /*1d30*/  UIADD3 UR58, UR54, 0x2, URZ ;  /* 0x00000002363a7890 */ /* 0x000fe2000fffe03f */
[--C-:B------:R-:W-:Y:S01]  /*1d40*/  IMAD.MOV.U32 R147, RZ, RZ, R151.reuse ;  /* 0x000000ffff937224 */ /* 0x100fe200078e0097 */
[----:B------:R-:W-:Y:S01]  /*1d50*/  UIADD3 UR10, UR54, 0x4, URZ ;  /* 0x00000004360a7890 */ /* 0x000fe2000fffe03f */
[C---:B------:R-:W-:Y:S01]  /*1d60*/  ISETP.GT.AND P4, PT, R6.reuse, RZ, PT ;  /* 0x000000ff0600720c */ /* 0x040fe20003f84270 */
[----:B------:R-:W-:Y:S01]  /*1d70*/  UIADD3 UR14, UR54, 0x6, URZ ;  /* 0x00000006360e7890 */ /* 0x000fe2000fffe03f */
[C---:B------:R-:W-:Y:S01]  /*1d80*/  ISETP.GT.AND P3, PT, R6.reuse, 0x1, PT ;  /* 0x000000010600780c */ /* 0x040fe20003f64270 */
        /* <DEDUP_REMOVED lines=8> */
[----:B------:R-:W-:Y:S01]  /*1e10*/  UMOV UR31, 0x40000040 ;  /* 0x40000040001f7882 */ /* 0x000fe20000000000 */
[----:B------:R-:W-:Y:S01]  /*1e20*/  UIADD3 UR32, UR52, 0x800, URZ ;  /* 0x0000080034207890 */ /* 0x000fe2000fffe03f */
[----:B------:R-:W-:Y:S01]  /*1e30*/  ISETP.GT.AND P0, PT, R6, 0x60, PT ;  /* 0x000000600600780c */ /* 0x000fe20003f04270 */
[----:B------:R-:W-:Y:S01]  /*1e40*/  UIADD3 UR34, UR54, 0x800, URZ ;  /* 0x0000080036227890 */ /* 0x000fe2000fffe03f */
[--C-:B------:R-:W-:Y:S01]  /*1e50*/  IMAD.MOV.U32 R146, RZ, RZ, R151.reuse ;  /* 0x000000ffff927224 */ /* 0x100fe200078e0097 */
[----:B------:R-:W-:Y:S01]  /*1e60*/  UMOV UR33, 0x40000040 ;  /* 0x4000004000217882 */ /* 0x000fe20000000000 */
[----:B------:R-:W-:Y:S01]  /*1e70*/  UMOV UR35, 0x40000040 ;  /* 0x4000004000237882 */ /* 0x000fe20000000000 */
[----:B------:R-:W-:Y:S01]  /*1e80*/  UIADD3 UR36, UR52, 0x802, URZ ;  /* 0x0000080234247890 */ /* 0x000fe2000fffe03f */
[--C-:B------:R-:W-:Y:S01]  /*1e90*/  IMAD.MOV.U32 R145, RZ, RZ, R151.reuse ;  /* 0x000000ffff917224 */ /* 0x100fe200078e0097 */
        /* <DEDUP_REMOVED lines=16> */
[----:B------:R-:W-:Y:S01]  /*1fa0*/  ULDC UR4, c[0x0][0x988] ;  /* 0x0002620000047ab9 */ /* 0x000fe20000000800 */
        /* <DEDUP_REMOVED lines=21> */
[----:B------:R-:W-:Y:S01]  /*2100*/  IMAD.MOV.U32 R92, RZ, RZ, R151 ;  /* 0x000000ffff5c7224 */ /* 0x000fe200078e0097 */
        /* <DEDUP_REMOVED lines=37> */
[----:B01----:R-:W-:-:S02]  /*2360*/  FMNMX.FTZ R4, R111, R113, !PT ;  /* 0x000000716f047209 */ /* 0x003fc40007810000 */
        /* <DEDUP_REMOVED lines=103> */
[C---:B------:R-:W-:Y:S02]  /*29e0*/  ISETP.GT.AND P6, PT, R6.reuse, 0x79, PT ;  /* 0x000000790600780c */ /* 0x040fe40003fc4270 */
        /* <DEDUP_REMOVED lines=17> */
[----:B------:R-:W-:Y:S01]  /*2b00*/  ISETP.NE.AND P1, PT, R88, RZ, PT ;  /* 0x000000ff5800720c */ /* 0x000fe20003f25270 */
[--C-:B------:R-:W-:Y:S01]  /*2b10*/  IMAD.MOV.U32 R88, RZ, RZ, R151.reuse ;  /* 0x000000ffff587224 */ /* 0x100fe200078e0097 */
[----:B------:R-:W-:Y:S01]  /*2b20*/  ISETP.NE.AND P0, PT, R90, RZ, PT ;  /* 0x000000ff5a00720c */ /* 0x000fe20003f05270 */
[----:B------:R-:W-:Y:S01]  /*2b30*/  IMAD.MOV.U32 R90, RZ, RZ, R151 ;  /* 0x000000ffff5a7224 */ /* 0x000fe200078e0097 */
[----:B0-----:R-:W-:-:S02]  /*2b40*/  FMNMX.FTZ R10, R8, R3, !PT ;  /* 0x00000003080a7209 */ /* 0x001fc40007810000 */
[----:B------:R-:W-:-:S03]  /*2b50*/  FMNMX.FTZ R8, R11, R27, !PT ;  /* 0x0000001b0b087209 */ /* 0x000fc60007810000 */
[----:B------:R-:W0:Y:S01]  /*2b60*/  SHFL.BFLY PT, R3, R10, 0x1, 0x1f ;  /* 0x0c201f000a037f89 */ /* 0x000e2200000e0000 */
[----:B------:R-:W-:-:S03]  /*2b70*/  FMNMX.FTZ R8, R13, R8, !PT ;  /* 0x000000080d087209 */ /* 0x000fc60007810000 */
[----:B------:R-:W-:Y:S01]  /*2b80*/  @!P1 VIADD R5, R5, 0x34840 ;  /* 0x0003484005059836 */ /* 0x000fe20000000000 */
[----:B------:R-:W-:-:S04]  /*2b90*/  FMNMX.FTZ R8, R31, R8, !PT ;  /* 0x000000081f087209 */ /* 0x000fc80007810000 */
[----:B------:R-:W-:Y:S02]  /*2ba0*/  @!P1 PRMT R5, RZ, 0x654, R5 ;  /* 0x00000654ff059816 */ /* 0x000fe40000000005 */
[----:B------:R-:W-:Y:S02]  /*2bb0*/  FMNMX.FTZ R8, R15, R8, !PT ;  /* 0x000000080f087209 */ /* 0x000fe40007810000 */
[----:B------:R1:W-:Y:S02]  /*2bc0*/  @!P1 SYNCS.ARRIVE.TRANS64.RED.A1T0 RZ, [R5+URZ], RZ ;  /* 0x000000ff05ff99a7 */ /* 0x0003e4000810043f */
        /* <DEDUP_REMOVED lines=18> */
[-CC-:B------:R-:W-:Y:S01]  /*2cf0*/  FFMA.FTZ R168, R125, R4.reuse, -R6.reuse ;  /* 0x000000047da87223 */ /* 0x180fe20000010806 */
[----:B------:R-:W-:Y:S01]  /*2d00*/  FSEL R123, R82, -INF , P3 ;  /* 0xff800000527b7808 */ /* 0x000fe20001800000 */
[--C-:B------:R-:W-:Y:S01]  /*2d10*/  FFMA.FTZ R154, R9, R4, -R6.reuse ;  /* 0x00000004099a7223 */ /* 0x100fe20000010806 */
[----:B------:R-:W-:Y:S01]  /*2d20*/  FMNMX.FTZ R8, R37, R8, !PT ;  /* 0x0000000825087209 */ /* 0x000fe20007810000 */
[----:B------:R0:W-:Y:S01]  /*2d30*/  MUFU.EX2 R79, R10 ;  /* 0x0000000a004f7308 */ /* 0x0001e20000000800 */
[----:B------:R-:W-:Y:S01]  /*2d40*/  FSEL R91, R86, -INF , P5 ;  /* 0xff800000565b7808 */ /* 0x000fe20002800000 */
[--C-:B------:R-:W-:Y:S01]  /*2d50*/  FFMA.FTZ R180, R111, R4, -R6.reuse ;  /* 0x000000046fb47223 */ /* 0x100fe20000010806 */
[----:B------:R-:W-:Y:S01]  /*2d60*/  FMNMX.FTZ R8, R55, R8, !PT ;  /* 0x0000000837087209 */ /* 0x000fe20007810000 */
[-CC-:B------:R-:W-:Y:S01]  /*2d70*/  FFMA.FTZ R77, R113, R4.reuse, -R6.reuse ;  /* 0x00000004714d7223 */ /* 0x180fe20000010806 */
[----:B------:R-:W-:Y:S01]  /*2d80*/  FSEL R125, R87, -INF , P6 ;  /* 0xff800000577d7808 */ /* 0x000fe20003000000 */
[--C-:B------:R-:W-:Y:S01]  /*2d90*/  FFMA.FTZ R182, R115, R4, -R6.reuse ;  /* 0x0000000473b67223 */ /* 0x100fe20000010806 */
[----:B------:R-:W-:Y:S01]  /*2da0*/  FMNMX.FTZ R8, R41, R8, !PT ;  /* 0x0000000829087209 */ /* 0x000fe20007810000 */
[----:B------:R-:W-:Y:S01]  /*2db0*/  MUFU.EX2 R180, R180 ;  /* 0x000000b400b47308 */ /* 0x000fe20000000800 */
        /* <DEDUP_REMOVED lines=33> */
[----:B------:R-:W-:Y:S01]  /*2fd0*/  FFMA.FTZ R85, R85, R4, -R6 ;  /* 0x0000000455557223 */ /* 0x000fe20000010806 */
[----:B------:R-:W-:Y:S01]  /*2fe0*/  FMNMX.FTZ R8, R75, R8, !PT ;  /* 0x000000084b087209 */ /* 0x000fe20007810000 */
[----:B------:R-:W4:Y:S01]  /*2ff0*/  MUFU.EX2 R81, R81 ;  /* 0x0000005100517308 */ /* 0x000f220000000800 */
[----:B------:R-:W-:-:S02]  /*3000*/  IMAD.MOV.U32 R141, RZ, RZ, R151 ;  /* 0x000000ffff8d7224 */ /* 0x000fc400078e0097 */
[----:B------:R-:W-:Y:S01]  /*3010*/  FMNMX.FTZ R8, R73, R8, !PT ;  /* 0x0000000849087209 */ /* 0x000fe20007810000 */
[--C-:B------:R-:W-:Y:S02]  /*3020*/  IMAD.MOV.U32 R139, RZ, RZ, R151.reuse ;  /* 0x000000ffff8b7224 */ /* 0x100fe400078e0097 */
[--C-:B------:R-:W-:Y:S01]  /*3030*/  IMAD.MOV.U32 R137, RZ, RZ, R151.reuse ;  /* 0x000000ffff897224 */ /* 0x100fe200078e0097 */
[----:B------:R-:W-:Y:S01]  /*3040*/  FMNMX.FTZ R8, R121, R8, !PT ;  /* 0x0000000879087209 */ /* 0x000fe20007810000 */
[----:B------:R-:W5:Y:S01]  /*3050*/  MUFU.EX2 R176, R176 ;  /* 0x000000b000b07308 */ /* 0x000f620000000800 */
[--C-:B------:R-:W-:Y:S02]  /*3060*/  IMAD.MOV.U32 R135, RZ, RZ, R151.reuse ;  /* 0x000000ffff877224 */ /* 0x100fe400078e0097 */
[----:B------:R-:W-:Y:S01]  /*3070*/  FMNMX.FTZ R8, R123, R8, !PT ;  /* 0x000000087b087209 */ /* 0x000fe20007810000 */
[--C-:B------:R-:W-:Y:S02]  /*3080*/  IMAD.MOV.U32 R133, RZ, RZ, R151.reuse ;  /* 0x000000ffff857224 */ /* 0x100fe400078e0097 */
[--C-:B------:R-:W-:Y:S01]  /*3090*/  IMAD.MOV.U32 R131, RZ, RZ, R151.reuse ;  /* 0x000000ffff837224 */ /* 0x100fe200078e0097 */
[----:B------:R-:W-:Y:S01]  /*30a0*/  FMNMX.FTZ R8, R83, R8, !PT ;  /* 0x0000000853087209 */ /* 0x000fe20007810000 */
[----:B------:R-:W1:Y:S01]  /*30b0*/  MUFU.EX2 R111, R111 ;  /* 0x0000006f006f7308 */ /* 0x000e620000000800 */
[----:B------:R-:W-:-:S02]  /*30c0*/  IMAD.MOV.U32 R129, RZ, RZ, R151 ;  /* 0x000000ffff817224 */ /* 0x000fc400078e0097 */
[----:B------:R-:W-:Y:S01]  /*30d0*/  FMNMX.FTZ R8, R91, R8, !PT ;  /* 0x000000085b087209 */ /* 0x000fe20007810000 */
[--C-:B------:R-:W-:Y:S02]  /*30e0*/  IMAD.MOV.U32 R127, RZ, RZ, R151.reuse ;  /* 0x000000ffff7f7224 */ /* 0x100fe400078e0097 */
[--C-:B------:R-:W-:Y:S01]  /*30f0*/  IMAD.MOV.U32 R109, RZ, RZ, R151.reuse ;  /* 0x000000ffff6d7224 */ /* 0x100fe200078e0097 */
[----:B------:R-:W-:Y:S01]  /*3100*/  FMNMX.FTZ R8, R125, R8, !PT ;  /* 0x000000087d087209 */ /* 0x000fe20007810000 */
[----:B------:R-:W1:Y:S01]  /*3110*/  MUFU.EX2 R178, R178 ;  /* 0x000000b200b27308 */ /* 0x000e620000000800 */
[--C-:B------:R-:W-:Y:S02]  /*3120*/  IMAD.MOV.U32 R107, RZ, RZ, R151.reuse ;  /* 0x000000ffff6b7224 */ /* 0x100fe400078e0097 */
[--C-:B------:R-:W-:Y:S01]  /*3130*/  IMAD.MOV.U32 R105, RZ, RZ, R151.reuse ;  /* 0x000000ffff697224 */ /* 0x100fe200078e0097 */
[----:B------:R-:W0:Y:S01]  /*3140*/  SHFL.BFLY PT, R9, R8, 0x2, 0x1f ;  /* 0x0c401f0008097f89 */ /* 0x000e2200000e0000 */
[----:B------:R-:W-:-:S02]  /*3150*/  IMAD.MOV.U32 R103, RZ, RZ, R151 ;  /* 0x000000ffff677224 */ /* 0x000fc400078e0097 */
[--C-:B------:R-:W-:Y:S01]  /*3160*/  IMAD.MOV.U32 R101, RZ, RZ, R151.reuse ;  /* 0x000000ffff657224 */ /* 0x100fe200078e0097 */
[----:B------:R-:W1:Y:S01]  /*3170*/  MUFU.EX2 R113, R113 ;  /* 0x0000007100717308 */ /* 0x000e620000000800 */
[--C-:B------:R-:W-:Y:S02]  /*3180*/  IMAD.MOV.U32 R99, RZ, RZ, R151.reuse ;  /* 0x000000ffff637224 */ /* 0x100fe400078e0097 */
[----:B------:R-:W-:-:S05]  /*3190*/  IMAD.MOV.U32 R97, RZ, RZ, R151 ;  /* 0x000000ffff617224 */ /* 0x000fca00078e0097 */
        /* <DEDUP_REMOVED lines=13> */
[-CC-:B------:R-:W-:Y:S01]  /*3270*/  FFMA.FTZ R181, R11, R4.reuse, -R6.reuse ;  /* 0x000000040bb57223 */ /* 0x180fe20000010806 */
[-CC-:B------:R-:W-:Y:S01]  /*3280*/  FFMA.FTZ R8, R27, R4.reuse, -R6.reuse ;  /* 0x000000041b087223 */ /* 0x180fe20000010806 */
[-CC-:B------:R-:W-:Y:S01]  /*3290*/  FFMA.FTZ R183, R13, R4.reuse, -R6.reuse ;  /* 0x000000040db77223 */ /* 0x180fe20000010806 */
[----:B--2---:R-:W-:Y:S01]  /*32a0*/  FADD.FTZ R11, R180, R77 ;  /* 0x0000004db40b7221 */ /* 0x004fe20000010000 */
[-CC-:B------:R-:W-:Y:S01]  /*32b0*/  FFMA.FTZ R10, R31, R4.reuse, -R6.reuse ;  /* 0x000000041f0a7223 */ /* 0x180fe20000010806 */
[-CC-:B------:R-:W-:Y:S01]  /*32c0*/  FFMA.FTZ R177, R15, R4.reuse, -R6.reuse ;  /* 0x000000040fb17223 */ /* 0x180fe20000010806 */
[----:B------:R-:W-:Y:S01]  /*32d0*/  MUFU.EX2 R181, R181 ;  /* 0x000000b500b57308 */ /* 0x000fe20000000800 */
[----:B---3--:R-:W-:Y:S01]  /*32e0*/  FADD.FTZ R30, R182, R11 ;  /* 0x0000000bb61e7221 */ /* 0x008fe20000010000 */
[-CC-:B------:R-:W-:Y:S01]  /*32f0*/  FFMA.FTZ R12, R35, R4.reuse, -R6.reuse ;  /* 0x00000004230c7223 */ /* 0x180fe20000010806 */
[-CC-:B------:R-:W-:Y:S01]  /*3300*/  FFMA.FTZ R179, R21, R4.reuse, -R6.reuse ;  /* 0x0000000415b37223 */ /* 0x180fe20000010806 */
[-C--:B------:R-:W-:Y:S01]  /*3310*/  FFMA.FTZ R14, R39, R4.reuse, -R6 ;  /* 0x00000004270e7223 */ /* 0x080fe20000010806 */
[----:B----4-:R-:W-:Y:S01]  /*3320*/  FADD.FTZ R11, R81, R30 ;  /* 0x0000001e510b7221 */ /* 0x010fe20000010000 */
[-CC-:B------:R-:W-:Y:S01]  /*3330*/  FFMA.FTZ R173, R25, R4.reuse, -R6.reuse ;  /* 0x0000000419ad7223 */ /* 0x180fe20000010806 */
[-CC-:B------:R-:W-:Y:S01]  /*3340*/  FFMA.FTZ R20, R43, R4.reuse, -R6.reuse ;  /* 0x000000042b147223 */ /* 0x180fe20000010806 */
[----:B------:R-:W0:Y:S01]  /*3350*/  MUFU.EX2 R8, R8 ;  /* 0x0000000800087308 */ /* 0x000e220000000800 */
[----:B-----5:R-:W-:Y:S01]  /*3360*/  FADD.FTZ R32, R176, R11 ;  /* 0x0000000bb0207221 */ /* 0x020fe20000010000 */
[-CC-:B------:R-:W-:Y:S01]  /*3370*/  FFMA.FTZ R175, R29, R4.reuse, -R6.reuse ;  /* 0x000000041daf7223 */ /* 0x180fe20000010806 */
[-CC-:B------:R-:W-:Y:S01]  /*3380*/  FFMA.FTZ R24, R47, R4.reuse, -R6.reuse ;  /* 0x000000042f187223 */ /* 0x180fe20000010806 */
[-C--:B------:R-:W-:Y:S01]  /*3390*/  FFMA.FTZ R169, R33, R4.reuse, -R6 ;  /* 0x0000000421a97223 */ /* 0x080fe20000010806 */
[----:B-1----:R-:W-:Y:S01]  /*33a0*/  FADD.FTZ R11, R111, R32 ;  /* 0x000000206f0b7221 */ /* 0x002fe20000010000 */
[-CC-:B------:R-:W-:Y:S01]  /*33b0*/  FFMA.FTZ R26, R51, R4.reuse, -R6.reuse ;  /* 0x00000004331a7223 */ /* 0x180fe20000010806 */
[-CC-:B------:R-:W-:Y:S01]  /*33c0*/  FFMA.FTZ R171, R37, R4.reuse, -R6.reuse ;  /* 0x0000000425ab7223 */ /* 0x180fe20000010806 */
[----:B------:R-:W1:Y:S01]  /*33d0*/  MUFU.EX2 R183, R183 ;  /* 0x000000b700b77308 */ /* 0x000e620000000800 */
[----:B------:R-:W-:Y:S01]  /*33e0*/  FADD.FTZ R34, R178, R11 ;  /* 0x0000000bb2227221 */ /* 0x000fe20000010000 */
[-CC-:B------:R-:W-:Y:S01]  /*33f0*/  FFMA.FTZ R28, R55, R4.reuse, -R6.reuse ;  /* 0x00000004371c7223 */ /* 0x180fe20000010806 */
[-CC-:B------:R-:W-:Y:S01]  /*3400*/  FFMA.FTZ R153, R41, R4.reuse, -R6.reuse ;  /* 0x0000000429997223 */ /* 0x180fe20000010806 */
[-C--:B------:R-:W-:Y:S01]  /*3410*/  FFMA.FTZ R30, R59, R4.reuse, -R6 ;  /* 0x000000043b1e7223 */ /* 0x080fe20000010806 */
[----:B------:R-:W-:Y:S01]  /*3420*/  FADD.FTZ R13, R113, R34 ;  /* 0x00000022710d7221 */ /* 0x000fe20000010000 */
[-CC-:B------:R-:W-:Y:S01]  /*3430*/  FFMA.FTZ R45, R45, R4.reuse, -R6.reuse ;  /* 0x000000042d2d7223 */ /* 0x180fe20000010806 */
[-C--:B------:R-:W-:Y:S01]  /*3440*/  FFMA.FTZ R63, R63, R4.reuse, -R6 ;  /* 0x000000043f3f7223 */ /* 0x080fe20000010806 */
[----:B------:R-:W2:Y:S01]  /*3450*/  MUFU.EX2 R10, R10 ;  /* 0x0000000a000a7308 */ /* 0x000ea20000000800 */
[----:B0-----:R-:W-:Y:S01]  /*3460*/  FADD.FTZ R32, R181, R8 ;  /* 0x00000008b5207221 */ /* 0x001fe20000010000 */
[----:B------:R-:W-:Y:S01]  /*3470*/  FADD.FTZ R36, R172, R13 ;  /* 0x0000000dac247221 */ /* 0x000fe20000010000 */
[-CC-:B------:R-:W-:Y:S01]  /*3480*/  FFMA.FTZ R49, R49, R4.reuse, -R6.reuse ;  /* 0x0000000431317223 */ /* 0x180fe20000010806 */
[-CC-:B------:R-:W-:Y:S01]  /*3490*/  FFMA.FTZ R67, R67, R4.reuse, -R6.reuse ;  /* 0x0000000443437223 */ /* 0x180fe20000010806 */
[-C--:B------:R-:W-:Y:S01]  /*34a0*/  FFMA.FTZ R53, R53, R4.reuse, -R6 ;  /* 0x0000000435357223 */ /* 0x080fe20000010806 */
[----:B------:R-:W-:Y:S01]  /*34b0*/  FADD.FTZ R13, R115, R36 ;  /* 0x00000024730d7221 */ /* 0x000fe20000010000 */
[-C--:B------:R-:W-:Y:S01]  /*34c0*/  FFMA.FTZ R71, R71, R4.reuse, -R6 ;  /* 0x0000000447477223 */ /* 0x080fe20000010806 */
[----:B------:R-:W0:Y:S01]  /*34d0*/  MUFU.EX2 R177, R177 ;  /* 0x000000b100b17308 */ /* 0x000e220000000800 */
[----:B-1----:R-:W-:Y:S01]  /*34e0*/  FADD.FTZ R11, R183, R32 ;  /* 0x00000020b70b7221 */ /* 0x002fe20000010000 */
[----:B------:R-:W-:Y:S01]  /*34f0*/  FADD.FTZ R36, R174, R13 ;  /* 0x0000000dae247221 */ /* 0x000fe20000010000 */
[-CC-:B------:R-:W-:Y:S01]  /*3500*/  FFMA.FTZ R69, R69, R4.reuse, -R6.reuse ;  /* 0x0000000445457223 */ /* 0x180fe20000010806 */
[-CC-:B------:R-:W-:Y:S01]  /*3510*/  FFMA.FTZ R75, R75, R4.reuse, -R6.reuse ;  /* 0x000000044b4b7223 */ /* 0x180fe20000010806 */
[-C--:B------:R-:W-:Y:S01]  /*3520*/  FFMA.FTZ R73, R73, R4.reuse, -R6 ;  /* 0x0000000449497223 */ /* 0x080fe20000010806 */
[----:B------:R-:W-:Y:S01]  /*3530*/  FADD.FTZ R13, R117, R36 ;  /* 0x00000024750d7221 */ /* 0x000fe20000010000 */
[-CC-:B------:R-:W-:Y:S01]  /*3540*/  FFMA.FTZ R121, R121, R4.reuse, -R6.reuse ;  /* 0x0000000479797223 */ /* 0x180fe20000010806 */
[----:B------:R-:W1:Y:S01]  /*3550*/  MUFU.EX2 R12, R12 ;  /* 0x0000000c000c7308 */ /* 0x000e620000000800 */
[----:B--2---:R-:W-:Y:S01]  /*3560*/  FADD.FTZ R34, R10, R11 ;  /* 0x0000000b0a227221 */ /* 0x004fe20000010000 */
[----:B------:R-:W-:Y:S01]  /*3570*/  FADD.FTZ R38, R168, R13 ;  /* 0x0000000da8267221 */ /* 0x000fe20000010000 */
[-CC-:B------:R-:W-:Y:S01]  /*3580*/  FFMA.FTZ R123, R123, R4.reuse, -R6.reuse ;  /* 0x000000047b7b7223 */ /* 0x180fe20000010806 */
[-CC-:B------:R-:W-:Y:S01]  /*3590*/  FFMA.FTZ R83, R83, R4.reuse, -R6.reuse ;  /* 0x0000000453537223 */ /* 0x180fe20000010806 */
[-C--:B------:R-:W-:Y:S01]  /*35a0*/  FFMA.FTZ R91, R91, R4.reuse, -R6 ;  /* 0x000000045b5b7223 */ /* 0x080fe20000010806 */
[----:B------:R-:W-:Y:S01]  /*35b0*/  FADD.FTZ R13, R119, R38 ;  /* 0x00000026770d7221 */ /* 0x000fe20000010000 */
[----:B------:R-:W-:Y:S01]  /*35c0*/  FFMA.FTZ R125, R125, R4, -R6 ;  /* 0x000000047d7d7223 */ /* 0x000fe20000010806 */
[----:B------:R-:W2:Y:S01]  /*35d0*/  MUFU.EX2 R179, R179 ;  /* 0x000000b300b37308 */ /* 0x000ea20000000800 */
[----:B0-----:R-:W-:Y:S01]  /*35e0*/  FADD.FTZ R11, R177, R34 ;  /* 0x00000022b10b7221 */ /* 0x001fe20000010000 */
[----:B------:R-:W-:Y:S01]  /*35f0*/  FADD.FTZ R38, R170, R13 ;  /* 0x0000000daa267221 */ /* 0x000fe20000010000 */
[----:B------:R-:W-:-:S02]  /*3600*/  F2FP.F16.F32.PACK_AB R181, R8, R181 ;  /* 0x000000b508b5723e */ /* 0x000fc400000000ff */
[----:B------:R-:W-:Y:S02]  /*3610*/  F2FP.F16.F32.PACK_AB R183, R10, R183 ;  /* 0x000000b70ab7723e */ /* 0x000fe400000000ff */
[----:B------:R-:W-:Y:S01]  /*3620*/  F2FP.F16.F32.PACK_AB R176, R111, R176 ;  /* 0x000000b06fb0723e */ /* 0x000fe200000000ff */
[----:B------:R-:W0:Y:S01]  /*3630*/  MUFU.EX2 R14, R14 ;  /* 0x0000000e000e7308 */ /* 0x000e220000000800 */
[C---:B-1----:R-:W-:Y:S01]  /*3640*/  FADD.FTZ R34, R12.reuse, R11 ;  /* 0x0000000b0c227221 */ /* 0x042fe20000010000 */
[----:B------:R-:W-:Y:S01]  /*3650*/  F2FP.F16.F32.PACK_AB R177, R12, R177 ;  /* 0x000000b10cb1723e */ /* 0x000fe200000000ff */
[----:B------:R-:W-:Y:S01]  /*3660*/  VIADD R12, R94, 0xfffffffe ;  /* 0xfffffffe5e0c7836 */ /* 0x000fe20000000000 */
[----:B------:R-:W-:Y:S01]  /*3670*/  F2FP.F16.F32.PACK_AB R178, R113, R178 ;  /* 0x000000b271b2723e */ /* 0x000fe200000000ff */
[--C-:B------:R-:W-:Y:S01]  /*3680*/  IMAD.MOV.U32 R113, RZ, RZ, R151.reuse ;  /* 0x000000ffff717224 */ /* 0x100fe200078e0097 */
[----:B------:R-:W-:Y:S01]  /*3690*/  F2FP.F16.F32.PACK_AB R172, R115, R172 ;  /* 0x000000ac73ac723e */ /* 0x000fe200000000ff */
[--C-:B------:R-:W-:Y:S01]  /*36a0*/  IMAD.MOV.U32 R115, RZ, RZ, R151.reuse ;  /* 0x000000ffff737224 */ /* 0x100fe200078e0097 */
[----:B------:R-:W1:Y:S01]  /*36b0*/  MUFU.EX2 R173, R173 ;  /* 0x000000ad00ad7308 */ /* 0x000e620000000800 */
[----:B--2---:R-:W-:Y:S01]  /*36c0*/  FADD.FTZ R11, R179, R34 ;  /* 0x00000022b30b7221 */ /* 0x004fe20000010000 */
[----:B------:R-:W-:Y:S01]  /*36d0*/  ISETP.GE.AND P2, PT, R12, R17, PT ;  /* 0x000000110c00720c */ /* 0x000fe20003f46270 */
[--C-:B------:R-:W-:Y:S01]  /*36e0*/  IMAD.MOV.U32 R111, RZ, RZ, R151.reuse ;  /* 0x000000ffff6f7224 */ /* 0x100fe200078e0097 */
[----:B------:R-:W-:Y:S01]  /*36f0*/  F2FP.F16.F32.PACK_AB R174, R117, R174 ;  /* 0x000000ae75ae723e */ /* 0x000fe200000000ff */
[--C-:B------:R-:W-:Y:S01]  /*3700*/  IMAD.MOV.U32 R117, RZ, RZ, R151.reuse ;  /* 0x000000ffff757224 */ /* 0x100fe200078e0097 */
[----:B------:R-:W-:Y:S01]  /*3710*/  F2FP.F16.F32.PACK_AB R168, R119, R168 ;  /* 0x000000a877a8723e */ /* 0x000fe200000000ff */
[----:B------:R-:W-:Y:S01]  /*3720*/  IMAD.MOV.U32 R119, RZ, RZ, R151 ;  /* 0x000000ffff777224 */ /* 0x000fe200078e0097 */
[----:B------:R-:W2:Y:S01]  /*3730*/  MUFU.EX2 R20, R20 ;  /* 0x0000001400147308 */ /* 0x000ea20000000800 */
[----:B0-----:R-:W-:Y:S01]  /*3740*/  FADD.FTZ R36, R14, R11 ;  /* 0x0000000b0e247221 */ /* 0x001fe20000010000 */
[----:B------:R-:W-:Y:S01]  /*3750*/  F2FP.F16.F32.PACK_AB R180, R77, R180 ;  /* 0x000000b44db4723e */ /* 0x000fe200000000ff */
[----:B------:R-:W-:Y:S01]  /*3760*/  IMAD.MOV.U32 R94, RZ, RZ, R151 ;  /* 0x000000ffff5e7224 */ /* 0x000fe200078e0097 */
[----:B------:R-:W-:-:S02]  /*3770*/  F2FP.F16.F32.PACK_AB R182, R81, R182 ;  /* 0x000000b651b6723e */ /* 0x000fc400000000ff */
[----:B------:R-:W-:Y:S02]  /*3780*/  F2FP.F16.F32.PACK_AB R170, R79, R170 ;  /* 0x000000aa4faa723e */ /* 0x000fe400000000ff */
[----:B------:R-:W0:Y:S01]  /*3790*/  MUFU.EX2 R175, R175 ;  /* 0x000000af00af7308 */ /* 0x000e220000000800 */
[----:B-1----:R-:W-:Y:S01]  /*37a0*/  FADD.FTZ R11, R173, R36 ;  /* 0x00000024ad0b7221 */ /* 0x002fe20000010000 */
[----:B------:R-:W-:-:S06]  /*37b0*/  F2FP.F16.F32.PACK_AB R179, R14, R179 ;  /* 0x000000b30eb3723e */ /* 0x000fcc00000000ff */
[----:B------:R-:W1:Y:S01]  /*37c0*/  MUFU.EX2 R24, R24 ;  /* 0x0000001800187308 */ /* 0x000e620000000800 */
[C---:B--2---:R-:W-:Y:S01]  /*37d0*/  FADD.FTZ R36, R20.reuse, R11 ;  /* 0x0000000b14247221 */ /* 0x044fe20000010000 */
[----:B------:R-:W-:Y:S01]  /*37e0*/  FADD.FTZ R11, R79, R38 ;  /* 0x000000264f0b7221 */ /* 0x000fe20000010000 */
[----:B------:R-:W-:-:S05]  /*37f0*/  F2FP.F16.F32.PACK_AB R173, R20, R173 ;  /* 0x000000ad14ad723e */ /* 0x000fca00000000ff */
[----:B------:R-:W2:Y:S01]  /*3800*/  MUFU.EX2 R152, R152 ;  /* 0x0000009800987308 */ /* 0x000ea20000000800 */
[----:B0-----:R-:W-:-:S07]  /*3810*/  FADD.FTZ R5, R175, R36 ;  /* 0x00000024af057221 */ /* 0x001fce0000010000 */
[----:B------:R-:W0:Y:S01]  /*3820*/  MUFU.EX2 R169, R169 ;  /* 0x000000a900a97308 */ /* 0x000e220000000800 */
[C---:B-1----:R-:W-:Y:S01]  /*3830*/  FADD.FTZ R38, R24.reuse, R5 ;  /* 0x0000000518267221 */ /* 0x042fe20000010000 */
[----:B------:R-:W-:-:S06]  /*3840*/  F2FP.F16.F32.PACK_AB R175, R24, R175 ;  /* 0x000000af18af723e */ /* 0x000fcc00000000ff */
[----:B------:R-:W1:Y:S01]  /*3850*/  MUFU.EX2 R57, R57 ;  /* 0x0000003900397308 */ /* 0x000e620000000800 */
[----:B--2---:R-:W-:-:S07]  /*3860*/  FADD.FTZ R40, R152, R11 ;  /* 0x0000000b98287221 */ /* 0x004fce0000010000 */
[----:B------:R-:W2:Y:S01]  /*3870*/  MUFU.EX2 R26, R26 ;  /* 0x0000001a001a7308 */ /* 0x000ea20000000800 */
[----:B0-----:R-:W-:-:S07]  /*3880*/  FADD.FTZ R5, R169, R38 ;  /* 0x00000026a9057221 */ /* 0x001fce0000010000 */
[----:B------:R-:W0:Y:S01]  /*3890*/  MUFU.EX2 R154, R154 ;  /* 0x0000009a009a7308 */ /* 0x000e220000000800 */
[C---:B-1----:R-:W-:Y:S01]  /*38a0*/  FADD.FTZ R11, R57.reuse, R40 ;  /* 0x00000028390b7221 */ /* 0x042fe20000010000 */
[----:B------:R-:W-:-:S06]  /*38b0*/  F2FP.F16.F32.PACK_AB R152, R57, R152 ;  /* 0x000000983998723e */ /* 0x000fcc00000000ff */
[----:B------:R-:W1:Y:S01]  /*38c0*/  MUFU.EX2 R171, R171 ;  /* 0x000000ab00ab7308 */ /* 0x000e620000000800 */
[C---:B--2---:R-:W-:Y:S01]  /*38d0*/  FADD.FTZ R38, R26.reuse, R5 ;  /* 0x000000051a267221 */ /* 0x044fe20000010000 */
[----:B------:R-:W-:-:S06]  /*38e0*/  F2FP.F16.F32.PACK_AB R169, R26, R169 ;  /* 0x000000a91aa9723e */ /* 0x000fcc00000000ff */
[----:B------:R-:W2:Y:S01]  /*38f0*/  MUFU.EX2 R61, R61 ;  /* 0x0000003d003d7308 */ /* 0x000ea20000000800 */
[----:B0-----:R-:W-:-:S07]  /*3900*/  FADD.FTZ R40, R154, R11 ;  /* 0x0000000b9a287221 */ /* 0x001fce0000010000 */
[----:B------:R-:W0:Y:S01]  /*3910*/  MUFU.EX2 R28, R28 ;  /* 0x0000001c001c7308 */ /* 0x000e220000000800 */
[----:B-1----:R-:W-:-:S07]  /*3920*/  FADD.FTZ R5, R171, R38 ;  /* 0x00000026ab057221 */ /* 0x002fce0000010000 */
[----:B------:R-:W1:Y:S01]  /*3930*/  MUFU.EX2 R156, R156 ;  /* 0x0000009c009c7308 */ /* 0x000e620000000800 */
[C---:B--2---:R-:W-:Y:S01]  /*3940*/  FADD.FTZ R11, R61.reuse, R40 ;  /* 0x000000283d0b7221 */ /* 0x044fe20000010000 */
[----:B------:R-:W-:-:S06]  /*3950*/  F2FP.F16.F32.PACK_AB R154, R61, R154 ;  /* 0x0000009a3d9a723e */ /* 0x000fcc00000000ff */
[----:B------:R-:W2:Y:S01]  /*3960*/  MUFU.EX2 R153, R153 ;  /* 0x0000009900997308 */ /* 0x000ea20000000800 */
[C---:B0-----:R-:W-:Y:S01]  /*3970*/  FADD.FTZ R6, R28.reuse, R5 ;  /* 0x000000051c067221 */ /* 0x041fe20000010000 */
[----:B------:R-:W-:-:S06]  /*3980*/  F2FP.F16.F32.PACK_AB R171, R28, R171 ;  /* 0x000000ab1cab723e */ /* 0x000fcc00000000ff */
[----:B------:R-:W0:Y:S01]  /*3990*/  MUFU.EX2 R65, R65 ;  /* 0x0000004100417308 */ /* 0x000e220000000800 */
[----:B-1----:R-:W-:-:S07]  /*39a0*/  FADD.FTZ R40, R156, R11 ;  /* 0x0000000b9c287221 */ /* 0x002fce0000010000 */
[----:B------:R-:W1:Y:S01]  /*39b0*/  MUFU.EX2 R30, R30 ;  /* 0x0000001e001e7308 */ /* 0x000e620000000800 */
[----:B--2---:R-:W-:-:S07]  /*39c0*/  FADD.FTZ R5, R153, R6 ;  /* 0x0000000699057221 */ /* 0x004fce0000010000 */
[----:B------:R-:W2:Y:S01]  /*39d0*/  MUFU.EX2 R158, R158 ;  /* 0x0000009e009e7308 */ /* 0x000ea20000000800 */
[C---:B0-----:R-:W-:Y:S01]  /*39e0*/  FADD.FTZ R11, R65.reuse, R40 ;  /* 0x00000028410b7221 */ /* 0x041fe20000010000 */
[----:B------:R-:W-:-:S06]  /*39f0*/  F2FP.F16.F32.PACK_AB R156, R65, R156 ;  /* 0x0000009c419c723e */ /* 0x000fcc00000000ff */
        /* <DEDUP_REMOVED lines=19> */
[----:B------:R-:W-:Y:S01]  /*3b30*/  F2FP.F16.F32.PACK_AB R160, R89, R160 ;  /* 0x000000a059a0723e */ /* 0x000fe200000000ff */
[----:B------:R-:W-:-:S05]  /*3b40*/  IMAD.MOV.U32 R89, RZ, RZ, R151 ;  /* 0x000000ffff597224 */ /* 0x000fca00078e0097 */
        /* <DEDUP_REMOVED lines=9> */
[----:B------:R-:W-:Y:S01]  /*3be0*/  F2FP.F16.F32.PACK_AB R162, R93, R162 ;  /* 0x000000a25da2723e */ /* 0x000fe200000000ff */
[----:B------:R-:W-:-:S05]  /*3bf0*/  IMAD.MOV.U32 R93, RZ, RZ, R151 ;  /* 0x000000ffff5d7224 */ /* 0x000fca00078e0097 */
        /* <DEDUP_REMOVED lines=9> */
[----:B------:R-:W-:Y:S01]  /*3c90*/  F2FP.F16.F32.PACK_AB R164, R95, R164 ;  /* 0x000000a45fa4723e */ /* 0x000fe200000000ff */
[----:B------:R-:W-:-:S05]  /*3ca0*/  IMAD.MOV.U32 R95, RZ, RZ, R151 ;  /* 0x000000ffff5f7224 */ /* 0x000fca00078e0097 */
[----:B------:R1:W3:Y:S01]  /*3cb0*/  MUFU.EX2 R40, R121 ;  /* 0x0000007900287308 */ /* 0x0002e20000000800 */
[C---:B--2---:R-:W-:Y:S01]  /*3cc0*/  FADD.FTZ R44, R38.reuse, R5 ;  /* 0x00000005262c7221 */ /* 0x044fe20000010000 */
[----:B------:R-:W-:-:S06]  /*3cd0*/  F2FP.F16.F32.PACK_AB R161, R38, R69 ;  /* 0x0000004526a1723e */ /* 0x000fcc00000000ff */
[----:B------:R-:W2:Y:S01]  /*3ce0*/  MUFU.EX2 R123, R123 ;  /* 0x0000007b007b7308 */ /* 0x000ea20000000800 */
[----:B0-----:R-:W-:Y:S01]  /*3cf0*/  FADD.FTZ R5, R73, R44 ;  /* 0x0000002c49057221 */ /* 0x001fe20000010000 */
[----:B-1----:R-:W-:-:S06]  /*3d00*/  IMAD.MOV.U32 R121, RZ, RZ, R151 ;  /* 0x000000ffff797224 */ /* 0x002fcc00078e0097 */
[----:B------:R-:W0:Y:S01]  /*3d10*/  MUFU.EX2 R42, R83 ;  /* 0x00000053002a7308 */ /* 0x000e220000000800 */
[C---:B---3--:R-:W-:Y:S01]  /*3d20*/  FADD.FTZ R10, R40.reuse, R5 ;  /* 0x00000005280a7221 */ /* 0x048fe20000010000 */
[----:B------:R-:W-:-:S06]  /*3d30*/  F2FP.F16.F32.PACK_AB R163, R40, R73 ;  /* 0x0000004928a3723e */ /* 0x000fcc00000000ff */
[----:B------:R-:W1:Y:S01]  /*3d40*/  MUFU.EX2 R91, R91 ;  /* 0x0000005b005b7308 */ /* 0x000e620000000800 */
[----:B--2---:R-:W-:-:S07]  /*3d50*/  FADD.FTZ R5, R123, R10 ;  /* 0x0000000a7b057221 */ /* 0x004fce0000010000 */
[----:B------:R-:W2:Y:S01]  /*3d60*/  MUFU.EX2 R166, R166 ;  /* 0x000000a600a67308 */ /* 0x000ea20000000800 */
[C---:B0-----:R-:W-:Y:S01]  /*3d70*/  FADD.FTZ R10, R42.reuse, R5 ;  /* 0x000000052a0a7221 */ /* 0x041fe20000010000 */
[----:B------:R-:W-:Y:S01]  /*3d80*/  F2FP.F16.F32.PACK_AB R165, R42, R123 ;  /* 0x0000007b2aa5723e */ /* 0x000fe200000000ff */
[----:B------:R-:W-:-:S05]  /*3d90*/  IMAD.MOV.U32 R123, RZ, RZ, R151 ;  /* 0x000000ffff7b7224 */ /* 0x000fca00078e0097 */
[----:B------:R0:W3:Y:S01]  /*3da0*/  MUFU.EX2 R8, R125 ;  /* 0x0000007d00087308 */ /* 0x0000e20000000800 */
[----:B-1----:R-:W-:Y:S01]  /*3db0*/  FADD.FTZ R5, R91, R10 ;  /* 0x0000000a5b057221 */ /* 0x002fe20000010000 */
[----:B------:R-:W-:-:S06]  /*3dc0*/  IMAD.MOV.U32 R10, RZ, RZ, 0x3f800000 ;  /* 0x3f800000ff0a7424 */ /* 0x000fcc00078e00ff */
[----:B------:R-:W1:Y:S01]  /*3dd0*/  MUFU.EX2 R85, R85 ;  /* 0x0000005500557308 */ /* 0x000e620000000800 */
[----:B--2---:R-:W-:Y:S01]  /*3de0*/  FADD.FTZ R6, R166, R11 ;  /* 0x0000000ba6067221 */ /* 0x004fe20000010000 */
[----:B0-----:R-:W-:Y:S02]  /*3df0*/  IMAD.MOV.U32 R125, RZ, RZ, R151 ;  /* 0x000000ffff7d7224 */ /* 0x001fe400078e0097 */
[C---:B---3--:R-:W-:Y:S01]  /*3e00*/  FADD.FTZ R5, R8.reuse, R5 ;  /* 0x0000000508057221 */ /* 0x048fe20000010000 */
[----:B------:R-:W-:Y:S01]  /*3e10*/  F2FP.F16.F32.PACK_AB R167, R8, R91 ;  /* 0x0000005b08a7723e */ /* 0x000fe200000000ff */
[----:B------:R-:W-:Y:S02]  /*3e20*/  IMAD.MOV.U32 R8, RZ, RZ, 0x3f800000 ;  /* 0x3f800000ff087424 */ /* 0x000fe400078e00ff */
[----:B------:R-:W-:Y:S02]  /*3e30*/  IMAD.MOV.U32 R91, RZ, RZ, R151 ;  /* 0x000000ffff5b7224 */ /* 0x000fe400078e0097 */
[C---:B-1----:R-:W-:Y:S01]  /*3e40*/  FADD.FTZ R6, R85.reuse, R6 ;  /* 0x0000000655067221 */ /* 0x042fe20000010000 */
[----:B------:R-:W-:Y:S01]  /*3e50*/  F2FP.F16.F32.PACK_AB R166, R85, R166 ;  /* 0x000000a655a6723e */ /* 0x000fe200000000ff */
[----:B------:R-:W-:Y:S06]  /*3e60*/  @!P2 BRA `(.L_x_183) ;  /* 0x0000002000d8a947 */ /* 0x000fec0003800000 */
[----:B------:R-:W-:Y:S01]  /*3e70*/  R2UR UR31, R2 ;  /* 0x00000000021f72ca */ /* 0x000fe200000e0000 */
[----:B------:R-:W-:Y:S01]  /*3e80*/  IMAD.MOV.U32 R11, RZ, RZ, R9 ;  /* 0x000000ffff0b7224 */ /* 0x000fe200078e0009 */
[----:B------:R-:W-:Y:S01]  /*3e90*/  CS2R R150, SRZ ;  /* 0x0000000000967805 */ /* 0x000fe2000001ff00 */
[----:B------:R-:W-:Y:S01]  /*3ea0*/  IMAD.MOV.U32 R15, RZ, RZ, R3 ;  /* 0x000000ffff0f7224 */ /* 0x000fe200078e0003 */
[----:B------:R-:W-:Y:S01]  /*3eb0*/  CS2R R146, SRZ ;  /* 0x0000000000927805 */ /* 0x000fe2000001ff00 */
[----:B------:R-:W-:Y:S01]  /*3ec0*/  IMAD.MOV.U32 R13, RZ, RZ, R16 ;  /* 0x000000ffff0d7224 */ /* 0x000fe200078e0010 */
[----:B------:R-:W-:Y:S01]  /*3ed0*/  CS2R R142, SRZ ;  /* 0x00000000008e7805 */ /* 0x000fe2000001ff00 */
[----:B------:R-:W-:Y:S01]  /*3ee0*/  IMAD.MOV.U32 R8, RZ, RZ, 0x3f800000 ;  /* 0x3f800000ff087424 */ /* 0x000fe200078e00ff */
        /* <DEDUP_REMOVED lines=28> */
[----:B------:R-:W-:-:S07]  /*40b0*/  CS2R R88, SRZ ;  /* 0x0000000000587805 */ /* 0x000fce000001ff00 */
.L_x_192:
        /* <DEDUP_REMOVED lines=8> */
.L_x_184:
[----:B------:R-:W0:Y:S01]  /*4140*/  S2UR UR6, SR_CgaCtaId ;  /* 0x00000000000679c3 */ /* 0x000e220000008800 */
[----:B------:R-:W-:Y:S01]  /*4150*/  UMOV UR5, 0x400 ;  /* 0x0000040000057882 */ /* 0x000fe20000000000 */
[----:B------:R-:W-:Y:S01]  /*4160*/  IMAD.U32 R9, RZ, RZ, UR4 ;  /* 0x00000004ff097e24 */ /* 0x000fe2000f8e00ff */
[----:B------:R-:W-:Y:S01]  /*4170*/  SHF.L.U32 R3, R16, 0x1f, RZ ;  /* 0x0000001f10037819 */ /* 0x000fe200000006ff */
[----:B0-----:R-:W-:-:S06]  /*4180*/  ULEA UR5, UR6, UR5, 0x18 ;  /* 0x0000000506057291 */ /* 0x001fcc000f8ec03f */
[----:B------:R-:W-:-:S04]  /*4190*/  IMAD.U32 R0, RZ, RZ, UR5 ;  /* 0x00000005ff007e24 */ /* 0x000fc8000f8e00ff */
[----:B------:R-:W-:-:S04]  /*41a0*/  IMAD R14, R9, 0x8, R0 ;  /* 0x00000008090e7824 */ /* 0x000fc800078e0200 */
[----:B------:R0:W1:Y:S01]  /*41b0*/  SYNCS.PHASECHK.TRANS64.TRYWAIT P2, [R14+URZ+0x34830], R3 ;  /* 0x034830030e0075a7 */ /* 0x000062000804017f */
[----:B------:R-:W-:Y:S05]  /*41c0*/  @!P0 BRA `(.L_x_185) ;  /* 0x0000000000048947 */ /* 0x000fea0003800000 */
[----:B------:R-:W-:Y:S01]  /*41d0*/  BPT.TRAP 0x1 ;  /* 0x000000040000795c */ /* 0x000fe20000300000 */
.L_x_185:
[----:B------:R-:W-:Y:S01]  /*41e0*/  IMAD R4, R2, 0xc00, R7 ;  /* 0x00000c0002047824 */ /* 0x000fe200078e0207 */
[----:B-1----:R-:W-:Y:S06]  /*41f0*/  @P2 BRA `(.L_x_186) ;  /* 0x0000000000082947 */ /* 0x002fec0003800000 */
[----:B------:R-:W1:Y:S02]  /*4200*/  SYNCS.PHASECHK.TRANS64.TRYWAIT P2, [R14+URZ+0x34830], R3 ;  /* 0x034830030e0075a7 */ /* 0x000e64000804017f */
[----:B-1----:R-:W-:Y:S05]  /*4210*/  @!P2 BRA `(.L_x_187) ;  /* 0x000000c000e8a947 */ /* 0x002fea0003800000 */
.L_x_186:
[----:B------:R-:W-:Y:S01]  /*4220*/  R2UR UR30, R4 ;  /* 0x00000000041e72ca */ /* 0x000fe200000e0000 */
[----:B------:R-:W-:Y:S01]  /*4230*/  WARPGROUP.ARRIVE ;  /* 0x00000000000079c5 */ /* 0x000fe20000000000 */
[----:B------:R-:W-:Y:S01]  /*4240*/  UMOV UR4, UR52 ;  /* 0x0000003400047c82 */ /* 0x000fe20008000000 */
[----:B------:R-:W-:Y:S01]  /*4250*/  UMOV UR5, UR53 ;  /* 0x0000003500057c82 */ /* 0x000fe20008000000 */
        /* <DEDUP_REMOVED lines=9> */
[----:B------:R-:W-:Y:S01]  /*42f0*/  UMOV UR6, UR30 ;  /* 0x0000001e00067c82 */ /* 0x000fe20008000000 */
[----:B------:R-:W-:Y:S01]  /*4300*/  UIADD3 UR10, UR30, 0x4, URZ ;  /* 0x000000041e0a7890 */ /* 0x000fe2000fffe03f */
[----:B------:R-:W-:Y:S01]  /*4310*/  HGMMA.64x128x16.F32 R24, gdesc[UR4], RZ, !UPT, gsb0 ;  /* 0x01e00000041879f0 */ /* 0x000fe2000c0008ff */
[----:B------:R-:W-:Y:S01]  /*4320*/  UIADD3 UR6, UR30, 0x2, URZ ;  /* 0x000000021e067890 */ /* 0x000fe2000fffe03f */
[-C--:B------:R-:W-:Y:S01]  /*4330*/  FMUL.FTZ R88, R88, R10.reuse ;  /* 0x0000000a58587220 */ /* 0x080fe20000410000 */
[----:B------:R-:W-:Y:S01]  /*4340*/  UMOV UR4, UR56 ;  /* 0x0000003800047c82 */ /* 0x000fe20008000000 */
[----:B------:R-:W-:Y:S01]  /*4350*/  UMOV UR5, UR57 ;  /* 0x0000003900057c82 */ /* 0x000fe20008000000 */
[----:B------:R-:W-:Y:S01]  /*4360*/  UMOV UR7, 0x40000040 ;  /* 0x4000004000077882 */ /* 0x000fe20000000000 */
        /* <DEDUP_REMOVED lines=74> */
[----:B------:R-:W-:Y:S01]  /*4810*/  HGMMA.64x128x16.F32 R24, gdesc[UR4], R24, gsb0 ;  /* 0x01e00000041879f0 */ /* 0x000fe20008000818 */
[----:B------:R-:W-:Y:S01]  /*4820*/  UIADD3 UR6, UR30, 0x406, URZ ;  /* 0x000004061e067890 */ /* 0x000fe2000fffe03f */
[----:B------:R-:W-:Y:S01]  /*4830*/  UMOV UR4, UR28 ;  /* 0x0000001c00047c82 */ /* 0x000fe20008000000 */
[----:B------:R-:W-:Y:S01]  /*4840*/  UMOV UR5, UR29 ;  /* 0x0000001d00057c82 */ /* 0x000fe20008000000 */
[----:B------:R-:W-:Y:S01]  /*4850*/  UMOV UR7, 0x40000040 ;  /* 0x4000004000077882 */ /* 0x000fe20000000000 */
        /* <DEDUP_REMOVED lines=33> */
.L_x_188:
[----:B01----:R-:W-:Y:S01]  /*4a70*/  IMAD.U32 R3, RZ, RZ, UR31 ;  /* 0x0000001fff037e24 */ /* 0x003fe2000f8e00ff */
[----:B------:R-:W-:-:S03]  /*4a80*/  SHF.L.U32 R4, R13, 0x1f, RZ ;  /* 0x0000001f0d047819 */ /* 0x000fc600000006ff */
[----:B------:R-:W-:-:S04]  /*4a90*/  IMAD R13, R3, 0x8, R0 ;  /* 0x00000008030d7824 */ /* 0x000fc800078e0200 */
[----:B------:R0:W1:Y:S01]  /*4aa0*/  SYNCS.PHASECHK.TRANS64.TRYWAIT P2, [R13+URZ+0x34850], R4 ;  /* 0x034850040d0075a7 */ /* 0x000062000804017f */
[----:B------:R-:W-:Y:S05]  /*4ab0*/  @!P0 BRA `(.L_x_189) ;  /* 0x0000000000048947 */ /* 0x000fea0003800000 */
[----:B------:R-:W-:Y:S01]  /*4ac0*/  BPT.TRAP 0x1 ;  /* 0x000000040000795c */ /* 0x000fe20000300000 */
.L_x_189:
[----:B-1----:R-:W-:Y:S05]  /*4ad0*/  @P2 BRA `(.L_x_190) ;  /* 0x0000000000082947 */ /* 0x002fea0003800000 */
[----:B------:R-:W1:Y:S02]  /*4ae0*/  SYNCS.PHASECHK.TRANS64.TRYWAIT P2, [R13+URZ+0x34850], R4 ;  /* 0x034850040d0075a7 */ /* 0x000e64000804017f */
[----:B-1----:R-:W-:Y:S05]  /*4af0*/  @!P2 BRA `(.L_x_191) ;  /* 0x000000b800c4a947 */ /* 0x002fea0003800000 */
.L_x_190:
[----:B------:R-:W-:Y:S01]  /*4b00*/  R2UR UR4, R0 ;  /* 0x00000000000472ca */ /* 0x000fe200000e0000 */
[----:B------:R-:W-:Y:S01]  /*4b10*/  WARPGROUP.ARRIVE ;  /* 0x00000000000079c5 */ /* 0x000fe20000000000 */
[----:B------:R-:W-:Y:S01]  /*4b20*/  UMOV UR7, 0x40000040 ;  /* 0x4000004000077882 */ /* 0x000fe20000000000 */
[----:B01----:R-:W-:Y:S02]  /*4b30*/  FMNMX.FTZ R4, R24, R15, !PT ;  /* 0x0000000f18047209 */ /* 0x003fe40007810000 */
[C---:B------:R-:W-:Y:S01]  /*4b40*/  ISETP.GT.AND P2, PT, R12.reuse, R17, PT ;  /* 0x000000110c00720c */ /* 0x040fe20003f44270 */
[----:B------:R-:W-:Y:S01]  /*4b50*/  VIADD R12, R12, 0xffffffff ;  /* 0xffffffff0c0c7836 */ /* 0x000fe20000000000 */
[----:B------:R-:W-:-:S04]  /*4b60*/  FMNMX.FTZ R3, R25, R4, !PT ;  /* 0x0000000419037209 */ /* 0x000fc80007810000 */
[----:B------:R-:W-:Y:S02]  /*4b70*/  FMNMX.FTZ R4, R28, R3, !PT ;  /* 0x000000031c047209 */ /* 0x000fe40007810000 */
[----:B------:R-:W-:Y:S02]  /*4b80*/  UIADD3 UR4, UR4, 0x400, URZ ;  /* 0x0000040004047890 */ /* 0x000fe4000fffe03f */
[----:B------:R-:W-:Y:S02]  /*4b90*/  FMNMX.FTZ R3, R29, R4, !PT ;  /* 0x000000041d037209 */ /* 0x000fe40007810000 */
[----:B------:R-:W-:Y:S02]  /*4ba0*/  USHF.R.U32.HI UR4, URZ, 0x4, UR4 ;  /* 0x000000043f047899 */ /* 0x000fe40008011604 */
[----:B------:R-:W-:Y:S02]  /*4bb0*/  FMNMX.FTZ R4, R32, R3, !PT ;  /* 0x0000000320047209 */ /* 0x000fe40007810000 */
[----:B------:R-:W-:-:S02]  /*4bc0*/  ULOP3.LUT UR4, UR4, 0x3fff, URZ, 0xc0, !UPT ;  /* 0x00003fff04047892 */ /* 0x000fc4000f8ec03f */
[----:B------:R-:W-:Y:S02]  /*4bd0*/  FMNMX.FTZ R3, R33, R4, !PT ;  /* 0x0000000421037209 */ /* 0x000fe40007810000 */
[----:B------:R-:W-:Y:S02]  /*4be0*/  ULOP3.LUT UR4, UR4, 0x4000000, URZ, 0xfc, !UPT ;  /* 0x0400000004047892 */ /* 0x000fe4000f8efc3f */
[----:B------:R-:W-:Y:S02]  /*4bf0*/  FMNMX.FTZ R4, R36, R3, !PT ;  /* 0x0000000324047209 */ /* 0x000fe40007810000 */
        /* <DEDUP_REMOVED lines=30> */
[----:B------:R-:W-:Y:S02]  /*4de0*/  FMNMX.FTZ R8, R85, R4, !PT ;  /* 0x0000000455087209 */ /* 0x000fe40007810000 */
[----:B------:R-:W0:Y:S03]  /*4df0*/  LDC R4, c[0x0][0x988] ;  /* 0x00026200ff047b82 */ /* 0x000e260000000800 */
[----:B------:R-:W1:Y:S02]  /*4e00*/  SHFL.BFLY PT, R3, R8, 0x2, 0x1f ;  /* 0x0c401f0008037f89 */ /* 0x000e6400000e0000 */
[----:B-1----:R-:W-:Y:S02]  /*4e10*/  FMNMX.FTZ R9, R8, R3, !PT ;  /* 0x0000000308097209 */ /* 0x002fe40007810000 */
[----:B------:R-:W-:-:S03]  /*4e20*/  FMNMX.FTZ R8, R26, R11, !PT ;  /* 0x0000000b1a087209 */ /* 0x000fc60007810000 */
[----:B------:R-:W1:Y:S01]  /*4e30*/  SHFL.BFLY PT, R10, R9, 0x1, 0x1f ;  /* 0x0c201f00090a7f89 */ /* 0x000e6200000e0000 */
[----:B------:R-:W-:Y:S02]  /*4e40*/  WARPGROUP.DEPBAR.LE gsb0, 0x0 ;  /* 0x00008000000079c5 */ /* 0x000fe40000010000 */
[----:B------:R-:W-:-:S06]  /*4e50*/  WARPGROUP.ARRIVE ;  /* 0x00000000000079c5 */ /* 0x000fcc0000000000 */
[----:B------:R-:W-:Y:S01]  /*4e60*/  HGMMA.64x128x16.F32 R88, R176, gdesc[UR4].tnspB, R88, gsb0 ;  /* 0x41e00004b0587df0 */ /* 0x000fe20008000858 */
[----:B------:R-:W-:Y:S01]  /*4e70*/  UIADD3 UR6, UR4, 0x100, URZ ;  /* 0x0000010004067890 */ /* 0x000fe2000fffe03f */
[----:B-1----:R-:W-:Y:S01]  /*4e80*/  FMNMX.FTZ R3, R9, R10, !PT ;  /* 0x0000000a09037209 */ /* 0x002fe20007810000 */
[----:B------:R-:W-:Y:S01]  /*4e90*/  UMOV UR7, 0x40000040 ;  /* 0x4000004000077882 */ /* 0x000fe20000000000 */
[----:B------:R-:W-:-:S03]  /*4ea0*/  FMNMX.FTZ R9, R27, R8, !PT ;  /* 0x000000081b097209 */ /* 0x000fc60007810000 */
[----:B------:R-:W-:Y:S01]  /*4eb0*/  FADD.FTZ R15, -R3, R15 ;  /* 0x0000000f030f7221 */ /* 0x000fe20000010100 */
[----:B------:R-:W-:-:S03]  /*4ec0*/  FMNMX.FTZ R8, R30, R9, !PT ;  /* 0x000000091e087209 */ /* 0x000fc60007810000 */
[----:B0-----:R-:W-:Y:S01]  /*4ed0*/  FMUL.FTZ R10, R15, R4 ;  /* 0x000000040f0a7220 */ /* 0x001fe20000410000 */
[----:B------:R-:W-:Y:S01]  /*4ee0*/  FMNMX.FTZ R9, R31, R8, !PT ;  /* 0x000000081f097209 */ /* 0x000fe20007810000 */
[----:B------:R-:W-:-:S03]  /*4ef0*/  FMUL.FTZ R15, R3, R4 ;  /* 0x00000004030f7220 */ /* 0x000fc60000410000 */
        /* <DEDUP_REMOVED lines=17> */
[----:B------:R-:W-:Y:S03]  /*5010*/  MUFU.EX2 R10, R10 ;  /* 0x0000000a000a7308 */ /* 0x000fe60000000800 */
[----:B------:R-:W-:-:S04]  /*5020*/  FMNMX.FTZ R9, R43, R8, !PT ;  /* 0x000000082b097209 */ /* 0x000fc80007810000 */
[----:B------:R-:W-:Y:S01]  /*5030*/  FMNMX.FTZ R8, R46, R9, !PT ;  /* 0x000000092e087209 */ /* 0x000fe20007810000 */
[----:B------:R-:W0:Y:S03]  /*5040*/  MUFU.EX2 R21, R21 ;  /* 0x0000001500157308 */ /* 0x000e260000000800 */
[----:B------:R-:W-:-:S04]  /*5050*/  FMNMX.FTZ R9, R47, R8, !PT ;  /* 0x000000082f097209 */ /* 0x000fc80007810000 */
[----:B------:R-:W-:Y:S01]  /*5060*/  FMNMX.FTZ R8, R50, R9, !PT ;  /* 0x0000000932087209 */ /* 0x000fe20007810000 */
[----:B------:R-:W1:Y:S03]  /*5070*/  MUFU.EX2 R180, R180 ;  /* 0x000000b400b47308 */ /* 0x000e660000000800 */
[----:B------:R-:W-:-:S04]  /*5080*/  FMNMX.FTZ R9, R51, R8, !PT ;  /* 0x0000000833097209 */ /* 0x000fc80007810000 */
[----:B------:R-:W-:Y:S01]  /*5090*/  FMNMX.FTZ R8, R54, R9, !PT ;  /* 0x0000000936087209 */ /* 0x000fe20007810000 */
[----:B------:R-:W-:Y:S03]  /*50a0*/  MUFU.EX2 R182, R182 ;  /* 0x000000b600b67308 */ /* 0x000fe60000000800 */
        /* <DEDUP_REMOVED lines=24> */
[----:B------:R-:W-:-:S05]  /*5230*/  FMNMX.FTZ R8, R87, R8, !PT ;  /* 0x0000000857087209 */ /* 0x000fca0007810000 */
[----:B------:R-:W2:Y:S01]  /*5240*/  SHFL.BFLY PT, R9, R8, 0x2, 0x1f ;  /* 0x0c401f0008097f89 */ /* 0x000ea200000e0000 */
[----:B------:R-:W-:Y:S02]  /*5250*/  WARPGROUP.DEPBAR.LE gsb0, 0x0 ;  /* 0x00008000000079c5 */ /* 0x000fe40000010000 */
[----:B------:R-:W-:Y:S01]  /*5260*/  WARPGROUP.ARRIVE ;  /* 0x00000000000079c5 */ /* 0x000fe20000000000 */
[-CC-:B------:R-:W-:Y:S01]  /*5270*/  FFMA.FTZ R176, R32, R4.reuse, -R15.reuse ;  /* 0x0000000420b07223 */ /* 0x180fe2000001080f */
[-CC-:B------:R-:W-:Y:S01]  /*5280*/  FFMA.FTZ R178, R36, R4.reuse, -R15.reuse ;  /* 0x0000000424b27223 */ /* 0x180fe2000001080f */
[----:B------:R-:W-:-:S03]  /*5290*/  FFMA.FTZ R32, R84, R4, -R15 ;  /* 0x0000000454207223 */ /* 0x000fc6000001080f */
[----:B------:R-:W-:Y:S01]  /*52a0*/  HGMMA.64x128x16.F32 R88, R172, gdesc[UR4].tnspB, R88, gsb0 ;  /* 0x41e00004ac587df0 */ /* 0x000fe20008000858 */
[----:B------:R-:W-:Y:S01]  /*52b0*/  UIADD3 UR6, UR4, 0x180, URZ ;  /* 0x0000018004067890 */ /* 0x000fe2000fffe03f */
[----:B------:R-:W-:Y:S01]  /*52c0*/  MUFU.EX2 R176, R176 ;  /* 0x000000b000b07308 */ /* 0x000fe20000000800 */
[----:B------:R-:W-:Y:S01]  /*52d0*/  UMOV UR7, 0x40000040 ;  /* 0x4000004000077882 */ /* 0x000fe20000000000 */
[----:B--2---:R-:W-:-:S05]  /*52e0*/  FMNMX.FTZ R9, R8, R9, !PT ;  /* 0x0000000908097209 */ /* 0x004fca0007810000 */
[----:B------:R-:W2:Y:S01]  /*52f0*/  SHFL.BFLY PT, R8, R9, 0x1, 0x1f ;  /* 0x0c201f0009087f89 */ /* 0x000ea200000e0000 */
[----:B------:R-:W-:Y:S08]  /*5300*/  MUFU.EX2 R178, R178 ;  /* 0x000000b200b27308 */ /* 0x000ff00000000800 */
[----:B------:R-:W-:Y:S01]  /*5310*/  MUFU.EX2 R32, R32 ;  /* 0x0000002000207308 */ /* 0x000fe20000000800 */
[----:B--2---:R-:W-:Y:S01]  /*5320*/  FMNMX.FTZ R9, R9, R8, !PT ;  /* 0x0000000809097209 */ /* 0x004fe20007810000 */
[----:B------:R-:W-:-:S02]  /*5330*/  WARPGROUP.DEPBAR.LE gsb0, 0x0 ;  /* 0x00008000000079c5 */ /* 0x000fc40000010000 */
[----:B------:R-:W-:Y:S01]  /*5340*/  WARPGROUP.ARRIVE ;  /* 0x00000000000079c5 */ /* 0x000fe20000000000 */
[-CC-:B------:R-:W-:Y:S01]  /*5350*/  FFMA.FTZ R172, R40, R4.reuse, -R15.reuse ;  /* 0x0000000428ac7223 */ /* 0x180fe2000001080f */
[----:B------:R-:W-:-:S04]  /*5360*/  FFMA.FTZ R174, R44, R4, -R15 ;  /* 0x000000042cae7223 */ /* 0x000fc8000001080f */
[----:B------:R-:W-:Y:S01]  /*5370*/  HGMMA.64x128x16.F32 R88, R168, gdesc[UR4].tnspB, R88, gsb0 ;  /* 0x41e00004a8587df0 */ /* 0x000fe20008000858 */
[----:B------:R-:W-:Y:S01]  /*5380*/  UIADD3 UR6, UR4, 0x200, URZ ;  /* 0x0000020004067890 */ /* 0x000fe2000fffe03f */
[----:B------:R-:W-:Y:S01]  /*5390*/  MUFU.EX2 R172, R172 ;  /* 0x000000ac00ac7308 */ /* 0x000fe20000000800 */
[----:B------:R-:W-:-:S07]  /*53a0*/  UMOV UR7, 0x40000040 ;  /* 0x4000004000077882 */ /* 0x000fce0000000000 */
[----:B------:R-:W-:Y:S01]  /*53b0*/  MUFU.EX2 R174, R174 ;  /* 0x000000ae00ae7308 */ /* 0x000fe20000000800 */
[----:B------:R-:W-:Y:S02]  /*53c0*/  WARPGROUP.DEPBAR.LE gsb0, 0x0 ;  /* 0x00008000000079c5 */ /* 0x000fe40000010000 */
        /* <DEDUP_REMOVED lines=11> */
[-CC-:B------:R-:W-:Y:S01]  /*5480*/  FFMA.FTZ R155, R33, R4.reuse, -R15.reuse ;  /* 0x00000004219b7223 */ /* 0x180fe2000001080f */
[-CC-:B------:R-:W-:Y:S01]  /*5490*/  FFMA.FTZ R29, R49, R4.reuse, -R15.reuse ;  /* 0x00000004311d7223 */ /* 0x180fe2000001080f */
[-CC-:B------:R-:W-:Y:S01]  /*54a0*/  FFMA.FTZ R33, R41, R4.reuse, -R15.reuse ;  /* 0x0000000429217223 */ /* 0x180fe2000001080f */
[-CC-:B------:R-:W-:Y:S01]  /*54b0*/  FFMA.FTZ R49, R57, R4.reuse, -R15.reuse ;  /* 0x0000000439317223 */ /* 0x180fe2000001080f */
[----:B------:R-:W-:Y:S01]  /*54c0*/  HGMMA.64x128x16.F32 R88, R156, gdesc[UR4].tnspB, R88, gsb0 ;  /* 0x41e000049c587df0 */ /* 0x000fe20008000858 */
[----:B------:R-:W-:Y:S01]  /*54d0*/  UIADD3 UR6, UR4, 0x300, URZ ;  /* 0x0000030004067890 */ /* 0x000fe2000fffe03f */
[-CC-:B------:R-:W-:Y:S01]  /*54e0*/  FFMA.FTZ R41, R61, R4.reuse, -R15.reuse ;  /* 0x000000043d297223 */ /* 0x180fe2000001080f */
[----:B------:R-:W-:Y:S01]  /*54f0*/  UMOV UR7, 0x40000040 ;  /* 0x4000004000077882 */ /* 0x000fe20000000000 */
[----:B------:R-:W-:Y:S01]  /*5500*/  UIADD3 UR4, UR4, 0x380, URZ ;  /* 0x0000038004047890 */ /* 0x000fe2000fffe03f */
[-CC-:B------:R-:W-:Y:S01]  /*5510*/  FFMA.FTZ R57, R69, R4.reuse, -R15.reuse ;  /* 0x0000000445397223 */ /* 0x180fe2000001080f */
[-CC-:B------:R-:W-:Y:S01]  /*5520*/  FFMA.FTZ R152, R56, R4.reuse, -R15.reuse ;  /* 0x0000000438987223 */ /* 0x180fe2000001080f */
[-CC-:B------:R-:W-:Y:S01]  /*5530*/  FFMA.FTZ R154, R60, R4.reuse, -R15.reuse ;  /* 0x000000043c9a7223 */ /* 0x180fe2000001080f */
[-CC-:B------:R-:W-:Y:S01]  /*5540*/  FFMA.FTZ R61, R73, R4.reuse, -R15.reuse ;  /* 0x00000004493d7223 */ /* 0x180fe2000001080f */
[----:B------:R-:W-:Y:S01]  /*5550*/  FFMA.FTZ R69, R81, R4, -R15 ;  /* 0x0000000451457223 */ /* 0x000fe2000001080f */
        /* <DEDUP_REMOVED lines=20> */
[-C--:B------:R-:W-:Y:S01]  /*56a0*/  FMUL.FTZ R8, R15, R4.reuse ;  /* 0x000000040f087220 */ /* 0x080fe20000410000 */
[----:B------:R-:W-:-:S03]  /*56b0*/  FMUL.FTZ R15, R9, R4 ;  /* 0x00000004090f7220 */ /* 0x000fc60000410000 */
[----:B------:R-:W-:Y:S01]  /*56c0*/  MUFU.EX2 R156, R156 ;  /* 0x0000009c009c7308 */ /* 0x000fe20000000800 */
[-CC-:B------:R-:W-:Y:S01]  /*56d0*/  FFMA.FTZ R181, R26, R4.reuse, -R15.reuse ;  /* 0x000000041ab57223 */ /* 0x180fe2000001080f */
[-CC-:B------:R-:W-:Y:S01]  /*56e0*/  FFMA.FTZ R26, R27, R4.reuse, -R15.reuse ;  /* 0x000000041b1a7223 */ /* 0x180fe2000001080f */
[-CC-:B------:R-:W-:Y:S01]  /*56f0*/  FFMA.FTZ R183, R30, R4.reuse, -R15.reuse ;  /* 0x000000041eb77223 */ /* 0x180fe2000001080f */
[-CC-:B------:R-:W-:Y:S01]  /*5700*/  FFMA.FTZ R30, R31, R4.reuse, -R15.reuse ;  /* 0x000000041f1e7223 */ /* 0x180fe2000001080f */
[----:B------:R-:W-:Y:S02]  /*5710*/  @!P1 VIADD R27, R14, 0x34840 ;  /* 0x000348400e1b9836 */ /* 0x000fe40000000000 */
[-CC-:B------:R-:W-:Y:S01]  /*5720*/  FFMA.FTZ R177, R34, R4.reuse, -R15.reuse ;  /* 0x0000000422b17223 */ /* 0x180fe2000001080f */
[----:B------:R-:W-:Y:S01]  /*5730*/  FFMA.FTZ R34, R35, R4, -R15 ;  /* 0x0000000423227223 */ /* 0x000fe2000001080f */
[----:B------:R-:W-:Y:S01]  /*5740*/  MUFU.EX2 R8, R8 ;  /* 0x0000000800087308 */ /* 0x000fe20000000800 */
[----:B0-----:R-:W-:Y:S01]  /*5750*/  FFMA.FTZ R35, R10, R6, R21 ;  /* 0x000000060a237223 */ /* 0x001fe20000010015 */
[----:B------:R-:W-:Y:S01]  /*5760*/  @!P1 PRMT R31, RZ, 0x654, R27 ;  /* 0x00000654ff1f9816 */ /* 0x000fe2000000001b */
[----:B------:R-:W-:-:S02]  /*5770*/  @!P1 VIADD R6, R13, 0x34860 ;  /* 0x000348600d069836 */ /* 0x000fc40000000000 */
[-C--:B------:R-:W-:Y:S01]  /*5780*/  FFMA.FTZ R179, R38, R4.reuse, -R15 ;  /* 0x0000000426b37223 */ /* 0x080fe2000001080f */
[----:B-1----:R-:W-:Y:S01]  /*5790*/  FADD.FTZ R35, R180, R35 ;  /* 0x00000023b4237221 */ /* 0x002fe20000010000 */
[-CC-:B------:R-:W-:Y:S01]  /*57a0*/  FFMA.FTZ R175, R46, R4.reuse, -R15.reuse ;  /* 0x000000042eaf7223 */ /* 0x180fe2000001080f */
[-CC-:B------:R-:W-:Y:S01]  /*57b0*/  FFMA.FTZ R36, R39, R4.reuse, -R15.reuse ;  /* 0x0000000427247223 */ /* 0x180fe2000001080f */
[----:B------:R-:W0:Y:S01]  /*57c0*/  MUFU.EX2 R181, R181 ;  /* 0x000000b500b57308 */ /* 0x000e220000000800 */
[-CC-:B------:R-:W-:Y:S01]  /*57d0*/  FFMA.FTZ R173, R42, R4.reuse, -R15.reuse ;  /* 0x000000042aad7223 */ /* 0x180fe2000001080f */
[-CC-:B------:R-:W-:Y:S01]  /*57e0*/  FFMA.FTZ R169, R50, R4.reuse, -R15.reuse ;  /* 0x0000000432a97223 */ /* 0x180fe2000001080f */
[-CC-:B------:R-:W-:Y:S01]  /*57f0*/  FFMA.FTZ R38, R43, R4.reuse, -R15.reuse ;  /* 0x000000042b267223 */ /* 0x180fe2000001080f */
[-CC-:B------:R-:W-:Y:S01]  /*5800*/  FFMA.FTZ R40, R47, R4.reuse, -R15.reuse ;  /* 0x000000042f287223 */ /* 0x180fe2000001080f */
[-CC-:B------:R-:W-:Y:S01]  /*5810*/  FFMA.FTZ R42, R51, R4.reuse, -R15.reuse ;  /* 0x00000004332a7223 */ /* 0x180fe2000001080f */
[-CC-:B------:R-:W-:Y:S01]  /*5820*/  FFMA.FTZ R171, R54, R4.reuse, -R15.reuse ;  /* 0x0000000436ab7223 */ /* 0x180fe2000001080f */
[-CC-:B------:R-:W-:Y:S01]  /*5830*/  FFMA.FTZ R44, R55, R4.reuse, -R15.reuse ;  /* 0x00000004372c7223 */ /* 0x180fe2000001080f */
[----:B------:R-:W1:Y:S01]  /*5840*/  MUFU.EX2 R26, R26 ;  /* 0x0000001a001a7308 */ /* 0x000e620000000800 */
[-CC-:B------:R-:W-:Y:S01]  /*5850*/  FFMA.FTZ R14, R58, R4.reuse, -R15.reuse ;  /* 0x000000043a0e7223 */ /* 0x180fe2000001080f */
[-CC-:B------:R-:W-:Y:S01]  /*5860*/  FFMA.FTZ R27, R59, R4.reuse, -R15.reuse ;  /* 0x000000043b1b7223 */ /* 0x180fe2000001080f */
[----:B------:R-:W-:Y:S01]  /*5870*/  F2FP.F16.F32.PACK_AB R180, R180, R21 ;  /* 0x00000015b4b4723e */ /* 0x000fe200000000ff */
[-CC-:B------:R-:W-:Y:S01]  /*5880*/  FFMA.FTZ R62, R62, R4.reuse, -R15.reuse ;  /* 0x000000043e3e7223 */ /* 0x180fe2000001080f */
[-CC-:B------:R-:W-:Y:S01]  /*5890*/  FFMA.FTZ R157, R66, R4.reuse, -R15.reuse ;  /* 0x00000004429d7223 */ /* 0x180fe2000001080f */
[-CC-:B------:R-:W-:Y:S01]  /*58a0*/  FFMA.FTZ R159, R70, R4.reuse, -R15.reuse ;  /* 0x00000004469f7223 */ /* 0x180fe2000001080f */
[-C--:B------:R-:W-:Y:S01]  /*58b0*/  FFMA.FTZ R75, R75, R4.reuse, -R15 ;  /* 0x000000044b4b7223 */ /* 0x080fe2000001080f */
[----:B------:R-:W2:Y:S01]  /*58c0*/  MUFU.EX2 R183, R183 ;  /* 0x000000b700b77308 */ /* 0x000ea20000000800 */
[----:B0-----:R-:W-:Y:S01]  /*58d0*/  FFMA.FTZ R13, R8, R5, R181 ;  /* 0x00000005080d7223 */ /* 0x001fe200000100b5 */
[-CC-:B------:R-:W-:Y:S01]  /*58e0*/  FFMA.FTZ R78, R78, R4.reuse, -R15.reuse ;  /* 0x000000044e4e7223 */ /* 0x180fe2000001080f */
[-CC-:B------:R-:W-:Y:S01]  /*58f0*/  FFMA.FTZ R79, R79, R4.reuse, -R15.reuse ;  /* 0x000000044f4f7223 */ /* 0x180fe2000001080f */
[-CC-:B------:R-:W-:Y:S01]  /*5900*/  FFMA.FTZ R82, R82, R4.reuse, -R15.reuse ;  /* 0x0000000452527223 */ /* 0x180fe2000001080f */
[-CC-:B------:R-:W-:Y:S01]  /*5910*/  FFMA.FTZ R83, R83, R4.reuse, -R15.reuse ;  /* 0x0000000453537223 */ /* 0x180fe2000001080f */
[----:B------:R-:W-:-:S02]  /*5920*/  FFMA.FTZ R86, R86, R4, -R15 ;  /* 0x0000000456567223 */ /* 0x000fc4000001080f */
[----:B------:R-:W0:Y:S01]  /*5930*/  MUFU.EX2 R30, R30 ;  /* 0x0000001e001e7308 */ /* 0x000e220000000800 */
[C---:B-1----:R-:W-:Y:S01]  /*5940*/  FADD.FTZ R46, R26.reuse, R13 ;  /* 0x0000000d1a2e7221 */ /* 0x042fe20000010000 */
[----:B------:R-:W-:-:S06]  /*5950*/  F2FP.F16.F32.PACK_AB R181, R26, R181 ;  /* 0x000000b51ab5723e */ /* 0x000fcc00000000ff */
[----:B------:R-:W1:Y:S01]  /*5960*/  MUFU.EX2 R177, R177 ;  /* 0x000000b100b17308 */ /* 0x000e620000000800 */
[----:B--2---:R-:W-:Y:S01]  /*5970*/  FADD.FTZ R13, R183, R46 ;  /* 0x0000002eb70d7221 */ /* 0x004fe20000010000 */
[----:B------:R-:W-:-:S06]  /*5980*/  FFMA.FTZ R46, R67, R4, -R15 ;  /* 0x00000004432e7223 */ /* 0x000fcc000001080f */
[----:B------:R-:W2:Y:S01]  /*5990*/  MUFU.EX2 R34, R34 ;  /* 0x0000002200227308 */ /* 0x000ea20000000800 */
[C---:B0-----:R-:W-:Y:S01]  /*59a0*/  FADD.FTZ R48, R30.reuse, R13 ;  /* 0x0000000d1e307221 */ /* 0x041fe20000010000 */
[----:B------:R-:W-:-:S06]  /*59b0*/  F2FP.F16.F32.PACK_AB R183, R30, R183 ;  /* 0x000000b71eb7723e */ /* 0x000fcc00000000ff */
[----:B------:R-:W-:Y:S01]  /*59c0*/  MUFU.EX2 R179, R179 ;  /* 0x000000b300b37308 */ /* 0x000fe20000000800 */
[----:B-1----:R-:W-:Y:S01]  /*59d0*/  FADD.FTZ R13, R177, R48 ;  /* 0x00000030b10d7221 */ /* 0x002fe20000010000 */
[----:B------:R-:W-:-:S06]  /*59e0*/  FFMA.FTZ R48, R71, R4, -R15 ;  /* 0x0000000447307223 */ /* 0x000fcc000001080f */
[----:B------:R-:W-:Y:S01]  /*59f0*/  MUFU.EX2 R36, R36 ;  /* 0x0000002400247308 */ /* 0x000fe20000000800 */
[----:B--2---:R-:W-:-:S07]  /*5a00*/  F2FP.F16.F32.PACK_AB R177, R34, R177 ;  /* 0x000000b122b1723e */ /* 0x004fce00000000ff */
        /* <DEDUP_REMOVED lines=8> */
[----:B------:R-:W-:-:S05]  /*5a90*/  WARPGROUP.ARRIVE ;  /* 0x00000000000079c5 */ /* 0x000fca0000000000 */
[----:B------:R-:W-:Y:S01]  /*5aa0*/  MUFU.EX2 R44, R44 ;  /* 0x0000002c002c7308 */ /* 0x000fe20000000800 */
[----:B------:R-:W-:Y:S01]  /*5ab0*/  FFMA.FTZ R161, R74, R4, -R15 ;  /* 0x000000044aa17223 */ /* 0x000fe2000001080f */
[----:B------:R-:W-:Y:S02]  /*5ac0*/  F2FP.F16.F32.PACK_AB R160, R61, R20 ;  /* 0x000000143da0723e */ /* 0x000fe400000000ff */
[----:B------:R-:W-:Y:S01]  /*5ad0*/  F2FP.F16.F32.PACK_AB R162, R65, R24 ;  /* 0x0000001841a2723e */ /* 0x000fe200000000ff */
[----:B------:R-:W-:Y:S03]  /*5ae0*/  HGMMA.64x128x16.F32 R88, R164, gdesc[UR4].tnspB, R88, gsb0 ;  /* 0x41e00004a4587df0 */ /* 0x000fe60008000858 */
[----:B------:R-:W-:Y:S08]  /*5af0*/  MUFU.EX2 R14, R14 ;  /* 0x0000000e000e7308 */ /* 0x000ff00000000800 */
[----:B------:R-:W0:Y:S08]  /*5b00*/  MUFU.EX2 R27, R27 ;  /* 0x0000001b001b7308 */ /* 0x000e300000000800 */
        /* <DEDUP_REMOVED lines=12> */
[----:B------:R1:W-:Y:S05]  /*5bd0*/  @!P1 SYNCS.ARRIVE.TRANS64.RED.A1T0 RZ, [R31+URZ], RZ ;  /* 0x000000ff1fff99a7 */ /* 0x0003ea000810043f */
[----:B------:R-:W-:Y:S01]  /*5be0*/  MUFU.EX2 R165, R82 ;  /* 0x0000005200a57308 */ /* 0x000fe20000000800 */
[----:B------:R-:W-:Y:S02]  /*5bf0*/  F2FP.F16.F32.PACK_AB R166, R11, R32 ;  /* 0x000000200ba6723e */ /* 0x000fe400000000ff */
[----:B------:R-:W-:Y:S02]  /*5c00*/  F2FP.F16.F32.PACK_AB R164, R69, R28 ;  /* 0x0000001c45a4723e */ /* 0x000fe400000000ff */
[----:B-1----:R-:W-:Y:S01]  /*5c10*/  @!P1 PRMT R31, RZ, 0x654, R6 ;  /* 0x00000654ff1f9816 */ /* 0x002fe20000000006 */
[----:B------:R-:W-:Y:S01]  /*5c20*/  FADD.FTZ R6, R182, R35 ;  /* 0x00000023b6067221 */ /* 0x000fe20000010000 */
[C---:B------:R-:W-:Y:S01]  /*5c30*/  F2FP.F16.F32.PACK_AB R182, R153.reuse, R182 ;  /* 0x000000b699b6723e */ /* 0x040fe200000000ff */
[----:B------:R-:W-:Y:S01]  /*5c40*/  MUFU.EX2 R167, R86 ;  /* 0x0000005600a77308 */ /* 0x000fe20000000800 */
[----:B------:R1:W-:Y:S02]  /*5c50*/  @!P1 SYNCS.ARRIVE.TRANS64.RED.A1T0 RZ, [R31+URZ], RZ ;  /* 0x000000ff1fff99a7 */ /* 0x0003e4000810043f */
[----:B-1----:R-:W-:Y:S01]  /*5c60*/  FADD.FTZ R31, R153, R6 ;  /* 0x00000006991f7221 */ /* 0x002fe20000010000 */
[--C-:B------:R-:W-:Y:S01]  /*5c70*/  FFMA.FTZ R6, R63, R4, -R15.reuse ;  /* 0x000000043f067223 */ /* 0x100fe2000001080f */
[----:B0-----:R-:W-:Y:S01]  /*5c80*/  F2FP.F16.F32.PACK_AB R153, R27, R14 ;  /* 0x0000000e1b99723e */ /* 0x001fe200000000ff */
[----:B------:R-:W-:Y:S01]  /*5c90*/  FFMA.FTZ R15, R87, R4, -R15 ;  /* 0x00000004570f7223 */ /* 0x000fe2000001080f */
[----:B------:R-:W-:Y:S01]  /*5ca0*/  FADD.FTZ R50, R176, R31 ;  /* 0x0000001fb0327221 */ /* 0x000fe20000010000 */
[----:B------:R-:W-:-:S02]  /*5cb0*/  F2FP.F16.F32.PACK_AB R176, R155, R176 ;  /* 0x000000b09bb0723e */ /* 0x000fc400000000ff */
[----:B------:R-:W0:Y:S01]  /*5cc0*/  MUFU.EX2 R6, R6 ;  /* 0x0000000600067308 */ /* 0x000e220000000800 */
[----:B------:R-:W-:Y:S01]  /*5cd0*/  FADD.FTZ R31, R155, R50 ;  /* 0x000000329b1f7221 */ /* 0x000fe20000010000 */
[----:B------:R-:W-:-:S03]  /*5ce0*/  FADD.FTZ R50, R34, R13 ;  /* 0x0000000d22327221 */ /* 0x000fc60000010000 */
[----:B------:R-:W-:Y:S01]  /*5cf0*/  FADD.FTZ R52, R178, R31 ;  /* 0x0000001fb2347221 */ /* 0x000fe20000010000 */
[----:B------:R-:W-:Y:S01]  /*5d00*/  FADD.FTZ R13, R179, R50 ;  /* 0x00000032b30d7221 */ /* 0x000fe20000010000 */
[C---:B------:R-:W-:Y:S01]  /*5d10*/  F2FP.F16.F32.PACK_AB R178, R25.reuse, R178 ;  /* 0x000000b219b2723e */ /* 0x040fe200000000ff */
[----:B------:R-:W1:Y:S01]  /*5d20*/  MUFU.EX2 R15, R15 ;  /* 0x0000000f000f7308 */ /* 0x000e620000000800 */
[----:B------:R-:W-:Y:S01]  /*5d30*/  FADD.FTZ R31, R25, R52 ;  /* 0x00000034191f7221 */ /* 0x000fe20000010000 */
[C---:B------:R-:W-:Y:S01]  /*5d40*/  FADD.FTZ R50, R36.reuse, R13 ;  /* 0x0000000d24327221 */ /* 0x040fe20000010000 */
[----:B------:R-:W-:Y:S02]  /*5d50*/  F2FP.F16.F32.PACK_AB R179, R36, R179 ;  /* 0x000000b324b3723e */ /* 0x000fe400000000ff */
[----:B------:R-:W-:Y:S01]  /*5d60*/  FADD.FTZ R52, R172, R31 ;  /* 0x0000001fac347221 */ /* 0x000fe20000010000 */
[----:B------:R-:W-:Y:S01]  /*5d70*/  FADD.FTZ R13, R173, R50 ;  /* 0x00000032ad0d7221 */ /* 0x000fe20000010000 */
[----:B------:R-:W-:-:S02]  /*5d80*/  F2FP.F16.F32.PACK_AB R172, R33, R172 ;  /* 0x000000ac21ac723e */ /* 0x000fc400000000ff */
[----:B------:R-:W-:Y:S01]  /*5d90*/  FADD.FTZ R31, R33, R52 ;  /* 0x00000034211f7221 */ /* 0x000fe20000010000 */
[----:B------:R-:W-:Y:S01]  /*5da0*/  FADD.FTZ R50, R38, R13 ;  /* 0x0000000d26327221 */ /* 0x000fe20000010000 */
[----:B0-----:R-:W-:Y:S02]  /*5db0*/  F2FP.F16.F32.PACK_AB R155, R6, R5 ;  /* 0x00000005069b723e */ /* 0x001fe400000000ff */
[----:B------:R-:W-:Y:S01]  /*5dc0*/  FADD.FTZ R52, R174, R31 ;  /* 0x0000001fae347221 */ /* 0x000fe20000010000 */
[----:B------:R-:W-:Y:S01]  /*5dd0*/  FADD.FTZ R13, R175, R50 ;  /* 0x00000032af0d7221 */ /* 0x000fe20000010000 */
[----:B------:R-:W-:Y:S02]  /*5de0*/  F2FP.F16.F32.PACK_AB R173, R38, R173 ;  /* 0x000000ad26ad723e */ /* 0x000fe400000000ff */
[C---:B------:R-:W-:Y:S01]  /*5df0*/  FADD.FTZ R31, R37.reuse, R52 ;  /* 0x00000034251f7221 */ /* 0x040fe20000010000 */
[----:B------:R-:W-:Y:S01]  /*5e00*/  FADD.FTZ R50, R40, R13 ;  /* 0x0000000d28327221 */ /* 0x000fe20000010000 */
[----:B------:R-:W-:-:S02]  /*5e10*/  F2FP.F16.F32.PACK_AB R174, R37, R174 ;  /* 0x000000ae25ae723e */ /* 0x000fc400000000ff */
[----:B------:R-:W-:Y:S01]  /*5e20*/  FADD.FTZ R52, R168, R31 ;  /* 0x0000001fa8347221 */ /* 0x000fe20000010000 */
[----:B------:R-:W-:Y:S01]  /*5e30*/  FADD.FTZ R13, R169, R50 ;  /* 0x00000032a90d7221 */ /* 0x000fe20000010000 */
[----:B------:R-:W-:Y:S02]  /*5e40*/  F2FP.F16.F32.PACK_AB R175, R40, R175 ;  /* 0x000000af28af723e */ /* 0x000fe400000000ff */
[C---:B------:R-:W-:Y:S01]  /*5e50*/  FADD.FTZ R21, R29.reuse, R52 ;  /* 0x000000341d157221 */ /* 0x040fe20000010000 */
[----:B------:R-:W-:Y:S01]  /*5e60*/  FADD.FTZ R26, R42, R13 ;  /* 0x0000000d2a1a7221 */ /* 0x000fe20000010000 */
        /* <DEDUP_REMOVED lines=8> */
[----:B------:R-:W-:Y:S02]  /*5ef0*/  F2FP.F16.F32.PACK_AB R171, R44, R171 ;  /* 0x000000ab2cab723e */ /* 0x000fe400000000ff */
[C---:B------:R-:W-:Y:S01]  /*5f00*/  F2FP.F16.F32.PACK_AB R152, R49.reuse, R152 ;  /* 0x000000983198723e */ /* 0x040fe200000000ff */
[----:B------:R-:W-:Y:S01]  /*5f10*/  FADD.FTZ R21, R49, R26 ;  /* 0x0000001a31157221 */ /* 0x000fe20000010000 */
[----:B------:R-:W-:-:S03]  /*5f20*/  FADD.FTZ R26, R14, R13 ;  /* 0x0000000d0e1a7221 */ /* 0x000fc60000010000 */
[----:B------:R-:W-:Y:S01]  /*5f30*/  FADD.FTZ R30, R154, R21 ;  /* 0x000000159a1e7221 */ /* 0x000fe20000010000 */
[----:B------:R-:W-:Y:S01]  /*5f40*/  FADD.FTZ R26, R27, R26 ;  /* 0x0000001a1b1a7221 */ /* 0x000fe20000010000 */
[C---:B------:R-:W-:Y:S02]  /*5f50*/  F2FP.F16.F32.PACK_AB R154, R41.reuse, R154 ;  /* 0x0000009a299a723e */ /* 0x040fe400000000ff */
[----:B------:R-:W-:Y:S01]  /*5f60*/  FADD.FTZ R21, R41, R30 ;  /* 0x0000001e29157221 */ /* 0x000fe20000010000 */
[----:B------:R-:W-:-:S03]  /*5f70*/  FADD.FTZ R13, R5, R26 ;  /* 0x0000001a050d7221 */ /* 0x000fc60000010000 */
[----:B------:R-:W-:Y:S01]  /*5f80*/  FADD.FTZ R30, R156, R21 ;  /* 0x000000159c1e7221 */ /* 0x000fe20000010000 */
[----:B------:R-:W-:Y:S01]  /*5f90*/  FADD.FTZ R26, R6, R13 ;  /* 0x0000000d061a7221 */ /* 0x000fe20000010000 */
[C---:B------:R-:W-:Y:S02]  /*5fa0*/  F2FP.F16.F32.PACK_AB R156, R53.reuse, R156 ;  /* 0x0000009c359c723e */ /* 0x040fe400000000ff */
[----:B------:R-:W-:Y:S01]  /*5fb0*/  FADD.FTZ R21, R53, R30 ;  /* 0x0000001e35157221 */ /* 0x000fe20000010000 */
[----:B------:R-:W-:Y:S01]  /*5fc0*/  FADD.FTZ R13, R157, R26 ;  /* 0x0000001a9d0d7221 */ /* 0x000fe20000010000 */
[----:B------:R-:W-:Y:S02]  /*5fd0*/  F2FP.F16.F32.PACK_AB R157, R46, R157 ;  /* 0x0000009d2e9d723e */ /* 0x000fe400000000ff */
[----:B------:R-:W-:Y:S01]  /*5fe0*/  FADD.FTZ R30, R158, R21 ;  /* 0x000000159e1e7221 */ /* 0x000fe20000010000 */
[----:B------:R-:W-:Y:S01]  /*5ff0*/  FADD.FTZ R26, R46, R13 ;  /* 0x0000000d2e1a7221 */ /* 0x000fe20000010000 */
[----:B------:R-:W-:-:S02]  /*6000*/  F2FP.F16.F32.PACK_AB R158, R57, R158 ;  /* 0x0000009e399e723e */ /* 0x000fc400000000ff */
[----:B------:R-:W-:Y:S01]  /*6010*/  FADD.FTZ R21, R57, R30 ;  /* 0x0000001e39157221 */ /* 0x000fe20000010000 */
[----:B------:R-:W-:Y:S01]  /*6020*/  FADD.FTZ R13, R159, R26 ;  /* 0x0000001a9f0d7221 */ /* 0x000fe20000010000 */
[----:B------:R-:W-:Y:S02]  /*6030*/  F2FP.F16.F32.PACK_AB R159, R48, R159 ;  /* 0x0000009f309f723e */ /* 0x000fe400000000ff */
[----:B------:R-:W-:Y:S01]  /*6040*/  FADD.FTZ R26, R20, R21 ;  /* 0x00000015141a7221 */ /* 0x000fe20000010000 */
[----:B------:R-:W-:Y:S01]  /*6050*/  FADD.FTZ R14, R48, R13 ;  /* 0x0000000d300e7221 */ /* 0x000fe20000010000 */
[----:B------:R-:W-:Y:S02]  /*6060*/  IMAD.MOV.U32 R13, RZ, RZ, R16 ;  /* 0x000000ffff0d7224 */ /* 0x000fe400078e0010 */
[----:B------:R-:W-:Y:S01]  /*6070*/  FADD.FTZ R5, R61, R26 ;  /* 0x0000001a3d057221 */ /* 0x000fe20000010000 */
[----:B------:R-:W-:Y:S01]  /*6080*/  FADD.FTZ R14, R161, R14 ;  /* 0x0000000ea10e7221 */ /* 0x000fe20000010000 */
[----:B------:R-:W-:-:S02]  /*6090*/  F2FP.F16.F32.PACK_AB R161, R75, R161 ;  /* 0x000000a14ba1723e */ /* 0x000fc400000000ff */
        /* <DEDUP_REMOVED lines=14> */
[C---:B-1----:R-:W-:Y:S01]  /*6180*/  F2FP.F16.F32.PACK_AB R167, R15.reuse, R167 ;  /* 0x000000a70fa7723e */ /* 0x042fe200000000ff */
[----:B------:R-:W-:Y:S02]  /*6190*/  IMAD.MOV.U32 R11, RZ, RZ, R9 ;  /* 0x000000ffff0b7224 */ /* 0x000fe400078e0009 */
[----:B------:R-:W-:Y:S01]  /*61a0*/  FADD.FTZ R5, R15, R14 ;  /* 0x0000000e0f057221 */ /* 0x000fe20000010000 */
[----:B------:R-:W-:Y:S01]  /*61b0*/  IMAD.MOV.U32 R15, RZ, RZ, R3 ;  /* 0x000000ffff0f7224 */ /* 0x000fe200078e0003 */
[----:B------:R-:W-:Y:S06]  /*61c0*/  @P2 BRA `(.L_x_192) ;  /* 0xffffffdc00bc2947 */ /* 0x000fec000383ffff */
.L_x_183:
        /* <DEDUP_REMOVED lines=67> */
.L_x_193:
[----:B------:R-:W-:Y:S01]  /*6600*/  IMAD R14, R2, 0x8, R0 ;  /* 0x00000008020e7824 */ /* 0x000fe200078e0200 */
[----:B------:R-:W-:-:S04]  /*6610*/  SHF.L.U32 R7, R16, 0x1f, RZ ;  /* 0x0000001f10077819 */ /* 0x000fc800000006ff */
[----:B------:R0:W1:Y:S01]  /*6620*/  SYNCS.PHASECHK.TRANS64.TRYWAIT P2, [R14+URZ+0x34850], R7 ;  /* 0x034850070e0075a7 */ /* 0x000062000804017f */
[----:B------:R-:W-:Y:S05]  /*6630*/  @!P0 BRA `(.L_x_194) ;  /* 0x0000000000048947 */ /* 0x000fea0003800000 */
[----:B------:R-:W-:Y:S01]  /*6640*/  BPT.TRAP 0x1 ;  /* 0x000000040000795c */ /* 0x000fe20000300000 */
.L_x_194:
[----:B-1----:R-:W-:Y:S05]  /*6650*/  @P2 BRA `(.L_x_195) ;  /* 0x0000000000082947 */ /* 0x002fea0003800000 */
[----:B------:R-:W1:Y:S02]  /*6660*/  SYNCS.PHASECHK.TRANS64.TRYWAIT P0, [R14+URZ+0x34850], R7 ;  /* 0x034850070e0075a7 */ /* 0x000e64000800017f */
[----:B-1----:R-:W-:Y:S05]  /*6670*/  @!P0 BRA `(.L_x_196) ;  /* 0x0000009c00f88947 */ /* 0x002fea0003800000 */
.L_x_195:
[----:B------:R-:W-:Y:S05]  /*6680*/  WARPSYNC.ALL ;  /* 0x0000000000007948 */ /* 0x000fea0003800000 */
[----:B------:R-:W-:Y:S01]  /*6690*/  VIADD R0, R0, 0x400 ;  /* 0x0000040000007836 */ /* 0x000fe20000000000 */
[----:B------:R-:W-:Y:S01]  /*66a0*/  WARPGROUP.ARRIVE ;  /* 0x00000000000079c5 */ /* 0x000fe20000000000 */
[----:B------:R-:W-:Y:S01]  /*66b0*/  IMAD.MOV.U32 R13, RZ, RZ, 0x40000040 ;  /* 0x40000040ff0d7424 */ /* 0x000fe200078e00ff */
[----:B01----:R-:W0:Y:S01]  /*66c0*/  SHFL.BFLY PT, R7, R6, 0x2, 0x1f ;  /* 0x0c401f0006077f89 */ /* 0x003e2200000e0000 */
[----:B------:R-:W-:Y:S01]  /*66d0*/  IMAD.MOV.U32 R95, RZ, RZ, -0x800000 ;  /* 0xff800000ff5f7424 */ /* 0x000fe200078e00ff */
[----:B------:R-:W-:Y:S01]  /*66e0*/  SHF.R.U32.HI R0, RZ, 0x4, R0 ;  /* 0x00000004ff007819 */ /* 0x000fe20000011600 */
[----:B------:R-:W-:-:S03]  /*66f0*/  VIADD R207, R207, 0x1 ;  /* 0x00000001cfcf7836 */ /* 0x000fc60000000000 */
[----:B------:R-:W-:-:S04]  /*6700*/  LOP3.LUT R0, R0, 0x3fff, RZ, 0xc0, !PT ;  /* 0x00003fff00007812 */ /* 0x000fc800078ec0ff */
[----:B------:R-:W-:Y:S02]  /*6710*/  LOP3.LUT R11, R0, 0x4000000, RZ, 0xfc, !PT ;  /* 0x04000000000b7812 */ /* 0x000fe400078efcff */
[----:B------:R-:W1:Y:S03]  /*6720*/  SHFL.BFLY PT, R0, R5, 0x2, 0x1f ;  /* 0x0c401f0005007f89 */ /* 0x000e6600000e0000 */
[----:B------:R-:W-:Y:S02]  /*6730*/  IMAD R10, R2, 0x800, R11 ;  /* 0x00000800020a7824 */ /* 0x000fe400078e020b */
[----:B------:R-:W-:Y:S02]  /*6740*/  IMAD.MOV.U32 R11, RZ, RZ, 0x40000040 ;  /* 0x40000040ff0b7424 */ /* 0x000fe400078e00ff */
[C---:B------:R-:W-:Y:S01]  /*6750*/  VIADD R12, R10.reuse, 0x80 ;  /* 0x000000800a0c7836 */ /* 0x040fe20000000000 */
[----:B------:R-:W-:-:S02]  /*6760*/  R2UR UR6, R10 ;  /* 0x000000000a0672ca */ /* 0x000fc400000e0000 */
[----:B------:R-:W-:Y:S01]  /*6770*/  R2UR UR7, R11 ;  /* 0x000000000b0772ca */ /* 0x000fe200000e0000 */
[----:B------:R-:W-:Y:S02]  /*6780*/  IMAD.MOV.U32 R11, RZ, RZ, 0x40000040 ;  /* 0x40000040ff0b7424 */ /* 0x000fe400078e00ff */
[----:B0-----:R-:W-:-:S10]  /*6790*/  FADD.FTZ R7, R7, R6 ;  /* 0x0000000607077221 */ /* 0x001fd40000010000 */
[----:B------:R-:W-:Y:S01]  /*67a0*/  HGMMA.64x128x16.F32 R24, R180, gdesc[UR4].tnspB, R24, gsb0 ;  /* 0x41e00004b4187df0 */ /* 0x000fe20008000818 */
[----:B------:R-:W-:Y:S01]  /*67b0*/  R2UR UR6, R12 ;  /* 0x000000000c0672ca */ /* 0x000fe200000e0000 */
[----:B------:R-:W-:Y:S01]  /*67c0*/  VIADD R12, R10, 0x100 ;  /* 0x000001000a0c7836 */ /* 0x000fe20000000000 */
[----:B------:R-:W-:Y:S01]  /*67d0*/  R2UR UR7, R13 ;  /* 0x000000000d0772ca */ /* 0x000fe200000e0000 */
[----:B------:R-:W-:Y:S02]  /*67e0*/  IMAD.MOV.U32 R13, RZ, RZ, 0x40000040 ;  /* 0x40000040ff0d7424 */ /* 0x000fe400078e00ff */
[----:B-1----:R-:W-:Y:S02]  /*67f0*/  FADD.FTZ R8, R0, R5 ;  /* 0x0000000500087221 */ /* 0x002fe40000010000 */
[----:B------:R-:W0:Y:S01]  /*6800*/  SHFL.BFLY PT, R0, R7, 0x1, 0x1f ;  /* 0x0c201f0007007f89 */ /* 0x000e2200000e0000 */
[----:B------:R-:W-:Y:S02]  /*6810*/  WARPGROUP.DEPBAR.LE gsb0, 0x0 ;  /* 0x00008000000079c5 */ /* 0x000fe40000010000 */
[----:B------:R-:W-:-:S06]  /*6820*/  WARPGROUP.ARRIVE ;  /* 0x00000000000079c5 */ /* 0x000fcc0000000000 */
[----:B------:R-:W-:Y:S01]  /*6830*/  HGMMA.64x128x16.F32 R24, R176, gdesc[UR4].tnspB, R24, gsb0 ;  /* 0x41e00004b0187df0 */ /* 0x000fe20008000818 */
[----:B------:R-:W-:Y:S01]  /*6840*/  R2UR UR6, R12 ;  /* 0x000000000c0672ca */ /* 0x000fe200000e0000 */
[----:B------:R-:W-:Y:S01]  /*6850*/  VIADD R12, R10, 0x180 ;  /* 0x000001800a0c7836 */ /* 0x000fe20000000000 */
[----:B------:R-:W-:Y:S01]  /*6860*/  R2UR UR7, R13 ;  /* 0x000000000d0772ca */ /* 0x000fe200000e0000 */
[----:B------:R-:W-:Y:S01]  /*6870*/  IMAD.MOV.U32 R13, RZ, RZ, 0x40000040 ;  /* 0x40000040ff0d7424 */ /* 0x000fe200078e00ff */
[----:B------:R-:W-:Y:S02]  /*6880*/  WARPGROUP.DEPBAR.LE gsb0, 0x0 ;  /* 0x00008000000079c5 */ /* 0x000fe40000010000 */
[----:B------:R-:W-:-:S09]  /*6890*/  WARPGROUP.ARRIVE ;  /* 0x00000000000079c5 */ /* 0x000fd20000000000 */
        /* <DEDUP_REMOVED lines=16> */
[C---:B------:R-:W-:Y:S01]  /*69a0*/  VIADD R12, R10.reuse, 0x300 ;  /* 0x000003000a0c7836 */ /* 0x040fe20000000000 */
[----:B------:R-:W-:Y:S01]  /*69b0*/  R2UR UR7, R13 ;  /* 0x000000000d0772ca */ /* 0x000fe200000e0000 */
[----:B------:R-:W-:Y:S02]  /*69c0*/  IMAD.MOV.U32 R13, RZ, RZ, 0x40000040 ;  /* 0x40000040ff0d7424 */ /* 0x000fe400078e00ff */
[----:B------:R-:W-:Y:S01]  /*69d0*/  VIADD R10, R10, 0x380 ;  /* 0x000003800a0a7836 */ /* 0x000fe20000000000 */
[----:B------:R-:W-:Y:S02]  /*69e0*/  WARPGROUP.DEPBAR.LE gsb0, 0x0 ;  /* 0x00008000000079c5 */ /* 0x000fe40000010000 */
[----:B------:R-:W-:-:S07]  /*69f0*/  WARPGROUP.ARRIVE ;  /* 0x00000000000079c5 */ /* 0x000fce0000000000 */
[----:B------:R-:W-:Y:S01]  /*6a00*/  HGMMA.64x128x16.F32 R24, R156, gdesc[UR4].tnspB, R24, gsb0 ;  /* 0x41e000049c187df0 */ /* 0x000fe20008000818 */
[----:B------:R-:W-:Y:S01]  /*6a10*/  R2UR UR6, R12 ;  /* 0x000000000c0672ca */ /* 0x000fe200000e0000 */
[----:B------:R-:W-:Y:S01]  /*6a20*/  VIADD R12, R2, 0x1 ;  /* 0x00000001020c7836 */ /* 0x000fe20000000000 */
[----:B------:R-:W-:Y:S01]  /*6a30*/  R2UR UR7, R13 ;  /* 0x000000000d0772ca */ /* 0x000fe200000e0000 */
[----:B0-----:R-:W-:Y:S01]  /*6a40*/  FADD.FTZ R13, R7, R0 ;  /* 0x00000000070d7221 */ /* 0x001fe20000010000 */
[----:B------:R-:W-:Y:S02]  /*6a50*/  IMAD.MOV.U32 R2, RZ, RZ, RZ ;  /* 0x000000ffff027224 */ /* 0x000fe400078e00ff */
[----:B------:R-:W-:Y:S01]  /*6a60*/  IMAD.MOV.U32 R7, RZ, RZ, RZ ;  /* 0x000000ffff077224 */ /* 0x000fe200078e00ff */
[----:B------:R-:W-:Y:S01]  /*6a70*/  ISETP.NE.AND P2, PT, R12, 0x2, PT ;  /* 0x000000020c00780c */ /* 0x000fe20003f45270 */
[----:B------:R-:W-:Y:S01]  /*6a80*/  IMAD.MOV.U32 R0, RZ, RZ, -0x800000 ;  /* 0xff800000ff007424 */ /* 0x000fe200078e00ff */
[----:B------:R-:W-:-:S02]  /*6a90*/  FSETP.NE.FTZ.AND P0, PT, R13, RZ, PT ;  /* 0x000000ff0d00720b */ /* 0x000fc40003f15000 */
[----:B------:R-:W-:-:S04]  /*6aa0*/  SEL R5, RZ, 0x1, P2 ;  /* 0x00000001ff057807 */ /* 0x000fc80001000000 */
[----:B------:R-:W-:-:S07]  /*6ab0*/  LOP3.LUT R16, R16, R5, RZ, 0x3c, !PT ;  /* 0x0000000510107212 */ /* 0x000fce00078e3cff */
[----:B------:R-:W-:Y:S01]  /*6ac0*/  @P0 MUFU.RCP R2, R13 ;  /* 0x0000000d00020308 */ /* 0x000fe20000001000 */
[----:B------:R-:W-:Y:S01]  /*6ad0*/  @P0 FMUL.FTZ R6, R4, 0.69314718246459960938 ;  /* 0x3f31721804060820 */ /* 0x000fe20000410000 */
[----:B------:R-:W-:Y:S02]  /*6ae0*/  WARPGROUP.DEPBAR.LE gsb0, 0x0 ;  /* 0x00008000000079c5 */ /* 0x000fe40000010000 */
[----:B------:R-:W-:-:S06]  /*6af0*/  WARPGROUP.ARRIVE ;  /* 0x00000000000079c5 */ /* 0x000fcc0000000000 */
[----:B------:R-:W-:Y:S01]  /*6b00*/  HGMMA.64x128x16.F32 R24, R160, gdesc[UR4].tnspB, R24, gsb0 ;  /* 0x41e00004a0187df0 */ /* 0x000fe20008000818 */
[----:B------:R-:W-:Y:S02]  /*6b10*/  R2UR UR6, R10 ;  /* 0x000000000a0672ca */ /* 0x000fe400000e0000 */
[----:B------:R-:W-:Y:S01]  /*6b20*/  R2UR UR7, R11 ;  /* 0x000000000b0772ca */ /* 0x000fe200000e0000 */
[----:B------:R-:W0:Y:S01]  /*6b30*/  @P0 MUFU.LG2 R10, R13 ;  /* 0x0000000d000a0308 */ /* 0x000e220000000c00 */
[----:B------:R-:W1:Y:S01]  /*6b40*/  SHFL.BFLY PT, R11, R8, 0x1, 0x1f ;  /* 0x0c201f00080b7f89 */ /* 0x000e6200000e0000 */
[----:B0-----:R-:W-:-:S04]  /*6b50*/  @P0 FMUL.FTZ R5, R10, 0.69314718246459960938 ;  /* 0x3f3172180a050820 */ /* 0x001fc80000410000 */
[----:B------:R-:W-:Y:S01]  /*6b60*/  @P0 FFMA.FTZ R0, R6, R3, R5 ;  /* 0x0000000306000223 */ /* 0x000fe20000010005 */
[----:B------:R-:W-:Y:S01]  /*6b70*/  PLOP3.LUT P0, PT, PT, PT, PT, 0x8, 0x0 ;  /* 0x000000000000781c */ /* 0x000fe20003f0e170 */
[----:B-1----:R-:W-:Y:S01]  /*6b80*/  FADD.FTZ R15, R8, R11 ;  /* 0x0000000b080f7221 */ /* 0x002fe20000010000 */
[----:B------:R-:W-:-:S04]  /*6b90*/  @!P1 VIADD R8, R14, 0x34860 ;  /* 0x000348600e089836 */ /* 0x000fc80000000000 */
[----:B------:R-:W-:Y:S02]  /*6ba0*/  FSETP.NE.FTZ.AND P3, PT, R15, RZ, PT ;  /* 0x000000ff0f00720b */ /* 0x000fe40003f75000 */
[----:B------:R-:W-:-:S11]  /*6bb0*/  @!P1 PRMT R8, RZ, 0x654, R8 ;  /* 0x00000654ff089816 */ /* 0x000fd60000000008 */
[----:B------:R-:W0:Y:S01]  /*6bc0*/  @P3 MUFU.LG2 R11, R15 ;  /* 0x0000000f000b3308 */ /* 0x000e220000000c00 */
[----:B------:R-:W-:-:S07]  /*6bd0*/  @P3 FMUL.FTZ R17, R4, 0.69314718246459960938 ;  /* 0x3f31721804113820 */ /* 0x000fce0000410000 */
[----:B------:R-:W1:Y:S01]  /*6be0*/  @P3 MUFU.RCP R7, R15 ;  /* 0x0000000f00073308 */ /* 0x000e620000001000 */
[----:B0-----:R-:W-:-:S04]  /*6bf0*/  @P3 FMUL.FTZ R4, R11, 0.69314718246459960938 ;  /* 0x3f3172180b043820 */ /* 0x001fc80000410000 */
[----:B------:R-:W-:Y:S01]  /*6c00*/  @P3 FFMA.FTZ R95, R17, R9, R4 ;  /* 0x00000009115f3223 */ /* 0x000fe20000010004 */
[----:B------:R-:W-:Y:S02]  /*6c10*/  WARPGROUP.DEPBAR.LE gsb0, 0x0 ;  /* 0x00008000000079c5 */ /* 0x000fe40000010000 */
[----:B------:R-:W-:-:S06]  /*6c20*/  WARPGROUP.ARRIVE ;  /* 0x00000000000079c5 */ /* 0x000fcc0000000000 */
[----:B------:R-:W-:Y:S03]  /*6c30*/  HGMMA.64x128x16.F32 R24, R164, gdesc[UR4].tnspB, R24, gsb0 ;  /* 0x41e00004a4187df0 */ /* 0x000fe60008000818 */
[----:B------:R-:W-:Y:S02]  /*6c40*/  WARPGROUP.DEPBAR.LE gsb0, 0x0 ;  /* 0x00008000000079c5 */ /* 0x000fe40000010000 */
[----:B------:R0:W-:Y:S01]  /*6c50*/  @!P1 SYNCS.ARRIVE.TRANS64.RED.A1T0 RZ, [R8+URZ], RZ ;  /* 0x000000ff08ff99a7 */ /* 0x0001e2000810043f */
        /* <DEDUP_REMOVED lines=32> */
[-C--:B-1----:R-:W-:Y:S01]  /*6e60*/  FMUL.FTZ R96, R26, R7.reuse ;  /* 0x000000071a607220 */ /* 0x082fe20000410000 */
        /* <DEDUP_REMOVED lines=31> */
[----:B0-----:R-:W-:-:S07]  /*7060*/  SEL R2, R12, RZ, P2 ;  /* 0x000000ff0c027207 */ /* 0x001fce0001000000 */
.L_x_175:
[----:B------:R-:W0:Y:S01]  /*7070*/  S2R R4, SR_CgaCtaId ;  /* 0x0000000000047919 */ /* 0x000e220000008800 */
[----:B------:R-:W-:Y:S01]  /*7080*/  MOV R3, 0x400 ;  /* 0x0000040000037802 */ /* 0x000fe20000000f00 */
[----:B------:R-:W-:Y:S01]  /*7090*/  BSSY B0, `(.L_x_197) ;  /* 0x00002c4000007945 */ /* 0x000fe20003800000 */
[----:B------:R-:W-:Y:S02]  /*70a0*/  BAR.SYNC.DEFER_BLOCKING 0x5, 0x180 ;  /* 0x0146000000007b1d */ /* 0x000fe40000010000 */
[----:B0-----:R-:W-:-:S05]  /*70b0*/  LEA R3, R4, R3, 0x18 ;  /* 0x0000000304037211 */ /* 0x001fca00078ec0ff */
[----:B------:R0:W1:Y:S01]  /*70c0*/  LDS.128 R4, [R3+0x348d0] ;  /* 0x0348d00003047984 */ /* 0x0000620000000c00 */
[----:B------:R-:W-:Y:S06]  /*70d0*/  BAR.ARV 0x4, 0x180 ;  /* 0x0106000000007b1d */ /* 0x000fec0000002000 */
[----:B------:R-:W-:Y:S05]  /*70e0*/  @P0 BRA `(.L_x_198) ;  /* 0x00000020001c0947 */ /* 0x000fea0003800000 */
[----:B-1----:R-:W1:Y:S01]  /*70f0*/  S2R R4, SR_SWINHI ;  /* 0x0000000000047919 */ /* 0x002e620000002f00 */
[----:B------:R-:W-:Y:S01]  /*7100*/  F2FP.F16.F32.PACK_AB R36, R73, R72 ;  /* 0x000000484924723e */ /* 0x000fe200000000ff */
[----:B------:R-:W-:Y:S01]  /*7110*/  ULDC.64 UR4, c[0x0][0xc08] ;  /* 0x0003020000047ab9 */ /* 0x000fe20000000a00 */
[----:B------:R-:W-:Y:S02]  /*7120*/  SHF.L.U64.HI R110, R23, 0x2, R204 ;  /* 0x00000002176e7819 */ /* 0x000fe400000102cc */
[----:B------:R-:W-:Y:S02]  /*7130*/  MOV R104, R3 ;  /* 0x0000000300687202 */ /* 0x000fe40000000f00 */
[----:B-1----:R-:W-:-:S03]  /*7140*/  MOV R105, R4 ;  /* 0x0000000400697202 */ /* 0x002fc60000000f00 */
[----:B------:R-:W-:-:S03]  /*7150*/  IMAD.WIDE R12, R227, 0x2, R104 ;  /* 0x00000002e30c7825 */ /* 0x000fc600078e0268 */
[C---:B------:R-:W-:Y:S02]  /*7160*/  IADD3 R39, P2, R12.reuse, 0x4020, RZ ;  /* 0x000040200c277810 */ /* 0x040fe40007f5e0ff */
[C---:B------:R-:W-:Y:S02]  /*7170*/  IADD3 R107, P1, R12.reuse, 0x4040, RZ ;  /* 0x000040400c6b7810 */ /* 0x040fe40007f3e0ff */
[----:B------:R-:W-:Y:S01]  /*7180*/  LOP3.LUT R8, R39, 0x380, RZ, 0xc0, !PT ;  /* 0x0000038027087812 */ /* 0x000fe200078ec0ff */
[--C-:B------:R-:W-:Y:S01]  /*7190*/  IMAD.X R33, RZ, RZ, R13.reuse, P2 ;  /* 0x000000ffff217224 */ /* 0x100fe200010e060d */
[----:B------:R-:W-:Y:S01]  /*71a0*/  LOP3.LUT R10, R107, 0x380, RZ, 0xc0, !PT ;  /* 0x000003806b0a7812 */ /* 0x000fe200078ec0ff */
[----:B------:R-:W-:Y:S01]  /*71b0*/  IMAD.X R27, RZ, RZ, R13, P1 ;  /* 0x000000ffff1b7224 */ /* 0x000fe200008e060d */
[----:B------:R-:W-:Y:S02]  /*71c0*/  IADD3 R15, P3, R12, 0x4000, RZ ;  /* 0x000040000c0f7810 */ /* 0x000fe40007f7e0ff */
[----:B------:R-:W-:-:S02]  /*71d0*/  SHF.R.U64 R8, R8, 0x3, RZ ;  /* 0x0000000308087819 */ /* 0x000fc400000012ff */
[C---:B------:R-:W-:Y:S01]  /*71e0*/  LOP3.LUT R9, R12.reuse, 0x380, RZ, 0xc0, !PT ;  /* 0x000003800c097812 */ /* 0x040fe200078ec0ff */
[--C-:B------:R-:W-:Y:S01]  /*71f0*/  IMAD.X R29, RZ, RZ, R13.reuse, P3 ;  /* 0x000000ffff1d7224 */ /* 0x100fe200018e060d */
[C---:B------:R-:W-:Y:S02]  /*7200*/  IADD3 R109, P0, R12.reuse, 0x4060, RZ ;  /* 0x000040600c6d7810 */ /* 0x040fe40007f1e0ff */
[----:B------:R-:W-:Y:S02]  /*7210*/  IADD3 R17, P6, R12, 0x20, RZ ;  /* 0x000000200c117810 */ /* 0x000fe40007fde0ff */
[----:B------:R-:W-:Y:S01]  /*7220*/  SHF.R.U64 R10, R10, 0x3, RZ ;  /* 0x000000030a0a7819 */ /* 0x000fe200000012ff */
[--C-:B------:R-:W-:Y:S01]  /*7230*/  IMAD.X R31, RZ, RZ, R13.reuse, P0 ;  /* 0x000000ffff1f7224 */ /* 0x100fe200000e060d */
[C---:B------:R-:W-:Y:S01]  /*7240*/  IADD3 R37, P4, R12.reuse, 0x60, RZ ;  /* 0x000000600c257810 */ /* 0x040fe20007f9e0ff */
[----:B------:R-:W-:Y:S01]  /*7250*/  IMAD.X R25, RZ, RZ, R13, P6 ;  /* 0x000000ffff197224 */ /* 0x000fe200030e060d */
[----:B------:R-:W-:Y:S01]  /*7260*/  BAR.SYNC.DEFER_BLOCKING 0x1, 0x100 ;  /* 0x0044000000007b1d */ /* 0x000fe20000010000 */
[----:B------:R-:W-:-:S02]  /*7270*/  IADD3 R35, P5, R12, 0x40, RZ ;  /* 0x000000400c237810 */ /* 0x000fc40007fbe0ff */
[----:B------:R-:W-:Y:S01]  /*7280*/  LOP3.LUT R4, R15, 0x380, RZ, 0xc0, !PT ;  /* 0x000003800f047812 */ /* 0x000fe200078ec0ff */
[----:B------:R-:W-:Y:S01]  /*7290*/  IMAD.X R11, RZ, RZ, R13, P4 ;  /* 0x000000ffff0b7224 */ /* 0x000fe200020e060d */
[----:B------:R-:W-:Y:S02]  /*72a0*/  LOP3.LUT R32, R8, R39, RZ, 0x3c, !PT ;  /* 0x0000002708207212 */ /* 0x000fe400078e3cff */
[----:B------:R-:W-:Y:S02]  /*72b0*/  SHF.R.U64 R9, R9, 0x3, RZ ;  /* 0x0000000309097819 */ /* 0x000fe400000012ff */
[----:B------:R-:W-:Y:S02]  /*72c0*/  LOP3.LUT R14, R109, 0x380, RZ, 0xc0, !PT ;  /* 0x000003806d0e7812 */ /* 0x000fe400078ec0ff */
[----:B------:R-:W-:Y:S02]  /*72d0*/  LOP3.LUT R26, R10, R107, RZ, 0x3c, !PT ;  /* 0x0000006b0a1a7212 */ /* 0x000fe400078e3cff */
[----:B------:R-:W-:Y:S01]  /*72e0*/  LOP3.LUT R8, R17, 0x380, RZ, 0xc0, !PT ;  /* 0x0000038011087812 */ /* 0x000fe200078ec0ff */
[----:B------:R-:W1:Y:S01]  /*72f0*/  LDC.64 R106, c[0x0][0xc00] ;  /* 0x00030000ff6a7b82 */ /* 0x000e620000000a00 */
[----:B------:R-:W-:-:S02]  /*7300*/  LOP3.LUT R10, R37, 0x380, RZ, 0xc0, !PT ;  /* 0x00000380250a7812 */ /* 0x000fc400078ec0ff */
[----:B------:R-:W-:Y:S02]  /*7310*/  LOP3.LUT R34, R35, 0x380, RZ, 0xc0, !PT ;  /* 0x0000038023227812 */ /* 0x000fe400078ec0ff */
[----:B------:R-:W-:Y:S02]  /*7320*/  SHF.R.U64 R4, R4, 0x3, RZ ;  /* 0x0000000304047819 */ /* 0x000fe400000012ff */
[----:B------:R-:W-:Y:S01]  /*7330*/  LOP3.LUT R12, R9, R12, RZ, 0x3c, !PT ;  /* 0x0000000c090c7212 */ /* 0x000fe200078e3cff */
[----:B------:R-:W-:Y:S01]  /*7340*/  IMAD.X R9, RZ, RZ, R13, P5 ;  /* 0x000000ffff097224 */ /* 0x000fe200028e060d */
[----:B------:R-:W-:Y:S02]  /*7350*/  SHF.R.U64 R14, R14, 0x3, RZ ;  /* 0x000000030e0e7819 */ /* 0x000fe400000012ff */
[----:B------:R-:W-:Y:S02]  /*7360*/  SHF.R.U64 R8, R8, 0x3, RZ ;  /* 0x0000000308087819 */ /* 0x000fe400000012ff */
[----:B------:R-:W-:-:S02]  /*7370*/  SHF.R.U64 R10, R10, 0x3, RZ ;  /* 0x000000030a0a7819 */ /* 0x000fc400000012ff */
[----:B------:R-:W-:Y:S02]  /*7380*/  SHF.R.U64 R34, R34, 0x3, RZ ;  /* 0x0000000322227819 */ /* 0x000fe400000012ff */
[----:B------:R-:W-:Y:S02]  /*7390*/  LOP3.LUT R28, R4, R15, RZ, 0x3c, !PT ;  /* 0x0000000f041c7212 */ /* 0x000fe400078e3cff */
[----:B------:R-:W-:Y:S01]  /*73a0*/  LOP3.LUT R30, R14, R109, RZ, 0x3c, !PT ;  /* 0x0000006d0e1e7212 */ /* 0x000fe200078e3cff */
[----:B------:R-:W-:Y:S01]  /*73b0*/  IMAD.SHL.U32 R109, R23, 0x4, RZ ;  /* 0x00000004176d7824 */ /* 0x000fe200078e00ff */
[----:B------:R-:W-:Y:S02]  /*73c0*/  MOV R4, R12 ;  /* 0x0000000c00047202 */ /* 0x000fe40000000f00 */
[----:B------:R-:W-:Y:S02]  /*73d0*/  LOP3.LUT R24, R8, R17, RZ, 0x3c, !PT ;  /* 0x0000001108187212 */ /* 0x000fe400078e3cff */
[----:B------:R-:W-:-:S02]  /*73e0*/  F2FP.F16.F32.PACK_AB R12, R21, R20 ;  /* 0x00000014150c723e */ /* 0x000fc400000000ff */
[----:B------:R-:W-:Y:S02]  /*73f0*/  F2FP.F16.F32.PACK_AB R13, R97, R96 ;  /* 0x00000060610d723e */ /* 0x000fe400000000ff */
[----:B------:R-:W-:Y:S02]  /*7400*/  F2FP.F16.F32.PACK_AB R14, R89, R88 ;  /* 0x00000058590e723e */ /* 0x000fe400000000ff */
[----:B------:R-:W-:Y:S02]  /*7410*/  F2FP.F16.F32.PACK_AB R15, R99, R98 ;  /* 0x00000062630f723e */ /* 0x000fe400000000ff */
[----:B------:R-:W-:Y:S02]  /*7420*/  LOP3.LUT R10, R10, R37, RZ, 0x3c, !PT ;  /* 0x000000250a0a7212 */ /* 0x000fe400078e3cff */
[----:B------:R-:W-:Y:S01]  /*7430*/  LOP3.LUT R8, R34, R35, RZ, 0x3c, !PT ;  /* 0x0000002322087212 */ /* 0x000fe200078e3cff */
[----:B------:R2:W-:Y:S01]  /*7440*/  STSM.16.M88.4 [R4], R12 ;  /* 0x0000000c04007844 */ /* 0x0005e20000000200 */
[----:B------:R-:W-:-:S02]  /*7450*/  MOV R38, R10 ;  /* 0x0000000a00267202 */ /* 0x000fc40000000f00 */
[----:B------:R-:W-:Y:S02]  /*7460*/  MOV R37, R8 ;  /* 0x0000000800257202 */ /* 0x000fe40000000f00 */
[----:B------:R-:W-:Y:S02]  /*7470*/  MOV R94, R24 ;  /* 0x00000018005e7202 */ /* 0x000fe40000000f00 */
[----:B------:R-:W-:Y:S02]  /*7480*/  F2FP.F16.F32.PACK_AB R8, R91, R90 ;  /* 0x0000005a5b08723e */ /* 0x000fe400000000ff */
[----:B------:R-:W-:Y:S02]  /*7490*/  F2FP.F16.F32.PACK_AB R9, R101, R100 ;  /* 0x000000646509723e */ /* 0x000fe400000000ff */
[----:B------:R-:W-:Y:S02]  /*74a0*/  F2FP.F16.F32.PACK_AB R10, R93, R92 ;  /* 0x0000005c5d0a723e */ /* 0x000fe400000000ff */
[----:B------:R-:W-:-:S02]  /*74b0*/  F2FP.F16.F32.PACK_AB R11, R103, R102 ;  /* 0x00000066670b723e */ /* 0x000fc400000000ff */
[----:B------:R-:W-:Y:S02]  /*74c0*/  MOV R108, R26 ;  /* 0x0000001a006c7202 */ /* 0x000fe40000000f00 */
[----:B--2---:R-:W-:Y:S01]  /*74d0*/  F2FP.F16.F32.PACK_AB R12, R41, R40 ;  /* 0x00000028290c723e */ /* 0x004fe200000000ff */
[----:B------:R2:W-:Y:S01]  /*74e0*/  STSM.16.M88.4 [R94], R8 ;  /* 0x000000085e007844 */ /* 0x0005e20000000200 */
[----:B------:R-:W-:Y:S02]  /*74f0*/  F2FP.F16.F32.PACK_AB R13, R43, R42 ;  /* 0x0000002a2b0d723e */ /* 0x000fe400000000ff */
[----:B------:R-:W-:Y:S02]  /*7500*/  F2FP.F16.F32.PACK_AB R14, R45, R44 ;  /* 0x0000002c2d0e723e */ /* 0x000fe400000000ff */
[----:B------:R-:W-:Y:S02]  /*7510*/  F2FP.F16.F32.PACK_AB R15, R47, R46 ;  /* 0x0000002e2f0f723e */ /* 0x000fe400000000ff */
[----:B------:R-:W-:-:S02]  /*7520*/  MOV R17, R30 ;  /* 0x0000001e00117202 */ /* 0x000fc40000000f00 */
[----:B------:R-:W-:Y:S01]  /*7530*/  MOV R39, R28 ;  /* 0x0000001c00277202 */ /* 0x000fe20000000f00 */
[----:B------:R3:W-:Y:S01]  /*7540*/  STSM.16.M88.4 [R37], R12 ;  /* 0x0000000c25007844 */ /* 0x0007e20000000200 */
[----:B------:R-:W-:Y:S02]  /*7550*/  F2FP.F16.F32.PACK_AB R24, R49, R48 ;  /* 0x000000303118723e */ /* 0x000fe400000000ff */
[----:B------:R-:W-:Y:S02]  /*7560*/  F2FP.F16.F32.PACK_AB R25, R51, R50 ;  /* 0x000000323319723e */ /* 0x000fe400000000ff */
[----:B------:R-:W-:Y:S01]  /*7570*/  F2FP.F16.F32.PACK_AB R26, R53, R52 ;  /* 0x00000034351a723e */ /* 0x000fe200000000ff */
[----:B--2---:R-:W-:Y:S01]  /*7580*/  IMAD.MOV.U32 R94, RZ, RZ, RZ ;  /* 0x000000ffff5e7224 */ /* 0x004fe200078e00ff */
[----:B------:R-:W-:Y:S02]  /*7590*/  F2FP.F16.F32.PACK_AB R27, R55, R54 ;  /* 0x00000036371b723e */ /* 0x000fe400000000ff */
[----:B------:R-:W-:-:S02]  /*75a0*/  F2FP.F16.F32.PACK_AB R28, R57, R56 ;  /* 0x00000038391c723e */ /* 0x000fc400000000ff */
[----:B------:R-:W-:Y:S01]  /*75b0*/  F2FP.F16.F32.PACK_AB R29, R59, R58 ;  /* 0x0000003a3b1d723e */ /* 0x000fe200000000ff */
[----:B------:R2:W-:Y:S01]  /*75c0*/  STSM.16.M88.4 [R38], R24 ;  /* 0x0000001826007844 */ /* 0x0005e20000000200 */
[----:B------:R-:W-:Y:S02]  /*75d0*/  F2FP.F16.F32.PACK_AB R30, R61, R60 ;  /* 0x0000003c3d1e723e */ /* 0x000fe400000000ff */
[----:B------:R-:W-:Y:S02]  /*75e0*/  F2FP.F16.F32.PACK_AB R31, R63, R62 ;  /* 0x0000003e3f1f723e */ /* 0x000fe400000000ff */
[----:B------:R-:W-:Y:S02]  /*75f0*/  MOV R4, R32 ;  /* 0x0000002000047202 */ /* 0x000fe40000000f00 */
[----:B------:R-:W-:Y:S01]  /*7600*/  F2FP.F16.F32.PACK_AB R32, R65, R64 ;  /* 0x000000404120723e */ /* 0x000fe200000000ff */
[----:B------:R4:W-:Y:S01]  /*7610*/  STSM.16.M88.4 [R39], R28 ;  /* 0x0000001c27007844 */ /* 0x0009e20000000200 */
[----:B------:R-:W-:-:S02]  /*7620*/  F2FP.F16.F32.PACK_AB R33, R67, R66 ;  /* 0x000000424321723e */ /* 0x000fc400000000ff */
[----:B------:R-:W-:Y:S02]  /*7630*/  F2FP.F16.F32.PACK_AB R34, R69, R68 ;  /* 0x000000444522723e */ /* 0x000fe400000000ff */
[----:B------:R-:W-:Y:S02]  /*7640*/  F2FP.F16.F32.PACK_AB R35, R71, R70 ;  /* 0x000000464723723e */ /* 0x000fe400000000ff */
[----:B---3--:R-:W-:Y:S02]  /*7650*/  F2FP.F16.F32.PACK_AB R37, R75, R74 ;  /* 0x0000004a4b25723e */ /* 0x008fe400000000ff */
[----:B--2---:R-:W-:Y:S01]  /*7660*/  F2FP.F16.F32.PACK_AB R38, R77, R76 ;  /* 0x0000004c4d26723e */ /* 0x004fe200000000ff */
[----:B------:R-:W-:Y:S01]  /*7670*/  STSM.16.M88.4 [R4], R32 ;  /* 0x0000002004007844 */ /* 0x000fe20000000200 */
[----:B------:R-:W-:Y:S02]  /*7680*/  F2FP.F16.F32.PACK_AB R8, R81, R80 ;  /* 0x000000505108723e */ /* 0x000fe400000000ff */
[----:B------:R-:W-:-:S02]  /*7690*/  F2FP.F16.F32.PACK_AB R9, R83, R82 ;  /* 0x000000525309723e */ /* 0x000fc400000000ff */
[----:B------:R-:W-:Y:S02]  /*76a0*/  F2FP.F16.F32.PACK_AB R10, R85, R84 ;  /* 0x00000054550a723e */ /* 0x000fe400000000ff */
[----:B----4-:R-:W-:Y:S02]  /*76b0*/  F2FP.F16.F32.PACK_AB R39, R79, R78 ;  /* 0x0000004e4f27723e */ /* 0x010fe400000000ff */
[----:B------:R-:W-:Y:S02]  /*76c0*/  F2FP.F16.F32.PACK_AB R11, R87, R86 ;  /* 0x00000056570b723e */ /* 0x000fe400000000ff */
[----:B-1----:R-:W-:Y:S01]  /*76d0*/  ISETP.NE.U32.AND P0, PT, R106, RZ, PT ;  /* 0x000000ff6a00720c */ /* 0x002fe20003f05070 */
[----:B------:R-:W-:Y:S01]  /*76e0*/  STSM.16.M88.4 [R108], R36 ;  /* 0x000000246c007844 */ /* 0x000fe20000000200 */
[----:B------:R-:W-:Y:S02]  /*76f0*/  IADD3 R12, P1, R109, R106, RZ ;  /* 0x0000006a6d0c7210 */ /* 0x000fe40007f3e0ff */
[----:B------:R-:W-:Y:S01]  /*7700*/  ISETP.NE.AND.EX P0, PT, R107, RZ, PT, P0 ;  /* 0x000000ff6b00720c */ /* 0x000fe20003f05300 */
[----:B------:R1:W-:Y:S02]  /*7710*/  STSM.16.M88.4 [R17], R8 ;  /* 0x0000000811007844 */ /* 0x0003e40000000200 */
[----:B------:R-:W-:Y:S01]  /*7720*/  IMAD.X R13, R110, 0x1, R107, P1 ;  /* 0x000000016e0d7824 */ /* 0x000fe200008e066b */
[----:B------:R-:W-:Y:S08]  /*7730*/  BAR.SYNC.DEFER_BLOCKING 0x1, 0x100 ;  /* 0x0044000000007b1d */ /* 0x000ff00000010000 */
[----:B-1----:R-:W1:Y:S08]  /*7740*/  LDC R9, c[0x0][0xad4] ;  /* 0x0002b500ff097b82 */ /* 0x002e700000000800 */
[----:B------:R-:W2:Y:S01]  /*7750*/  LDC R17, c[0x0][0xbe8] ;  /* 0x0002fa00ff117b82 */ /* 0x000ea20000000800 */
[----:B------:R-:W3:Y:S01]  /*7760*/  @P0 LDG.E R94, desc[UR40][R12.64] ;  /* 0x000000280c5e0981 */ /* 0x000ee2000c1e1900 */
[----:B------:R-:W-:-:S04]  /*7770*/  ISETP.NE.U32.AND P1, PT, RZ, UR4, PT ;  /* 0x00000004ff007c0c */ /* 0x000fc8000bf25070 */
[----:B------:R-:W-:Y:S01]  /*7780*/  ISETP.NE.AND.EX P1, PT, RZ, UR5, PT, P1 ;  /* 0x00000005ff007c0c */ /* 0x000fe2000bf25310 */
[----:B------:R-:W-:-:S12]  /*7790*/  IMAD.MOV.U32 R28, RZ, RZ, 0x9b8 ;  /* 0x000009b8ff1c7424 */ /* 0x000fd800078e00ff */
[----:B------:R-:W-:Y:S01]  /*77a0*/  @P1 IADD3 R14, P2, R109, UR4, RZ ;  /* 0x000000046d0e1c10 */ /* 0x000fe2000ff5e0ff */
[----:B------:R-:W-:Y:S01]  /*77b0*/  ULDC UR4, c[0x0][0xa88] ;  /* 0x0002a20000047ab9 */ /* 0x000fe20000000800 */
[----:B--2---:R-:W-:Y:S01]  /*77c0*/  ISETP.NE.AND P4, PT, R17, 0x1, PT ;  /* 0x000000011100780c */ /* 0x004fe20003f85270 */
[----:B------:R-:W-:Y:S01]  /*77d0*/  IMAD.U32 R4, RZ, RZ, UR4 ;  /* 0x00000004ff047e24 */ /* 0x000fe2000f8e00ff */
[----:B------:R-:W-:Y:S02]  /*77e0*/  @P1 IADD3.X R15, R110, UR5, RZ, P2, !PT ;  /* 0x000000056e0f1c10 */ /* 0x000fe400097fe4ff */
[----:B------:R-:W-:-:S03]  /*77f0*/  ISETP.NE.AND P2, PT, R186, RZ, PT ;  /* 0x000000ffba00720c */ /* 0x000fc60003f45270 */
[----:B------:R2:W5:Y:S01]  /*7800*/  @P1 LDG.E R4, desc[UR40][R14.64] ;  /* 0x000000280e041981 */ /* 0x000562000c1e1900 */
[----:B-1----:R-:W-:Y:S01]  /*7810*/  SEL R9, R186, R9, P2 ;  /* 0x00000009ba097207 */ /* 0x002fe20001000000 */
[----:B------:R-:W-:Y:S01]  /*7820*/  IMAD R37, R187, 0x80, R226 ;  /* 0x00000080bb257824 */ /* 0x000fe200078e02e2 */
[----:B------:R-:W-:Y:S02]  /*7830*/  ISETP.NE.U32.AND P2, PT, R106, RZ, PT ;  /* 0x000000ff6a00720c */ /* 0x000fe40003f45070 */
[----:B------:R-:W-:Y:S01]  /*7840*/  ISETP.GT.AND P3, PT, R9, 0x1, PT ;  /* 0x000000010900780c */ /* 0x000fe20003f64270 */
[----:B------:R-:W1:Y:S01]  /*7850*/  @P4 LDC R30, c[0x0][0xbec] ;  /* 0x0002fb00ff1e4b82 */ /* 0x000e620000000800 */
[----:B------:R-:W-:Y:S02]  /*7860*/  ISETP.NE.AND.EX P2, PT, R107, RZ, PT, P2 ;  /* 0x000000ff6b00720c */ /* 0x000fe40003f45320 */
[----:B------:R-:W-:Y:S02]  /*7870*/  SEL R28, R28, 0x978, P3 ;  /* 0x000009781c1c7807 */ /* 0x000fe40001800000 */
[----:B------:R-:W-:-:S02]  /*7880*/  SEL R23, R23, RZ, !P2 ;  /* 0x000000ff17177207 */ /* 0x000fc40005000000 */
[----:B------:R-:W-:Y:S01]  /*7890*/  SEL R27, R204, RZ, !P2 ;  /* 0x000000ffcc1b7207 */ /* 0x000fe20005000000 */
[----:B------:R-:W4:Y:S01]  /*78a0*/  LDC.64 R24, c[0x0][R28+0x220] ;  /* 0x000088001c187b82 */ /* 0x000f220000000a00 */
[----:B------:R-:W-:-:S07]  /*78b0*/  SEL R29, R203, RZ, P3 ;  /* 0x000000ffcb1d7207 */ /* 0x000fce0001800000 */
[----:B------:R-:W0:Y:S08]  /*78c0*/  LDC.64 R10, c[0x0][R28+0x218] ;  /* 0x000086001c0a7b82 */ /* 0x000e300000000a00 */
[----:B------:R-:W1:Y:S08]  /*78d0*/  @P4 LDC R35, c[0x0][0xbf0] ;  /* 0x0002fc00ff234b82 */ /* 0x000e700000000800 */
[----:B------:R-:W1:Y:S01]  /*78e0*/  LDC.64 R8, c[0x0][0xba8] ;  /* 0x0002ea00ff087b82 */ /* 0x000e620000000a00 */
[----:B----4-:R-:W-:-:S04]  /*78f0*/  IMAD R25, R25, R23, RZ ;  /* 0x0000001719197224 */ /* 0x010fc800078e02ff */
[C---:B------:R-:W-:Y:S02]  /*7900*/  IMAD R33, R24.reuse, R27, R25 ;  /* 0x0000001b18217224 */ /* 0x040fe400078e0219 */
[----:B------:R-:W-:Y:S01]  /*7910*/  IMAD.WIDE.U32 R24, R24, R23, RZ ;  /* 0x0000001718187225 */ /* 0x000fe200078e00ff */
[----:B--2---:R-:W2:Y:S03]  /*7920*/  LDC.64 R14, c[0x0][R28+0x228] ;  /* 0x00008a001c0e7b82 */ /* 0x004ea60000000a00 */
[----:B0-----:R-:W-:-:S04]  /*7930*/  IMAD.WIDE.U32 R26, R10, R185, RZ ;  /* 0x000000b90a1a7225 */ /* 0x001fc800078e00ff */
[----:B------:R-:W-:Y:S02]  /*7940*/  IMAD R31, R11, R185, RZ ;  /* 0x000000b90b1f7224 */ /* 0x000fe400078e02ff */
[----:B------:R0:W4:Y:S01]  /*7950*/  LDC.64 R10, c[0x0][R28+0x210] ;  /* 0x000084001c0a7b82 */ /* 0x0001220000000a00 */
[----:B------:R-:W-:Y:S02]  /*7960*/  IMAD.IADD R33, R25, 0x1, R33 ;  /* 0x0000000119217824 */ /* 0x000fe400078e0221 */
[----:B------:R-:W-:Y:S02]  /*7970*/  IMAD.MOV.U32 R25, RZ, RZ, R37 ;  /* 0x000000ffff197224 */ /* 0x000fe400078e0025 */
[----:B------:R-:W-:-:S03]  /*7980*/  IMAD.IADD R31, R27, 0x1, R31 ;  /* 0x000000011b1f7824 */ /* 0x000fc600078e021f */
[----:B-1----:R-:W1:Y:S01]  /*7990*/  @!P3 LDC R8, c[0x0][0xb50] ;  /* 0x0002d400ff08bb82 */ /* 0x002e620000000800 */
[----:B--2---:R-:W-:-:S07]  /*79a0*/  IMAD R27, R15, R29, RZ ;  /* 0x0000001d0f1b7224 */ /* 0x004fce00078e02ff */
[----:B------:R-:W2:Y:S01]  /*79b0*/  @!P3 LDC R9, c[0x0][0xb54] ;  /* 0x0002d500ff09bb82 */ /* 0x000ea20000000800 */
[----:B------:R-:W-:-:S04]  /*79c0*/  IMAD.WIDE.U32 R14, R14, R29, RZ ;  /* 0x0000001d0e0e7225 */ /* 0x000fc800078e00ff */
[----:B------:R-:W-:Y:S01]  /*79d0*/  IMAD.IADD R27, R15, 0x1, R27 ;  /* 0x000000010f1b7824 */ /* 0x000fe200078e021b */
[--C-:B---3--:R-:W-:Y:S01]  /*79e0*/  IADD3 R26, P2, P5, R24, R26, R94.reuse ;  /* 0x0000001a181a7210 */ /* 0x108fe20007d5e05e */
[----:B------:R-:W-:Y:S01]  /*79f0*/  @P4 IMAD.HI.U32 R24, R37, R30, RZ ;  /* 0x0000001e25184227 */ /* 0x000fe200078e00ff */
[----:B------:R-:W-:-:S04]  /*7a00*/  SHF.R.S32.HI R106, RZ, 0x1f, R94 ;  /* 0x0000001fff6a7819 */ /* 0x000fc8000001145e */
[----:B------:R-:W-:Y:S02]  /*7a10*/  @P4 SHF.R.U32.HI R25, RZ, R35, R24 ;  /* 0x00000023ff194219 */ /* 0x000fe40000011618 */
[----:B------:R-:W-:Y:S02]  /*7a20*/  IADD3.X R24, R33, R31, R106, P2, P5 ;  /* 0x0000001f21187210 */ /* 0x000fe400017ea46a */
[----:B------:R-:W-:Y:S01]  /*7a30*/  IADD3 R14, P2, P5, R25, R26, R14 ;  /* 0x0000001a190e7210 */ /* 0x000fe20007d5e00e */
[--C-:B0-----:R-:W-:Y:S01]  /*7a40*/  IMAD.MOV R28, RZ, RZ, -R25.reuse ;  /* 0x000000ffff1c7224 */ /* 0x101fe200078e0a19 */
[----:B------:R-:W-:-:S03]  /*7a50*/  SHF.R.S32.HI R15, RZ, 0x1f, R25 ;  /* 0x0000001fff0f7819 */ /* 0x000fc60000011419 */
[----:B------:R-:W-:Y:S01]  /*7a60*/  IMAD R25, R17, R28, R37 ;  /* 0x0000001c11197224 */ /* 0x000fe200078e0225 */
[----:B------:R-:W-:-:S03]  /*7a70*/  IADD3.X R15, R15, R24, R27, P2, P5 ;  /* 0x000000180f0f7210 */ /* 0x000fc600017ea41b */
[----:B----4-:R-:W-:Y:S01]  /*7a80*/  IMAD R11, R11, R25, RZ ;  /* 0x000000190b0b7224 */ /* 0x010fe200078e02ff */
[----:B------:R-:W-:-:S05]  /*7a90*/  SHF.R.S32.HI R27, RZ, 0x1f, R25 ;  /* 0x0000001fff1b7819 */ /* 0x000fca0000011419 */
[C---:B------:R-:W-:Y:S02]  /*7aa0*/  IMAD R27, R10.reuse, R27, R11 ;  /* 0x0000001b0a1b7224 */ /* 0x040fe400078e020b */
[----:B------:R-:W-:-:S04]  /*7ab0*/  IMAD.WIDE.U32 R10, R10, R25, R14 ;  /* 0x000000190a0a7225 */ /* 0x000fc800078e000e */
[----:B------:R-:W-:Y:S01]  /*7ac0*/  IMAD.IADD R11, R11, 0x1, R27 ;  /* 0x000000010b0b7824 */ /* 0x000fe200078e021b */
[----:B-1----:R-:W-:-:S04]  /*7ad0*/  LEA R14, P2, R10, R8, 0x2 ;  /* 0x000000080a0e7211 */ /* 0x002fc800078410ff */
[----:B--2---:R-:W-:Y:S01]  /*7ae0*/  LEA.HI.X R15, R10, R9, R11, 0x2, P2 ;  /* 0x000000090a0f7211 */ /* 0x004fe200010f140b */
[----:B------:R-:W-:Y:S08]  /*7af0*/  @P1 BRA `(.L_x_199) ;  /* 0x0000000000101947 */ /* 0x000ff00003800000 */
[----:B------:R-:W-:Y:S05]  /*7b00*/  @!P0 BRA `(.L_x_199) ;  /* 0x00000000000c8947 */ /* 0x000fea0003800000 */
[----:B------:R-:W2:Y:S04]  /*7b10*/  LDG.E R9, desc[UR40][R12.64] ;  /* 0x000000280c097981 */ /* 0x000ea8000c1e1900 */
[----:B-----5:R-:W2:Y:S02]  /*7b20*/  LDG.E R4, desc[UR40][R12.64+0x4] ;  /* 0x000004280c047981 */ /* 0x020ea4000c1e1900 */
[----:B--2---:R-:W-:-:S07]  /*7b30*/  IMAD.IADD R4, R4, 0x1, -R9 ;  /* 0x0000000104047824 */ /* 0x004fce00078e0a09 */
.L_x_199:
[----:B------:R-:W-:Y:S01]  /*7b40*/  SHFL.IDX PT, R8, R14, RZ, 0x1c1f ;  /* 0x001c1fff0e087589 */ /* 0x000fe200000e0000 */
[----:B------:R-:W-:Y:S01]  /*7b50*/  IMAD R25, R187, 0x80, R225 ;  /* 0x00000080bb197824 */ /* 0x000fe200078e02e1 */
[----:B------:R-:W-:Y:S01]  /*7b60*/  LOP3.LUT P0, RZ, R208, 0x3, RZ, 0xc0, !PT ;  /* 0x00000003d0ff7812 */ /* 0x000fe2000780c0ff */
[----:B-----5:R-:W-:Y:S01]  /*7b70*/  IMAD R4, R4, R17, RZ ;  /* 0x0000001104047224 */ /* 0x020fe200078e02ff */
[----:B------:R-:W0:Y:S01]  /*7b80*/  SHFL.IDX PT, R9, R15, RZ, 0x1c1f ;  /* 0x001c1fff0f097589 */ /* 0x000e2200000e0000 */
[----:B------:R-:W-:-:S03]  /*7b90*/  VIADD R29, R25, 0x8 ;  /* 0x00000008191d7836 */ /* 0x000fc60000000000 */
[----:B------:R-:W-:Y:S01]  /*7ba0*/  SHFL.IDX PT, R10, R14, 0x1, 0x1c1f ;  /* 0x003c1f000e0a7f89 */ /* 0x000fe200000e0000 */
[-C--:B------:R-:W-:Y:S02]  /*7bb0*/  ISETP.GE.OR P1, PT, R25, R4.reuse, P0 ;  /* 0x000000041900720c */ /* 0x080fe40000726670 */
[----:B------:R-:W-:Y:S01]  /*7bc0*/  ISETP.GE.OR P0, PT, R29, R4, P0 ;  /* 0x000000041d00720c */ /* 0x000fe20000706670 */
[----:B------:R-:W1:Y:S10]  /*7bd0*/  SHFL.IDX PT, R11, R15, 0x1, 0x1c1f ;  /* 0x003c1f000f0b7f89 */ /* 0x000e7400000e0000 */
[----:B0-----:R0:W-:Y:S04]  /*7be0*/  @!P1 ST.E desc[UR40][R8.64], R0 ;  /* 0x0000000008009985 */ /* 0x0011e8000c101928 */
[----:B-1----:R0:W-:Y:S01]  /*7bf0*/  @!P0 ST.E desc[UR40][R10.64], R95 ;  /* 0x0000005f0a008985 */ /* 0x0021e2000c101928 */
[----:B------:R-:W-:Y:S05]  /*7c00*/  @P3 BRA `(.L_x_200) ;  /* 0x00000008007c3947 */ /* 0x000fea0003800000 */
[----:B0-----:R-:W-:Y:S01]  /*7c10*/  IMAD R9, R206, 0x40, R18 ;  /* 0x00000040ce097824 */ /* 0x001fe200078e0212 */
[----:B------:R-:W0:Y:S01]  /*7c20*/  @P4 LDC R51, c[0x0][0xbec] ;  /* 0x0002fb00ff334b82 */ /* 0x000e220000000800 */
[----:B------:R-:W-:Y:S02]  /*7c30*/  ULDC.64 UR4, c[0x0][0xaa0] ;  /* 0x0002a80000047ab9 */ /* 0x000fe40000000a00 */
[----:B------:R-:W-:-:S03]  /*7c40*/  IMAD.WIDE R104, R9, 0x2, R104 ;  /* 0x0000000209687825 */ /* 0x000fc600078e0268 */
[----:B------:R-:W-:Y:S02]  /*7c50*/  IADD3 R13, P6, R104, 0x1000, RZ ;  /* 0x00001000680d7810 */ /* 0x000fe40007fde0ff */
[----:B------:R-:W1:Y:S01]  /*7c60*/  @P4 LDC R53, c[0x0][0xbf0] ;  /* 0x0002fc00ff354b82 */ /* 0x000e620000000800 */
[----:B------:R-:W-:Y:S01]  /*7c70*/  IMAD R21, R106, UR4, RZ ;  /* 0x000000046a157c24 */ /* 0x000fe2000f8e02ff */
[----:B------:R-:W-:Y:S02]  /*7c80*/  IADD3 R25, P5, R104, 0x2000, RZ ;  /* 0x0000200068197810 */ /* 0x000fe40007fbe0ff */
[----:B------:R-:W-:Y:S01]  /*7c90*/  LOP3.LUT R12, R13, 0x380, RZ, 0xc0, !PT ;  /* 0x000003800d0c7812 */ /* 0x000fe200078ec0ff */
[----:B------:R-:W-:Y:S01]  /*7ca0*/  IMAD R49, R94, UR5, R21 ;  /* 0x000000055e317c24 */ /* 0x000fe2000f8e0215 */
[----:B------:R-:W-:Y:S02]  /*7cb0*/  IADD3 R29, P3, R104, 0x3000, RZ ;  /* 0x00003000681d7810 */ /* 0x000fe40007f7e0ff */
[----:B------:R-:W-:Y:S01]  /*7cc0*/  SHF.R.U64 R12, R12, 0x3, RZ ;  /* 0x000000030c0c7819 */ /* 0x000fe200000012ff */
[----:B------:R-:W-:Y:S01]  /*7cd0*/  IMAD.WIDE.U32 R20, R94, UR4, RZ ;  /* 0x000000045e147c25 */ /* 0x000fe2000f8e00ff */
[----:B------:R-:W-:Y:S01]  /*7ce0*/  ULDC.64 UR4, c[0x0][0xae8] ;  /* 0x0002ba0000047ab9 */ /* 0x000fe20000000a00 */
[----:B------:R-:W-:-:S02]  /*7cf0*/  IADD3 R33, P2, R104, 0x4000, RZ ;  /* 0x0000400068217810 */ /* 0x000fc40007f5e0ff */
[----:B------:R-:W-:Y:S01]  /*7d00*/  LOP3.LUT R12, R12, R13, RZ, 0x3c, !PT ;  /* 0x0000000d0c0c7212 */ /* 0x000fe200078e3cff */
[----:B------:R-:W-:Y:S01]  /*7d10*/  IMAD.X R13, RZ, RZ, R105, P6 ;  /* 0x000000ffff0d7224 */ /* 0x000fe200030e0669 */
[C---:B------:R-:W-:Y:S01]  /*7d20*/  IADD3 R9, P6, R104.reuse, 0x7000, RZ ;  /* 0x0000700068097810 */ /* 0x040fe20007fde0ff */
[----:B------:R-:W-:Y:S01]  /*7d30*/  IMAD.IADD R21, R21, 0x1, R49 ;  /* 0x0000000115157824 */ /* 0x000fe200078e0231 */
[C---:B------:R-:W-:Y:S02]  /*7d40*/  IADD3 R37, P1, R104.reuse, 0x5000, RZ ;  /* 0x0000500068257810 */ /* 0x040fe40007f3e0ff */
[----:B------:R-:W-:Y:S01]  /*7d50*/  LOP3.LUT R0, R9, 0x380, RZ, 0xc0, !PT ;  /* 0x0000038009007812 */ /* 0x000fe200078ec0ff */
[----:B------:R-:W-:Y:S01]  /*7d60*/  IMAD.WIDE.U32 R20, R185, UR4, R20 ;  /* 0x00000004b9147c25 */ /* 0x000fe2000f8e0014 */
[----:B------:R-:W-:Y:S01]  /*7d70*/  IADD3 R41, P0, R104, 0x6000, RZ ;  /* 0x0000600068297810 */ /* 0x000fe20007f1e0ff */
[----:B------:R-:W5:Y:S01]  /*7d80*/  LD.E.128 R12, desc[UR40][R12.64] ;  /* 0x000000280c0c7980 */ /* 0x000f62000c101d00 */
[----:B------:R-:W-:-:S02]  /*7d90*/  SHF.R.U64 R0, R0, 0x3, RZ ;  /* 0x0000000300007819 */ /* 0x000fc400000012ff */
[----:B------:R-:W-:Y:S01]  /*7da0*/  SHF.R.S32.HI R48, RZ, 0x1f, R23 ;  /* 0x0000001fff307819 */ /* 0x000fe20000011417 */
[----:B------:R-:W-:Y:S01]  /*7db0*/  IMAD.X R45, RZ, RZ, R105, P6 ;  /* 0x000000ffff2d7224 */ /* 0x000fe200030e0669 */
[----:B------:R-:W-:Y:S01]  /*7dc0*/  LOP3.LUT R44, R0, R9, RZ, 0x3c, !PT ;  /* 0x00000009002c7212 */ /* 0x000fe200078e3cff */
[----:B------:R-:W-:Y:S01]  /*7dd0*/  IMAD R0, R184, 0x20, R206 ;  /* 0x00000020b8007824 */ /* 0x000fe200078e02ce */
[----:B------:R-:W-:Y:S01]  /*7de0*/  LOP3.LUT R24, R25, 0x380, RZ, 0xc0, !PT ;  /* 0x0000038019187812 */ /* 0x000fe200078ec0ff */
[----:B------:R-:W-:Y:S01]  /*7df0*/  IMAD R21, R185, UR5, R21 ;  /* 0x00000005b9157c24 */ /* 0x000fe2000f8e0215 */
[----:B------:R-:W-:Y:S01]  /*7e00*/  LOP3.LUT R28, R29, 0x380, RZ, 0xc0, !PT ;  /* 0x000003801d1c7812 */ /* 0x000fe200078ec0ff */
[----:B------:R-:W-:Y:S01]  /*7e10*/  IMAD R50, R187, 0x80, R0 ;  /* 0x00000080bb327824 */ /* 0x000fe200078e0200 */
[----:B------:R-:W-:Y:S01]  /*7e20*/  LOP3.LUT R32, R33, 0x380, RZ, 0xc0, !PT ;  /* 0x0000038021207812 */ /* 0x000fe200078ec0ff */
[----:B------:R-:W-:Y:S01]  /*7e30*/  ULDC.64 UR4, c[0x0][0xaf0] ;  /* 0x0002bc0000047ab9 */ /* 0x000fe20000000a00 */
[----:B------:R-:W-:Y:S01]  /*7e40*/  LOP3.LUT R36, R37, 0x380, RZ, 0xc0, !PT ;  /* 0x0000038025247812 */ /* 0x000fe200078ec0ff */
[----:B0-----:R-:W-:Y:S01]  /*7e50*/  @P4 IMAD.HI.U32 R0, R50, R51, RZ ;  /* 0x0000003332004227 */ /* 0x001fe200078e00ff */
[----:B------:R-:W-:Y:S01]  /*7e60*/  LOP3.LUT R40, R41, 0x380, RZ, 0xc0, !PT ;  /* 0x0000038029287812 */ /* 0x000fe200078ec0ff */
[----:B------:R-:W5:Y:S01]  /*7e70*/  LD.E.128 R44, desc[UR40][R44.64] ;  /* 0x000000282c2c7980 */ /* 0x000f62000c101d00 */
[----:B------:R-:W-:Y:S01]  /*7e80*/  LOP3.LUT R11, R104, 0x380, RZ, 0xc0, !PT ;  /* 0x00000380680b7812 */ /* 0x000fe200078ec0ff */
[----:B------:R-:W-:Y:S01]  /*7e90*/  IMAD.MOV.U32 R49, RZ, RZ, R50 ;  /* 0x000000ffff317224 */ /* 0x000fe200078e0032 */
[----:B------:R-:W-:Y:S01]  /*7ea0*/  SHF.R.U64 R24, R24, 0x3, RZ ;  /* 0x0000000318187819 */ /* 0x000fe200000012ff */
[----:B------:R-:W-:Y:S01]  /*7eb0*/  IMAD R48, R48, UR4, RZ ;  /* 0x0000000430307c24 */ /* 0x000fe2000f8e02ff */
[----:B------:R-:W-:-:S02]  /*7ec0*/  SHF.R.U64 R28, R28, 0x3, RZ ;  /* 0x000000031c1c7819 */ /* 0x000fc400000012ff */
[----:B------:R-:W-:Y:S02]  /*7ed0*/  SHF.R.U64 R32, R32, 0x3, RZ ;  /* 0x0000000320207819 */ /* 0x000fe400000012ff */
[----:B------:R-:W-:Y:S02]  /*7ee0*/  SHF.R.U64 R36, R36, 0x3, RZ ;  /* 0x0000000324247819 */ /* 0x000fe400000012ff */
[----:B------:R-:W-:Y:S02]  /*7ef0*/  SHF.R.U64 R40, R40, 0x3, RZ ;  /* 0x0000000328287819 */ /* 0x000fe400000012ff */
[----:B-1----:R-:W-:Y:S02]  /*7f00*/  @P4 SHF.R.U32.HI R49, RZ, R53, R0 ;  /* 0x00000035ff314219 */ /* 0x002fe40000011600 */
[----:B------:R-:W-:Y:S01]  /*7f10*/  SHF.R.U64 R11, R11, 0x3, RZ ;  /* 0x000000030b0b7819 */ /* 0x000fe200000012ff */
[----:B------:R-:W-:Y:S01]  /*7f20*/  IMAD R51, R23, UR5, R48 ;  /* 0x0000000517337c24 */ /* 0x000fe2000f8e0230 */
[----:B------:R-:W-:Y:S01]  /*7f30*/  LOP3.LUT R24, R24, R25, RZ, 0x3c, !PT ;  /* 0x0000001918187212 */ /* 0x000fe200078e3cff */
[--C-:B------:R-:W-:Y:S01]  /*7f40*/  IMAD.X R25, RZ, RZ, R105.reuse, P5 ;  /* 0x000000ffff197224 */ /* 0x100fe200028e0669 */
[----:B------:R-:W-:Y:S01]  /*7f50*/  LOP3.LUT R28, R28, R29, RZ, 0x3c, !PT ;  /* 0x0000001d1c1c7212 */ /* 0x000fe200078e3cff */
[--C-:B------:R-:W-:Y:S01]  /*7f60*/  IMAD.X R29, RZ, RZ, R105.reuse, P3 ;  /* 0x000000ffff1d7224 */ /* 0x100fe200018e0669 */
[----:B------:R-:W-:Y:S01]  /*7f70*/  LOP3.LUT R32, R32, R33, RZ, 0x3c, !PT ;  /* 0x0000002120207212 */ /* 0x000fe200078e3cff */
[--C-:B------:R-:W-:Y:S01]  /*7f80*/  IMAD.X R33, RZ, RZ, R105.reuse, P2 ;  /* 0x000000ffff217224 */ /* 0x100fe200010e0669 */
[----:B------:R-:W-:Y:S01]  /*7f90*/  LOP3.LUT R36, R36, R37, RZ, 0x3c, !PT ;  /* 0x0000002524247212 */ /* 0x000fe200078e3cff */
[--C-:B------:R-:W-:Y:S01]  /*7fa0*/  IMAD.X R37, RZ, RZ, R105.reuse, P1 ;  /* 0x000000ffff257224 */ /* 0x100fe200008e0669 */
[----:B------:R-:W-:Y:S01]  /*7fb0*/  LOP3.LUT R40, R40, R41, RZ, 0x3c, !PT ;  /* 0x0000002928287212 */ /* 0x000fe200078e3cff */
[----:B------:R-:W-:Y:S01]  /*7fc0*/  IMAD.X R41, RZ, RZ, R105, P0 ;  /* 0x000000ffff297224 */ /* 0x000fe200000e0669 */
[--C-:B------:R-:W-:Y:S01]  /*7fd0*/  SHF.R.S32.HI R0, RZ, 0x1f, R49.reuse ;  /* 0x0000001fff007819 */ /* 0x100fe20000011431 */
[----:B------:R-:W-:Y:S01]  /*7fe0*/  IMAD.MOV R48, RZ, RZ, -R49 ;  /* 0x000000ffff307224 */ /* 0x000fe200078e0a31 */
[----:B------:R-:W-:Y:S01]  /*7ff0*/  LOP3.LUT R104, R11, R104, RZ, 0x3c, !PT ;  /* 0x000000680b687212 */ /* 0x000fe200078e3cff */
[----:B------:R-:W-:Y:S01]  /*8000*/  IMAD.WIDE.U32 R20, R23, UR4, R20 ;  /* 0x0000000417147c25 */ /* 0x000fe2000f8e0014 */
[----:B------:R-:W-:Y:S01]  /*8010*/  ULDC.64 UR4, c[0x0][0xae0] ;  /* 0x0002b80000047ab9 */ /* 0x000fe20000000a00 */
[----:B------:R-:W5:Y:S02]  /*8020*/  LD.E.128 R24, desc[UR40][R24.64] ;  /* 0x0000002818187980 */ /* 0x000f64000c101d00 */
[----:B------:R-:W-:-:S02]  /*8030*/  IMAD R0, R0, UR4, RZ ;  /* 0x0000000400007c24 */ /* 0x000fc4000f8e02ff */
[----:B------:R-:W-:Y:S01]  /*8040*/  IMAD R17, R17, R48, R50 ;  /* 0x0000003011117224 */ /* 0x000fe200078e0232 */
[----:B------:R0:W5:Y:S01]  /*8050*/  LD.E.128 R8, desc[UR40][R104.64] ;  /* 0x0000002868087980 */ /* 0x000162000c101d00 */
[----:B------:R-:W-:-:S03]  /*8060*/  IMAD.IADD R21, R21, 0x1, R51 ;  /* 0x0000000115157824 */ /* 0x000fc600078e0233 */
[----:B------:R-:W5:Y:S01]  /*8070*/  LD.E.128 R28, desc[UR40][R28.64] ;  /* 0x000000281c1c7980 */ /* 0x000f62000c101d00 */
[----:B------:R-:W-:-:S03]  /*8080*/  IMAD R23, R49, UR5, R0 ;  /* 0x0000000531177c24 */ /* 0x000fc6000f8e0200 */
[----:B------:R-:W5:Y:S01]  /*8090*/  LD.E.128 R32, desc[UR40][R32.64] ;  /* 0x0000002820207980 */ /* 0x000f62000c101d00 */
[----:B------:R-:W-:-:S03]  /*80a0*/  SHF.R.S32.HI R0, RZ, 0x1f, R17 ;  /* 0x0000001fff007819 */ /* 0x000fc60000011411 */
[----:B------:R-:W5:Y:S04]  /*80b0*/  LD.E.128 R36, desc[UR40][R36.64] ;  /* 0x0000002824247980 */ /* 0x000f68000c101d00 */
[----:B------:R-:W5:Y:S01]  /*80c0*/  LD.E.128 R40, desc[UR40][R40.64] ;  /* 0x0000002828287980 */ /* 0x000f62000c101d00 */
[----:B------:R-:W-:Y:S01]  /*80d0*/  IMAD.WIDE.U32 R20, R49, UR4, R20 ;  /* 0x0000000431147c25 */ /* 0x000fe2000f8e0014 */
[----:B------:R-:W-:Y:S01]  /*80e0*/  ULDC.64 UR4, c[0x0][0xad8] ;  /* 0x0002b60000047ab9 */ /* 0x000fe20000000a00 */
[----:B------:R-:W-:Y:S01]  /*80f0*/  @!PT LDS RZ, [RZ] ;  /* 0x00000000fffff984 */ /* 0x000fe20000000800 */
[----:B------:R-:W-:Y:S01]  /*8100*/  @!PT LDS RZ, [RZ] ;  /* 0x00000000fffff984 */ /* 0x000fe20000000800 */
[----:B------:R-:W-:Y:S01]  /*8110*/  @!PT LDS RZ, [RZ] ;  /* 0x00000000fffff984 */ /* 0x000fe20000000800 */
[----:B------:R-:W-:Y:S01]  /*8120*/  @!PT LDS RZ, [RZ] ;  /* 0x00000000fffff984 */ /* 0x000fe20000000800 */
[----:B------:R1:W-:Y:S06]  /*8130*/  MEMBAR.ALL.CTA ;  /* 0x0000000000007992 */ /* 0x0003ec0000008000 */
[----:B-1----:R-:W1:Y:S01]  /*8140*/  FENCE.VIEW.ASYNC.S ;  /* 0x00000000000073c6 */ /* 0x002e620000000000 */
[----:B------:R-:W-:-:S02]  /*8150*/  IMAD.IADD R21, R21, 0x1, R23 ;  /* 0x0000000115157824 */ /* 0x000fc400078e0217 */
[----:B------:R-:W-:Y:S02]  /*8160*/  IMAD R0, R0, UR4, RZ ;  /* 0x0000000400007c24 */ /* 0x000fe4000f8e02ff */
[----:B------:R-:W-:Y:S02]  /*8170*/  IMAD R51, R187, 0x80, R206 ;  /* 0x00000080bb337824 */ /* 0x000fe400078e02ce */
[C---:B------:R-:W-:Y:S02]  /*8180*/  IMAD R49, R17.reuse, UR5, R0 ;  /* 0x0000000511317c24 */ /* 0x040fe4000f8e0200 */
[----:B------:R-:W-:Y:S01]  /*8190*/  IMAD.WIDE.U32 R20, R17, UR4, R20 ;  /* 0x0000000411147c25 */ /* 0x000fe2000f8e0014 */
[----:B------:R-:W-:Y:S01]  /*81a0*/  ISETP.GE.AND P2, PT, R51, R4, PT ;  /* 0x000000043300720c */ /* 0x000fe20003f46270 */
[----:B------:R-:W-:Y:S02]  /*81b0*/  ULDC.64 UR4, c[0x0][0xa80] ;  /* 0x0002a00000047ab9 */ /* 0x000fe40000000a00 */
[----:B------:R-:W-:-:S02]  /*81c0*/  VIADD R3, R3, 0x34820 ;  /* 0x0003482003037836 */ /* 0x000fc40000000000 */
[----:B------:R-:W-:Y:S01]  /*81d0*/  VIADD R17, R51, 0x40 ;  /* 0x0000004033117836 */ /* 0x000fe20000000000 */
[C---:B------:R-:W-:Y:S01]  /*81e0*/  LEA R0, P3, R20.reuse, UR4, 0x1 ;  /* 0x0000000414007c11 */ /* 0x040fe2000f8608ff */
[----:B------:R-:W-:Y:S01]  /*81f0*/  IMAD.IADD R21, R21, 0x1, R49 ;  /* 0x0000000115157824 */ /* 0x000fe200078e0231 */
[----:B------:R-:W-:Y:S02]  /*8200*/  PRMT R3, RZ, 0x654, R3 ;  /* 0x00000654ff037816 */ /* 0x000fe40000000003 */
[-C--:B------:R-:W-:Y:S02]  /*8210*/  ISETP.GE.AND P1, PT, R17, R4.reuse, PT ;  /* 0x000000041100720c */ /* 0x080fe40003f26270 */
[----:B------:R-:W-:Y:S01]  /*8220*/  LEA.HI.X R17, R20, UR5, R21, 0x1, P3 ;  /* 0x0000000514117c11 */ /* 0x000fe200098f0c15 */
[----:B------:R-:W-:Y:S01]  /*8230*/  VIADD R23, R51, 0x20 ;  /* 0x0000002033177836 */ /* 0x000fe20000000000 */
[----:B-1----:R1:W-:Y:S01]  /*8240*/  SYNCS.ARRIVE.TRANS64.RED.A1T0 RZ, [R3+URZ], RZ ;  /* 0x000000ff03ff79a7 */ /* 0x0023e2000810043f */
[----:B------:R0:W2:Y:S01]  /*8250*/  SHFL.IDX PT, R49, R0, RZ, 0x181f ;  /* 0x00181fff00317589 */ /* 0x0000a200000e0000 */
[----:B------:R-:W-:Y:S02]  /*8260*/  BSSY B1, `(.L_x_201) ;  /* 0x000000d000017945 */ /* 0x000fe40003800000 */
[----:B------:R-:W-:Y:S01]  /*8270*/  ISETP.GE.AND P0, PT, R23, R4, PT ;  /* 0x000000041700720c */ /* 0x000fe20003f06270 */
[----:B-1----:R0:W1:Y:S01]  /*8280*/  SHFL.IDX PT, R3, R17, RZ, 0x181f ;  /* 0x00181fff11037589 */ /* 0x00206200000e0000 */
[----:B------:R-:W-:Y:S11]  /*8290*/  @P2 BRA `(.L_x_202) ;  /* 0x0000000000242947 */ /* 0x000ff60003800000 */
[----:B------:R-:W-:Y:S02]  /*82a0*/  ULDC UR4, c[0x0][0xac8] ;  /* 0x0002b20000047ab9 */ /* 0x000fe40000000800 */
[----:B------:R-:W-:Y:S02]  /*82b0*/  ISETP.GE.AND P2, PT, R18, UR4, PT ;  /* 0x0000000412007c0c */ /* 0x000fe4000bf46270 */
[----:B------:R-:W-:-:S11]  /*82c0*/  ISETP.GE.AND P3, PT, R22, UR4, PT ;  /* 0x0000000416007c0c */ /* 0x000fd6000bf66270 */
[-C--:B--2---:R-:W-:Y:S02]  /*82d0*/  @!P2 LEA R20, P4, R18, R49.reuse, 0x1 ;  /* 0x000000311214a211 */ /* 0x084fe400078808ff */
[----:B------:R-:W-:Y:S02]  /*82e0*/  @!P3 LEA R48, P5, R22, R49, 0x1 ;  /* 0x000000311630b211 */ /* 0x000fe400078a08ff */
[-C--:B-1----:R-:W-:Y:S02]  /*82f0*/  @!P2 LEA.HI.X R21, R18, R3.reuse, R229, 0x1, P4 ;  /* 0x000000031215a211 */ /* 0x082fe400020f0ce5 */
[----:B------:R-:W-:-:S03]  /*8300*/  @!P3 LEA.HI.X R49, R22, R3, R228, 0x1, P5 ;  /* 0x000000031631b211 */ /* 0x000fc600028f0ce4 */
[----:B-----5:R3:W-:Y:S04]  /*8310*/  @!P2 ST.E.128 desc[UR40][R20.64], R8 ;  /* 0x000000081400a985 */ /* 0x0207e8000c101d28 */
[----:B------:R3:W-:Y:S02]  /*8320*/  @!P3 ST.E.128 desc[UR40][R48.64], R32 ;  /* 0x000000203000b985 */ /* 0x0007e4000c101d28 */
.L_x_202:
[----:B------:R-:W-:Y:S05]  /*8330*/  BSYNC B1 ;  /* 0x0000000000017941 */ /* 0x000fea0003800000 */
.L_x_201:
[----:B-1----:R1:W4:Y:S01]  /*8340*/  SHFL.IDX PT, R3, R17, 0x1, 0x181f ;  /* 0x00381f0011037f89 */ /* 0x00232200000e0000 */
[----:B------:R-:W-:Y:S03]  /*8350*/  BSSY B1, `(.L_x_203) ;  /* 0x000000c000017945 */ /* 0x000fe60003800000 */
[----:B---3-5:R1:W3:Y:S01]  /*8360*/  SHFL.IDX PT, R11, R0, 0x1, 0x181f ;  /* 0x00381f00000b7f89 */ /* 0x0282e200000e0000 */
[----:B------:R-:W-:Y:S05]  /*8370*/  @P0 BRA `(.L_x_204) ;  /* 0x0000000000240947 */ /* 0x000fea0003800000 */
[----:B------:R-:W-:Y:S02]  /*8380*/  ULDC UR4, c[0x0][0xac8] ;  /* 0x0002b20000047ab9 */ /* 0x000fe40000000800 */
[----:B------:R-:W-:Y:S02]  /*8390*/  ISETP.GE.AND P3, PT, R18, UR4, PT ;  /* 0x0000000412007c0c */ /* 0x000fe4000bf66270 */
[----:B------:R-:W-:-:S11]  /*83a0*/  ISETP.GE.AND P4, PT, R22, UR4, PT ;  /* 0x0000000416007c0c */ /* 0x000fd6000bf86270 */
[-C--:B---3--:R-:W-:Y:S02]  /*83b0*/  @!P3 LEA R8, P0, R18, R11.reuse, 0x1 ;  /* 0x0000000b1208b211 */ /* 0x088fe400078008ff */
[----:B------:R-:W-:Y:S02]  /*83c0*/  @!P4 LEA R10, P2, R22, R11, 0x1 ;  /* 0x0000000b160ac211 */ /* 0x000fe400078408ff */
[-C--:B----4-:R-:W-:Y:S02]  /*83d0*/  @!P3 LEA.HI.X R9, R18, R3.reuse, R229, 0x1, P0 ;  /* 0x000000031209b211 */ /* 0x090fe400000f0ce5 */
[----:B------:R-:W-:-:S03]  /*83e0*/  @!P4 LEA.HI.X R11, R22, R3, R228, 0x1, P2 ;  /* 0x00000003160bc211 */ /* 0x000fc600010f0ce4 */
[----:B------:R3:W-:Y:S04]  /*83f0*/  @!P3 ST.E.128 desc[UR40][R8.64], R12 ;  /* 0x0000000c0800b985 */ /* 0x0007e8000c101d28 */
[----:B------:R3:W-:Y:S02]  /*8400*/  @!P4 ST.E.128 desc[UR40][R10.64], R36 ;  /* 0x000000240a00c985 */ /* 0x0007e4000c101d28 */
.L_x_204:
[----:B------:R-:W-:Y:S05]  /*8410*/  BSYNC B1 ;  /* 0x0000000000017941 */ /* 0x000fea0003800000 */
.L_x_203:
[----:B----4-:R4:W0:Y:S01]  /*8420*/  SHFL.IDX PT, R3, R17, 0x2, 0x181f ;  /* 0x00581f0011037f89 */ /* 0x01082200000e0000 */
[----:B------:R-:W-:Y:S03]  /*8430*/  BSSY B1, `(.L_x_205) ;  /* 0x000000c000017945 */ /* 0x000fe60003800000 */
[----:B---3--:R4:W3:Y:S01]  /*8440*/  SHFL.IDX PT, R11, R0, 0x2, 0x181f ;  /* 0x00581f00000b7f89 */ /* 0x0088e200000e0000 */
[----:B------:R-:W-:Y:S05]  /*8450*/  @P1 BRA `(.L_x_206) ;  /* 0x0000000000241947 */ /* 0x000fea0003800000 */
[----:B------:R-:W-:Y:S02]  /*8460*/  ULDC UR4, c[0x0][0xac8] ;  /* 0x0002b20000047ab9 */ /* 0x000fe40000000800 */
[----:B------:R-:W-:Y:S02]  /*8470*/  ISETP.GE.AND P2, PT, R18, UR4, PT ;  /* 0x0000000412007c0c */ /* 0x000fe4000bf46270 */
[----:B------:R-:W-:-:S11]  /*8480*/  ISETP.GE.AND P3, PT, R22, UR4, PT ;  /* 0x0000000416007c0c */ /* 0x000fd6000bf66270 */
[-C--:B---3--:R-:W-:Y:S02]  /*8490*/  @!P2 LEA R8, P0, R18, R11.reuse, 0x1 ;  /* 0x0000000b1208a211 */ /* 0x088fe400078008ff */
[----:B------:R-:W-:Y:S02]  /*84a0*/  @!P3 LEA R10, P1, R22, R11, 0x1 ;  /* 0x0000000b160ab211 */ /* 0x000fe400078208ff */
[-C--:B0-----:R-:W-:Y:S02]  /*84b0*/  @!P2 LEA.HI.X R9, R18, R3.reuse, R229, 0x1, P0 ;  /* 0x000000031209a211 */ /* 0x081fe400000f0ce5 */
[----:B------:R-:W-:-:S03]  /*84c0*/  @!P3 LEA.HI.X R11, R22, R3, R228, 0x1, P1 ;  /* 0x00000003160bb211 */ /* 0x000fc600008f0ce4 */
[----:B------:R0:W-:Y:S04]  /*84d0*/  @!P2 ST.E.128 desc[UR40][R8.64], R24 ;  /* 0x000000180800a985 */ /* 0x0001e8000c101d28 */
[----:B------:R0:W-:Y:S02]  /*84e0*/  @!P3 ST.E.128 desc[UR40][R10.64], R40 ;  /* 0x000000280a00b985 */ /* 0x0001e4000c101d28 */
.L_x_206:
[----:B------:R-:W-:Y:S05]  /*84f0*/  BSYNC B1 ;  /* 0x0000000000017941 */ /* 0x000fea0003800000 */
.L_x_205:
[----:B0-----:R-:W-:Y:S01]  /*8500*/  VIADD R3, R51, 0x60 ;  /* 0x0000006033037836 */ /* 0x001fe20000000000 */
[----:B-1--4-:R-:W0:Y:S04]  /*8510*/  SHFL.IDX PT, R17, R17, 0x3, 0x181f ;  /* 0x00781f0011117f89 */ /* 0x012e2800000e0000 */
[----:B------:R-:W-:Y:S01]  /*8520*/  ISETP.GE.AND P0, PT, R3, R4, PT ;  /* 0x000000040300720c */ /* 0x000fe20003f06270 */
[----:B---3--:R1:W3:-:S12]  /*8530*/  SHFL.IDX PT, R11, R0, 0x3, 0x181f ;  /* 0x00781f00000b7f89 */ /* 0x0082d800000e0000 */
[----:B-1----:R-:W-:Y:S05]  /*8540*/  @P0 BRA `(.L_x_207) ;  /* 0x0000001400e00947 */ /* 0x002fea0003800000 */
[----:B------:R-:W-:Y:S02]  /*8550*/  ULDC UR4, c[0x0][0xac8] ;  /* 0x0002b20000047ab9 */ /* 0x000fe40000000800 */
[----:B------:R-:W-:-:S13]  /*8560*/  ISETP.GE.AND P1, PT, R18, UR4, PT ;  /* 0x0000000412007c0c */ /* 0x000fda000bf26270 */
[----:B---3--:R-:W-:-:S04]  /*8570*/  @!P1 LEA R8, P0, R18, R11, 0x1 ;  /* 0x0000000b12089211 */ /* 0x008fc800078008ff */
[----:B0-----:R-:W-:Y:S02]  /*8580*/  @!P1 LEA.HI.X R9, R18, R17, R229, 0x1, P0 ;  /* 0x0000001112099211 */ /* 0x001fe400000f0ce5 */
[----:B------:R-:W-:-:S03]  /*8590*/  ISETP.GE.AND P0, PT, R22, UR4, PT ;  /* 0x0000000416007c0c */ /* 0x000fc6000bf06270 */
[----:B------:R0:W-:Y:S10]  /*85a0*/  @!P1 ST.E.128 desc[UR40][R8.64], R28 ;  /* 0x0000001c08009985 */ /* 0x0001f4000c101d28 */
[----:B------:R-:W-:Y:S05]  /*85b0*/  @P0 BRA `(.L_x_207) ;  /* 0x0000001400c40947 */ /* 0x000fea0003800000 */
[----:B0-----:R-:W-:-:S04]  /*85c0*/  LEA R8, P0, R22, R11, 0x1 ;  /* 0x0000000b16087211 */ /* 0x001fc800078008ff */
[----:B------:R-:W-:-:S05]  /*85d0*/  LEA.HI.X R9, R22, R17, R228, 0x1, P0 ;  /* 0x0000001116097211 */ /* 0x000fca00000f0ce4 */
[----:B------:R0:W-:Y:S01]  /*85e0*/  ST.E.128 desc[UR40][R8.64], R44 ;  /* 0x0000002c08007985 */ /* 0x0001e2000c101d28 */
[----:B------:R-:W-:Y:S05]  /*85f0*/  BRA `(.L_x_207) ;  /* 0x0000001400b47947 */ /* 0x000fea0003800000 */
.L_x_200:
[----:B0-----:R-:W0:Y:S01]  /*8600*/  @P4 LDC R10, c[0x0][0xbec] ;  /* 0x0002fb00ff0a4b82 */ /* 0x001e220000000800 */
[----:B------:R-:W-:Y:S01]  /*8610*/  ULDC.64 UR4, c[0x0][0xb08] ;  /* 0x0002c20000047ab9 */ /* 0x000fe20000000a00 */
[----:B------:R-:W-:Y:S01]  /*8620*/  SHF.R.S32.HI R0, RZ, 0x1f, R23 ;  /* 0x0000001fff007819 */ /* 0x000fe20000011417 */
[----:B------:R-:W-:Y:S01]  /*8630*/  IMAD R11, R106, UR4, RZ ;  /* 0x000000046a0b7c24 */ /* 0x000fe2000f8e02ff */
[----:B------:R-:W-:Y:S01]  /*8640*/  ULDC.64 UR6, c[0x0][0xb30] ;  /* 0x0002cc0000067ab9 */ /* 0x000fe20000000a00 */
[C---:B------:R-:W-:Y:S01]  /*8650*/  IMAD.WIDE.U32 R8, R94.reuse, UR4, RZ ;  /* 0x000000045e087c25 */ /* 0x040fe2000f8e00ff */
[----:B------:R-:W-:Y:S01]  /*8660*/  ISETP.GE.AND P0, PT, R25, R4, PT ;  /* 0x000000041900720c */ /* 0x000fe20003f06270 */
[----:B------:R-:W-:Y:S01]  /*8670*/  BSSY B1, `(.L_x_208) ;  /* 0x0000068000017945 */ /* 0x000fe20003800000 */
[----:B------:R-:W1:Y:S01]  /*8680*/  @P4 LDC R15, c[0x0][0xbf0] ;  /* 0x0002fc00ff0f4b82 */ /* 0x000e620000000800 */
[----:B------:R-:W-:Y:S01]  /*8690*/  IMAD R11, R94, UR5, R11 ;  /* 0x000000055e0b7c24 */ /* 0x000fe2000f8e020b */
[----:B------:R-:W-:-:S03]  /*86a0*/  ULDC.64 UR4, c[0x0][0xb38] ;  /* 0x0002ce0000047ab9 */ /* 0x000fc60000000a00 */
[----:B------:R-:W-:Y:S02]  /*86b0*/  IMAD.IADD R9, R9, 0x1, R11 ;  /* 0x0000000109097824 */ /* 0x000fe400078e020b */
[----:B------:R-:W-:Y:S02]  /*86c0*/  IMAD.MOV.U32 R11, RZ, RZ, R37 ;  /* 0x000000ffff0b7224 */ /* 0x000fe400078e0025 */
[----:B------:R-:W-:-:S04]  /*86d0*/  IMAD.WIDE.U32 R8, R185, UR4, R8 ;  /* 0x00000004b9087c25 */ /* 0x000fc8000f8e0008 */
[----:B------:R-:W-:Y:S01]  /*86e0*/  IMAD R9, R185, UR5, R9 ;  /* 0x00000005b9097c24 */ /* 0x000fe2000f8e0209 */
[----:B------:R-:W-:Y:S02]  /*86f0*/  ULDC.64 UR4, c[0x0][0xb40] ;  /* 0x0002d00000047ab9 */ /* 0x000fe40000000a00 */
[----:B------:R-:W-:Y:S02]  /*8700*/  IMAD R0, R0, UR4, RZ ;  /* 0x0000000400007c24 */ /* 0x000fe4000f8e02ff */
[----:B0-----:R-:W-:-:S04]  /*8710*/  @P4 IMAD.HI.U32 R10, R37, R10, RZ ;  /* 0x0000000a250a4227 */ /* 0x001fc800078e00ff */
[C---:B------:R-:W-:Y:S02]  /*8720*/  IMAD R13, R23.reuse, UR5, R0 ;  /* 0x00000005170d7c24 */ /* 0x040fe4000f8e0200 */
[----:B------:R-:W-:Y:S01]  /*8730*/  IMAD.WIDE.U32 R8, R23, UR4, R8 ;  /* 0x0000000417087c25 */ /* 0x000fe2000f8e0008 */
[----:B-1----:R-:W-:Y:S01]  /*8740*/  @P4 SHF.R.U32.HI R11, RZ, R15, R10 ;  /* 0x0000000fff0b4219 */ /* 0x002fe2000001160a */
[----:B------:R-:W-:Y:S02]  /*8750*/  ULDC.64 UR4, c[0x0][0xb48] ;  /* 0x0002d20000047ab9 */ /* 0x000fe40000000a00 */
[----:B------:R-:W-:Y:S01]  /*8760*/  IMAD.IADD R9, R9, 0x1, R13 ;  /* 0x0000000109097824 */ /* 0x000fe200078e020d */
[--C-:B------:R-:W-:Y:S01]  /*8770*/  SHF.R.S32.HI R0, RZ, 0x1f, R11.reuse ;  /* 0x0000001fff007819 */ /* 0x100fe2000001140b */
[----:B------:R-:W-:Y:S02]  /*8780*/  IMAD.MOV R10, RZ, RZ, -R11 ;  /* 0x000000ffff0a7224 */ /* 0x000fe400078e0a0b */
[----:B------:R-:W-:-:S04]  /*8790*/  IMAD.WIDE.U32 R8, R203, UR4, R8 ;  /* 0x00000004cb087c25 */ /* 0x000fc8000f8e0008 */
[----:B------:R-:W-:Y:S02]  /*87a0*/  IMAD R17, R17, R10, R37 ;  /* 0x0000000a11117224 */ /* 0x000fe400078e0225 */
[----:B------:R-:W-:Y:S02]  /*87b0*/  IMAD R0, R0, UR6, RZ ;  /* 0x0000000600007c24 */ /* 0x000fe4000f8e02ff */
[----:B------:R-:W-:Y:S01]  /*87c0*/  IMAD R9, R203, UR5, R9 ;  /* 0x00000005cb097c24 */ /* 0x000fe2000f8e0209 */
[----:B------:R-:W-:Y:S01]  /*87d0*/  ULDC.64 UR4, c[0x0][0xb28] ;  /* 0x0002ca0000047ab9 */ /* 0x000fe20000000a00 */
[C---:B------:R-:W-:Y:S01]  /*87e0*/  IMAD R13, R11.reuse, UR7, R0 ;  /* 0x000000070b0d7c24 */ /* 0x040fe2000f8e0200 */
[----:B------:R-:W-:Y:S01]  /*87f0*/  SHF.R.S32.HI R0, RZ, 0x1f, R17 ;  /* 0x0000001fff007819 */ /* 0x000fe20000011411 */
[----:B------:R-:W-:-:S04]  /*8800*/  IMAD.WIDE.U32 R8, R11, UR6, R8 ;  /* 0x000000060b087c25 */ /* 0x000fc8000f8e0008 */
[----:B------:R-:W-:Y:S02]  /*8810*/  IMAD R0, R0, UR4, RZ ;  /* 0x0000000400007c24 */ /* 0x000fe4000f8e02ff */
[----:B------:R-:W-:Y:S02]  /*8820*/  IMAD.IADD R9, R9, 0x1, R13 ;  /* 0x0000000109097824 */ /* 0x000fe400078e020d */
[C---:B------:R-:W-:Y:S02]  /*8830*/  IMAD R11, R17.reuse, UR5, R0 ;  /* 0x00000005110b7c24 */ /* 0x040fe4000f8e0200 */
[----:B------:R-:W-:Y:S01]  /*8840*/  IMAD.WIDE.U32 R8, R17, UR4, R8 ;  /* 0x0000000411087c25 */ /* 0x000fe2000f8e0008 */
[----:B------:R-:W-:-:S03]  /*8850*/  ULDC.64 UR4, c[0x0][0xb00] ;  /* 0x0002c00000047ab9 */ /* 0x000fc60000000a00 */
[----:B------:R-:W-:Y:S01]  /*8860*/  VIADD R10, R3, 0x34820 ;  /* 0x00034820030a7836 */ /* 0x000fe20000000000 */
[----:B------:R-:W-:Y:S01]  /*8870*/  LEA R0, P1, R8, UR4, 0x2 ;  /* 0x0000000408007c11 */ /* 0x000fe2000f8210ff */
[----:B------:R-:W-:-:S03]  /*8880*/  IMAD.IADD R3, R9, 0x1, R11 ;  /* 0x0000000109037824 */ /* 0x000fc600078e020b */
[----:B------:R-:W-:Y:S02]  /*8890*/  PRMT R10, RZ, 0x654, R10 ;  /* 0x00000654ff0a7816 */ /* 0x000fe4000000000a */
[----:B------:R-:W-:Y:S02]  /*88a0*/  LEA.HI.X R3, R8, UR5, R3, 0x2, P1 ;  /* 0x0000000508037c11 */ /* 0x000fe400088f1403 */
[----:B------:R0:W-:Y:S03]  /*88b0*/  SYNCS.ARRIVE.TRANS64.RED.A1T0 RZ, [R10+URZ], RZ ;  /* 0x000000ff0aff79a7 */ /* 0x0001e6000810043f */
[----:B------:R1:W2:Y:S04]  /*88c0*/  SHFL.IDX PT, R11, R3, RZ, 0x1c1f ;  /* 0x001c1fff030b7589 */ /* 0x0002a800000e0000 */
[----:B0-----:R1:W0:Y:S01]  /*88d0*/  SHFL.IDX PT, R10, R0, RZ, 0x1c1f ;  /* 0x001c1fff000a7589 */ /* 0x00122200000e0000 */
[----:B------:R-:W-:Y:S05]  /*88e0*/  @P0 BRA `(.L_x_209) ;  /* 0x0000000400000947 */ /* 0x000fea0003800000 */
[----:B------:R-:W-:Y:S02]  /*88f0*/  ULDC UR4, c[0x0][0xac8] ;  /* 0x0002b20000047ab9 */ /* 0x000fe40000000800 */
[----:B------:R-:W-:Y:S02]  /*8900*/  ISETP.GE.AND P3, PT, R205, UR4, PT ;  /* 0x00000004cd007c0c */ /* 0x000fe4000bf66270 */
[----:B------:R-:W-:Y:S02]  /*8910*/  ISETP.GE.AND P2, PT, R202, UR4, PT ;  /* 0x00000004ca007c0c */ /* 0x000fe4000bf46270 */
[----:B------:R-:W-:Y:S02]  /*8920*/  ISETP.GE.AND P1, PT, R201, UR4, PT ;  /* 0x00000004c9007c0c */ /* 0x000fe4000bf26270 */
[----:B------:R-:W-:Y:S02]  /*8930*/  ISETP.GE.AND P0, PT, R200, UR4, PT ;  /* 0x00000004c8007c0c */ /* 0x000fe4000bf06270 */
[----:B------:R-:W-:-:S05]  /*8940*/  ISETP.GE.AND P4, PT, R198, UR4, PT ;  /* 0x00000004c6007c0c */ /* 0x000fca000bf86270 */
[----:B0-2---:R-:W-:Y:S02]  /*8950*/  @!P3 IMAD.WIDE R8, R205, 0x4, R10 ;  /* 0x00000004cd08b825 */ /* 0x005fe400078e020a */
[CC--:B------:R-:W-:Y:S02]  /*8960*/  @!P2 LEA R12, P6, R202.reuse, R10.reuse, 0x2 ;  /* 0x0000000aca0ca211 */ /* 0x0c0fe400078c10ff */
[-C--:B------:R-:W-:Y:S01]  /*8970*/  @!P1 LEA R14, P5, R201, R10.reuse, 0x2 ;  /* 0x0000000ac90e9211 */ /* 0x080fe200078a10ff */
[----:B------:R0:W-:Y:S01]  /*8980*/  @!P3 ST.E.64 desc[UR40][R8.64], R20 ;  /* 0x000000140800b985 */ /* 0x0001e2000c101b28 */
[----:B------:R-:W-:Y:S02]  /*8990*/  ISETP.GE.AND P3, PT, R199, UR4, PT ;  /* 0x00000004c7007c0c */ /* 0x000fe4000bf66270 */
[----:B------:R-:W-:Y:S02]  /*89a0*/  @!P2 LEA.HI.X R13, R202, R11, R223, 0x2, P6 ;  /* 0x0000000bca0da211 */ /* 0x000fe400030f14df */
[----:B------:R-:W-:-:S02]  /*89b0*/  @!P0 LEA R24, P6, R200, R10, 0x2 ;  /* 0x0000000ac8188211 */ /* 0x000fc400078c10ff */
[-C--:B------:R-:W-:Y:S01]  /*89c0*/  @!P1 LEA.HI.X R15, R201, R11.reuse, R222, 0x2, P5 ;  /* 0x0000000bc90f9211 */ /* 0x080fe200028f14de */
[----:B------:R2:W-:Y:S01]  /*89d0*/  @!P2 ST.E.64 desc[UR40][R12.64], R88 ;  /* 0x000000580c00a985 */ /* 0x0005e2000c101b28 */
[----:B------:R-:W-:Y:S02]  /*89e0*/  ISETP.GE.AND P5, PT, R197, UR4, PT ;  /* 0x00000004c5007c0c */ /* 0x000fe4000bfa6270 */
[----:B------:R-:W-:Y:S01]  /*89f0*/  @!P0 LEA.HI.X R25, R200, R11, R221, 0x2, P6 ;  /* 0x0000000bc8198211 */ /* 0x000fe200030f14dd */
[----:B------:R3:W-:Y:S01]  /*8a00*/  @!P1 ST.E.64 desc[UR40][R14.64], R90 ;  /* 0x0000005a0e009985 */ /* 0x0007e2000c101b28 */
[----:B------:R-:W-:Y:S02]  /*8a10*/  ISETP.GE.AND P2, PT, R196, UR4, PT ;  /* 0x00000004c4007c0c */ /* 0x000fe4000bf46270 */
[-C--:B0-----:R-:W-:Y:S01]  /*8a20*/  @!P3 LEA R8, P6, R199, R10.reuse, 0x2 ;  /* 0x0000000ac708b211 */ /* 0x081fe200078c10ff */
[----:B------:R0:W-:Y:S01]  /*8a30*/  @!P0 ST.E.64 desc[UR40][R24.64], R92 ;  /* 0x0000005c18008985 */ /* 0x0001e2000c101b28 */
[----:B------:R-:W-:-:S02]  /*8a40*/  @!P4 LEA R20, P0, R198, R10, 0x2 ;  /* 0x0000000ac614c211 */ /* 0x000fc400078010ff */
[----:B------:R-:W-:Y:S02]  /*8a50*/  ISETP.GE.AND P1, PT, R195, UR4, PT ;  /* 0x00000004c3007c0c */ /* 0x000fe4000bf26270 */
[-C--:B------:R-:W-:Y:S02]  /*8a60*/  @!P4 LEA.HI.X R21, R198, R11.reuse, R219, 0x2, P0 ;  /* 0x0000000bc615c211 */ /* 0x080fe400000f14db */
[----:B------:R-:W-:Y:S02]  /*8a70*/  @!P3 LEA.HI.X R9, R199, R11, R220, 0x2, P6 ;  /* 0x0000000bc709b211 */ /* 0x000fe400030f14dc */
[----:B------:R-:W-:Y:S02]  /*8a80*/  ISETP.GE.AND P0, PT, R194, UR4, PT ;  /* 0x00000004c2007c0c */ /* 0x000fe4000bf06270 */
[----:B------:R-:W-:Y:S01]  /*8a90*/  @!P5 LEA R26, P6, R197, R10, 0x2 ;  /* 0x0000000ac51ad211 */ /* 0x000fe200078c10ff */
[----:B------:R4:W-:Y:S01]  /*8aa0*/  @!P3 ST.E.64 desc[UR40][R8.64], R40 ;  /* 0x000000280800b985 */ /* 0x0009e2000c101b28 */
[----:B------:R-:W-:-:S02]  /*8ab0*/  ISETP.GE.AND P3, PT, R193, UR4, PT ;  /* 0x00000004c1007c0c */ /* 0x000fc4000bf66270 */
[----:B------:R-:W-:Y:S01]  /*8ac0*/  @!P5 LEA.HI.X R27, R197, R11, R218, 0x2, P6 ;  /* 0x0000000bc51bd211 */ /* 0x000fe200030f14da */
[----:B------:R5:W-:Y:S01]  /*8ad0*/  @!P4 ST.E.64 desc[UR40][R20.64], R44 ;  /* 0x0000002c1400c985 */ /* 0x000be2000c101b28 */
[----:B--2---:R-:W-:-:S03]  /*8ae0*/  @!P2 LEA R12, P4, R196, R10, 0x2 ;  /* 0x0000000ac40ca211 */ /* 0x004fc600078810ff */
[----:B------:R-:W-:Y:S01]  /*8af0*/  @!P5 ST.E.64 desc[UR40][R26.64], R48 ;  /* 0x000000301a00d985 */ /* 0x000fe2000c101b28 */
[CC--:B---3--:R-:W-:Y:S02]  /*8b00*/  @!P1 LEA R14, P5, R195.reuse, R10.reuse, 0x2 ;  /* 0x0000000ac30e9211 */ /* 0x0c8fe400078a10ff */
[-C--:B------:R-:W-:Y:S02]  /*8b10*/  @!P2 LEA.HI.X R13, R196, R11.reuse, R217, 0x2, P4 ;  /* 0x0000000bc40da211 */ /* 0x080fe400020f14d9 */
[----:B0-----:R-:W-:Y:S02]  /*8b20*/  @!P0 LEA R24, P6, R194, R10, 0x2 ;  /* 0x0000000ac2188211 */ /* 0x001fe400078c10ff */
[----:B------:R-:W-:Y:S01]  /*8b30*/  ISETP.GE.AND P4, PT, R192, UR4, PT ;  /* 0x00000004c0007c0c */ /* 0x000fe2000bf86270 */
[----:B------:R0:W-:Y:S01]  /*8b40*/  @!P2 ST.E.64 desc[UR40][R12.64], R52 ;  /* 0x000000340c00a985 */ /* 0x0001e2000c101b28 */
[-C--:B------:R-:W-:Y:S02]  /*8b50*/  @!P1 LEA.HI.X R15, R195, R11.reuse, R216, 0x2, P5 ;  /* 0x0000000bc30f9211 */ /* 0x080fe400028f14d8 */
[----:B------:R-:W-:-:S02]  /*8b60*/  @!P0 LEA.HI.X R25, R194, R11, R215, 0x2, P6 ;  /* 0x0000000bc2198211 */ /* 0x000fc400030f14d7 */
[----:B------:R-:W-:Y:S01]  /*8b70*/  ISETP.GE.AND P2, PT, R191, UR4, PT ;  /* 0x00000004bf007c0c */ /* 0x000fe2000bf46270 */
[----:B------:R2:W-:Y:S01]  /*8b80*/  @!P1 ST.E.64 desc[UR40][R14.64], R56 ;  /* 0x000000380e009985 */ /* 0x0005e2000c101b28 */
[----:B----4-:R-:W-:Y:S02]  /*8b90*/  @!P3 LEA R8, P5, R193, R10, 0x2 ;  /* 0x0000000ac108b211 */ /* 0x010fe400078a10ff */
[----:B------:R-:W-:Y:S01]  /*8ba0*/  ISETP.GE.AND P1, PT, R190, UR4, PT ;  /* 0x00000004be007c0c */ /* 0x000fe2000bf26270 */
[----:B------:R3:W-:Y:S01]  /*8bb0*/  @!P0 ST.E.64 desc[UR40][R24.64], R60 ;  /* 0x0000003c18008985 */ /* 0x0007e2000c101b28 */
[----:B------:R-:W-:Y:S02]  /*8bc0*/  ISETP.GE.AND P0, PT, R189, UR4, PT ;  /* 0x00000004bd007c0c */ /* 0x000fe4000bf06270 */
[----:B------:R-:W-:Y:S02]  /*8bd0*/  @!P3 LEA.HI.X R9, R193, R11, R214, 0x2, P5 ;  /* 0x0000000bc109b211 */ /* 0x000fe400028f14d6 */
[----:B------:R-:W-:-:S02]  /*8be0*/  ISETP.GE.AND P5, PT, R188, UR4, PT ;  /* 0x00000004bc007c0c */ /* 0x000fc4000bfa6270 */
[CC--:B-----5:R-:W-:Y:S01]  /*8bf0*/  @!P4 LEA R20, P6, R192.reuse, R10.reuse, 0x2 ;  /* 0x0000000ac014c211 */ /* 0x0e0fe200078c10ff */
[----:B------:R4:W-:Y:S01]  /*8c00*/  @!P3 ST.E.64 desc[UR40][R8.64], R64 ;  /* 0x000000400800b985 */ /* 0x0009e2000c101b28 */
[CC--:B0-----:R-:W-:Y:S02]  /*8c10*/  @!P2 LEA R12, P3, R191.reuse, R10.reuse, 0x2 ;  /* 0x0000000abf0ca211 */ /* 0x0c1fe400078610ff */
[-C--:B------:R-:W-:Y:S02]  /*8c20*/  @!P4 LEA.HI.X R21, R192, R11.reuse, R213, 0x2, P6 ;  /* 0x0000000bc015c211 */ /* 0x080fe400030f14d5 */
[-C--:B--2---:R-:W-:Y:S02]  /*8c30*/  @!P1 LEA R14, P6, R190, R10.reuse, 0x2 ;  /* 0x0000000abe0e9211 */ /* 0x084fe400078c10ff */
[----:B------:R-:W-:Y:S01]  /*8c40*/  @!P2 LEA.HI.X R13, R191, R11, R212, 0x2, P3 ;  /* 0x0000000bbf0da211 */ /* 0x000fe200018f14d4 */
[----:B------:R4:W-:Y:S01]  /*8c50*/  @!P4 ST.E.64 desc[UR40][R20.64], R68 ;  /* 0x000000441400c985 */ /* 0x0009e2000c101b28 */
[----:B---3--:R-:W-:-:S02]  /*8c60*/  @!P0 LEA R24, P4, R189, R10, 0x2 ;  /* 0x0000000abd188211 */ /* 0x008fc400078810ff */
[----:B------:R-:W-:Y:S01]  /*8c70*/  @!P5 LEA R10, P3, R188, R10, 0x2 ;  /* 0x0000000abc0ad211 */ /* 0x000fe200078610ff */
[----:B------:R4:W-:Y:S01]  /*8c80*/  @!P2 ST.E.64 desc[UR40][R12.64], R72 ;  /* 0x000000480c00a985 */ /* 0x0009e2000c101b28 */
[-C--:B------:R-:W-:Y:S02]  /*8c90*/  @!P1 LEA.HI.X R15, R190, R11.reuse, R211, 0x2, P6 ;  /* 0x0000000bbe0f9211 */ /* 0x080fe400030f14d3 */
[-C--:B------:R-:W-:Y:S02]  /*8ca0*/  @!P0 LEA.HI.X R25, R189, R11.reuse, R210, 0x2, P4 ;  /* 0x0000000bbd198211 */ /* 0x080fe400020f14d2 */
[----:B------:R-:W-:Y:S01]  /*8cb0*/  @!P5 LEA.HI.X R11, R188, R11, R209, 0x2, P3 ;  /* 0x0000000bbc0bd211 */ /* 0x000fe200018f14d1 */
[----:B------:R4:W-:Y:S04]  /*8cc0*/  @!P1 ST.E.64 desc[UR40][R14.64], R76 ;  /* 0x0000004c0e009985 */ /* 0x0009e8000c101b28 */
[----:B------:R4:W-:Y:S04]  /*8cd0*/  @!P0 ST.E.64 desc[UR40][R24.64], R80 ;  /* 0x0000005018008985 */ /* 0x0009e8000c101b28 */
[----:B------:R4:W-:Y:S02]  /*8ce0*/  @!P5 ST.E.64 desc[UR40][R10.64], R84 ;  /* 0x000000540a00d985 */ /* 0x0009e4000c101b28 */
.L_x_209:
[----:B------:R-:W-:Y:S05]  /*8cf0*/  BSYNC B1 ;  /* 0x0000000000017941 */ /* 0x000fea0003800000 */
.L_x_208:
[----:B------:R-:W-:Y:S01]  /*8d00*/  ISETP.GE.AND P0, PT, R29, R4, PT ;  /* 0x000000041d00720c */ /* 0x000fe20003f06270 */
[----:B--2-4-:R2:W3:Y:S04]  /*8d10*/  SHFL.IDX PT, R11, R3, 0x1, 0x1c1f ;  /* 0x003c1f00030b7f89 */ /* 0x0144e800000e0000 */
[----:B0-----:R2:W0:Y:S08]  /*8d20*/  SHFL.IDX PT, R10, R0, 0x1, 0x1c1f ;  /* 0x003c1f00000a7f89 */ /* 0x00143000000e0000 */
[----:B--2---:R-:W-:Y:S05]  /*8d30*/  @P0 BRA `(.L_x_207) ;  /* 0x0000000c00e40947 */ /* 0x004fea0003800000 */
[----:B------:R-:W-:Y:S02]  /*8d40*/  ULDC UR4, c[0x0][0xac8] ;  /* 0x0002b20000047ab9 */ /* 0x000fe40000000800 */
[----:B------:R-:W-:Y:S02]  /*8d50*/  ISETP.GE.AND P1, PT, R202, UR4, PT ;  /* 0x00000004ca007c0c */ /* 0x000fe4000bf26270 */
[----:B------:R-:W-:Y:S02]  /*8d60*/  ISETP.GE.AND P0, PT, R201, UR4, PT ;  /* 0x00000004c9007c0c */ /* 0x000fe4000bf06270 */
[----:B------:R-:W-:Y:S02]  /*8d70*/  ISETP.GE.AND P2, PT, R205, UR4, PT ;  /* 0x00000004cd007c0c */ /* 0x000fe4000bf46270 */
[----:B------:R-:W-:Y:S02]  /*8d80*/  ISETP.GE.AND P4, PT, R199, UR4, PT ;  /* 0x00000004c7007c0c */ /* 0x000fe4000bf86270 */
[----:B------:R-:W-:-:S05]  /*8d90*/  ISETP.GE.AND P3, PT, R200, UR4, PT ;  /* 0x00000004c8007c0c */ /* 0x000fca000bf66270 */
[CC--:B0-----:R-:W-:Y:S02]  /*8da0*/  @!P1 LEA R12, P5, R202.reuse, R10.reuse, 0x2 ;  /* 0x0000000aca0c9211 */ /* 0x0c1fe400078a10ff */
[-C--:B------:R-:W-:Y:S02]  /*8db0*/  @!P0 LEA R14, P6, R201, R10.reuse, 0x2 ;  /* 0x0000000ac90e8211 */ /* 0x080fe400078c10ff */
[-C--:B---3--:R-:W-:Y:S01]  /*8dc0*/  @!P1 LEA.HI.X R13, R202, R11.reuse, R223, 0x2, P5 ;  /* 0x0000000bca0d9211 */ /* 0x088fe200028f14df */
[----:B------:R-:W-:Y:S01]  /*8dd0*/  @!P2 IMAD.WIDE R8, R205, 0x4, R10 ;  /* 0x00000004cd08a825 */ /* 0x000fe200078e020a */
[----:B------:R-:W-:Y:S02]  /*8de0*/  ISETP.GE.AND P5, PT, R198, UR4, PT ;  /* 0x00000004c6007c0c */ /* 0x000fe4000bfa6270 */
[----:B------:R-:W-:Y:S02]  /*8df0*/  @!P0 LEA.HI.X R15, R201, R11, R222, 0x2, P6 ;  /* 0x0000000bc90f8211 */ /* 0x000fe400030f14de */
[----:B------:R0:W-:Y:S01]  /*8e00*/  @!P2 ST.E.64 desc[UR40][R8.64], R96 ;  /* 0x000000600800a985 */ /* 0x0001e2000c101b28 */
[----:B------:R-:W-:-:S02]  /*8e10*/  @!P4 LEA R24, P2, R199, R10, 0x2 ;  /* 0x0000000ac718c211 */ /* 0x000fc400078410ff */
[----:B------:R-:W-:Y:S01]  /*8e20*/  @!P3 LEA R20, P6, R200, R10, 0x2 ;  /* 0x0000000ac814b211 */ /* 0x000fe200078c10ff */
[----:B------:R-:W-:Y:S01]  /*8e30*/  @!P1 ST.E.64 desc[UR40][R12.64], R98 ;  /* 0x000000620c009985 */ /* 0x000fe2000c101b28 */
[----:B------:R-:W-:Y:S02]  /*8e40*/  ISETP.GE.AND P1, PT, R196, UR4, PT ;  /* 0x00000004c4007c0c */ /* 0x000fe4000bf26270 */
[-C--:B------:R-:W-:Y:S01]  /*8e50*/  @!P4 LEA.HI.X R25, R199, R11.reuse, R220, 0x2, P2 ;  /* 0x0000000bc719c211 */ /* 0x080fe200010f14dc */
[----:B------:R2:W-:Y:S01]  /*8e60*/  @!P0 ST.E.64 desc[UR40][R14.64], R100 ;  /* 0x000000640e008985 */ /* 0x0005e2000c101b28 */
[----:B------:R-:W-:Y:S02]  /*8e70*/  ISETP.GE.AND P0, PT, R197, UR4, PT ;  /* 0x00000004c5007c0c */ /* 0x000fe4000bf06270 */
[----:B------:R-:W-:Y:S02]  /*8e80*/  ISETP.GE.AND P2, PT, R195, UR4, PT ;  /* 0x00000004c3007c0c */ /* 0x000fe4000bf46270 */
[----:B------:R-:W-:-:S02]  /*8e90*/  @!P3 LEA.HI.X R21, R200, R11, R221, 0x2, P6 ;  /* 0x0000000bc815b211 */ /* 0x000fc400030f14dd */
[----:B------:R-:W-:-:S03]  /*8ea0*/  @!P5 LEA R26, P6, R198, R10, 0x2 ;  /* 0x0000000ac61ad211 */ /* 0x000fc600078c10ff */
[----:B------:R3:W-:Y:S01]  /*8eb0*/  @!P3 ST.E.64 desc[UR40][R20.64], R102 ;  /* 0x000000661400b985 */ /* 0x0007e2000c101b28 */
[-C--:B------:R-:W-:Y:S02]  /*8ec0*/  @!P5 LEA.HI.X R27, R198, R11.reuse, R219, 0x2, P6 ;  /* 0x0000000bc61bd211 */ /* 0x080fe400030f14db */
[----:B------:R-:W-:Y:S01]  /*8ed0*/  ISETP.GE.AND P3, PT, R194, UR4, PT ;  /* 0x00000004c2007c0c */ /* 0x000fe2000bf66270 */
[----:B------:R4:W-:Y:S01]  /*8ee0*/  @!P4 ST.E.64 desc[UR40][R24.64], R42 ;  /* 0x0000002a1800c985 */ /* 0x0009e2000c101b28 */
[-C--:B0-----:R-:W-:Y:S02]  /*8ef0*/  @!P0 LEA R8, P4, R197, R10.reuse, 0x2 ;  /* 0x0000000ac5088211 */ /* 0x081fe400078810ff */
[-C--:B--2---:R-:W-:Y:S01]  /*8f00*/  @!P2 LEA R14, P6, R195, R10.reuse, 0x2 ;  /* 0x0000000ac30ea211 */ /* 0x084fe200078c10ff */
[----:B------:R-:W-:Y:S01]  /*8f10*/  @!P5 ST.E.64 desc[UR40][R26.64], R46 ;  /* 0x0000002e1a00d985 */ /* 0x000fe2000c101b28 */
[----:B------:R-:W-:Y:S02]  /*8f20*/  @!P1 LEA R12, P5, R196, R10, 0x2 ;  /* 0x0000000ac40c9211 */ /* 0x000fe400078a10ff */
[----:B------:R-:W-:-:S02]  /*8f30*/  @!P0 LEA.HI.X R9, R197, R11, R218, 0x2, P4 ;  /* 0x0000000bc5098211 */ /* 0x000fc400020f14da */
[-C--:B------:R-:W-:Y:S02]  /*8f40*/  @!P1 LEA.HI.X R13, R196, R11.reuse, R217, 0x2, P5 ;  /* 0x0000000bc40d9211 */ /* 0x080fe400028f14d9 */
[----:B------:R-:W-:Y:S01]  /*8f50*/  ISETP.GE.AND P4, PT, R193, UR4, PT ;  /* 0x00000004c1007c0c */ /* 0x000fe2000bf86270 */
[----:B------:R-:W-:Y:S01]  /*8f60*/  @!P0 ST.E.64 desc[UR40][R8.64], R50 ;  /* 0x0000003208008985 */ /* 0x000fe2000c101b28 */
[----:B------:R-:W-:Y:S02]  /*8f70*/  @!P2 LEA.HI.X R15, R195, R11, R216, 0x2, P6 ;  /* 0x0000000bc30fa211 */ /* 0x000fe400030f14d8 */
[----:B---3--:R-:W-:Y:S01]  /*8f80*/  @!P3 LEA R20, P5, R194, R10, 0x2 ;  /* 0x0000000ac214b211 */ /* 0x008fe200078a10ff */
[----:B------:R0:W-:Y:S01]  /*8f90*/  @!P1 ST.E.64 desc[UR40][R12.64], R54 ;  /* 0x000000360c009985 */ /* 0x0001e2000c101b28 */
[----:B------:R-:W-:Y:S02]  /*8fa0*/  ISETP.GE.AND P1, PT, R191, UR4, PT ;  /* 0x00000004bf007c0c */ /* 0x000fe4000bf26270 */
[----:B------:R-:W-:Y:S01]  /*8fb0*/  ISETP.GE.AND P0, PT, R190, UR4, PT ;  /* 0x00000004be007c0c */ /* 0x000fe2000bf06270 */
[----:B------:R2:W-:Y:S01]  /*8fc0*/  @!P2 ST.E.64 desc[UR40][R14.64], R58 ;  /* 0x0000003a0e00a985 */ /* 0x0005e2000c101b28 */
[----:B------:R-:W-:-:S02]  /*8fd0*/  ISETP.GE.AND P2, PT, R192, UR4, PT ;  /* 0x00000004c0007c0c */ /* 0x000fc4000bf46270 */
[-C--:B------:R-:W-:Y:S02]  /*8fe0*/  @!P3 LEA.HI.X R21, R194, R11.reuse, R215, 0x2, P5 ;  /* 0x0000000bc215b211 */ /* 0x080fe400028f14d7 */
[----:B------:R-:W-:Y:S02]  /*8ff0*/  ISETP.GE.AND P5, PT, R189, UR4, PT ;  /* 0x00000004bd007c0c */ /* 0x000fe4000bfa6270 */
[CC--:B----4-:R-:W-:Y:S01]  /*9000*/  @!P4 LEA R24, P6, R193.reuse, R10.reuse, 0x2 ;  /* 0x0000000ac118c211 */ /* 0x0d0fe200078c10ff */
[----:B------:R4:W-:Y:S03]  /*9010*/  @!P3 ST.E.64 desc[UR40][R20.64], R62 ;  /* 0x0000003e1400b985 */ /* 0x0009e6000c101b28 */
[----:B------:R-:W-:Y:S02]  /*9020*/  @!P4 LEA.HI.X R25, R193, R11, R214, 0x2, P6 ;  /* 0x0000000bc119c211 */ /* 0x000fe400030f14d6 */
[----:B0-----:R-:W-:-:S02]  /*9030*/  @!P1 LEA R12, P6, R191, R10, 0x2 ;  /* 0x0000000abf0c9211 */ /* 0x001fc400078c10ff */
[-C--:B------:R-:W-:Y:S01]  /*9040*/  @!P2 LEA R8, P3, R192, R10.reuse, 0x2 ;  /* 0x0000000ac008a211 */ /* 0x080fe200078610ff */
[----:B------:R4:W-:Y:S01]  /*9050*/  @!P4 ST.E.64 desc[UR40][R24.64], R66 ;  /* 0x000000421800c985 */ /* 0x0009e2000c101b28 */
[-C--:B--2---:R-:W-:Y:S02]  /*9060*/  @!P0 LEA R14, P4, R190, R10.reuse, 0x2 ;  /* 0x0000000abe0e8211 */ /* 0x084fe400078810ff */
[-C--:B------:R-:W-:Y:S02]  /*9070*/  @!P2 LEA.HI.X R9, R192, R11.reuse, R213, 0x2, P3 ;  /* 0x0000000bc009a211 */ /* 0x080fe400018f14d5 */
[----:B------:R-:W-:Y:S02]  /*9080*/  @!P5 LEA R26, P3, R189, R10, 0x2 ;  /* 0x0000000abd1ad211 */ /* 0x000fe400078610ff */
[-C--:B------:R-:W-:Y:S01]  /*9090*/  @!P1 LEA.HI.X R13, R191, R11.reuse, R212, 0x2, P6 ;  /* 0x0000000bbf0d9211 */ /* 0x080fe200030f14d4 */
[----:B------:R4:W-:Y:S01]  /*90a0*/  @!P2 ST.E.64 desc[UR40][R8.64], R70 ;  /* 0x000000460800a985 */ /* 0x0009e2000c101b28 */
[----:B------:R-:W-:-:S02]  /*90b0*/  @!P0 LEA.HI.X R15, R190, R11, R211, 0x2, P4 ;  /* 0x0000000bbe0f8211 */ /* 0x000fc400020f14d3 */
[----:B------:R-:W-:Y:S01]  /*90c0*/  @!P5 LEA.HI.X R27, R189, R11, R210, 0x2, P3 ;  /* 0x0000000bbd1bd211 */ /* 0x000fe200018f14d2 */
[----:B------:R4:W-:Y:S04]  /*90d0*/  @!P1 ST.E.64 desc[UR40][R12.64], R74 ;  /* 0x0000004a0c009985 */ /* 0x0009e8000c101b28 */
[----:B------:R4:W-:Y:S01]  /*90e0*/  @!P0 ST.E.64 desc[UR40][R14.64], R78 ;  /* 0x0000004e0e008985 */ /* 0x0009e2000c101b28 */
[----:B------:R-:W-:-:S03]  /*90f0*/  ISETP.GE.AND P0, PT, R188, UR4, PT ;  /* 0x00000004bc007c0c */ /* 0x000fc6000bf06270 */
[----:B------:R4:W-:Y:S10]  /*9100*/  @!P5 ST.E.64 desc[UR40][R26.64], R82 ;  /* 0x000000521a00d985 */ /* 0x0009f4000c101b28 */
[----:B------:R-:W-:Y:S05]  /*9110*/  @P0 BRA `(.L_x_207) ;  /* 0x0000000800ec0947 */ /* 0x000fea0003800000 */
[----:B----4-:R-:W-:-:S04]  /*9120*/  LEA R8, P0, R188, R10, 0x2 ;  /* 0x0000000abc087211 */ /* 0x010fc800078010ff */
[----:B------:R-:W-:-:S05]  /*9130*/  LEA.HI.X R9, R188, R11, R209, 0x2, P0 ;  /* 0x0000000bbc097211 */ /* 0x000fca00000f14d1 */
[----:B------:R2:W-:Y:S01]  /*9140*/  ST.E.64 desc[UR40][R8.64], R86 ;  /* 0x0000005608007985 */ /* 0x0005e2000c101b28 */
[----:B------:R-:W-:Y:S05]  /*9150*/  BRA `(.L_x_207) ;  /* 0x0000000800dc7947 */ /* 0x000fea0003800000 */
.L_x_198:
[----:B------:R-:W2:Y:S01]  /*9160*/  LDC.64 R10, c[0x0][0xc00] ;  /* 0x00030000ff0a7b82 */ /* 0x000ea20000000a00 */
[----:B------:R-:W-:Y:S01]  /*9170*/  ULDC.64 UR4, c[0x0][0xc08] ;  /* 0x0003020000047ab9 */ /* 0x000fe20000000a00 */
[----:B0-----:R-:W-:Y:S01]  /*9180*/  IMAD.MOV.U32 R3, RZ, RZ, RZ ;  /* 0x000000ffff037224 */ /* 0x001fe200078e00ff */
[----:B------:R-:W-:-:S04]  /*9190*/  ISETP.NE.U32.AND P0, PT, RZ, UR4, PT ;  /* 0x00000004ff007c0c */ /* 0x000fc8000bf05070 */
[----:B------:R-:W-:Y:S01]  /*91a0*/  ISETP.NE.AND.EX P1, PT, RZ, UR5, PT, P0 ;  /* 0x00000005ff007c0c */ /* 0x000fe2000bf25300 */
[----:B------:R-:W0:Y:S01]  /*91b0*/  LDC.64 R8, c[0x0][0xc00] ;  /* 0x00030000ff087b82 */ /* 0x000e220000000a00 */
[----:B--2---:R-:W-:-:S04]  /*91c0*/  ISETP.NE.U32.AND P0, PT, R10, RZ, PT ;  /* 0x000000ff0a00720c */ /* 0x004fc80003f05070 */
[----:B------:R-:W-:-:S07]  /*91d0*/  ISETP.NE.AND.EX P0, PT, R11, RZ, PT, P0 ;  /* 0x000000ff0b00720c */ /* 0x000fce0003f05300 */
[----:B------:R-:W2:Y:S01]  /*91e0*/  @P1 LDC.64 R10, c[0x0][0xc08] ;  /* 0x00030200ff0a1b82 */ /* 0x000ea20000000a00 */
[----:B------:R-:W-:Y:S01]  /*91f0*/  ULDC UR4, c[0x0][0xa88] ;  /* 0x0002a20000047ab9 */ /* 0x000fe20000000800 */
[----:B0-----:R-:W-:-:S04]  /*9200*/  IMAD.WIDE R12, R23, 0x4, R8 ;  /* 0x00000004170c7825 */ /* 0x001fc800078e0208 */
[----:B------:R-:W-:Y:S01]  /*9210*/  IMAD.U32 R0, RZ, RZ, UR4 ;  /* 0x00000004ff007e24 */ /* 0x000fe2000f8e00ff */
[----:B------:R0:W5:Y:S01]  /*9220*/  @P0 LDG.E R3, desc[UR40][R12.64] ;  /* 0x000000280c030981 */ /* 0x000162000c1e1900 */
[----:B--2---:R-:W-:-:S05]  /*9230*/  @P1 IMAD.WIDE R8, R23, 0x4, R10 ;  /* 0x0000000417081825 */ /* 0x004fca00078e020a */
[----:B------:R0:W5:Y:S01]  /*9240*/  @P1 LDG.E R0, desc[UR40][R8.64] ;  /* 0x0000002808001981 */ /* 0x000162000c1e1900 */
[----:B------:R-:W-:Y:S02]  /*9250*/  ISETP.NE.AND P2, PT, R186, RZ, PT ;  /* 0x000000ffba00720c */ /* 0x000fe40003f45270 */
[----:B------:R-:W-:-:S11]  /*9260*/  ISETP.GT.AND P3, PT, R230, 0x7f, PT ;  /* 0x0000007fe600780c */ /* 0x000fd60003f64270 */
[----:B------:R-:W2:Y:S02]  /*9270*/  @!P2 LDC R186, c[0x0][0xad4] ;  /* 0x0002b500ffbaab82 */ /* 0x000ea40000000800 */
[----:B--2---:R-:W-:Y:S01]  /*9280*/  ISETP.GT.AND P2, PT, R186, 0x1, PT ;  /* 0x00000001ba00780c */ /* 0x004fe20003f44270 */
[----:B0-----:R-:W-:-:S12]  /*9290*/  @P1 BRA `(.L_x_210) ;  /* 0x0000000000101947 */ /* 0x001fd80003800000 */
[----:B------:R-:W-:Y:S05]  /*92a0*/  @!P0 BRA `(.L_x_210) ;  /* 0x00000000000c8947 */ /* 0x000fea0003800000 */
[----:B------:R-:W2:Y:S04]  /*92b0*/  LDG.E R9, desc[UR40][R12.64] ;  /* 0x000000280c097981 */ /* 0x000ea8000c1e1900 */
[----:B-----5:R-:W2:Y:S02]  /*92c0*/  LDG.E R0, desc[UR40][R12.64+0x4] ;  /* 0x000004280c007981 */ /* 0x020ea4000c1e1900 */
[----:B--2---:R-:W-:-:S07]  /*92d0*/  IMAD.IADD R0, R0, 0x1, -R9 ;  /* 0x0000000100007824 */ /* 0x004fce00078e0a09 */
.L_x_210:
[----:B------:R-:W-:Y:S01]  /*92e0*/  BSSY B1, `(.L_x_211) ;  /* 0x0000037000017945 */ /* 0x000fe20003800000 */
[----:B------:R-:W-:Y:S02]  /*92f0*/  SEL R27, R23, RZ, !P0 ;  /* 0x000000ff171b7207 */ /* 0x000fe40004000000 */
[----:B------:R-:W-:Y:S02]  /*9300*/  SEL R204, R204, RZ, !P0 ;  /* 0x000000ffcccc7207 */ /* 0x000fe40004000000 */
[----:B-----5:R-:W-:Y:S01]  /*9310*/  SHF.R.S32.HI R24, RZ, 0x1f, R3 ;  /* 0x0000001fff187819 */ /* 0x020fe20000011403 */
[----:B------:R-:W-:Y:S06]  /*9320*/  @P3 BRA `(.L_x_212) ;  /* 0x0000000000c83947 */ /* 0x000fec0003800000 */
[----:B-1----:R-:W0:Y:S01]  /*9330*/  S2R R4, SR_TID.X ;  /* 0x0000000000047919 */ /* 0x002e220000002100 */
[----:B------:R-:W1:Y:S02]  /*9340*/  LDC R33, c[0x0][0xbe8] ;  /* 0x0002fa00ff217b82 */ /* 0x000e640000000800 */
[----:B-1----:R-:W-:Y:S02]  /*9350*/  IMAD R8, R0, R33, RZ ;  /* 0x0000002100087224 */ /* 0x002fe400078e02ff */
[----:B0-----:R-:W-:-:S04]  /*9360*/  IMAD R4, R187, 0x80, R4 ;  /* 0x00000080bb047824 */ /* 0x001fc800078e0204 */
[----:B------:R-:W-:-:S05]  /*9370*/  VIADD R29, R4, 0xffffff80 ;  /* 0xffffff80041d7836 */ /* 0x000fca0000000000 */
[----:B------:R-:W-:-:S13]  /*9380*/  ISETP.GE.AND P0, PT, R29, R8, PT ;  /* 0x000000081d00720c */ /* 0x000fda0003f06270 */
[----:B------:R-:W-:Y:S05]  /*9390*/  @P0 BRA `(.L_x_212) ;  /* 0x0000000000ac0947 */ /* 0x000fea0003800000 */
[----:B------:R-:W-:Y:S01]  /*93a0*/  ISETP.NE.AND P1, PT, R33, 0x1, PT ;  /* 0x000000012100780c */ /* 0x000fe20003f25270 */
[----:B------:R-:W-:Y:S01]  /*93b0*/  IMAD.MOV.U32 R23, RZ, RZ, 0x9b8 ;  /* 0x000009b8ff177424 */ /* 0x000fe200078e00ff */
[----:B------:R-:W-:Y:S01]  /*93c0*/  ISETP.GT.AND P0, PT, R186, 0x1, PT ;  /* 0x00000001ba00780c */ /* 0x000fe20003f04270 */
[----:B------:R-:W0:Y:S01]  /*93d0*/  LDC.64 R30, c[0x0][0xba8] ;  /* 0x0002ea00ff1e7b82 */ /* 0x000e220000000a00 */
[----:B------:R-:W-:Y:S02]  /*93e0*/  IMAD.MOV.U32 R17, RZ, RZ, R29 ;  /* 0x000000ffff117224 */ /* 0x000fe400078e001d */
[----:B------:R-:W-:Y:S02]  /*93f0*/  SEL R23, R23, 0x978, P0 ;  /* 0x0000097817177807 */ /* 0x000fe40000000000 */
[----:B------:R-:W-:-:S03]  /*9400*/  SEL R203, R203, RZ, P0 ;  /* 0x000000ffcbcb7207 */ /* 0x000fc60000000000 */
[----:B------:R-:W1:Y:S08]  /*9410*/  LDC.64 R10, c[0x0][R23+0x220] ;  /* 0x00008800170a7b82 */ /* 0x000e700000000a00 */
[----:B------:R-:W2:Y:S08]  /*9420*/  @P1 LDC R4, c[0x0][0xbec] ;  /* 0x0002fb00ff041b82 */ /* 0x000eb00000000800 */
[----:B------:R-:W3:Y:S08]  /*9430*/  LDC.64 R8, c[0x0][R23+0x218] ;  /* 0x0000860017087b82 */ /* 0x000ef00000000a00 */
[----:B------:R-:W4:Y:S01]  /*9440*/  @P1 LDC R35, c[0x0][0xbf0] ;  /* 0x0002fc00ff231b82 */ /* 0x000f220000000800 */
[----:B-1----:R-:W-:-:S02]  /*9450*/  IMAD R11, R11, R27, RZ ;  /* 0x0000001b0b0b7224 */ /* 0x002fc400078e02ff */
[----:B------:R-:W-:-:S04]  /*9460*/  IMAD.WIDE.U32 R20, R10, R27, RZ ;  /* 0x0000001b0a147225 */ /* 0x000fc800078e00ff */
[----:B------:R-:W-:Y:S01]  /*9470*/  IMAD R11, R10, R204, R11 ;  /* 0x000000cc0a0b7224 */ /* 0x000fe200078e020b */
[----:B------:R-:W1:Y:S01]  /*9480*/  LDC.64 R12, c[0x0][R23+0x228] ;  /* 0x00008a00170c7b82 */ /* 0x000e620000000a00 */
[----:B--2---:R-:W-:-:S07]  /*9490*/  @P1 IMAD.HI.U32 R4, R29, R4, RZ ;  /* 0x000000041d041227 */ /* 0x004fce00078e00ff */
[----:B------:R-:W2:Y:S01]  /*94a0*/  LDC.64 R14, c[0x0][R23+0x210] ;  /* 0x00008400170e7b82 */ /* 0x000ea20000000a00 */
[-C--:B---3--:R-:W-:Y:S02]  /*94b0*/  IMAD R25, R9, R185.reuse, RZ ;  /* 0x000000b909197224 */ /* 0x088fe400078e02ff */
[----:B------:R-:W-:-:S04]  /*94c0*/  IMAD.WIDE.U32 R8, R8, R185, RZ ;  /* 0x000000b908087225 */ /* 0x000fc800078e00ff */
[----:B------:R-:W-:Y:S01]  /*94d0*/  IMAD.IADD R25, R9, 0x1, R25 ;  /* 0x0000000109197824 */ /* 0x000fe200078e0219 */
[----:B----4-:R-:W-:Y:S01]  /*94e0*/  @P1 SHF.R.U32.HI R17, RZ, R35, R4 ;  /* 0x00000023ff111219 */ /* 0x010fe20000011604 */
[----:B0-----:R-:W0:Y:S01]  /*94f0*/  @!P0 LDC R30, c[0x0][0xb50] ;  /* 0x0002d400ff1e8b82 */ /* 0x001e220000000800 */
[----:B------:R-:W-:Y:S01]  /*9500*/  IADD3 R4, P1, P3, R20, R8, R3 ;  /* 0x0000000814047210 */ /* 0x000fe20007b3e003 */
[----:B------:R-:W-:Y:S02]  /*9510*/  IMAD.IADD R20, R21, 0x1, R11 ;  /* 0x0000000115147824 */ /* 0x000fe400078e020b */
[----:B------:R-:W-:Y:S02]  /*9520*/  IMAD.MOV R10, RZ, RZ, -R17 ;  /* 0x000000ffff0a7224 */ /* 0x000fe400078e0a11 */
[-C--:B-1----:R-:W-:Y:S02]  /*9530*/  IMAD.WIDE.U32 R8, R12, R203.reuse, RZ ;  /* 0x000000cb0c087225 */ /* 0x082fe400078e00ff */
[----:B------:R-:W1:Y:S02]  /*9540*/  @!P0 LDC R31, c[0x0][0xb54] ;  /* 0x0002d500ff1f8b82 */ /* 0x000e640000000800 */
[----:B------:R-:W-:-:S02]  /*9550*/  IMAD R13, R13, R203, RZ ;  /* 0x000000cb0d0d7224 */ /* 0x000fc400078e02ff */
[----:B------:R-:W-:Y:S01]  /*9560*/  IMAD R11, R33, R10, R29 ;  /* 0x0000000a210b7224 */ /* 0x000fe200078e021d */
[----:B------:R-:W-:Y:S01]  /*9570*/  IADD3.X R10, R20, R25, R24, P1, P3 ;  /* 0x00000019140a7210 */ /* 0x000fe20000fe6418 */
[----:B------:R-:W-:Y:S01]  /*9580*/  IMAD.IADD R13, R9, 0x1, R13 ;  /* 0x00000001090d7824 */ /* 0x000fe200078e020d */
[----:B------:R-:W-:Y:S01]  /*9590*/  IADD3 R8, P0, P1, R17, R4, R8 ;  /* 0x0000000411087210 */ /* 0x000fe2000791e008 */
[----:B--2---:R-:W-:Y:S01]  /*95a0*/  IMAD R4, R15, R11, RZ ;  /* 0x0000000b0f047224 */ /* 0x004fe200078e02ff */
[----:B------:R-:W-:-:S04]  /*95b0*/  SHF.R.S32.HI R17, RZ, 0x1f, R17 ;  /* 0x0000001fff117819 */ /* 0x000fc80000011411 */
[----:B------:R-:W-:Y:S02]  /*95c0*/  IADD3.X R9, R17, R10, R13, P0, P1 ;  /* 0x0000000a11097210 */ /* 0x000fe400007e240d */
[----:B------:R-:W-:Y:S01]  /*95d0*/  SHF.R.S32.HI R13, RZ, 0x1f, R11 ;  /* 0x0000001fff0d7819 */ /* 0x000fe2000001140b */
[----:B------:R-:W-:-:S04]  /*95e0*/  IMAD.WIDE.U32 R8, R14, R11, R8 ;  /* 0x0000000b0e087225 */ /* 0x000fc800078e0008 */
[----:B------:R-:W-:Y:S01]  /*95f0*/  IMAD R13, R14, R13, R4 ;  /* 0x0000000d0e0d7224 */ /* 0x000fe200078e0204 */
[----:B0-----:R-:W-:-:S03]  /*9600*/  LEA R10, P0, R8, R30, 0x2 ;  /* 0x0000001e080a7211 */ /* 0x001fc600078010ff */
[----:B------:R-:W-:Y:S02]  /*9610*/  IMAD.IADD R4, R9, 0x1, R13 ;  /* 0x0000000109047824 */ /* 0x000fe400078e020d */
[----:B------:R-:W-:-:S03]  /*9620*/  IMAD.MOV.U32 R9, RZ, RZ, -0x800000 ;  /* 0xff800000ff097424 */ /* 0x000fc600078e00ff */
[----:B-1----:R-:W-:-:S05]  /*9630*/  LEA.HI.X R11, R8, R31, R4, 0x2, P0 ;  /* 0x0000001f080b7211 */ /* 0x002fca00000f1404 */
[----:B------:R0:W-:Y:S02]  /*9640*/  STG.E desc[UR40][R10.64], R9 ;  /* 0x000000090a007986 */ /* 0x0001e4000c101928 */
.L_x_212:
[----:B------:R-:W-:Y:S05]  /*9650*/  BSYNC B1 ;  /* 0x0000000000017941 */ /* 0x000fea0003800000 */
.L_x_211:
[----:B------:R-:W-:Y:S05]  /*9660*/  @P2 BRA `(.L_x_207) ;  /* 0x0000000400982947 */ /* 0x000fea0003800000 */
[----:B------:R-:W2:Y:S01]  /*9670*/  LDC R15, c[0x0][0xbe8] ;  /* 0x0002fa00ff0f7b82 */ /* 0x000ea20000000800 */
[----:B------:R-:W-:Y:S01]  /*9680*/  ULDC.64 UR4, c[0x0][0xaa0] ;  /* 0x0002a80000047ab9 */ /* 0x000fe20000000a00 */
[----:B------:R-:W-:Y:S01]  /*9690*/  ULDC.64 UR6, c[0x0][0xaf0] ;  /* 0x0002bc0000067ab9 */ /* 0x000fe20000000a00 */
[----:B-1----:R-:W-:Y:S01]  /*96a0*/  IMAD R4, R24, UR4, RZ ;  /* 0x0000000418047c24 */ /* 0x002fe2000f8e02ff */
[----:B------:R-:W-:Y:S01]  /*96b0*/  BSSY B1, `(.L_x_213) ;  /* 0x0000037000017945 */ /* 0x000fe20003800000 */
[----:B0-----:R-:W-:-:S04]  /*96c0*/  IMAD.WIDE.U32 R8, R3, UR4, RZ ;  /* 0x0000000403087c25 */ /* 0x001fc8000f8e00ff */
[----:B------:R-:W-:Y:S01]  /*96d0*/  IMAD R11, R3, UR5, R4 ;  /* 0x00000005030b7c24 */ /* 0x000fe2000f8e0204 */
[----:B------:R-:W-:Y:S01]  /*96e0*/  ULDC.64 UR4, c[0x0][0xae8] ;  /* 0x0002ba0000047ab9 */ /* 0x000fe20000000a00 */
[----:B------:R-:W-:Y:S02]  /*96f0*/  IMAD R4, R184, 0x20, R206 ;  /* 0x00000020b8047824 */ /* 0x000fe400078e02ce */
[----:B------:R-:W-:Y:S02]  /*9700*/  IMAD.IADD R9, R9, 0x1, R11 ;  /* 0x0000000109097824 */ /* 0x000fe400078e020b */
[----:B------:R-:W-:Y:S02]  /*9710*/  IMAD R13, R187, 0x80, R4 ;  /* 0x00000080bb0d7824 */ /* 0x000fe400078e0204 */
[----:B------:R-:W-:-:S04]  /*9720*/  IMAD.WIDE.U32 R8, R185, UR4, R8 ;  /* 0x00000004b9087c25 */ /* 0x000fc8000f8e0008 */
[----:B------:R-:W-:Y:S02]  /*9730*/  IMAD.MOV.U32 R3, RZ, RZ, R13 ;  /* 0x000000ffff037224 */ /* 0x000fe400078e000d */
[----:B------:R-:W-:Y:S01]  /*9740*/  IMAD R9, R185, UR5, R9 ;  /* 0x00000005b9097c24 */ /* 0x000fe2000f8e0209 */
[----:B--2---:R-:W-:Y:S01]  /*9750*/  ISETP.NE.AND P0, PT, R15, 0x1, PT ;  /* 0x000000010f00780c */ /* 0x004fe20003f05270 */
[----:B------:R-:W-:Y:S01]  /*9760*/  ULDC.64 UR4, c[0x0][0xae0] ;  /* 0x0002b80000047ab9 */ /* 0x000fe20000000a00 */
[----:B------:R-:W-:-:S11]  /*9770*/  IMAD.WIDE.U32 R8, R27, UR6, R8 ;  /* 0x000000061b087c25 */ /* 0x000fd6000f8e0008 */
[----:B------:R-:W0:Y:S08]  /*9780*/  @P0 LDC R10, c[0x0][0xbec] ;  /* 0x0002fb00ff0a0b82 */ /* 0x000e300000000800 */
[----:B------:R-:W1:Y:S01]  /*9790*/  @P0 LDC R17, c[0x0][0xbf0] ;  /* 0x0002fc00ff110b82 */ /* 0x000e620000000800 */
[----:B0-----:R-:W-:-:S04]  /*97a0*/  @P0 IMAD.HI.U32 R4, R13, R10, RZ ;  /* 0x0000000a0d040227 */ /* 0x001fc800078e00ff */
[----:B------:R-:W-:Y:S01]  /*97b0*/  IMAD R10, R204, UR6, RZ ;  /* 0x00000006cc0a7c24 */ /* 0x000fe2000f8e02ff */
[----:B-1----:R-:W-:-:S03]  /*97c0*/  @P0 SHF.R.U32.HI R3, RZ, R17, R4 ;  /* 0x00000011ff030219 */ /* 0x002fc60000011604 */
[----:B------:R-:W-:Y:S01]  /*97d0*/  IMAD R11, R27, UR7, R10 ;  /* 0x000000071b0b7c24 */ /* 0x000fe2000f8e020a */
[--C-:B------:R-:W-:Y:S01]  /*97e0*/  SHF.R.S32.HI R4, RZ, 0x1f, R3.reuse ;  /* 0x0000001fff047819 */ /* 0x100fe20000011403 */
[----:B------:R-:W-:Y:S02]  /*97f0*/  IMAD.MOV R10, RZ, RZ, -R3 ;  /* 0x000000ffff0a7224 */ /* 0x000fe400078e0a03 */
[----:B------:R-:W-:Y:S02]  /*9800*/  IMAD.IADD R9, R9, 0x1, R11 ;  /* 0x0000000109097824 */ /* 0x000fe400078e020b */
[----:B------:R-:W-:Y:S02]  /*9810*/  IMAD R4, R4, UR4, RZ ;  /* 0x0000000404047c24 */ /* 0x000fe4000f8e02ff */
[----:B------:R-:W-:Y:S02]  /*9820*/  IMAD R11, R15, R10, R13 ;  /* 0x0000000a0f0b7224 */ /* 0x000fe400078e020d */
[----:B------:R-:W-:-:S02]  /*9830*/  IMAD R13, R3, UR5, R4 ;  /* 0x00000005030d7c24 */ /* 0x000fc4000f8e0204 */
[----:B------:R-:W-:Y:S01]  /*9840*/  IMAD.WIDE.U32 R8, R3, UR4, R8 ;  /* 0x0000000403087c25 */ /* 0x000fe2000f8e0008 */
[----:B------:R-:W-:Y:S01]  /*9850*/  SHF.R.S32.HI R3, RZ, 0x1f, R11 ;  /* 0x0000001fff037819 */ /* 0x000fe2000001140b */
[----:B------:R-:W-:Y:S02]  /*9860*/  ULDC.64 UR4, c[0x0][0xad8] ;  /* 0x0002b60000047ab9 */ /* 0x000fe40000000a00 */
[----:B------:R-:W-:Y:S02]  /*9870*/  IMAD.IADD R9, R9, 0x1, R13 ;  /* 0x0000000109097824 */ /* 0x000fe400078e020d */
[----:B------:R-:W-:Y:S02]  /*9880*/  IMAD R4, R3, UR4, RZ ;  /* 0x0000000403047c24 */ /* 0x000fe4000f8e02ff */
[----:B------:R-:W-:Y:S02]  /*9890*/  IMAD R10, R187, 0x80, R206 ;  /* 0x00000080bb0a7824 */ /* 0x000fe400078e02ce */
[----:B------:R-:W-:-:S02]  /*98a0*/  IMAD R15, R0, R15, RZ ;  /* 0x0000000f000f7224 */ /* 0x000fc400078e02ff */
[C---:B------:R-:W-:Y:S02]  /*98b0*/  IMAD R3, R11.reuse, UR5, R4 ;  /* 0x000000050b037c24 */ /* 0x040fe4000f8e0204 */
[----:B------:R-:W-:Y:S01]  /*98c0*/  IMAD.WIDE.U32 R8, R11, UR4, R8 ;  /* 0x000000040b087c25 */ /* 0x000fe2000f8e0008 */
[----:B------:R-:W-:Y:S01]  /*98d0*/  ISETP.GE.AND P2, PT, R10, R15, PT ;  /* 0x0000000f0a00720c */ /* 0x000fe20003f46270 */
[----:B------:R-:W-:Y:S02]  /*98e0*/  ULDC.64 UR4, c[0x0][0xa80] ;  /* 0x0002a00000047ab9 */ /* 0x000fe40000000a00 */
[----:B------:R-:W-:Y:S01]  /*98f0*/  IMAD.IADD R3, R9, 0x1, R3 ;  /* 0x0000000109037824 */ /* 0x000fe200078e0203 */
[----:B------:R-:W-:Y:S01]  /*9900*/  LEA R4, P3, R8, UR4, 0x1 ;  /* 0x0000000408047c11 */ /* 0x000fe2000f8608ff */
[----:B------:R-:W-:-:S03]  /*9910*/  VIADD R0, R10, 0x20 ;  /* 0x000000200a007836 */ /* 0x000fc60000000000 */
[----:B------:R-:W-:Y:S01]  /*9920*/  LEA.HI.X R3, R8, UR5, R3, 0x1, P3 ;  /* 0x0000000508037c11 */ /* 0x000fe200098f0c03 */
[----:B------:R0:W1:Y:S01]  /*9930*/  SHFL.IDX PT, R11, R4, RZ, 0x181f ;  /* 0x00181fff040b7589 */ /* 0x00006200000e0000 */
[-C--:B------:R-:W-:Y:S01]  /*9940*/  ISETP.GE.AND P1, PT, R0, R15.reuse, PT ;  /* 0x0000000f0000720c */ /* 0x080fe20003f26270 */
[----:B------:R-:W-:Y:S02]  /*9950*/  VIADD R0, R10, 0x40 ;  /* 0x000000400a007836 */ /* 0x000fe40000000000 */
[----:B------:R0:W2:Y:S03]  /*9960*/  SHFL.IDX PT, R9, R3, RZ, 0x181f ;  /* 0x00181fff03097589 */ /* 0x0000a600000e0000 */
[----:B------:R-:W-:Y:S01]  /*9970*/  ISETP.GE.AND P0, PT, R0, R15, PT ;  /* 0x0000000f0000720c */ /* 0x000fe20003f06270 */
[----:B------:R-:W-:-:S12]  /*9980*/  @P2 BRA `(.L_x_214) ;  /* 0x0000000000242947 */ /* 0x000fd80003800000 */
[----:B------:R-:W-:Y:S02]  /*9990*/  ULDC UR4, c[0x0][0xac8] ;  /* 0x0002b20000047ab9 */ /* 0x000fe40000000800 */
[----:B------:R-:W-:Y:S02]  /*99a0*/  ISETP.GE.AND P4, PT, R18, UR4, PT ;  /* 0x0000000412007c0c */ /* 0x000fe4000bf86270 */
[----:B------:R-:W-:-:S11]  /*99b0*/  ISETP.GE.AND P5, PT, R22, UR4, PT ;  /* 0x0000000416007c0c */ /* 0x000fd6000bfa6270 */
[-C--:B-1----:R-:W-:Y:S02]  /*99c0*/  @!P4 LEA R12, P2, R18, R11.reuse, 0x1 ;  /* 0x0000000b120cc211 */ /* 0x082fe400078408ff */
[----:B------:R-:W-:Y:S02]  /*99d0*/  @!P5 LEA R8, P3, R22, R11, 0x1 ;  /* 0x0000000b1608d211 */ /* 0x000fe400078608ff */
[-C--:B--2---:R-:W-:Y:S02]  /*99e0*/  @!P4 LEA.HI.X R13, R18, R9.reuse, R229, 0x1, P2 ;  /* 0x00000009120dc211 */ /* 0x084fe400010f0ce5 */
[----:B------:R-:W-:-:S03]  /*99f0*/  @!P5 LEA.HI.X R9, R22, R9, R228, 0x1, P3 ;  /* 0x000000091609d211 */ /* 0x000fc600018f0ce4 */
[----:B------:R3:W-:Y:S04]  /*9a00*/  @!P4 ST.E.128 desc[UR40][R12.64], RZ ;  /* 0x000000ff0c00c985 */ /* 0x0007e8000c101d28 */
[----:B------:R3:W-:Y:S02]  /*9a10*/  @!P5 ST.E.128 desc[UR40][R8.64], RZ ;  /* 0x000000ff0800d985 */ /* 0x0007e4000c101d28 */
.L_x_214:
[----:B------:R-:W-:Y:S05]  /*9a20*/  BSYNC B1 ;  /* 0x0000000000017941 */ /* 0x000fea0003800000 */
.L_x_213:
[----:B--23--:R2:W3:Y:S01]  /*9a30*/  SHFL.IDX PT, R9, R3, 0x1, 0x181f ;  /* 0x00381f0003097f89 */ /* 0x00c4e200000e0000 */
[----:B------:R-:W-:Y:S03]  /*9a40*/  BSSY B1, `(.L_x_215) ;  /* 0x000000c000017945 */ /* 0x000fe60003800000 */
[----:B-1----:R2:W1:Y:S01]  /*9a50*/  SHFL.IDX PT, R11, R4, 0x1, 0x181f ;  /* 0x00381f00040b7f89 */ /* 0x00246200000e0000 */
[----:B------:R-:W-:Y:S05]  /*9a60*/  @P1 BRA `(.L_x_216) ;  /* 0x0000000000241947 */ /* 0x000fea0003800000 */
[----:B------:R-:W-:Y:S02]  /*9a70*/  ULDC UR4, c[0x0][0xac8] ;  /* 0x0002b20000047ab9 */ /* 0x000fe40000000800 */
[----:B------:R-:W-:Y:S02]  /*9a80*/  ISETP.GE.AND P3, PT, R18, UR4, PT ;  /* 0x0000000412007c0c */ /* 0x000fe4000bf66270 */
[----:B------:R-:W-:-:S11]  /*9a90*/  ISETP.GE.AND P4, PT, R22, UR4, PT ;  /* 0x0000000416007c0c */ /* 0x000fd6000bf86270 */
[-C--:B-1----:R-:W-:Y:S02]  /*9aa0*/  @!P3 LEA R12, P1, R18, R11.reuse, 0x1 ;  /* 0x0000000b120cb211 */ /* 0x082fe400078208ff */
[----:B------:R-:W-:Y:S02]  /*9ab0*/  @!P4 LEA R8, P2, R22, R11, 0x1 ;  /* 0x0000000b1608c211 */ /* 0x000fe400078408ff */
[-C--:B---3--:R-:W-:Y:S02]  /*9ac0*/  @!P3 LEA.HI.X R13, R18, R9.reuse, R229, 0x1, P1 ;  /* 0x00000009120db211 */ /* 0x088fe400008f0ce5 */
[----:B------:R-:W-:-:S03]  /*9ad0*/  @!P4 LEA.HI.X R9, R22, R9, R228, 0x1, P2 ;  /* 0x000000091609c211 */ /* 0x000fc600010f0ce4 */
[----:B------:R4:W-:Y:S04]  /*9ae0*/  @!P3 ST.E.128 desc[UR40][R12.64], RZ ;  /* 0x000000ff0c00b985 */ /* 0x0009e8000c101d28 */
[----:B------:R4:W-:Y:S02]  /*9af0*/  @!P4 ST.E.128 desc[UR40][R8.64], RZ ;  /* 0x000000ff0800c985 */ /* 0x0009e4000c101d28 */
.L_x_216:
[----:B------:R-:W-:Y:S05]  /*9b00*/  BSYNC B1 ;  /* 0x0000000000017941 */ /* 0x000fea0003800000 */
.L_x_215:
[----:B---34-:R3:W4:Y:S01]  /*9b10*/  SHFL.IDX PT, R9, R3, 0x2, 0x181f ;  /* 0x00581f0003097f89 */ /* 0x01872200000e0000 */
        /* <DEDUP_REMOVED lines=8> */
[-C--:B----4-:R-:W-:Y:S02]  /*9ba0*/  @!P2 LEA.HI.X R13, R18, R9.reuse, R229, 0x1, P0 ;  /* 0x00000009120da211 */ /* 0x090fe400000f0ce5 */
[----:B------:R-:W-:-:S03]  /*9bb0*/  @!P3 LEA.HI.X R9, R22, R9, R228, 0x1, P1 ;  /* 0x000000091609b211 */ /* 0x000fc600008f0ce4 */
[----:B------:R1:W-:Y:S04]  /*9bc0*/  @!P2 ST.E.128 desc[UR40][R12.64], RZ ;  /* 0x000000ff0c00a985 */ /* 0x0003e8000c101d28 */
[----:B------:R1:W-:Y:S02]  /*9bd0*/  @!P3 ST.E.128 desc[UR40][R8.64], RZ ;  /* 0x000000ff0800b985 */ /* 0x0003e4000c101d28 */
.L_x_218:
[----:B------:R-:W-:Y:S05]  /*9be0*/  BSYNC B1 ;  /* 0x0000000000017941 */ /* 0x000fea0003800000 */
.L_x_217:
[----:B------:R-:W-:Y:S01]  /*9bf0*/  VIADD R0, R10, 0x60 ;  /* 0x000000600a007836 */ /* 0x000fe20000000000 */
[----:B0-23--:R-:W0:Y:S04]  /*9c00*/  SHFL.IDX PT, R3, R3, 0x3, 0x181f ;  /* 0x00781f0003037f89 */ /* 0x00de2800000e0000 */
[----:B------:R-:W-:Y:S01]  /*9c10*/  ISETP.GE.AND P0, PT, R0, R15, PT ;  /* 0x0000000f0000720c */ /* 0x000fe20003f06270 */
[----:B-1--4-:R1:W2:-:S12]  /*9c20*/  SHFL.IDX PT, R9, R4, 0x3, 0x181f ;  /* 0x00781f0004097f89 */ /* 0x01229800000e0000 */
[----:B-1----:R-:W-:Y:S05]  /*9c30*/  @P0 BRA `(.L_x_207) ;  /* 0x0000000000240947 */ /* 0x002fea0003800000 */
[----:B------:R-:W-:Y:S02]  /*9c40*/  ULDC UR4, c[0x0][0xac8] ;  /* 0x0002b20000047ab9 */ /* 0x000fe40000000800 */
[----:B------:R-:W-:Y:S02]  /*9c50*/  ISETP.GE.AND P2, PT, R18, UR4, PT ;  /* 0x0000000412007c0c */ /* 0x000fe4000bf46270 */
[----:B------:R-:W-:-:S11]  /*9c60*/  ISETP.GE.AND P3, PT, R22, UR4, PT ;  /* 0x0000000416007c0c */ /* 0x000fd6000bf66270 */
[-C--:B--2---:R-:W-:Y:S02]  /*9c70*/  @!P2 LEA R10, P0, R18, R9.reuse, 0x1 ;  /* 0x00000009120aa211 */ /* 0x084fe400078008ff */
[----:B------:R-:W-:Y:S02]  /*9c80*/  @!P3 LEA R8, P1, R22, R9, 0x1 ;  /* 0x000000091608b211 */ /* 0x000fe400078208ff */
[-C--:B0-----:R-:W-:Y:S02]  /*9c90*/  @!P2 LEA.HI.X R11, R18, R3.reuse, R229, 0x1, P0 ;  /* 0x00000003120ba211 */ /* 0x081fe400000f0ce5 */
[----:B------:R-:W-:-:S03]  /*9ca0*/  @!P3 LEA.HI.X R9, R22, R3, R228, 0x1, P1 ;  /* 0x000000031609b211 */ /* 0x000fc600008f0ce4 */
[----:B------:R0:W-:Y:S04]  /*9cb0*/  @!P2 ST.E.128 desc[UR40][R10.64], RZ ;  /* 0x000000ff0a00a985 */ /* 0x0001e8000c101d28 */
[----:B------:R0:W-:Y:S02]  /*9cc0*/  @!P3 ST.E.128 desc[UR40][R8.64], RZ ;  /* 0x000000ff0800b985 */ /* 0x0001e4000c101d28 */
.L_x_207:
[----:B------:R-:W-:Y:S05]  /*9cd0*/  BSYNC B0 ;  /* 0x0000000000007941 */ /* 0x000fea0003800000 */
.L_x_197:
[----:B------:R-:W-:Y:S02]  /*9ce0*/  ULDC UR4, c[0x0][0xc3c] ;  /* 0x00030f0000047ab9 */ /* 0x000fe40000000800 */
[----:B-1----:R-:W-:-:S13]  /*9cf0*/  ISETP.GE.AND P0, PT, R7, UR4, PT ;  /* 0x0000000407007c0c */ /* 0x002fda000bf06270 */
[----:B------:R-:W-:Y:S05]  /*9d00*/  @!P0 BRA `(.L_x_219) ;  /* 0xffffff7000b08947 */ /* 0x000fea000383ffff */
[----:B------:R-:W-:Y:S05]  /*9d10*/  EXIT ;  /* 0x000000000000794d */ /* 0x000fea0003800000 */
.L_x_171:
[----:B------:R-:W-:-:S08]  /*9d20*/  NOP ;  /* 0x0000000000007918 */ /* 0x000fd00000000000 */
[----:B0-----:R-:W0:-:S00]  /*9d30*/  USETMAXREG.DEALLOC.CTAPOOL 0x18 ;  /* 0x00000018000079c8 */ /* 0x001e0000080e0500 */
[----:B0-----:R-:W2:Y:S01]  /*9d40*/  LDL.LU R2, [R1+0x1c] ;  /* 0x00001c0001027983 */ /* 0x001ea20000300800 */
[----:B------:R-:W-:Y:S01]  /*9d50*/  LOP3.LUT R0, R0, 0x3, RZ, 0xc0, !PT ;  /* 0x0000000300007812 */ /* 0x000fe200078ec0ff */
[----:B------:R-:W-:-:S05]  /*9d60*/  IMAD.MOV.U32 R6, RZ, RZ, RZ ;  /* 0x000000ffff067224 */ /* 0x000fca00078e00ff */
[----:B------:R-:W0:Y:S02]  /*9d70*/  SHFL.IDX PT, R0, R0, RZ, 0x1f ;  /* 0x00001fff00007589 */ /* 0x000e2400000e0000 */
[----:B0-----:R-:W-:Y:S02]  /*9d80*/  ISETP.NE.AND P0, PT, R0, RZ, PT ;  /* 0x000000ff0000720c */ /* 0x001fe40003f05270 */
[----:B--2---:R-:W-:-:S11]  /*9d90*/  LOP3.LUT R2, R2, 0xfffffffd, RZ, 0xc0, !PT ;  /* 0xfffffffd02027812 */ /* 0x004fd600078ec0ff */
[----:B------:R-:W-:-:S05]  /*9da0*/  @P0 LOP3.LUT R2, R2, 0x2, RZ, 0xfc, !PT ;  /* 0x0000000202020812 */ /* 0x000fca00078efcff */
[----:B------:R0:W-:Y:S01]  /*9db0*/  STL [R1+0x1c], R2 ;  /* 0x00001c0201007387 */ /* 0x0001e20000100800 */
[----:B------:R-:W-:Y:S05]  /*9dc0*/  @!P0 BRA `(.L_x_220) ;  /* 0x0000000000248947 */ /* 0x000fea0003800000 */
[----:B------:R-:W1:Y:S08]  /*9dd0*/  S2UR UR5, SR_CgaCtaId ;  /* 0x00000000000579c3 */ /* 0x000e700000008800 */
[----:B------:R-:W-:Y:S06]  /*9de0*/  BAR.SYNC.DEFER_BLOCKING 0x5, 0x180 ;  /* 0x0146000000007b1d */ /* 0x000fec0000010000 */
[----:B------:R-:W-:-:S02]  /*9df0*/  UMOV UR4, 0x400 ;  /* 0x0000040000047882 */ /* 0x000fc40000000000 */
[----:B-1----:R-:W-:-:S09]  /*9e00*/  ULEA UR4, UR5, UR4, 0x18 ;  /* 0x0000000405047291 */ /* 0x002fd2000f8ec03f */
[----:B------:R-:W1:Y:S04]  /*9e10*/  LDS.128 R4, [UR4+0x348d0] ;  /* 0x0348d004ff047984 */ /* 0x000e680008000c00 */
[----:B-1----:R2:W-:Y:S04]  /*9e20*/  STL.64 [R1], R4 ;  /* 0x0000000401007387 */ /* 0x0025e80000100a00 */
[----:B------:R2:W-:Y:S01]  /*9e30*/  STL.64 [R1+0x8], R6 ;  /* 0x0000080601007387 */ /* 0x0005e20000100a00 */
[----:B------:R-:W-:Y:S06]  /*9e40*/  BAR.ARV 0x4, 0x180 ;  /* 0x0106000000007b1d */ /* 0x000fec0000002000 */
[----:B------:R-:W-:Y:S05]  /*9e50*/  BRA `(.L_x_221) ;  /* 0x0000000800a87947 */ /* 0x000fea0003800000 */
.L_x_220:
[----:B------:R-:W1:Y:S01]  /*9e60*/  S2R R0, SR_TID.X ;  /* 0x0000000000007919 */ /* 0x000e620000002100 */
[----:B------:R-:W-:Y:S01]  /*9e70*/  ULDC UR4, c[0x0][0xc3c] ;  /* 0x00030f0000047ab9 */ /* 0x000fe20000000800 */
[----:B------:R-:W-:Y:S01]  /*9e80*/  IMAD.MOV.U32 R9, RZ, RZ, RZ ;  /* 0x000000ffff097224 */ /* 0x000fe200078e00ff */
[----:B------:R-:W2:Y:S01]  /*9e90*/  S2UR UR6, SR_CTAID.X ;  /* 0x00000000000679c3 */ /* 0x000ea20000002500 */
[----:B------:R-:W-:Y:S01]  /*9ea0*/  ULDC UR5, c[0x0][0xc38] ;  /* 0x00030e0000057ab9 */ /* 0x000fe20000000800 */
[----:B-1----:R-:W-:-:S04]  /*9eb0*/  LOP3.LUT R0, R0, 0x1f, RZ, 0xc0, !PT ;  /* 0x0000001f00007812 */ /* 0x002fc800078ec0ff */
[----:B------:R-:W-:-:S04]  /*9ec0*/  ISETP.NE.AND P0, PT, R0, 0x1f, PT ;  /* 0x0000001f0000780c */ /* 0x000fc80003f05270 */
[----:B------:R-:W-:-:S13]  /*9ed0*/  ISETP.GE.OR P1, PT, R0, UR4, !P0 ;  /* 0x0000000400007c0c */ /* 0x000fda000c726670 */
[----:B0-----:R-:W0:Y:S08]  /*9ee0*/  @!P1 LDC.64 R2, c[0x0][0xc80] ;  /* 0x00032000ff029b82 */ /* 0x001e300000000a00 */
[----:B------:R-:W1:Y:S01]  /*9ef0*/  @!P1 LDC.64 R4, c[0x0][0xc78] ;  /* 0x00031e00ff049b82 */ /* 0x000e620000000a00 */
[----:B0-----:R-:W-:-:S05]  /*9f00*/  @!P1 IMAD.WIDE.U32 R2, R0, 0x4, R2 ;  /* 0x0000000400029825 */ /* 0x001fca00078e0002 */
[----:B------:R1:W3:Y:S02]  /*9f10*/  @!P1 LDG.E R6, desc[UR40][R2.64] ;  /* 0x0000002802069981 */ /* 0x0002e4000c1e1900 */
[----:B-1----:R-:W-:-:S05]  /*9f20*/  @!P1 IMAD.WIDE.U32 R2, R0, 0x4, R4 ;  /* 0x0000000400029825 */ /* 0x002fca00078e0004 */
[----:B------:R-:W3:Y:S01]  /*9f30*/  @!P1 LDG.E R9, desc[UR40][R2.64] ;  /* 0x0000002802099981 */ /* 0x000ee2000c1e1900 */
[C---:B------:R-:W-:Y:S01]  /*9f40*/  ISETP.NE.AND P1, PT, R0.reuse, RZ, PT ;  /* 0x000000ff0000720c */ /* 0x040fe20003f25270 */
[----:B------:R-:W-:Y:S01]  /*9f50*/  UMOV UR4, URZ ;  /* 0x0000003f00047c82 */ /* 0x000fe20008000000 */
[C---:B------:R-:W-:Y:S02]  /*9f60*/  ISETP.GE.U32.AND P2, PT, R0.reuse, 0x2, PT ;  /* 0x000000020000780c */ /* 0x040fe40003f46070 */
[C---:B------:R-:W-:Y:S02]  /*9f70*/  ISETP.GE.U32.AND P3, PT, R0.reuse, 0x4, PT ;  /* 0x000000040000780c */ /* 0x040fe40003f66070 */
[C---:B------:R-:W-:Y:S02]  /*9f80*/  ISETP.GE.U32.AND P4, PT, R0.reuse, 0x8, PT ;  /* 0x000000080000780c */ /* 0x040fe40003f86070 */
[----:B------:R-:W-:Y:S01]  /*9f90*/  ISETP.GE.U32.AND P5, PT, R0, 0x10, PT ;  /* 0x000000100000780c */ /* 0x000fe20003fa6070 */
[----:B---3--:R-:W-:-:S05]  /*9fa0*/  IMAD R4, R6, R9, RZ ;  /* 0x0000000906047224 */ /* 0x008fca00078e02ff */
[----:B------:R-:W0:Y:S02]  /*9fb0*/  SHFL.UP PT, R5, R4, 0x1, RZ ;  /* 0x0420000004057989 */ /* 0x000e2400000e00ff */
[----:B0-----:R-:W-:-:S05]  /*9fc0*/  SEL R5, R5, RZ, P1 ;  /* 0x000000ff05057207 */ /* 0x001fca0000800000 */
[----:B------:R-:W-:-:S05]  /*9fd0*/  IMAD.IADD R5, R4, 0x1, R5 ;  /* 0x0000000104057824 */ /* 0x000fca00078e0205 */
        /* <DEDUP_REMOVED lines=12> */
[----:B------:R-:W0:Y:S02]  /*a0a0*/  SHFL.IDX PT, R4, R2, 0x1f, 0x1f ;  /* 0x03e01f0002047f89 */ /* 0x000e2400000e0000 */
[----:B0-----:R-:W-:-:S04]  /*a0b0*/  IMAD R7, R4, UR5, RZ ;  /* 0x0000000504077c24 */ /* 0x001fc8000f8e02ff */
[----:B------:R-:W-:Y:S01]  /*a0c0*/  IMAD.MOV.U32 R4, RZ, RZ, R7 ;  /* 0x000000ffff047224 */ /* 0x000fe200078e0007 */
[----:B--2---:R-:W-:-:S13]  /*a0d0*/  ISETP.GT.AND P6, PT, R7, UR6, PT ;  /* 0x0000000607007c0c */ /* 0x004fda000bfc4270 */
[----:B------:R-:W-:Y:S05]  /*a0e0*/  @P6 BRA `(.L_x_222) ;  /* 0x0000000000a46947 */ /* 0x000fea0003800000 */
[----:B------:R-:W-:Y:S01]  /*a0f0*/  IMAD.MOV.U32 R7, RZ, RZ, R4 ;  /* 0x000000ffff077224 */ /* 0x000fe200078e0004 */
[----:B------:R-:W-:Y:S01]  /*a100*/  UMOV UR4, URZ ;  /* 0x0000003f00047c82 */ /* 0x000fe20008000000 */
[----:B------:R-:W-:-:S05]  /*a110*/  ULDC UR5, c[0x0][0xc38] ;  /* 0x00030e0000057ab9 */ /* 0x000fca0000000800 */
.L_x_224:
[----:B------:R-:W0:Y:S01]  /*a120*/  LDC R2, c[0x0][0xc3c] ;  /* 0x00030f00ff027b82 */ /* 0x000e220000000800 */
[----:B------:R-:W-:Y:S01]  /*a130*/  ULDC UR7, c[0x0][0xc3c] ;  /* 0x00030f0000077ab9 */ /* 0x000fe20000000800 */
[----:B------:R-:W-:Y:S01]  /*a140*/  UIADD3 UR4, UR4, 0x1f, URZ ;  /* 0x0000001f04047890 */ /* 0x000fe2000fffe03f */
[----:B------:R-:W-:-:S05]  /*a150*/  IMAD.U32 R3, RZ, RZ, UR7 ;  /* 0x00000007ff037e24 */ /* 0x000fca000f8e00ff */
[----:B------:R1:W-:Y:S01]  /*a160*/  STL [R1+0xc], R3 ;  /* 0x00000c0301007387 */ /* 0x0003e20000100800 */
[----:B0-----:R-:W-:-:S13]  /*a170*/  ISETP.LE.AND P6, PT, R2, UR4, PT ;  /* 0x0000000402007c0c */ /* 0x001fda000bfc3270 */
[----:B-1----:R-:W-:Y:S05]  /*a180*/  @P6 BRA `(.L_x_223) ;  /* 0x0000000400a46947 */ /* 0x002fea0003800000 */
[----:B------:R-:W-:Y:S02]  /*a190*/  VIADD R9, R0, UR4 ;  /* 0x0000000400097c36 */ /* 0x000fe40008000000 */
[----:B------:R-:W-:-:S03]  /*a1a0*/  IMAD.MOV.U32 R6, RZ, RZ, RZ ;  /* 0x000000ffff067224 */ /* 0x000fc600078e00ff */
[----:B------:R-:W-:-:S13]  /*a1b0*/  ISETP.GE.OR P6, PT, R9, R2, !P0 ;  /* 0x000000020900720c */ /* 0x000fda00047c6670 */
[----:B------:R-:W0:Y:S08]  /*a1c0*/  @!P6 LDC.64 R2, c[0x0][0xc80] ;  /* 0x00032000ff02eb82 */ /* 0x000e300000000a00 */
[----:B------:R-:W1:Y:S01]  /*a1d0*/  @!P6 LDC.64 R4, c[0x0][0xc78] ;  /* 0x00031e00ff04eb82 */ /* 0x000e620000000a00 */
[----:B0-----:R-:W-:-:S05]  /*a1e0*/  @!P6 IMAD.WIDE R2, R9, 0x4, R2 ;  /* 0x000000040902e825 */ /* 0x001fca00078e0202 */
[----:B------:R1:W2:Y:S02]  /*a1f0*/  @!P6 LDG.E R6, desc[UR40][R2.64] ;  /* 0x000000280206e981 */ /* 0x0002a4000c1e1900 */
[----:B-1----:R-:W-:-:S04]  /*a200*/  @!P6 IMAD.WIDE R2, R9, 0x4, R4 ;  /* 0x000000040902e825 */ /* 0x002fc800078e0204 */
[----:B------:R-:W-:-:S06]  /*a210*/  IMAD.MOV.U32 R9, RZ, RZ, RZ ;  /* 0x000000ffff097224 */ /* 0x000fcc00078e00ff */
[----:B------:R-:W2:Y:S02]  /*a220*/  @!P6 LDG.E R9, desc[UR40][R2.64] ;  /* 0x000000280209e981 */ /* 0x000ea4000c1e1900 */
[----:B--2---:R-:W-:-:S05]  /*a230*/  IMAD R11, R6, R9, RZ ;  /* 0x00000009060b7224 */ /* 0x004fca00078e02ff */
        /* <DEDUP_REMOVED lines=17> */
[----:B------:R-:W-:-:S05]  /*a350*/  IMAD.IADD R7, R4, 0x1, R7 ;  /* 0x0000000104077824 */ /* 0x000fca00078e0207 */
[----:B------:R-:W-:-:S13]  /*a360*/  ISETP.GT.AND P6, PT, R7, UR6, PT ;  /* 0x0000000607007c0c */ /* 0x000fda000bfc4270 */
[----:B------:R-:W-:Y:S05]  /*a370*/  @!P6 BRA `(.L_x_224) ;  /* 0xfffffffc0068e947 */ /* 0x000fea000383ffff */
.L_x_222:
[----:B------:R-:W-:Y:S02]  /*a380*/  IMAD.IADD R11, R7, 0x1, -R4 ;  /* 0x00000001070b7824 */ /* 0x000fe400078e0a04 */
[----:B------:R-:W-:Y:S02]  /*a390*/  IMAD.MOV.U32 R12, RZ, RZ, RZ ;  /* 0x000000ffff0c7224 */ /* 0x000fe400078e00ff */
[----:B------:R-:W-:-:S05]  /*a3a0*/  IMAD R3, R2, UR5, R11 ;  /* 0x0000000502037c24 */ /* 0x000fca000f8e020b */
[----:B------:R-:W-:-:S13]  /*a3b0*/  ISETP.GT.AND P0, PT, R3, UR6, PT ;  /* 0x0000000603007c0c */ /* 0x000fda000bf04270 */
[----:B------:R-:W-:-:S04]  /*a3c0*/  VOTE.ANY R10, PT, !P0 ;  /* 0x00000000000a7806 */ /* 0x000fc800040e0100 */
[----:B------:R-:W0:Y:S01]  /*a3d0*/  POPC R5, R10 ;  /* 0x0000000a00057309 */ /* 0x000e220000000000 */
[----:B------:R-:W-:Y:S01]  /*a3e0*/  ISETP.NE.AND P0, PT, R10, RZ, PT ;  /* 0x000000ff0a00720c */ /* 0x000fe20003f05270 */
[----:B0-----:R-:W0:Y:S04]  /*a3f0*/  SHFL.IDX PT, R6, R6, R5, 0x1f ;  /* 0x00001f0506067589 */ /* 0x001e2800000e0000 */
[----:B------:R-:W1:Y:S01]  /*a400*/  SHFL.IDX PT, R8, R9, R5, 0x1f ;  /* 0x00001f0509087589 */ /* 0x000e6200000e0000 */
[----:B0-----:R-:W-:-:S04]  /*a410*/  IABS R4, R6 ;  /* 0x0000000600047213 */ /* 0x001fc80000000000 */
[----:B------:R-:W0:Y:S01]  /*a420*/  I2F.RP R13, R4 ;  /* 0x00000004000d7306 */ /* 0x000e220000209400 */
[----:B-1----:R-:W-:-:S07]  /*a430*/  IABS R7, R8 ;  /* 0x0000000800077213 */ /* 0x002fce0000000000 */
[----:B------:R-:W-:Y:S08]  /*a440*/  I2F.RP R10, R7 ;  /* 0x00000007000a7306 */ /* 0x000ff00000209400 */
[----:B0-----:R-:W0:Y:S02]  /*a450*/  MUFU.RCP R13, R13 ;  /* 0x0000000d000d7308 */ /* 0x001e240000001000 */
[----:B0-----:R-:W-:-:S06]  /*a460*/  VIADD R3, R13, 0xffffffe ;  /* 0x0ffffffe0d037836 */ /* 0x001fcc0000000000 */
[----:B------:R-:W0:Y:S02]  /*a470*/  F2I.FTZ.U32.TRUNC.NTZ R3, R3 ;  /* 0x0000000300037305 */ /* 0x000e24000021f000 */
[----:B0-----:R-:W-:Y:S01]  /*a480*/  IMAD.MOV R15, RZ, RZ, -R3 ;  /* 0x000000ffff0f7224 */ /* 0x001fe200078e0a03 */
[----:B------:R-:W-:Y:S06]  /*a490*/  @!P0 BRA `(.L_x_225) ;  /* 0x0000000000088947 */ /* 0x000fec0003800000 */
[----:B------:R-:W-:-:S05]  /*a4a0*/  VIADD R9, R5, 0xffffffff ;  /* 0xffffffff05097836 */ /* 0x000fca0000000000 */
[----:B------:R0:W1:Y:S02]  /*a4b0*/  SHFL.IDX PT, R12, R2, R9, 0x1f ;  /* 0x00001f09020c7589 */ /* 0x00006400000e0000 */
.L_x_225:
[----:B-1----:R-:W-:Y:S01]  /*a4c0*/  IMAD R11, R12, UR5, R11 ;  /* 0x000000050c0b7c24 */ /* 0x002fe2000f8e020b */
[----:B------:R-:W1:Y:S01]  /*a4d0*/  MUFU.RCP R10, R10 ;  /* 0x0000000a000a7308 */ /* 0x000e620000001000 */
[----:B0-----:R-:W-:Y:S02]  /*a4e0*/  IMAD R9, R15, R4, RZ ;  /* 0x000000040f097224 */ /* 0x001fe400078e02ff */
[----:B------:R-:W-:Y:S01]  /*a4f0*/  IMAD.MOV.U32 R2, RZ, RZ, RZ ;  /* 0x000000ffff027224 */ /* 0x000fe200078e00ff */
[----:B------:R0:W-:Y:S03]  /*a500*/  STL [R1], R11 ;  /* 0x0000000b01007387 */ /* 0x0001e60000100800 */
[----:B------:R-:W-:Y:S01]  /*a510*/  IMAD.HI.U32 R2, R3, R9, R2 ;  /* 0x0000000903027227 */ /* 0x000fe200078e0002 */
[----:B------:R-:W-:Y:S02]  /*a520*/  IADD3 R9, -R11, UR6, RZ ;  /* 0x000000060b097c10 */ /* 0x000fe4000fffe1ff */
[----:B------:R-:W-:-:S02]  /*a530*/  IABS R3, R6 ;  /* 0x0000000600037213 */ /* 0x000fc40000000000 */
[----:B------:R-:W-:-:S03]  /*a540*/  IABS R13, R9 ;  /* 0x00000009000d7213 */ /* 0x000fc60000000000 */
[----:B------:R-:W-:Y:S02]  /*a550*/  IMAD.MOV R12, RZ, RZ, -R3 ;  /* 0x000000ffff0c7224 */ /* 0x000fe400078e0a03 */
[----:B0-----:R-:W-:-:S04]  /*a560*/  IMAD.HI.U32 R11, R2, R13, RZ ;  /* 0x0000000d020b7227 */ /* 0x001fc800078e00ff */
[----:B-1----:R-:W-:Y:S02]  /*a570*/  VIADD R3, R10, 0xffffffe ;  /* 0x0ffffffe0a037836 */ /* 0x002fe40000000000 */
[----:B------:R-:W-:-:S04]  /*a580*/  IMAD R13, R11, R12, R13 ;  /* 0x0000000c0b0d7224 */ /* 0x000fc800078e020d */
[----:B------:R-:W0:Y:S01]  /*a590*/  F2I.FTZ.U32.TRUNC.NTZ R3, R3 ;  /* 0x0000000300037305 */ /* 0x000e22000021f000 */
[----:B------:R-:W-:-:S13]  /*a5a0*/  ISETP.GT.U32.AND P1, PT, R4, R13, PT ;  /* 0x0000000d0400720c */ /* 0x000fda0003f24070 */
[----:B------:R-:W-:Y:S02]  /*a5b0*/  @!P1 IMAD.IADD R13, R13, 0x1, -R4 ;  /* 0x000000010d0d9824 */ /* 0x000fe400078e0a04 */
[----:B0-----:R-:W-:Y:S02]  /*a5c0*/  IMAD.MOV R2, RZ, RZ, -R3 ;  /* 0x000000ffff027224 */ /* 0x001fe400078e0a03 */
[----:B------:R-:W-:Y:S01]  /*a5d0*/  @!P1 VIADD R11, R11, 0x1 ;  /* 0x000000010b0b9836 */ /* 0x000fe20000000000 */
[----:B------:R-:W-:Y:S01]  /*a5e0*/  ISETP.GE.U32.AND P0, PT, R13, R4, PT ;  /* 0x000000040d00720c */ /* 0x000fe20003f06070 */
[----:B------:R-:W-:Y:S01]  /*a5f0*/  IMAD R13, R2, R7, RZ ;  /* 0x00000007020d7224 */ /* 0x000fe200078e02ff */
[----:B------:R-:W-:Y:S01]  /*a600*/  ISETP.NE.AND P1, PT, R6, RZ, PT ;  /* 0x000000ff0600720c */ /* 0x000fe20003f25270 */
[----:B------:R-:W-:-:S04]  /*a610*/  IMAD.MOV.U32 R2, RZ, RZ, RZ ;  /* 0x000000ffff027224 */ /* 0x000fc800078e00ff */
[----:B------:R-:W-:Y:S01]  /*a620*/  IMAD.HI.U32 R4, R3, R13, R2 ;  /* 0x0000000d03047227 */ /* 0x000fe200078e0002 */
[----:B------:R-:W-:-:S04]  /*a630*/  LOP3.LUT R2, R9, R6, RZ, 0x3c, !PT ;  /* 0x0000000609027212 */ /* 0x000fc800078e3cff */
[----:B------:R-:W-:Y:S01]  /*a640*/  ISETP.GE.AND P2, PT, R2, RZ, PT ;  /* 0x000000ff0200720c */ /* 0x000fe20003f46270 */
[----:B------:R-:W-:Y:S01]  /*a650*/  @P0 VIADD R11, R11, 0x1 ;  /* 0x000000010b0b0836 */ /* 0x000fe20000000000 */
[----:B------:R-:W-:-:S05]  /*a660*/  IABS R2, R8 ;  /* 0x0000000800027213 */ /* 0x000fca0000000000 */
[----:B------:R-:W-:-:S06]  /*a670*/  IMAD.MOV R2, RZ, RZ, -R2 ;  /* 0x000000ffff027224 */ /* 0x000fcc00078e0a02 */
[----:B------:R-:W-:Y:S01]  /*a680*/  @!P2 IMAD.MOV R11, RZ, RZ, -R11 ;  /* 0x000000ffff0ba224 */ /* 0x000fe200078e0a0b */
[----:B------:R-:W-:-:S04]  /*a690*/  @!P1 LOP3.LUT R11, RZ, R6, RZ, 0x33, !PT ;  /* 0x00000006ff0b9212 */ /* 0x000fc800078e33ff */
[-C--:B------:R-:W-:Y:S01]  /*a6a0*/  IABS R3, R11.reuse ;  /* 0x0000000b00037213 */ /* 0x080fe20000000000 */
[----:B------:R-:W-:-:S04]  /*a6b0*/  IMAD R6, R6, R11, RZ ;  /* 0x0000000b06067224 */ /* 0x000fc800078e02ff */
[----:B------:R-:W-:-:S04]  /*a6c0*/  IMAD.HI.U32 R4, R4, R3, RZ ;  /* 0x0000000304047227 */ /* 0x000fc800078e00ff */
[----:B------:R-:W-:Y:S02]  /*a6d0*/  IMAD R2, R4, R2, R3 ;  /* 0x0000000204027224 */ /* 0x000fe400078e0203 */
[----:B------:R-:W-:-:S03]  /*a6e0*/  IMAD.IADD R6, R9, 0x1, -R6 ;  /* 0x0000000109067824 */ /* 0x000fc600078e0a06 */
[----:B------:R-:W-:Y:S02]  /*a6f0*/  ISETP.GT.U32.AND P1, PT, R7, R2, PT ;  /* 0x000000020700720c */ /* 0x000fe40003f24070 */
[----:B------:R1:W-:Y:S11]  /*a700*/  STL [R1+0x4], R6 ;  /* 0x0000040601007387 */ /* 0x0003f60000100800 */
[----:B------:R-:W-:-:S02]  /*a710*/  @!P1 IMAD.IADD R2, R2, 0x1, -R7 ;  /* 0x0000000102029824 */ /* 0x000fc400078e0a07 */
[----:B------:R-:W-:Y:S01]  /*a720*/  @!P1 VIADD R4, R4, 0x1 ;  /* 0x0000000104049836 */ /* 0x000fe20000000000 */
[----:B------:R-:W-:Y:S02]  /*a730*/  ISETP.NE.AND P1, PT, R8, RZ, PT ;  /* 0x000000ff0800720c */ /* 0x000fe40003f25270 */
[----:B------:R-:W-:Y:S02]  /*a740*/  ISETP.GE.U32.AND P0, PT, R2, R7, PT ;  /* 0x000000070200720c */ /* 0x000fe40003f06070 */
[----:B------:R-:W-:-:S04]  /*a750*/  LOP3.LUT R2, R11, R8, RZ, 0x3c, !PT ;  /* 0x000000080b027212 */ /* 0x000fc800078e3cff */
[----:B------:R-:W-:-:S07]  /*a760*/  ISETP.GE.AND P2, PT, R2, RZ, PT ;  /* 0x000000ff0200720c */ /* 0x000fce0003f46270 */
[----:B------:R-:W-:-:S06]  /*a770*/  @P0 VIADD R4, R4, 0x1 ;  /* 0x0000000104040836 */ /* 0x000fcc0000000000 */
[----:B------:R-:W-:Y:S01]  /*a780*/  @!P2 IMAD.MOV R4, RZ, RZ, -R4 ;  /* 0x000000ffff04a224 */ /* 0x000fe200078e0a04 */
[----:B------:R-:W-:-:S05]  /*a790*/  @!P1 LOP3.LUT R4, RZ, R8, RZ, 0x33, !PT ;  /* 0x00000008ff049212 */ /* 0x000fca00078e33ff */
[--C-:B------:R-:W-:Y:S02]  /*a7a0*/  IMAD.MOV R2, RZ, RZ, -R4.reuse ;  /* 0x000000ffff027224 */ /* 0x100fe400078e0a04 */
[C---:B------:R-:W-:Y:S02]  /*a7b0*/  IMAD R4, R8.reuse, 0x1000000, R4 ;  /* 0x0100000008047824 */ /* 0x040fe400078e0204 */
[----:B------:R-:W-:Y:S02]  /*a7c0*/  IMAD R11, R8, R2, R11 ;  /* 0x00000002080b7224 */ /* 0x000fe400078e020b */
[----:B------:R-:W-:Y:S02]  /*a7d0*/  VIADD R2, R5, UR4 ;  /* 0x0000000405027c36 */ /* 0x000fe40008000000 */
[----:B------:R-:W-:-:S03]  /*a7e0*/  IMAD R3, R11, 0x10000, R4 ;  /* 0x000100000b037824 */ /* 0x000fc600078e0204 */
[----:B------:R1:W-:Y:S04]  /*a7f0*/  STL [R1+0xc], R2 ;  /* 0x00000c0201007387 */ /* 0x0003e80000100800 */
[----:B------:R1:W-:Y:S01]  /*a800*/  STL [R1+0x8], R3 ;  /* 0x0000080301007387 */ /* 0x0003e20000100800 */
[----:B------:R-:W-:Y:S05]  /*a810*/  BRA `(.L_x_226) ;  /* 0x0000000000107947 */ /* 0x000fea0003800000 */
.L_x_223:
[----:B------:R-:W-:Y:S01]  /*a820*/  IMAD.U32 R2, RZ, RZ, UR6 ;  /* 0x00000006ff027e24 */ /* 0x000fe2000f8e00ff */
[----:B------:R0:W-:Y:S04]  /*a830*/  STL [R1+0x4], RZ ;  /* 0x000004ff01007387 */ /* 0x0001e80000100800 */
[----:B------:R0:W-:Y:S04]  /*a840*/  STL [R1+0x8], RZ ;  /* 0x000008ff01007387 */ /* 0x0001e80000100800 */
[----:B------:R0:W-:Y:S02]  /*a850*/  STL [R1], R2 ;  /* 0x0000000201007387 */ /* 0x0001e40000100800 */
.L_x_226:
[----:B------:R-:W2:Y:S04]  /*a860*/  LDL R4, [R1] ;  /* 0x0000000001047983 */ /* 0x000ea80000100800 */
[----:B------:R-:W2:Y:S04]  /*a870*/  LDL R5, [R1+0x4] ;  /* 0x0000040001057983 */ /* 0x000ea80000100800 */
[----:B-1----:R-:W2:Y:S04]  /*a880*/  LDL R6, [R1+0x8] ;  /* 0x0000080001067983 */ /* 0x002ea80000100800 */
[----:B------:R-:W2:Y:S01]  /*a890*/  LDL R7, [R1+0xc] ;  /* 0x00000c0001077983 */ /* 0x000ea20000100800 */
[----:B------:R-:W-:-:S13]  /*a8a0*/  ISETP.NE.AND P0, PT, R0, RZ, PT ;  /* 0x000000ff0000720c */ /* 0x000fda0003f05270 */
[----:B------:R-:W1:Y:S01]  /*a8b0*/  @!P0 S2R R3, SR_CgaCtaId ;  /* 0x0000000000038919 */ /* 0x000e620000008800 */
[----:B------:R-:W-:-:S04]  /*a8c0*/  @!P0 MOV R0, 0x400 ;  /* 0x0000040000008802 */ /* 0x000fc80000000f00 */
[----:B-1----:R-:W-:-:S05]  /*a8d0*/  @!P0 LEA R0, R3, R0, 0x18 ;  /* 0x0000000003008211 */ /* 0x002fca00078ec0ff */
[----:B--2---:R1:W-:Y:S01]  /*a8e0*/  @!P0 STS.128 [R0+0x348d0], R4 ;  /* 0x0348d00400008388 */ /* 0x0043e20000000c00 */
[----:B------:R-:W-:Y:S06]  /*a8f0*/  BAR.ARV 0x5, 0x180 ;  /* 0x0146000000007b1d */ /* 0x000fec0000002000 */
.L_x_221:
[----:B-1----:R-:W3:Y:S01]  /*a900*/  LDL R0, [R1+0xc] ;  /* 0x00000c0001007983 */ /* 0x002ee20000100800 */
[----:B------:R-:W-:Y:S01]  /*a910*/  ULDC UR4, c[0x0][0xc3c] ;  /* 0x00030f0000047ab9 */ /* 0x000fe20000000800 */
[----:B------:R-:W-:Y:S02]  /*a920*/  IMAD.MOV.U32 R19, RZ, RZ, RZ ;  /* 0x000000ffff137224 */ /* 0x000fe400078e00ff */
[----:B------:R1:W-:Y:S01]  /*a930*/  STL [R1+0x48], RZ ;  /* 0x000048ff01007387 */ /* 0x0003e20000100800 */
[----:B---3--:R-:W-:Y:S01]  /*a940*/  ISETP.GE.AND P0, PT, R0, UR4, PT ;  /* 0x0000000400007c0c */ /* 0x008fe2000bf06270 */
[----:B------:R-:W-:-:S05]  /*a950*/  IMAD.MOV.U32 R0, RZ, RZ, 0x1 ;  /* 0x00000001ff007424 */ /* 0x000fca00078e00ff */
[----:B------:R1:W-:Y:S07]  /*a960*/  STL [R1+0x14], R0 ;  /* 0x0000140001007387 */ /* 0x0003ee0000100800 */
[----:B------:R-:W-:Y:S05]  /*a970*/  @P0 BRA `(.L_x_227) ;  /* 0x0000005400fc0947 */ /* 0x000fea0003800000 */
[----:B--2---:R-:W2:Y:S01]  /*a980*/  S2R R5, SR_TID.X ;  /* 0x0000000000057919 */ /* 0x004ea20000002100 */
[----:B------:R-:W3:Y:S01]  /*a990*/  S2UR UR5, SR_CgaCtaId ;  /* 0x00000000000579c3 */ /* 0x000ee20000008800 */
[----:B------:R-:W-:Y:S01]  /*a9a0*/  UMOV UR4, 0x400 ;  /* 0x0000040000047882 */ /* 0x000fe20000000000 */
[----:B------:R-:W-:Y:S01]  /*a9b0*/  BSSY B8, `(.L_x_227) ;  /* 0x000057b000087945 */ /* 0x000fe20003800000 */
[----:B------:R-:W-:Y:S01]  /*a9c0*/  IMAD.MOV.U32 R19, RZ, RZ, RZ ;  /* 0x000000ffff137224 */ /* 0x000fe200078e00ff */
[----:B------:R-:W-:Y:S01]  /*a9d0*/  ULDC UR36, c[0x0][0xc] ;  /* 0x0000030000247ab9 */ /* 0x000fe20000000800 */
[----:B------:R-:W-:Y:S01]  /*a9e0*/  ULDC.64 UR38, c[0x0][0x198] ;  /* 0x0000660000267ab9 */ /* 0x000fe20000000a00 */
[----:B---3--:R-:W-:-:S06]  /*a9f0*/  ULEA UR4, UR5, UR4, 0x18 ;  /* 0x0000000405047291 */ /* 0x008fcc000f8ec03f */
[----:B------:R-:W-:Y:S01]  /*aa00*/  IMAD.U32 R18, RZ, RZ, UR4 ;  /* 0x00000004ff127e24 */ /* 0x000fe2000f8e00ff */
[C---:B--2---:R-:W-:Y:S01]  /*aa10*/  LOP3.LUT R4, R5.reuse, 0x7f, RZ, 0xc0, !PT ;  /* 0x0000007f05047812 */ /* 0x044fe200078ec0ff */
[----:B-1----:R-:W-:-:S05]  /*aa20*/  IMAD.SHL.U32 R0, R5, 0x8, RZ ;  /* 0x0000000805007824 */ /* 0x002fca00078e00ff */
[C---:B0-----:R-:W-:Y:S02]  /*aa30*/  LOP3.LUT R2, R0.reuse, 0x1f8, RZ, 0xc0, !PT ;  /* 0x000001f800027812 */ /* 0x041fe400078ec0ff */
[----:B------:R-:W-:Y:S02]  /*aa40*/  LOP3.LUT R0, R0, 0x38, RZ, 0xc0, !PT ;  /* 0x0000003800007812 */ /* 0x000fe400078ec0ff */
[----:B------:R-:W-:Y:S01]  /*aa50*/  LOP3.LUT R3, R2, 0x38, R5, 0x78, !PT ;  /* 0x0000003802037812 */ /* 0x000fe200078e7805 */
[----:B------:R-:W-:Y:S01]  /*aa60*/  IMAD.SHL.U32 R2, R4, 0x8, RZ ;  /* 0x0000000804027824 */ /* 0x000fe200078e00ff */
[----:B------:R-:W-:-:S04]  /*aa70*/  SHF.R.U32.HI R4, RZ, 0x3, R4 ;  /* 0x00000003ff047819 */ /* 0x000fc80000011604 */
[----:B------:R-:W-:Y:S01]  /*aa80*/  LOP3.LUT R3, R3, 0x200, R2, 0xf8, !PT ;  /* 0x0000020003037812 */ /* 0x000fe200078ef802 */
[----:B------:R-:W-:-:S04]  /*aa90*/  IMAD.SHL.U32 R2, R5, 0x10, RZ ;  /* 0x0000001005027824 */ /* 0x000fc800078e00ff */
[----:B------:R-:W-:Y:S01]  /*aaa0*/  IMAD R3, R3, 0x2, R18 ;  /* 0x0000000203037824 */ /* 0x000fe200078e0212 */
[----:B------:R-:W-:Y:S01]  /*aab0*/  LOP3.LUT R4, R4, 0x70, R2, 0xf8, !PT ;  /* 0x0000007004047812 */ /* 0x000fe200078ef802 */
[----:B------:R-:W-:-:S03]  /*aac0*/  IMAD.MOV.U32 R2, RZ, RZ, 0x1 ;  /* 0x00000001ff027424 */ /* 0x000fc600078e00ff */
[----:B------:R-:W-:Y:S04]  /*aad0*/  STL [R1+0x24], R3 ;  /* 0x0000240301007387 */ /* 0x000fe80000100800 */
[----:B------:R0:W-:Y:S04]  /*aae0*/  STL [R1+0x14], R2 ;  /* 0x0000140201007387 */ /* 0x0001e80000100800 */
[----:B------:R1:W-:Y:S01]  /*aaf0*/  STL [R1+0x48], RZ ;  /* 0x000048ff01007387 */ /* 0x0003e20000100800 */
[C---:B0-----:R-:W-:Y:S02]  /*ab00*/  LOP3.LUT R2, R0.reuse, 0x40, RZ, 0xfc, !PT ;  /* 0x0000004000027812 */ /* 0x041fe400078efcff */
[----:B-1----:R-:W-:-:S07]  /*ab10*/  LOP3.LUT R0, R0, 0x80, RZ, 0xfc, !PT ;  /* 0x0000008000007812 */ /* 0x002fce00078efcff */
.L_x_329:
[----:B--2---:R-:W2:Y:S01]  /*ab20*/  LDL R0, [R1+0xc] ;  /* 0x00000c0001007983 */ /* 0x004ea20000100800 */
[----:B------:R-:W2:Y:S01]  /*ab30*/  LDC.64 R2, c[0x0][0xc88] ;  /* 0x00032200ff027b82 */ /* 0x000ea20000000a00 */
[----:B------:R-:W-:Y:S05]  /*ab40*/  YIELD ;  /* 0x0000000000007946 */ /* 0x000fea0003800000 */
[----:B------:R-:W-:Y:S01]  /*ab50*/  ULDC.64 UR4, c[0x0][0xa28] ;  /* 0x00028a0000047ab9 */ /* 0x000fe20000000a00 */
[----:B-1----:R-:W-:Y:S01]  /*ab60*/  IMAD.MOV.U32 R6, RZ, RZ, RZ ;  /* 0x000000ffff067224 */ /* 0x002fe200078e00ff */
[----:B------:R-:W-:Y:S01]  /*ab70*/  ISETP.NE.U32.AND P0, PT, RZ, UR4, PT ;  /* 0x00000004ff007c0c */ /* 0x000fe2000bf05070 */
[----:B------:R-:W-:Y:S01]  /*ab80*/  ULDC.64 UR6, c[0x0][0xa18] ;  /* 0x0002860000067ab9 */ /* 0x000fe20000000a00 */
[----:B------:R-:W-:Y:S01]  /*ab90*/  ULDC.64 UR8, c[0x0][0xa08] ;  /* 0x0002820000087ab9 */ /* 0x000fe20000000a00 */
[----:B--2---:R-:W-:-:S05]  /*aba0*/  IMAD.WIDE R2, R0, 0x4, R2 ;  /* 0x0000000400027825 */ /* 0x004fca00078e0202 */
[----:B------:R-:W2:Y:S01]  /*abb0*/  LDG.E R10, desc[UR40][R2.64] ;  /* 0x00000028020a7981 */ /* 0x000ea2000c1e1900 */
[----:B------:R-:W-:Y:S01]  /*abc0*/  ISETP.NE.AND.EX P0, PT, RZ, UR5, PT, P0 ;  /* 0x00000005ff007c0c */ /* 0x000fe2000bf05300 */
[----:B------:R-:W-:Y:S01]  /*abd0*/  IMAD.MOV.U32 R0, RZ, RZ, RZ ;  /* 0x000000ffff007224 */ /* 0x000fe200078e00ff */
[----:B--2---:R-:W-:Y:S01]  /*abe0*/  SHF.R.S32.HI R4, RZ, 0x1f, R10 ;  /* 0x0000001fff047819 */ /* 0x004fe2000001140a */
[----:B------:R-:W-:-:S10]  /*abf0*/  IMAD.SHL.U32 R17, R10, 0x4, RZ ;  /* 0x000000040a117824 */ /* 0x000fd400078e00ff */
[C---:B------:R-:W-:Y:S01]  /*ac00*/  @P0 LEA R2, P1, R10.reuse, UR4, 0x2 ;  /* 0x000000040a020c11 */ /* 0x040fe2000f8210ff */
[----:B------:R-:W-:Y:S03]  /*ac10*/  STL [R1+0x2c], R10 ;  /* 0x00002c0a01007387 */ /* 0x000fe60000100800 */
[C-C-:B------:R-:W-:Y:S01]  /*ac20*/  @P0 LEA.HI.X R3, R10.reuse, UR5, R4.reuse, 0x2, P1 ;  /* 0x000000050a030c11 */ /* 0x140fe200088f1404 */
[----:B------:R-:W-:Y:S01]  /*ac30*/  ULDC.64 UR4, c[0x0][0xa00] ;  /* 0x0002800000047ab9 */ /* 0x000fe20000000a00 */
[----:B------:R-:W-:Y:S01]  /*ac40*/  SHF.L.U64.HI R9, R10, 0x2, R4 ;  /* 0x000000020a097819 */ /* 0x000fe20000010204 */
[----:B0-----:R0:W-:Y:S01]  /*ac50*/  STL [R1+0x3c], R4 ;  /* 0x00003c0401007387 */ /* 0x0011e20000100800 */
[----:B------:R-:W-:-:S03]  /*ac60*/  ISETP.NE.U32.AND P1, PT, RZ, UR4, PT ;  /* 0x00000004ff007c0c */ /* 0x000fc6000bf25070 */
[----:B------:R1:W5:Y:S01]  /*ac70*/  @P0 LDG.E R0, desc[UR40][R2.64] ;  /* 0x0000002802000981 */ /* 0x000362000c1e1900 */
[----:B------:R-:W-:Y:S01]  /*ac80*/  ISETP.NE.AND.EX P1, PT, RZ, UR5, PT, P1 ;  /* 0x00000005ff007c0c */ /* 0x000fe2000bf25310 */
[----:B------:R-:W-:Y:S01]  /*ac90*/  IMAD.MOV.U32 R8, RZ, RZ, RZ ;  /* 0x000000ffff087224 */ /* 0x000fe200078e00ff */
[----:B------:R-:W-:Y:S01]  /*aca0*/  ISETP.NE.U32.AND P2, PT, RZ, UR6, PT ;  /* 0x00000006ff007c0c */ /* 0x000fe2000bf45070 */
[----:B------:R-:W-:Y:S01]  /*acb0*/  STL [R1+0x20], R9 ;  /* 0x0000200901007387 */ /* 0x000fe20000100800 */
[----:B------:R-:W-:Y:S02]  /*acc0*/  ISETP.NE.U32.AND P0, PT, RZ, UR8, PT ;  /* 0x00000008ff007c0c */ /* 0x000fe4000bf05070 */
[C---:B0-----:R-:W-:Y:S02]  /*acd0*/  IADD3 R4, P4, R17.reuse, UR8, RZ ;  /* 0x0000000811047c10 */ /* 0x041fe4000ff9e0ff */
[----:B-1----:R-:W-:Y:S02]  /*ace0*/  IADD3 R2, P3, R17, UR4, RZ ;  /* 0x0000000411027c10 */ /* 0x002fe4000ff7e0ff */
[----:B------:R-:W-:-:S02]  /*acf0*/  ISETP.NE.AND.EX P2, PT, RZ, UR7, PT, P2 ;  /* 0x00000007ff007c0c */ /* 0x000fc4000bf45320 */
[C---:B------:R-:W-:Y:S02]  /*ad00*/  IADD3.X R3, R9.reuse, UR5, RZ, P3, !PT ;  /* 0x0000000509037c10 */ /* 0x040fe40009ffe4ff */
[----:B------:R-:W-:Y:S02]  /*ad10*/  ISETP.NE.AND.EX P0, PT, RZ, UR9, PT, P0 ;  /* 0x00000009ff007c0c */ /* 0x000fe4000bf05300 */
[----:B------:R-:W-:Y:S01]  /*ad20*/  IADD3.X R5, R9, UR9, RZ, P4, !PT ;  /* 0x0000000909057c10 */ /* 0x000fe2000a7fe4ff */
[----:B------:R-:W2:Y:S01]  /*ad30*/  @P1 LDG.E R6, desc[UR40][R2.64] ;  /* 0x0000002802061981 */ /* 0x000ea2000c1e1900 */
[----:B------:R-:W-:Y:S02]  /*ad40*/  ULDC UR4, c[0x0][0x288] ;  /* 0x0000a20000047ab9 */ /* 0x000fe40000000800 */
[----:B------:R-:W-:Y:S01]  /*ad50*/  IMAD.U32 R11, RZ, RZ, UR4 ;  /* 0x00000004ff0b7e24 */ /* 0x000fe2000f8e00ff */
[----:B------:R-:W-:-:S06]  /*ad60*/  ULDC.64 UR4, c[0x0][0x418] ;  /* 0x0001060000047ab9 */ /* 0x000fcc0000000a00 */
[----:B------:R-:W5:Y:S04]  /*ad70*/  @P0 LDG.E R8, desc[UR40][R4.64] ;  /* 0x0000002804080981 */ /* 0x000f68000c1e1900 */
[----:B--2---:R0:W-:Y:S02]  /*ad80*/  STL [R1+0x30], R6 ;  /* 0x0000300601007387 */ /* 0x0041e40000100800 */
[----:B0-----:R-:W-:-:S04]  /*ad90*/  @P2 IADD3 R6, P3, R17, UR6, RZ ;  /* 0x0000000611062c10 */ /* 0x001fc8000ff7e0ff */
[----:B------:R-:W-:-:S05]  /*ada0*/  @P2 IADD3.X R7, R9, UR7, RZ, P3, !PT ;  /* 0x0000000709072c10 */ /* 0x000fca0009ffe4ff */
[----:B------:R0:W2:Y:S01]  /*adb0*/  @P2 LDG.E R11, desc[UR40][R6.64] ;  /* 0x00000028060b2981 */ /* 0x0000a2000c1e1900 */
[----:B------:R-:W-:-:S03]  /*adc0*/  UISETP.NE.U32.AND UP0, UPT, UR4, URZ, UPT ;  /* 0x0000003f0400728c */ /* 0x000fc6000bf05070 */
[----:B------:R-:W-:Y:S01]  /*add0*/  ULDC UR4, c[0x0][0x424] ;  /* 0x0001090000047ab9 */ /* 0x000fe20000000800 */
[----:B------:R-:W-:-:S03]  /*ade0*/  UISETP.NE.AND.EX UP0, UPT, UR5, URZ, UPT, UP0 ;  /* 0x0000003f0500728c */ /* 0x000fc6000bf05300 */
[----:B------:R-:W-:Y:S01]  /*adf0*/  ULDC UR5, c[0x0][0x2f0] ;  /* 0x0000bc0000057ab9 */ /* 0x000fe20000000800 */
[----:B------:R-:W-:-:S04]  /*ae00*/  USEL UR4, UR4, 0x1, UP0 ;  /* 0x0000000104047887 */ /* 0x000fc80008000000 */
[----:B------:R-:W-:-:S06]  /*ae10*/  UIMAD UR4, UR4, UR5, URZ ;  /* 0x00000005040472a4 */ /* 0x000fcc000f8e023f */
[----:B0-----:R-:W-:Y:S01]  /*ae20*/  IMAD.U32 R6, RZ, RZ, UR4 ;  /* 0x00000004ff067e24 */ /* 0x001fe2000f8e00ff */
[----:B--2---:R0:W-:Y:S01]  /*ae30*/  STL [R1+0x40], R11 ;  /* 0x0000400b01007387 */ /* 0x0041e20000100800 */
[----:B------:R-:W-:Y:S05]  /*ae40*/  @P2 BRA `(.L_x_228) ;  /* 0x0000000000142947 */ /* 0x000fea0003800000 */
[----:B------:R-:W-:Y:S05]  /*ae50*/  @!P1 BRA `(.L_x_228) ;  /* 0x0000000000109947 */ /* 0x000fea0003800000 */
[----:B------:R-:W2:Y:S04]  /*ae60*/  LDG.E R7, desc[UR40][R2.64] ;  /* 0x0000002802077981 */ /* 0x000ea8000c1e1900 */
[----:B------:R-:W2:Y:S02]  /*ae70*/  LDG.E R2, desc[UR40][R2.64+0x4] ;  /* 0x0000042802027981 */ /* 0x000ea4000c1e1900 */
[----:B--2---:R-:W-:-:S05]  /*ae80*/  IMAD.IADD R2, R2, 0x1, -R7 ;  /* 0x0000000102027824 */ /* 0x004fca00078e0a07 */
[----:B------:R1:W-:Y:S02]  /*ae90*/  STL [R1+0x40], R2 ;  /* 0x0000400201007387 */ /* 0x0003e40000100800 */
.L_x_228:
[----:B------:R-:W1:Y:S01]  /*aea0*/  LDL.LU R7, [R1+0x8] ;  /* 0x0000080001077983 */ /* 0x000e620000300800 */
[----:B------:R-:W-:Y:S02]  /*aeb0*/  ULDC.64 UR4, c[0x0][0xa20] ;  /* 0x0002880000047ab9 */ /* 0x000fe40000000a00 */
[----:B------:R-:W-:-:S04]  /*aec0*/  ISETP.NE.U32.AND P1, PT, RZ, UR4, PT ;  /* 0x00000004ff007c0c */ /* 0x000fc8000bf25070 */
[----:B------:R-:W-:Y:S02]  /*aed0*/  ISETP.NE.AND.EX P1, PT, RZ, UR5, PT, P1 ;  /* 0x00000005ff007c0c */ /* 0x000fe4000bf25310 */
[C---:B-1----:R-:W-:Y:S02]  /*aee0*/  LOP3.LUT R2, R7.reuse, 0xff000000, RZ, 0xc0, !PT ;  /* 0xff00000007027812 */ /* 0x042fe400078ec0ff */
[C---:B------:R-:W-:Y:S02]  /*aef0*/  LOP3.LUT R3, R7.reuse, 0xff0000, RZ, 0xc0, !PT ;  /* 0x00ff000007037812 */ /* 0x040fe400078ec0ff */
[----:B------:R-:W-:Y:S02]  /*af00*/  SHF.R.U32.HI R2, RZ, 0x8, R2 ;  /* 0x00000008ff027819 */ /* 0x000fe40000011602 */
[----:B------:R-:W-:Y:S01]  /*af10*/  LOP3.LUT R16, R7, 0xffff, RZ, 0xc0, !PT ;  /* 0x0000ffff07107812 */ /* 0x000fe200078ec0ff */
[----:B-----5:R-:W-:Y:S01]  /*af20*/  IMAD.IADD R7, R8, 0x1, R0 ;  /* 0x0000000108077824 */ /* 0x020fe200078e0200 */
[----:B------:R-:W-:Y:S01]  /*af30*/  LEA.HI R2, R3, R2, RZ, 0x10 ;  /* 0x0000000203027211 */ /* 0x000fe200078f80ff */
[----:B------:R-:W-:-:S05]  /*af40*/  IMAD.MOV.U32 R3, RZ, RZ, R10 ;  /* 0x000000ffff037224 */ /* 0x000fca00078e000a */
[----:B------:R1:W-:Y:S04]  /*af50*/  STL [R1+0x10], R3 ;  /* 0x0000100301007387 */ /* 0x0003e80000100800 */
[----:B------:R1:W-:Y:S01]  /*af60*/  STL [R1+0x18], R7 ;  /* 0x0000180701007387 */ /* 0x0003e20000100800 */
[----:B------:R-:W-:Y:S05]  /*af70*/  @!P1 BRA `(.L_x_229) ;  /* 0x0000000000109947 */ /* 0x000fea0003800000 */
[----:B------:R-:W-:-:S04]  /*af80*/  IADD3 R6, P0, R17, UR4, RZ ;  /* 0x0000000411067c10 */ /* 0x000fc8000ff1e0ff */
[----:B-1----:R-:W-:-:S05]  /*af90*/  IADD3.X R7, R9, UR5, RZ, P0, !PT ;  /* 0x0000000509077c10 */ /* 0x002fca00087fe4ff */
[----:B------:R2:W5:Y:S01]  /*afa0*/  LDG.E R6, desc[UR40][R6.64] ;  /* 0x0000002806067981 */ /* 0x000562000c1e1900 */
[----:B------:R-:W-:Y:S05]  /*afb0*/  BRA `(.L_x_230) ;  /* 0x0000000000107947 */ /* 0x000fea0003800000 */
.L_x_229:
[----:B------:R-:W-:Y:S05]  /*afc0*/  @!P0 BRA `(.L_x_230) ;  /* 0x00000000000c8947 */ /* 0x000fea0003800000 */
[----:B------:R-:W2:Y:S04]  /*afd0*/  LDG.E R6, desc[UR40][R4.64] ;  /* 0x0000002804067981 */ /* 0x000ea8000c1e1900 */
[----:B------:R-:W2:Y:S02]  /*afe0*/  LDG.E R4, desc[UR40][R4.64+0x4] ;  /* 0x0000042804047981 */ /* 0x000ea4000c1e1900 */
[----:B--2---:R-:W-:-:S07]  /*aff0*/  IMAD.IADD R6, R4, 0x1, -R6 ;  /* 0x0000000104067824 */ /* 0x004fce00078e0a06 */
.L_x_230:
[----:B-----5:R-:W-:Y:S01]  /*b000*/  IMAD.IADD R6, R6, 0x1, -R0 ;  /* 0x0000000106067824 */ /* 0x020fe200078e0a00 */
[----:B------:R-:W-:Y:S01]  /*b010*/  LOP3.LUT R9, R2, 0xff, RZ, 0xc0, !PT ;  /* 0x000000ff02097812 */ /* 0x000fe200078ec0ff */
[----:B------:R-:W-:Y:S01]  /*b020*/  IMAD.MOV.U32 R4, RZ, RZ, RZ ;  /* 0x000000ffff047224 */ /* 0x000fe200078e00ff */
[----:B------:R-:W-:Y:S01]  /*b030*/  BSSY B0, `(.L_x_231) ;  /* 0x000002a000007945 */ /* 0x000fe20003800000 */
[C---:B------:R-:W-:Y:S01]  /*b040*/  VIADD R0, R6.reuse, 0x7f ;  /* 0x0000007f06007836 */ /* 0x040fe20000000000 */
[----:B------:R-:W-:Y:S01]  /*b050*/  ISETP.GE.AND P0, PT, R6, 0x1, PT ;  /* 0x000000010600780c */ /* 0x000fe20003f06270 */
[----:B------:R-:W-:Y:S01]  /*b060*/  IMAD.MOV.U32 R10, RZ, RZ, R4 ;  /* 0x000000ffff0a7224 */ /* 0x000fe200078e0004 */
[----:B------:R3:W-:Y:S02]  /*b070*/  STL [R1+0x34], R4 ;  /* 0x0000340401007387 */ /* 0x0007e40000100800 */
[----:B-1----:R-:W-:-:S04]  /*b080*/  SHF.R.S32.HI R3, RZ, 0x1f, R0 ;  /* 0x0000001fff037819 */ /* 0x002fc80000011400 */
[----:B------:R-:W-:-:S04]  /*b090*/  LEA.HI R3, R3, R0, RZ, 0x7 ;  /* 0x0000000003037211 */ /* 0x000fc800078f38ff */
[----:B------:R-:W-:-:S05]  /*b0a0*/  SHF.R.S32.HI R8, RZ, 0x7, R3 ;  /* 0x00000007ff087819 */ /* 0x000fca0000011403 */
[----:B------:R3:W-:Y:S04]  /*b0b0*/  STL [R1+0x44], R8 ;  /* 0x0000440801007387 */ /* 0x0007e80000100800 */
[----:B------:R3:W-:Y:S01]  /*b0c0*/  STL [R1+0x58], R9 ;  /* 0x0000580901007387 */ /* 0x0007e20000100800 */
[----:B------:R-:W-:Y:S05]  /*b0d0*/  @!P0 BRA `(.L_x_232) ;  /* 0x00000000007c8947 */ /* 0x000fea0003800000 */
[----:B------:R-:W-:-:S04]  /*b0e0*/  SHF.R.U32.HI R0, RZ, 0x10, R2 ;  /* 0x00000010ff007819 */ /* 0x000fc80000011602 */
[----:B------:R-:W-:-:S13]  /*b0f0*/  ISETP.NE.AND P0, PT, R0, RZ, PT ;  /* 0x000000ff0000720c */ /* 0x000fda0003f05270 */
[----:B------:R-:W3:Y:S02]  /*b100*/  @!P0 LDC R0, c[0x0][0x9f0] ;  /* 0x00027c00ff008b82 */ /* 0x000ee40000000800 */
[----:B---3--:R-:W-:-:S04]  /*b110*/  IABS R4, R0 ;  /* 0x0000000000047213 */ /* 0x008fc80000000000 */
[----:B------:R-:W1:Y:S08]  /*b120*/  I2F.RP R2, R4 ;  /* 0x0000000400027306 */ /* 0x000e700000209400 */
[----:B-1----:R-:W1:Y:S02]  /*b130*/  MUFU.RCP R2, R2 ;  /* 0x0000000200027308 */ /* 0x002e640000001000 */
[----:B-1----:R-:W-:-:S06]  /*b140*/  VIADD R2, R2, 0xffffffe ;  /* 0x0ffffffe02027836 */ /* 0x002fcc0000000000 */
[----:B------:R-:W1:Y:S02]  /*b150*/  F2I.FTZ.U32.TRUNC.NTZ R3, R2 ;  /* 0x0000000200037305 */ /* 0x000e64000021f000 */
[----:B-1----:R-:W-:-:S04]  /*b160*/  IMAD.MOV R2, RZ, RZ, -R3 ;  /* 0x000000ffff027224 */ /* 0x002fc800078e0a03 */
[----:B------:R-:W-:Y:S02]  /*b170*/  IMAD R5, R2, R4, RZ ;  /* 0x0000000402057224 */ /* 0x000fe400078e02ff */
[----:B------:R-:W-:-:S04]  /*b180*/  IMAD.MOV.U32 R2, RZ, RZ, RZ ;  /* 0x000000ffff027224 */ /* 0x000fc800078e00ff */
[----:B--2---:R-:W-:Y:S01]  /*b190*/  IMAD.HI.U32 R7, R3, R5, R2 ;  /* 0x0000000503077227 */ /* 0x004fe200078e0002 */
[----:B------:R-:W-:Y:S02]  /*b1a0*/  IABS R2, R0 ;  /* 0x0000000000027213 */ /* 0x000fe40000000000 */
[----:B------:R-:W-:-:S03]  /*b1b0*/  IADD3 R5, R0, -0x1, R8 ;  /* 0xffffffff00057810 */ /* 0x000fc60007ffe008 */
[----:B------:R-:W-:Y:S01]  /*b1c0*/  IMAD.MOV R2, RZ, RZ, -R2 ;  /* 0x000000ffff027224 */ /* 0x000fe200078e0a02 */
[----:B------:R-:W-:Y:S02]  /*b1d0*/  IABS R3, R5 ;  /* 0x0000000500037213 */ /* 0x000fe40000000000 */
[----:B------:R-:W-:Y:S01]  /*b1e0*/  LOP3.LUT R5, R5, R0, RZ, 0x3c, !PT ;  /* 0x0000000005057212 */ /* 0x000fe200078e3cff */
[----:B------:R-:W-:Y:S02]  /*b1f0*/  IMAD.MOV.U32 R6, RZ, RZ, R2 ;  /* 0x000000ffff067224 */ /* 0x000fe400078e0002 */
[----:B------:R-:W-:Y:S01]  /*b200*/  IMAD.HI.U32 R2, R7, R3, RZ ;  /* 0x0000000307027227 */ /* 0x000fe200078e00ff */
[----:B------:R-:W-:-:S03]  /*b210*/  ISETP.GE.AND P2, PT, R5, RZ, PT ;  /* 0x000000ff0500720c */ /* 0x000fc60003f46270 */
        /* <DEDUP_REMOVED lines=9> */
[----:B------:R-:W-:-:S05]  /*b2b0*/  IMAD.MOV.U32 R10, RZ, RZ, R2 ;  /* 0x000000ffff0a7224 */ /* 0x000fca00078e0002 */
[----:B------:R1:W-:Y:S02]  /*b2c0*/  STL [R1+0x34], R10 ;  /* 0x0000340a01007387 */ /* 0x0003e40000100800 */
.L_x_232:
[----:B------:R-:W-:Y:S05]  /*b2d0*/  BSYNC B0 ;  /* 0x0000000000007941 */ /* 0x000fea0003800000 */
.L_x_231:
[----:B------:R-:W-:Y:S01]  /*b2e0*/  IMAD.MOV.U32 R0, RZ, RZ, R10 ;  /* 0x000000ffff007224 */ /* 0x000fe200078e000a */
[----:B------:R-:W-:Y:S03]  /*b2f0*/  BSSY B7, `(.L_x_233) ;  /* 0x000040d000077945 */ /* 0x000fe60003800000 */
[----:B------:R-:W-:-:S05]  /*b300*/  IMAD R2, R9, R0, RZ ;  /* 0x0000000009027224 */ /* 0x000fca00078e02ff */
[----:B------:R-:W-:Y:S01]  /*b310*/  VIADDMNMX R0, R2, R0, R8, PT ;  /* 0x0000000002007246 */ /* 0x000fe20003800108 */
[----:B------:R4:W-:Y:S03]  /*b320*/  STL [R1+0x28], R2 ;  /* 0x0000280201007387 */ /* 0x0009e60000100800 */
[----:B------:R-:W-:Y:S01]  /*b330*/  ISETP.GT.AND P0, PT, R0, R2, PT ;  /* 0x000000020000720c */ /* 0x000fe20003f04270 */
[----:B------:R4:W-:-:S12]  /*b340*/  STL [R1+0x38], R0 ;  /* 0x0000380001007387 */ /* 0x0009d80000100800 */
[----:B----4-:R-:W-:Y:S05]  /*b350*/  @P0 BRA `(.L_x_234) ;  /* 0x0000000000480947 */ /* 0x010fea0003800000 */
[----:B------:R-:W4:Y:S02]  /*b360*/  S2R R0, SR_TID.X ;  /* 0x0000000000007919 */ /* 0x000f240000002100 */
[----:B----4-:R-:W-:-:S04]  /*b370*/  LOP3.LUT R0, R0, 0x7f, RZ, 0xc0, !PT ;  /* 0x0000007f00007812 */ /* 0x010fc800078ec0ff */
[----:B------:R-:W-:-:S13]  /*b380*/  ISETP.NE.AND P0, PT, R0, RZ, PT ;  /* 0x000000ff0000720c */ /* 0x000fda0003f05270 */
[----:B------:R-:W-:Y:S05]  /*b390*/  @P0 BRA `(.L_x_235) ;  /* 0x0000004000080947 */ /* 0x000fea0003800000 */
[----:B------:R-:W4:Y:S01]  /*b3a0*/  S2R R3, SR_LANEID ;  /* 0x0000000000037919 */ /* 0x000f220000000000 */
[----:B------:R-:W-:Y:S02]  /*b3b0*/  VOTEU.ANY UR4, UPT, PT ;  /* 0x0000000000047886 */ /* 0x000fe400038e0100 */
[----:B------:R-:W4:Y:S08]  /*b3c0*/  FLO.U32 R0, UR4 ;  /* 0x0000000400007d00 */ /* 0x000f3000080e0000 */
[----:B------:R-:W5:Y:S01]  /*b3d0*/  POPC R5, UR4 ;  /* 0x0000000400057d09 */ /* 0x000f620008000000 */
[----:B----4-:R-:W-:-:S02]  /*b3e0*/  ISETP.EQ.U32.AND P0, PT, R0, R3, PT ;  /* 0x000000030000720c */ /* 0x010fc40003f02070 */
[----:B------:R-:W5:Y:S11]  /*b3f0*/  LDC.64 R2, c[0x0][0xc60] ;  /* 0x00031800ff027b82 */ /* 0x000f760000000a00 */
[----:B-----5:R-:W4:Y:S01]  /*b400*/  @P0 ATOMG.E.ADD.STRONG.GPU PT, R3, desc[UR40][R2.64], R5 ;  /* 0x00000005020309a8 */ /* 0x020f2200081ee1e8 */
[----:B---3--:R-:W3:Y:S02]  /*b410*/  S2R R4, SR_LTMASK ;  /* 0x0000000000047919 */ /* 0x008ee40000003900 */
[----:B---3--:R-:W-:-:S04]  /*b420*/  LOP3.LUT R4, R4, UR4, RZ, 0xc0, !PT ;  /* 0x0000000404047c12 */ /* 0x008fc8000f8ec0ff */
[----:B--2---:R-:W2:Y:S01]  /*b430*/  POPC R7, R4 ;  /* 0x0000000400077309 */ /* 0x004ea20000000000 */
[----:B----4-:R-:W2:Y:S02]  /*b440*/  SHFL.IDX PT, R0, R3, R0, 0x1f ;  /* 0x00001f0003007589 */ /* 0x010ea400000e0000 */
[----:B--2---:R-:W-:-:S05]  /*b450*/  IADD3 R0, R0, UR36, R7 ;  /* 0x0000002400007c10 */ /* 0x004fca000fffe007 */
[----:B------:R4:W-:Y:S01]  /*b460*/  STL [R1], R0 ;  /* 0x0000000001007387 */ /* 0x0009e20000100800 */
[----:B------:R-:W-:Y:S05]  /*b470*/  BRA `(.L_x_235) ;  /* 0x0000003c00d07947 */ /* 0x000fea0003800000 */
.L_x_234:
[----:B------:R-:W-:Y:S01]  /*b480*/  VIADD R0, R18, 0x1c400 ;  /* 0x0001c40012007836 */ /* 0x000fe20000000000 */
[----:B------:R-:W-:Y:S04]  /*b490*/  BSSY B6, `(.L_x_236) ;  /* 0x0000013000067945 */ /* 0x000fe80003800000 */
[----:B------:R-:W-:-:S13]  /*b4a0*/  LOP3.LUT P0, RZ, R0, 0x3ff, RZ, 0xc0, !PT ;  /* 0x000003ff00ff7812 */ /* 0x000fda000780c0ff */
[----:B------:R-:W-:Y:S05]  /*b4b0*/  @!P0 BRA `(.L_x_237) ;  /* 0x0000000000408947 */ /* 0x000fea0003800000 */
[----:B------:R-:W-:Y:S01]  /*b4c0*/  MOV R2, 0x0 ;  /* 0x0000000000027802 */ /* 0x000fe20000000f00 */
[----:B------:R-:W-:Y:S01]  /*b4d0*/  ULDC.64 UR6, c[0x4][0xb8] ;  /* 0x01002e0000067ab9 */ /* 0x000fe20000000a00 */
[----:B------:R-:W-:Y:S01]  /*b4e0*/  ULDC.64 UR8, c[0x4][0xc0] ;  /* 0x0100300000087ab9 */ /* 0x000fe20000000a00 */
[----:B------:R-:W-:Y:S01]  /*b4f0*/  ULDC.64 UR4, c[0x4][0x8] ;  /* 0x0100020000047ab9 */ /* 0x000fe20000000a00 */
[----:B---3--:R-:W-:Y:S02]  /*b500*/  IMAD.U32 R4, RZ, RZ, UR6 ;  /* 0x00000006ff047e24 */ /* 0x008fe4000f8e00ff */
[----:B------:R-:W3:Y:S01]  /*b510*/  LDC.64 R2, c[0x4][R2] ;  /* 0x0100000002027b82 */ /* 0x000ee20000000a00 */
[----:B------:R-:W-:Y:S02]  /*b520*/  IMAD.U32 R5, RZ, RZ, UR7 ;  /* 0x00000007ff057e24 */ /* 0x000fe4000f8e00ff */
[----:B------:R-:W-:Y:S02]  /*b530*/  IMAD.U32 R6, RZ, RZ, UR8 ;  /* 0x00000008ff067e24 */ /* 0x000fe4000f8e00ff */
[----:B--2---:R-:W-:-:S02]  /*b540*/  IMAD.U32 R7, RZ, RZ, UR9 ;  /* 0x00000009ff077e24 */ /* 0x004fc4000f8e00ff */
[----:B-1----:R-:W-:Y:S02]  /*b550*/  IMAD.U32 R10, RZ, RZ, UR4 ;  /* 0x00000004ff0a7e24 */ /* 0x002fe4000f8e00ff */
[----:B0-----:R-:W-:Y:S02]  /*b560*/  IMAD.U32 R11, RZ, RZ, UR5 ;  /* 0x00000005ff0b7e24 */ /* 0x001fe4000f8e00ff */
[----:B------:R-:W-:Y:S02]  /*b570*/  IMAD.MOV.U32 R8, RZ, RZ, 0x70 ;  /* 0x00000070ff087424 */ /* 0x000fe400078e00ff */
[----:B------:R-:W-:Y:S02]  /*b580*/  IMAD.MOV.U32 R12, RZ, RZ, 0x1 ;  /* 0x00000001ff0c7424 */ /* 0x000fe400078e00ff */
[----:B------:R-:W-:-:S07]  /*b590*/  IMAD.MOV.U32 R13, RZ, RZ, RZ ;  /* 0x000000ffff0d7224 */ /* 0x000fce00078e00ff */
[----:B------:R-:W-:-:S07]  /*b5a0*/  LEPC R20, `(.L_x_237) ;  /* 0x000000001014794e */ /* 0x000fce0000000000 */
[----:B---3--:R-:W-:Y:S05]  /*b5b0*/  CALL.ABS.NOINC R2 ;  /* 0x0000000002007343 */ /* 0x008fea0003c00000 */
.L_x_237:
[----:B------:R-:W-:Y:S05]  /*b5c0*/  BSYNC B6 ;  /* 0x0000000000067941 */ /* 0x000fea0003800000 */
.L_x_236:
        /* <DEDUP_REMOVED lines=8> */
[----:B------:R4:W4:Y:S01]  /*b650*/  LDC.64 R2, c[0x4][R0] ;  /* 0x0100000000027b82 */ /* 0x0009220000000a00 */
[----:B---3--:R-:W-:Y:S02]  /*b660*/  IMAD.U32 R4, RZ, RZ, UR6 ;  /* 0x00000006ff047e24 */ /* 0x008fe4000f8e00ff */
        /* <DEDUP_REMOVED lines=9> */
[----:B----4-:R-:W-:Y:S05]  /*b700*/  CALL.ABS.NOINC R2 ;  /* 0x0000000002007343 */ /* 0x010fea0003c00000 */
.L_x_240:
[----:B------:R-:W-:Y:S01]  /*b710*/  MOV R2, 0x0 ;  /* 0x0000000000027802 */ /* 0x000fe20000000f00 */
[----:B------:R-:W-:Y:S01]  /*b720*/  ULDC.64 UR6, c[0x4][0xb8] ;  /* 0x01002e0000067ab9 */ /* 0x000fe20000000a00 */
[----:B------:R-:W-:Y:S01]  /*b730*/  ULDC.64 UR8, c[0x4][0xc0] ;  /* 0x0100300000087ab9 */ /* 0x000fe20000000a00 */
[----:B------:R-:W-:Y:S01]  /*b740*/  ULDC.64 UR4, c[0x4][0x18] ;  /* 0x0100060000047ab9 */ /* 0x000fe20000000a00 */
[----:B------:R-:W-:Y:S02]  /*b750*/  IMAD.U32 R4, RZ, RZ, UR6 ;  /* 0x00000006ff047e24 */ /* 0x000fe4000f8e00ff */
[----:B------:R-:W0:Y:S01]  /*b760*/  LDC.64 R2, c[0x4][R2] ;  /* 0x0100000002027b82 */ /* 0x000e220000000a00 */
[----:B------:R-:W-:Y:S02]  /*b770*/  IMAD.U32 R5, RZ, RZ, UR7 ;  /* 0x00000007ff057e24 */ /* 0x000fe4000f8e00ff */
[----:B------:R-:W-:Y:S02]  /*b780*/  IMAD.U32 R6, RZ, RZ, UR8 ;  /* 0x00000008ff067e24 */ /* 0x000fe4000f8e00ff */
[----:B------:R-:W-:-:S02]  /*b790*/  IMAD.U32 R7, RZ, RZ, UR9 ;  /* 0x00000009ff077e24 */ /* 0x000fc4000f8e00ff */
[----:B------:R-:W-:Y:S02]  /*b7a0*/  IMAD.U32 R10, RZ, RZ, UR4 ;  /* 0x00000004ff0a7e24 */ /* 0x000fe4000f8e00ff */
[----:B------:R-:W-:Y:S02]  /*b7b0*/  IMAD.U32 R11, RZ, RZ, UR5 ;  /* 0x00000005ff0b7e24 */ /* 0x000fe4000f8e00ff */
[----:B------:R-:W-:Y:S02]  /*b7c0*/  IMAD.MOV.U32 R8, RZ, RZ, 0x70 ;  /* 0x00000070ff087424 */ /* 0x000fe400078e00ff */
[----:B------:R-:W-:Y:S02]  /*b7d0*/  IMAD.MOV.U32 R12, RZ, RZ, 0x1 ;  /* 0x00000001ff0c7424 */ /* 0x000fe400078e00ff */
[----:B------:R-:W-:-:S07]  /*b7e0*/  IMAD.MOV.U32 R13, RZ, RZ, RZ ;  /* 0x000000ffff0d7224 */ /* 0x000fce00078e00ff */
[----:B------:R-:W-:-:S07]  /*b7f0*/  LEPC R20, `(.L_x_239) ;  /* 0x000000001014794e */ /* 0x000fce0000000000 */
[----:B0-----:R-:W-:Y:S05]  /*b800*/  CALL.ABS.NOINC R2 ;  /* 0x0000000002007343 */ /* 0x001fea0003c00000 */
.L_x_239:
[----:B------:R-:W-:Y:S05]  /*b810*/  BSYNC B6 ;  /* 0x0000000000067941 */ /* 0x000fea0003800000 */
.L_x_238:
[----:B---3--:R-:W3:Y:S01]  /*b820*/  LDL.LU R4, [R1+0x20] ;  /* 0x0000200001047983 */ /* 0x008ee20000300800 */
[----:B------:R-:W-:-:S03]  /*b830*/  ULDC.64 UR4, c[0x0][0x9f8] ;  /* 0x00027e0000047ab9 */ /* 0x000fc60000000a00 */
[----:B--2---:R-:W2:Y:S01]  /*b840*/  LDL R7, [R1+0x10] ;  /* 0x0000100001077983 */ /* 0x004ea20000100800 */
[----:B------:R-:W-:-:S03]  /*b850*/  ISETP.NE.U32.AND P0, PT, RZ, UR4, PT ;  /* 0x00000004ff007c0c */ /* 0x000fc6000bf05070 */
[----:B------:R-:W4:Y:S01]  /*b860*/  LDL R0, [R1+0x38] ;  /* 0x0000380001007983 */ /* 0x000f220000100800 */
[----:B------:R-:W-:-:S13]  /*b870*/  ISETP.NE.AND.EX P0, PT, RZ, UR5, PT, P0 ;  /* 0x00000005ff007c0c */ /* 0x000fda000bf05300 */
[----:B------:R-:W-:-:S04]  /*b880*/  @P0 IADD3 R2, P1, R17, UR4, RZ ;  /* 0x0000000411020c10 */ /* 0x000fc8000ff3e0ff */
[----:B---3--:R-:W-:Y:S01]  /*b890*/  @P0 IADD3.X R3, R4, UR5, RZ, P1, !PT ;  /* 0x0000000504030c10 */ /* 0x008fe20008ffe4ff */
[----:B------:R-:W-:-:S04]  /*b8a0*/  ULDC.64 UR4, c[0x0][0xa08] ;  /* 0x0002820000047ab9 */ /* 0x000fc80000000a00 */
[----:B--2---:R2:W3:Y:S02]  /*b8b0*/  @P0 LDG.E R7, desc[UR40][R2.64] ;  /* 0x0000002802070981 */ /* 0x0044e4000c1e1900 */
[----:B--2---:R-:W2:Y:S01]  /*b8c0*/  LDC.64 R2, c[0x0][0x418] ;  /* 0x00010600ff027b82 */ /* 0x004ea20000000a00 */
[----:B----4-:R-:W-:Y:S01]  /*b8d0*/  VIADD R0, R0, 0xffffffff ;  /* 0xffffffff00007836 */ /* 0x010fe20000000000 */
[----:B---3--:R-:W-:Y:S01]  /*b8e0*/  SHF.R.S32.HI R8, RZ, 0x1f, R7 ;  /* 0x0000001fff087819 */ /* 0x008fe20000011407 */
[----:B------:R3:W-:Y:S04]  /*b8f0*/  @P0 STL [R1+0x10], R7 ;  /* 0x0000100701000387 */ /* 0x0007e80000100800 */
[----:B------:R3:W-:Y:S01]  /*b900*/  STL [R1+0x20], R8 ;  /* 0x0000200801007387 */ /* 0x0007e20000100800 */
[----:B--2---:R-:W-:Y:S01]  /*b910*/  LOP3.LUT P0, RZ, R2, UR4, RZ, 0xfc, !PT ;  /* 0x0000000402ff7c12 */ /* 0x004fe2000f80fcff */
[----:B------:R-:W-:-:S03]  /*b920*/  UMOV UR4, 0xffffffff ;  /* 0xffffffff00047882 */ /* 0x000fc60000000000 */
[----:B------:R-:W-:-:S04]  /*b930*/  LOP3.LUT P0, RZ, R3, UR5, RZ, 0xfc, P0 ;  /* 0x0000000503ff7c12 */ /* 0x000fc8000800fcff */
[----:B------:R-:W-:Y:S01]  /*b940*/  SEL R17, R7, RZ, !P0 ;  /* 0x000000ff07117207 */ /* 0x000fe20004000000 */
[----:B---3--:R-:W-:Y:S08]  /*b950*/  BRA.DIV UR4, `(.L_x_241) ;  /* 0x0000004e04547947 */ /* 0x008ff0000b800000 */
[----:B------:R-:W2:Y:S02]  /*b960*/  S2R R4, SR_TID.X ;  /* 0x0000000000047919 */ /* 0x000ea40000002100 */
[----:B--2---:R-:W-:-:S04]  /*b970*/  SHF.R.U32.HI R4, RZ, 0x5, R4 ;  /* 0x00000005ff047819 */ /* 0x004fc80000011604 */
[----:B------:R-:W-:-:S05]  /*b980*/  LOP3.LUT R4, R4, 0x3, RZ, 0xc0, !PT ;  /* 0x0000000304047812 */ /* 0x000fca00078ec0ff */
[----:B------:R2:W3:Y:S02]  /*b990*/  SHFL.IDX PT, R14, R4, RZ, 0x1f ;  /* 0x00001fff040e7589 */ /* 0x0004e400000e0000 */
.L_x_345:
[----:B--2---:R-:W2:Y:S01]  /*b9a0*/  LDL.LU R4, [R1+0x1c] ;  /* 0x00001c0001047983 */ /* 0x004ea20000300800 */
[----:B------:R-:W-:Y:S02]  /*b9b0*/  PLOP3.LUT P1, PT, PT, PT, PT, 0x8, 0x0 ;  /* 0x000000000000781c */ /* 0x000fe40003f2e170 */
[----:B---3--:R-:W-:Y:S01]  /*b9c0*/  ISETP.NE.AND P0, PT, R14, RZ, PT ;  /* 0x000000ff0e00720c */ /* 0x008fe20003f05270 */
[----:B------:R3:W-:Y:S01]  /*b9d0*/  STL [R1+0x8], R0 ;  /* 0x0000080001007387 */ /* 0x0007e20000100800 */
[----:B--2---:R-:W-:-:S09]  /*b9e0*/  LOP3.LUT R4, R4, 0xfffffffe, RZ, 0xc0, !PT ;  /* 0xfffffffe04047812 */ /* 0x004fd200078ec0ff */
[----:B------:R-:W-:-:S05]  /*b9f0*/  @P1 LOP3.LUT R4, R4, 0x1, RZ, 0xfc, !PT ;  /* 0x0000000104041812 */ /* 0x000fca00078efcff */
[----:B------:R3:W-:Y:S01]  /*ba00*/  STL [R1+0x1c], R4 ;  /* 0x00001c0401007387 */ /* 0x0007e20000100800 */
[----:B------:R-:W-:Y:S05]  /*ba10*/  @P0 BRA `(.L_x_242) ;  /* 0x0000000400380947 */ /* 0x000fea0003800000 */
[----:B------:R-:W-:-:S03]  /*ba20*/  UMOV UR4, 0xffffffff ;  /* 0xffffffff00047882 */ /* 0x000fc60000000000 */
[----:B------:R-:W-:Y:S05]  /*ba30*/  BRA.DIV UR4, `(.L_x_243) ;  /* 0x0000004e04507947 */ /* 0x000fea000b800000 */
[----:B------:R-:W-:-:S13]  /*ba40*/  ELECT P6, URZ, PT ;  /* 0x00000000003f782f */ /* 0x000fda00038c0000 */
.L_x_348:
[----:B------:R-:W-:Y:S05]  /*ba50*/  @!P6 BRA `(.L_x_242) ;  /* 0x000000040028e947 */ /* 0x000fea0003800000 */
[----:B------:R-:W-:-:S04]  /*ba60*/  ISETP.NE.U32.AND P0, PT, R2, RZ, PT ;  /* 0x000000ff0200720c */ /* 0x000fc80003f05070 */
[----:B------:R-:W-:-:S13]  /*ba70*/  ISETP.NE.AND.EX P0, PT, R3, RZ, PT, P0 ;  /* 0x000000ff0300720c */ /* 0x000fda0003f05300 */
[----:B------:R-:W-:Y:S05]  /*ba80*/  @!P0 BRA `(.L_x_244) ;  /* 0x0000000000508947 */ /* 0x000fea0003800000 */
[----:B------:R-:W2:Y:S01]  /*ba90*/  LDC R6, c[0x0][0x43c] ;  /* 0x00010f00ff067b82 */ /* 0x000ea20000000800 */
[----:B------:R-:W-:Y:S01]  /*baa0*/  IMAD.MOV.U32 R9, RZ, RZ, R0 ;  /* 0x000000ffff097224 */ /* 0x000fe200078e0000 */
[----:B------:R-:W-:-:S03]  /*bab0*/  ULDC.64 UR4, c[0x0][0x428] ;  /* 0x00010a0000047ab9 */ /* 0x000fc60000000a00 */
[----:B---3--:R-:W-:Y:S01]  /*bac0*/  IMAD.MOV.U32 R0, RZ, RZ, R9 ;  /* 0x000000ffff007224 */ /* 0x008fe200078e0009 */
[----:B--2---:R-:W-:-:S13]  /*bad0*/  ISETP.NE.AND P0, PT, R6, 0x1, PT ;  /* 0x000000010600780c */ /* 0x004fda0003f05270 */
[----:B------:R-:W2:Y:S02]  /*bae0*/  @P0 LDC.64 R4, c[0x0][0x440] ;  /* 0x00011000ff040b82 */ /* 0x000ea40000000a00 */
[----:B--2---:R-:W-:-:S05]  /*baf0*/  @P0 IMAD.HI.U32 R4, R9, R4, RZ ;  /* 0x0000000409040227 */ /* 0x004fca00078e00ff */
[----:B------:R-:W-:-:S04]  /*bb00*/  @P0 SHF.R.U32.HI R0, RZ, R5, R4 ;  /* 0x00000005ff000219 */ /* 0x000fc80000011604 */
[--C-:B------:R-:W-:Y:S01]  /*bb10*/  SHF.R.S32.HI R5, RZ, 0x1f, R0.reuse ;  /* 0x0000001fff057819 */ /* 0x100fe20000011400 */
[----:B------:R-:W-:-:S04]  /*bb20*/  IMAD.MOV R4, RZ, RZ, -R0 ;  /* 0x000000ffff047224 */ /* 0x000fc800078e0a00 */
[----:B------:R-:W-:Y:S02]  /*bb30*/  IMAD R9, R6, R4, R9 ;  /* 0x0000000406097224 */ /* 0x000fe400078e0209 */
[----:B------:R-:W-:Y:S02]  /*bb40*/  IMAD R6, R8, UR4, RZ ;  /* 0x0000000408067c24 */ /* 0x000fe4000f8e02ff */
[----:B------:R-:W-:Y:S01]  /*bb50*/  IMAD.MOV.U32 R4, RZ, RZ, R0 ;  /* 0x000000ffff047224 */ /* 0x000fe200078e0000 */
[----:B------:R2:W-:Y:S01]  /*bb60*/  STL [R1+0x8], R9 ;  /* 0x0000080901007387 */ /* 0x0005e20000100800 */
[C---:B------:R-:W-:Y:S02]  /*bb70*/  IMAD R0, R7.reuse, UR5, R6 ;  /* 0x0000000507007c24 */ /* 0x040fe4000f8e0206 */
[----:B------:R-:W-:-:S04]  /*bb80*/  IMAD.WIDE.U32 R4, R7, UR4, R4 ;  /* 0x0000000407047c25 */ /* 0x000fc8000f8e0004 */
[----:B------:R-:W-:Y:S01]  /*bb90*/  IMAD.IADD R0, R5, 0x1, R0 ;  /* 0x0000000105007824 */ /* 0x000fe200078e0200 */
[----:B------:R-:W-:-:S04]  /*bba0*/  LEA R2, P0, R4, R2, 0x2 ;  /* 0x0000000204027211 */ /* 0x000fc800078010ff */
[----:B------:R-:W-:-:S05]  /*bbb0*/  LEA.HI.X R3, R4, R3, R0, 0x2, P0 ;  /* 0x0000000304037211 */ /* 0x000fca00000f1400 */
[----:B------:R2:W5:Y:S04]  /*bbc0*/  LDG.E R17, desc[UR40][R2.64] ;  /* 0x0000002802117981 */ /* 0x000568000c1e1900 */
.L_x_244:
[----:B--2---:R-:W2:Y:S01]  /*bbd0*/  LDL R2, [R1+0x14] ;  /* 0x0000140001027983 */ /* 0x004ea20000100800 */
[----:B---3--:R-:W-:Y:S01]  /*bbe0*/  IMAD R0, R19, 0x8, R18 ;  /* 0x0000000813007824 */ /* 0x008fe200078e0212 */
[----:B--2---:R-:W-:-:S04]  /*bbf0*/  SHF.L.U32 R2, R2, 0x1f, RZ ;  /* 0x0000001f02027819 */ /* 0x004fc800000006ff */
[----:B------:R-:W2:Y:S02]  /*bc00*/  SYNCS.PHASECHK.TRANS64.TRYWAIT P0, [R0+URZ+0x34840], R2 ;  /* 0x03484002000075a7 */ /* 0x000ea4000800017f */
[----:B--2---:R-:W-:Y:S05]  /*bc10*/  @!P0 BRA `(.L_x_245) ;  /* 0x0000004800f88947 */ /* 0x004fea0003800000 */
.L_x_349:
[----:B------:R-:W3:Y:S02]  /*bc20*/  S2R R3, SR_TID.X ;  /* 0x0000000000037919 */ /* 0x000ee40000002100 */
[----:B---3--:R-:W-:-:S04]  /*bc30*/  LOP3.LUT R3, R3, 0x7f, RZ, 0xc0, !PT ;  /* 0x0000007f03037812 */ /* 0x008fc800078ec0ff */
[----:B------:R-:W-:-:S13]  /*bc40*/  ISETP.NE.AND P0, PT, R3, RZ, PT ;  /* 0x000000ff0300720c */ /* 0x000fda0003f05270 */
[----:B------:R-:W-:Y:S05]  /*bc50*/  @P0 BRA `(.L_x_246) ;  /* 0x00000000001c0947 */ /* 0x000fea0003800000 */
[----:B------:R-:W3:Y:S01]  /*bc60*/  S2R R3, SR_TID.X ;  /* 0x0000000000037919 */ /* 0x000ee20000002100 */
[----:B--2---:R-:W-:-:S04]  /*bc70*/  IMAD.MOV.U32 R2, RZ, RZ, 0xc000 ;  /* 0x0000c000ff027424 */ /* 0x004fc800078e00ff */
[----:B------:R4:W-:Y:S01]  /*bc80*/  SYNCS.ARRIVE.TRANS64 RZ, [R0+URZ+0x34830], R2 ;  /* 0x0348300200ff79a7 */ /* 0x0009e2000800003f */
[----:B---3--:R-:W-:-:S04]  /*bc90*/  LOP3.LUT R3, R3, 0x1f, RZ, 0xc0, !PT ;  /* 0x0000001f03037812 */ /* 0x008fc800078ec0ff */
[----:B------:R-:W-:-:S13]  /*bca0*/  ISETP.NE.AND P0, PT, R3, RZ, PT ;  /* 0x000000ff0300720c */ /* 0x000fda0003f05270 */
[----:B----4-:R-:W-:Y:S05]  /*bcb0*/  @!P0 BRA `(.L_x_246) ;  /* 0x0000000000048947 */ /* 0x010fea0003800000 */
[----:B------:R-:W-:Y:S01]  /*bcc0*/  BPT.TRAP 0x1 ;  /* 0x000000040000795c */ /* 0x000fe20000300000 */
.L_x_246:
[----:B------:R-:W3:Y:S04]  /*bcd0*/  LDL R4, [R1+0x8] ;  /* 0x0000080001047983 */ /* 0x000ee80000100800 */
[----:B------:R-:W4:Y:S04]  /*bce0*/  LDL R3, [R1+0x18] ;  /* 0x0000180001037983 */ /* 0x000f280000100800 */
[----:B--2---:R-:W2:Y:S01]  /*bcf0*/  LDL.LU R2, [R1+0x1c] ;  /* 0x00001c0001027983 */ /* 0x004ea20000300800 */
[----:B------:R-:W-:Y:S01]  /*bd00*/  R2UR UR9, R0 ;  /* 0x00000000000972ca */ /* 0x000fe200000e0000 */
[----:B------:R-:W-:Y:S01]  /*bd10*/  IMAD R0, R19, 0xc000, R18 ;  /* 0x0000c00013007824 */ /* 0x000fe200078e0212 */
[----:B------:R-:W-:Y:S01]  /*bd20*/  UIADD3 UR4, UP0, UR38, 0x370, URZ ;  /* 0x0000037026047890 */ /* 0x000fe2000ff1e03f */
[----:B------:R-:W-:Y:S01]  /*bd30*/  R2UR UR12, R16 ;  /* 0x00000000100c72ca */ /* 0x000fe200000e0000 */
[----:B------:R-:W-:Y:S01]  /*bd40*/  UMOV UR10, URZ ;  /* 0x0000003f000a7c82 */ /* 0x000fe20008000000 */
[----:B-----5:R-:W-:Y:S01]  /*bd50*/  R2UR UR13, R17 ;  /* 0x00000000110d72ca */ /* 0x020fe200000e0000 */
[----:B------:R-:W-:Y:S01]  /*bd60*/  UMOV UR6, 0x0 ;  /* 0x0000000000067882 */ /* 0x000fe20000000000 */
[----:B------:R-:W-:Y:S01]  /*bd70*/  R2UR UR8, R0 ;  /* 0x00000000000872ca */ /* 0x000fe200000e0000 */
[----:B------:R-:W-:Y:S01]  /*bd80*/  UMOV UR7, 0x14f00000 ;  /* 0x14f0000000077882 */ /* 0x000fe20000000000 */
[----:B------:R-:W-:Y:S01]  /*bd90*/  PLOP3.LUT P0, PT, PT, PT, PT, 0x80, 0x0 ;  /* 0x000000000000781c */ /* 0x000fe20003f0f070 */
[----:B------:R-:W-:-:S03]  /*bda0*/  UMOV UR16, 0x40 ;  /* 0x0000004000107882 */ /* 0x000fc60000000000 */
[----:B------:R-:W-:-:S07]  /*bdb0*/  UIADD3 UR9, UR9, 0x34830, URZ ;  /* 0x0003483009097890 */ /* 0x000fce000fffe03f */
[----:B------:R-:W-:Y:S02]  /*bdc0*/  UIADD3 UR14, UR8, 0x1c400, URZ ;  /* 0x0001c400080e7890 */ /* 0x000fe4000fffe03f */
[----:B------:R-:W-:Y:S02]  /*bdd0*/  UIADD3 UR15, UR8, 0x20400, URZ ;  /* 0x00020400080f7890 */ /* 0x000fe4000fffe03f */
[----:B------:R-:W-:-:S03]  /*bde0*/  UIADD3 UR17, UR8, 0x24400, URZ ;  /* 0x0002440008117890 */ /* 0x000fc6000fffe03f */
[----:B------:R-:W-:Y:S01]  /*bdf0*/  UMOV UR8, UR14 ;  /* 0x0000000e00087c82 */ /* 0x000fe20008000000 */
[----:B------:R-:W-:Y:S01]  /*be00*/  UMOV UR14, 0x80 ;  /* 0x00000080000e7882 */ /* 0x000fe20000000000 */
[----:B---3--:R-:W-:Y:S02]  /*be10*/  R2UR UR11, R4 ;  /* 0x00000000040b72ca */ /* 0x008fe400000e0000 */
[----:B----4-:R-:W-:Y:S02]  /*be20*/  R2UR UR5, R3 ;  /* 0x00000000030572ca */ /* 0x010fe400000e0000 */
[----:B--2---:R-:W-:-:S04]  /*be30*/  LOP3.LUT R2, R2, 0xfffffffe, RZ, 0xc0, !PT ;  /* 0xfffffffe02027812 */ /* 0x004fc800078ec0ff */
[----:B------:R-:W-:-:S07]  /*be40*/  @P0 LOP3.LUT R2, R2, 0x1, RZ, 0xfc, !PT ;  /* 0x0000000102020812 */ /* 0x000fce00078efcff */
[----:B------:R-:W-:Y:S01]  /*be50*/  ULEA UR11, UR11, UR5, 0x7 ;  /* 0x000000050b0b7291 */ /* 0x000fe2000f8e383f */
[----:B------:R2:W-:Y:S01]  /*be60*/  STL [R1+0x1c], R2 ;  /* 0x00001c0201007387 */ /* 0x0005e20000100800 */
[----:B------:R-:W-:-:S09]  /*be70*/  UIADD3.X UR5, URZ, UR39, URZ, UP0, !UPT ;  /* 0x000000273f057290 */ /* 0x000fd200087fe43f */
[----:B------:R3:W-:Y:S02]  /*be80*/  UTMALDG.4D [UR8], [UR4], desc[UR6] ;  /* 0x00000608040075b4 */ /* 0x0007e40008019000 */
[----:B---3--:R-:W-:Y:S01]  /*be90*/  UMOV UR8, UR15 ;  /* 0x0000000f00087c82 */ /* 0x008fe20008000000 */
[----:B------:R-:W-:Y:S02]  /*bea0*/  UMOV UR10, UR16 ;  /* 0x00000010000a7c82 */ /* 0x000fe40008000000 */
[----:B------:R3:W-:Y:S02]  /*beb0*/  UTMALDG.4D [UR8], [UR4], desc[UR6] ;  /* 0x00000608040075b4 */ /* 0x0007e40008019000 */
[----:B---3--:R-:W-:Y:S01]  /*bec0*/  UMOV UR8, UR17 ;  /* 0x0000001100087c82 */ /* 0x008fe20008000000 */
[----:B------:R-:W-:Y:S02]  /*bed0*/  UMOV UR10, UR14 ;  /* 0x0000000e000a7c82 */ /* 0x000fe40008000000 */
[----:B------:R2:W-:Y:S02]  /*bee0*/  UTMALDG.4D [UR8], [UR4], desc[UR6] ;  /* 0x00000608040075b4 */ /* 0x0005e40008019000 */
[----:B--2---:R-:W-:Y:S01]  /*bef0*/  NOP ;  /* 0x0000000000007918 */ /* 0x004fe20000000000 */
.L_x_242:
[----:B------:R-:W2:Y:S04]  /*bf00*/  LDL.LU R3, [R1+0x30] ;  /* 0x0000300001037983 */ /* 0x000ea80000300800 */
[----:B------:R-:W4:Y:S04]  /*bf10*/  LDL.LU R5, [R1+0x2c] ;  /* 0x00002c0001057983 */ /* 0x000f280000300800 */
[----:B---3--:R-:W3:Y:S01]  /*bf20*/  LDL.LU R4, [R1+0x3c] ;  /* 0x00003c0001047983 */ /* 0x008ee20000300800 */
[----:B------:R-:W-:Y:S05]  /*bf30*/  WARPSYNC.ALL ;  /* 0x0000000000007948 */ /* 0x000fea0003800000 */
[----:B------:R-:W-:Y:S01]  /*bf40*/  ULDC.64 UR6, c[0x0][0xa00] ;  /* 0x0002800000067ab9 */ /* 0x000fe20000000a00 */
[----:B------:R-:W-:Y:S01]  /*bf50*/  ULDC.64 UR4, c[0x0][0x298] ;  /* 0x0000a60000047ab9 */ /* 0x000fe20000000a00 */
[----:B------:R-:W-:Y:S01]  /*bf60*/  BAR.SYNC.DEFER_BLOCKING 0x8, 0x180 ;  /* 0x0206000000007b1d */ /* 0x000fe20000010000 */
[----:B------:R-:W-:Y:S01]  /*bf70*/  ISETP.NE.U32.AND P0, PT, RZ, UR6, PT ;  /* 0x00000006ff007c0c */ /* 0x000fe2000bf05070 */
[----:B------:R-:W-:-:S03]  /*bf80*/  VIADD R2, R18, 0x10400 ;  /* 0x0001040012027836 */ /* 0x000fc60000000000 */
[----:B------:R-:W-:Y:S01]  /*bf90*/  ISETP.NE.AND.EX P0, PT, RZ, UR7, PT, P0 ;  /* 0x00000007ff007c0c */ /* 0x000fe2000bf05300 */
[----:B------:R-:W-:Y:S01]  /*bfa0*/  BSSY B6, `(.L_x_247) ;  /* 0x000001e000067945 */ /* 0x000fe20003800000 */
[----:B------:R-:W-:Y:S02]  /*bfb0*/  LOP3.LUT P1, RZ, R2, 0x3ff, RZ, 0xc0, !PT ;  /* 0x000003ff02ff7812 */ /* 0x000fe4000782c0ff */
[----:B--2---:R-:W-:Y:S02]  /*bfc0*/  SHF.R.S32.HI R0, RZ, 0x1f, R3 ;  /* 0x0000001fff007819 */ /* 0x004fe40000011403 */
[----:B----4-:R-:W-:-:S03]  /*bfd0*/  SEL R5, R5, RZ, !P0 ;  /* 0x000000ff05057207 */ /* 0x010fc60004000000 */
[----:B------:R-:W-:Y:S01]  /*bfe0*/  IMAD R0, R0, UR4, RZ ;  /* 0x0000000400007c24 */ /* 0x000fe2000f8e02ff */
[----:B---3--:R-:W-:-:S03]  /*bff0*/  SEL R4, R4, RZ, !P0 ;  /* 0x000000ff04047207 */ /* 0x008fc60004000000 */
[C---:B------:R-:W-:Y:S02]  /*c000*/  IMAD R0, R3.reuse, UR5, R0 ;  /* 0x0000000503007c24 */ /* 0x040fe4000f8e0200 */
[----:B------:R-:W-:-:S04]  /*c010*/  IMAD.WIDE.U32 R2, R3, UR4, RZ ;  /* 0x0000000403027c25 */ /* 0x000fc8000f8e00ff */
[----:B------:R-:W-:Y:S01]  /*c020*/  IMAD.IADD R0, R3, 0x1, R0 ;  /* 0x0000000103007824 */ /* 0x000fe200078e0200 */
[----:B------:R2:W-:Y:S04]  /*c030*/  STL.64 [R1+0x50], R2 ;  /* 0x0000500201007387 */ /* 0x0005e80000100a00 */
[----:B------:R2:W-:Y:S04]  /*c040*/  STL [R1+0x2c], R5 ;  /* 0x00002c0501007387 */ /* 0x0005e80000100800 */
[----:B------:R2:W-:Y:S04]  /*c050*/  STL [R1+0x3c], R4 ;  /* 0x00003c0401007387 */ /* 0x0005e80000100800 */
[----:B------:R2:W-:Y:S01]  /*c060*/  STL [R1+0x30], R0 ;  /* 0x0000300001007387 */ /* 0x0005e20000100800 */
[----:B------:R-:W-:Y:S05]  /*c070*/  @!P1 BRA `(.L_x_248) ;  /* 0x0000000000409947 */ /* 0x000fea0003800000 */
[----:B--2---:R-:W-:Y:S01]  /*c080*/  MOV R2, 0x0 ;  /* 0x0000000000027802 */ /* 0x004fe20000000f00 */
[----:B------:R-:W-:Y:S01]  /*c090*/  ULDC.64 UR6, c[0x4][0xb8] ;  /* 0x01002e0000067ab9 */ /* 0x000fe20000000a00 */
[----:B------:R-:W-:Y:S01]  /*c0a0*/  ULDC.64 UR8, c[0x4][0xc0] ;  /* 0x0100300000087ab9 */ /* 0x000fe20000000a00 */
[----:B------:R-:W-:Y:S01]  /*c0b0*/  ULDC.64 UR4, c[0x4][0x20] ;  /* 0x0100080000047ab9 */ /* 0x000fe20000000a00 */
[----:B------:R-:W-:Y:S02]  /*c0c0*/  IMAD.U32 R4, RZ, RZ, UR6 ;  /* 0x00000006ff047e24 */ /* 0x000fe4000f8e00ff */
[----:B------:R-:W2:Y:S01]  /*c0d0*/  LDC.64 R2, c[0x4][R2] ;  /* 0x0100000002027b82 */ /* 0x000ea20000000a00 */
[----:B------:R-:W-:Y:S02]  /*c0e0*/  IMAD.U32 R5, RZ, RZ, UR7 ;  /* 0x00000007ff057e24 */ /* 0x000fe4000f8e00ff */
[----:B------:R-:W-:Y:S02]  /*c0f0*/  IMAD.U32 R6, RZ, RZ, UR8 ;  /* 0x00000008ff067e24 */ /* 0x000fe4000f8e00ff */
[----:B------:R-:W-:-:S02]  /*c100*/  IMAD.U32 R7, RZ, RZ, UR9 ;  /* 0x00000009ff077e24 */ /* 0x000fc4000f8e00ff */
[----:B-1----:R-:W-:Y:S02]  /*c110*/  IMAD.U32 R10, RZ, RZ, UR4 ;  /* 0x00000004ff0a7e24 */ /* 0x002fe4000f8e00ff */
[----:B0-----:R-:W-:Y:S02]  /*c120*/  IMAD.U32 R11, RZ, RZ, UR5 ;  /* 0x00000005ff0b7e24 */ /* 0x001fe4000f8e00ff */
[----:B------:R-:W-:Y:S02]  /*c130*/  IMAD.MOV.U32 R8, RZ, RZ, 0x70 ;  /* 0x00000070ff087424 */ /* 0x000fe400078e00ff */
[----:B------:R-:W-:Y:S02]  /*c140*/  IMAD.MOV.U32 R12, RZ, RZ, 0x1 ;  /* 0x00000001ff0c7424 */ /* 0x000fe400078e00ff */
[----:B------:R-:W-:-:S07]  /*c150*/  IMAD.MOV.U32 R13, RZ, RZ, RZ ;  /* 0x000000ffff0d7224 */ /* 0x000fce00078e00ff */
[----:B------:R-:W-:-:S07]  /*c160*/  LEPC R20, `(.L_x_248) ;  /* 0x000000001014794e */ /* 0x000fce0000000000 */
[----:B--2---:R-:W-:Y:S05]  /*c170*/  CALL.ABS.NOINC R2 ;  /* 0x0000000002007343 */ /* 0x004fea0003c00000 */
.L_x_248:
[----:B------:R-:W-:Y:S05]  /*c180*/  BSYNC B6 ;  /* 0x0000000000067941 */ /* 0x000fea0003800000 */
.L_x_247:
[----:B--2---:R-:W2:Y:S01]  /*c190*/  LDL.LU R0, [R1+0x3c] ;  /* 0x00003c0001007983 */ /* 0x004ea20000300800 */
[----:B------:R-:W3:Y:S01]  /*c1a0*/  LDC R8, c[0x0][0x448] ;  /* 0x00011200ff087b82 */ /* 0x000ee20000000800 */
[----:B------:R-:W-:Y:S01]  /*c1b0*/  ULDC.64 UR4, c[0x0][0x2d8] ;  /* 0x0000b60000047ab9 */ /* 0x000fe20000000a00 */
[----:B------:R-:W-:Y:S01]  /*c1c0*/  ULDC.64 UR6, c[0x0][0x280] ;  /* 0x0000a00000067ab9 */ /* 0x000fe20000000a00 */
[----:B------:R-:W4:Y:S04]  /*c1d0*/  LDL.LU R4, [R1+0x30] ;  /* 0x0000300001047983 */ /* 0x000f280000300800 */
[----:B------:R-:W4:Y:S04]  /*c1e0*/  LDL.LU.64 R2, [R1+0x50] ;  /* 0x0000500001027983 */ /* 0x000f280000300a00 */
[----:B------:R-:W2:Y:S04]  /*c1f0*/  LDL.LU R6, [R1+0x2c] ;  /* 0x00002c0001067983 */ /* 0x000ea80000300800 */
[----:B------:R-:W2:Y:S01]  /*c200*/  LDL.LU R5, [R1+0x4] ;  /* 0x0000040001057983 */ /* 0x000ea20000300800 */
[----:B---3--:R-:W-:Y:S01]  /*c210*/  ISETP.NE.AND P0, PT, R8, 0x1, PT ;  /* 0x000000010800780c */ /* 0x008fe20003f05270 */
[----:B------:R-:W0:-:S12]  /*c220*/  S2R R9, SR_TID.X ;  /* 0x0000000000097919 */ /* 0x000e180000002100 */
[----:B------:R-:W3:Y:S01]  /*c230*/  @P0 LDC R7, c[0x0][0x450] ;  /* 0x00011400ff070b82 */ /* 0x000ee20000000800 */
[----:B0-----:R-:W-:-:S05]  /*c240*/  IMAD.SHL.U32 R11, R9, 0x8, RZ ;  /* 0x00000008090b7824 */ /* 0x001fca00078e00ff */
[----:B------:R-:W-:-:S04]  /*c250*/  LOP3.LUT R11, R11, 0x38, RZ, 0xc0, !PT ;  /* 0x000000380b0b7812 */ /* 0x000fc800078ec0ff */
[----:B-1----:R-:W-:Y:S01]  /*c260*/  LOP3.LUT R10, R11, 0x40, RZ, 0xfc, !PT ;  /* 0x000000400b0a7812 */ /* 0x002fe200078efcff */
[----:B----4-:R-:W-:Y:S02]  /*c270*/  IMAD.MOV.U32 R3, RZ, RZ, R4 ;  /* 0x000000ffff037224 */ /* 0x010fe400078e0004 */
[----:B------:R-:W0:Y:S01]  /*c280*/  S2R R4, SR_TID.X ;  /* 0x0000000000047919 */ /* 0x000e220000002100 */
[----:B------:R-:W-:-:S04]  /*c290*/  IMAD.WIDE.U32 R2, R16, UR4, R2 ;  /* 0x0000000410027c25 */ /* 0x000fc8000f8e0002 */
[----:B------:R-:W-:Y:S01]  /*c2a0*/  IMAD R3, R16, UR5, R3 ;  /* 0x0000000510037c24 */ /* 0x000fe2000f8e0203 */
[----:B------:R-:W-:Y:S02]  /*c2b0*/  ULDC.64 UR4, c[0x0][0x2e0] ;  /* 0x0000b80000047ab9 */ /* 0x000fe40000000a00 */
[----:B--2---:R-:W-:Y:S02]  /*c2c0*/  IMAD R0, R0, UR4, RZ ;  /* 0x0000000400007c24 */ /* 0x004fe4000f8e02ff */
[----:B------:R-:W-:-:S04]  /*c2d0*/  IMAD.WIDE.U32 R2, R6, UR4, R2 ;  /* 0x0000000406027c25 */ /* 0x000fc8000f8e0002 */
[----:B------:R-:W-:Y:S01]  /*c2e0*/  IMAD R0, R6, UR5, R0 ;  /* 0x0000000506007c24 */ /* 0x000fe2000f8e0200 */
[----:B------:R-:W-:Y:S01]  /*c2f0*/  ULDC.64 UR4, c[0x0][0x2d0] ;  /* 0x0000b40000047ab9 */ /* 0x000fe20000000a00 */
[C---:B0-----:R-:W-:Y:S01]  /*c300*/  LOP3.LUT R6, R4.reuse, 0x7f, RZ, 0xc0, !PT ;  /* 0x0000007f04067812 */ /* 0x041fe200078ec0ff */
[----:B------:R-:W-:-:S03]  /*c310*/  IMAD.SHL.U32 R4, R4, 0x10, RZ ;  /* 0x0000001004047824 */ /* 0x000fc600078e00ff */
[----:B------:R-:W-:-:S04]  /*c320*/  SHF.R.U32.HI R6, RZ, 0x3, R6 ;  /* 0x00000003ff067819 */ /* 0x000fc80000011606 */
[----:B------:R-:W-:Y:S02]  /*c330*/  LOP3.LUT R4, R6, 0x70, R4, 0xf8, !PT ;  /* 0x0000007006047812 */ /* 0x000fe400078ef804 */
[----:B------:R-:W0:Y:S01]  /*c340*/  @P0 LDC R6, c[0x0][0x44c] ;  /* 0x00011300ff060b82 */ /* 0x000e220000000800 */
[----:B------:R-:W-:Y:S02]  /*c350*/  IMAD.SHL.U32 R5, R5, 0x80, RZ ;  /* 0x0000008005057824 */ /* 0x000fe400078e00ff */
[----:B------:R-:W-:-:S03]  /*c360*/  IMAD.IADD R3, R3, 0x1, R0 ;  /* 0x0000000103037824 */ /* 0x000fc600078e0200 */
[----:B------:R-:W-:-:S05]  /*c370*/  LOP3.LUT R0, R4, R5, RZ, 0xfc, !PT ;  /* 0x0000000504007212 */ /* 0x000fca00078efcff */
[----:B------:R-:W-:Y:S02]  /*c380*/  IMAD.MOV.U32 R4, RZ, RZ, R0 ;  /* 0x000000ffff047224 */ /* 0x000fe400078e0000 */
[----:B0-----:R-:W-:-:S05]  /*c390*/  @P0 IMAD.HI.U32 R6, R0, R6, RZ ;  /* 0x0000000600060227 */ /* 0x001fca00078e00ff */
[----:B---3--:R-:W-:-:S05]  /*c3a0*/  @P0 SHF.R.U32.HI R4, RZ, R7, R6 ;  /* 0x00000007ff040219 */ /* 0x008fca0000011606 */
[----:B------:R-:W-:-:S04]  /*c3b0*/  IMAD.MOV R6, RZ, RZ, -R4 ;  /* 0x000000ffff067224 */ /* 0x000fc800078e0a04 */
[----:B------:R-:W-:Y:S01]  /*c3c0*/  IMAD R0, R8, R6, R0 ;  /* 0x0000000608007224 */ /* 0x000fe200078e0200 */
[----:B------:R-:W-:Y:S01]  /*c3d0*/  SHF.R.S32.HI R6, RZ, 0x1f, R4 ;  /* 0x0000001fff067819 */ /* 0x000fe20000011404 */
[----:B------:R-:W-:-:S04]  /*c3e0*/  IMAD.WIDE.U32 R2, R4, UR4, R2 ;  /* 0x0000000404027c25 */ /* 0x000fc8000f8e0002 */
[----:B------:R-:W-:-:S04]  /*c3f0*/  IMAD R6, R6, UR4, RZ ;  /* 0x0000000406067c24 */ /* 0x000fc8000f8e02ff */
[----:B------:R-:W-:Y:S01]  /*c400*/  IMAD R4, R4, UR5, R6 ;  /* 0x0000000504047c24 */ /* 0x000fe2000f8e0206 */
[----:B------:R-:W-:-:S03]  /*c410*/  ULDC.64 UR4, c[0x0][0x2c8] ;  /* 0x0000b20000047ab9 */ /* 0x000fc60000000a00 */
[----:B------:R-:W-:Y:S01]  /*c420*/  IMAD.IADD R3, R3, 0x1, R4 ;  /* 0x0000000103037824 */ /* 0x000fe200078e0204 */
[----:B------:R-:W-:Y:S01]  /*c430*/  SHF.R.S32.HI R4, RZ, 0x1f, R0 ;  /* 0x0000001fff047819 */ /* 0x000fe20000011400 */
[----:B------:R-:W-:-:S04]  /*c440*/  IMAD.WIDE.U32 R2, R0, UR4, R2 ;  /* 0x0000000400027c25 */ /* 0x000fc8000f8e0002 */
[----:B------:R-:W-:Y:S01]  /*c450*/  IMAD R4, R4, UR4, RZ ;  /* 0x0000000404047c24 */ /* 0x000fe2000f8e02ff */
[----:B------:R-:W-:Y:S02]  /*c460*/  ULDC UR4, c[0x0][0x2b8] ;  /* 0x0000ae0000047ab9 */ /* 0x000fe40000000800 */
[----:B------:R-:W-:Y:S02]  /*c470*/  ISETP.GE.AND P1, PT, R10, UR4, PT ;  /* 0x000000040a007c0c */ /* 0x000fe4000bf26270 */
[----:B------:R0:W5:Y:S01]  /*c480*/  LDL R10, [R1+0x24] ;  /* 0x00002400010a7983 */ /* 0x0001620000100800 */
[----:B------:R-:W-:Y:S01]  /*c490*/  IMAD R0, R0, UR5, R4 ;  /* 0x0000000500007c24 */ /* 0x000fe2000f8e0204 */
[----:B------:R-:W-:Y:S02]  /*c4a0*/  LOP3.LUT R9, R11, 0x80, RZ, 0xfc, !PT ;  /* 0x000000800b097812 */ /* 0x000fe400078efcff */
[----:B------:R-:W-:Y:S01]  /*c4b0*/  LEA R4, P3, R2, UR6, 0x1 ;  /* 0x0000000602047c11 */ /* 0x000fe2000f8608ff */
[----:B------:R-:W-:Y:S01]  /*c4c0*/  IMAD.IADD R0, R3, 0x1, R0 ;  /* 0x0000000103007824 */ /* 0x000fe200078e0200 */
[----:B------:R-:W-:-:S02]  /*c4d0*/  ISETP.GE.AND P2, PT, R11, UR4, PT ;  /* 0x000000040b007c0c */ /* 0x000fc4000bf46270 */
[----:B------:R-:W-:Y:S01]  /*c4e0*/  ISETP.GE.AND P0, PT, R9, UR4, PT ;  /* 0x0000000409007c0c */ /* 0x000fe2000bf06270 */
[----:B------:R-:W-:Y:S01]  /*c4f0*/  UMOV UR4, 0xffffffff ;  /* 0xffffffff00047882 */ /* 0x000fe20000000000 */
[----:B------:R-:W-:Y:S02]  /*c500*/  LEA.HI.X R3, R2, UR7, R0, 0x1, P3 ;  /* 0x0000000702037c11 */ /* 0x000fe400098f0c00 */
[----:B0-----:R-:W-:Y:S09]  /*c510*/  BRA.DIV UR4, `(.L_x_249) ;  /* 0x0000004204cc7947 */ /* 0x001ff2000b800000 */
[----:B------:R-:W2:Y:S01]  /*c520*/  LDL.LU R7, [R1+0x40] ;  /* 0x0000400001077983 */ /* 0x000ea20000300800 */
[----:B------:R-:W0:Y:S02]  /*c530*/  S2R R6, SR_TID.X ;  /* 0x0000000000067919 */ /* 0x000e240000002100 */
[----:B0-----:R-:W-:-:S04]  /*c540*/  LOP3.LUT R6, R6, 0x7f, RZ, 0xc0, !PT ;  /* 0x0000007f06067812 */ /* 0x001fc800078ec0ff */
[----:B------:R-:W-:-:S05]  /*c550*/  SHF.R.U32.HI R6, RZ, 0x3, R6 ;  /* 0x00000003ff067819 */ /* 0x000fca0000011606 */
[----:B------:R-:W-:Y:S02]  /*c560*/  IMAD.IADD R0, R6, 0x1, R5 ;  /* 0x0000000106007824 */ /* 0x000fe400078e0205 */
[----:B------:R-:W0:Y:S02]  /*c570*/  S2R R6, SR_TID.X ;  /* 0x0000000000067919 */ /* 0x000e240000002100 */
[----:B------:R-:W-:Y:S01]  /*c580*/  VIADD R5, R0, 0x10 ;  /* 0x0000001000057836 */ /* 0x000fe20000000000 */
[----:B------:R-:W-:Y:S01]  /*c590*/  SHFL.IDX PT, R9, R3, 0x1, 0x181f ;  /* 0x00381f0003097f89 */ /* 0x000fe200000e0000 */
[----:B0-----:R-:W-:-:S03]  /*c5a0*/  IMAD.SHL.U32 R11, R6, 0x8, RZ ;  /* 0x00000008060b7824 */ /* 0x001fc600078e00ff */
[----:B------:R-:W-:Y:S02]  /*c5b0*/  SHFL.IDX PT, R6, R3, RZ, 0x181f ;  /* 0x00181fff03067589 */ /* 0x000fe400000e0000 */
[----:B------:R-:W-:Y:S01]  /*c5c0*/  LOP3.LUT R11, R11, 0x38, RZ, 0xc0, !PT ;  /* 0x000000380b0b7812 */ /* 0x000fe200078ec0ff */
[----:B--2---:R-:W-:Y:S02]  /*c5d0*/  IMAD R2, R7, R8, RZ ;  /* 0x0000000807027224 */ /* 0x004fe400078e02ff */
[----:B------:R-:W0:Y:S03]  /*c5e0*/  SHFL.IDX PT, R7, R4, RZ, 0x181f ;  /* 0x00181fff04077589 */ /* 0x000e2600000e0000 */
[-C--:B------:R-:W-:Y:S02]  /*c5f0*/  ISETP.GE.AND P4, PT, R0, R2.reuse, PT ;  /* 0x000000020000720c */ /* 0x080fe40003f86270 */
[----:B------:R-:W-:-:S02]  /*c600*/  ISETP.GE.AND P3, PT, R5, R2, PT ;  /* 0x000000020500720c */ /* 0x000fc40003f66270 */
[----:B------:R-:W1:Y:S09]  /*c610*/  SHFL.IDX PT, R5, R4, 0x1, 0x181f ;  /* 0x00381f0004057f89 */ /* 0x000e7200000e0000 */
[----:B0-----:R-:W-:-:S05]  /*c620*/  @!P4 LEA R7, P5, R11, R7, 0x1 ;  /* 0x000000070b07c211 */ /* 0x001fca00078a08ff */
[----:B------:R-:W-:-:S05]  /*c630*/  @!P4 IMAD.X R6, RZ, RZ, R6, P5 ;  /* 0x000000ffff06c224 */ /* 0x000fca00028e0606 */
[----:B------:R-:W-:-:S04]  /*c640*/  @!P4 LOP3.LUT R7, R7, R6, RZ, 0x3c, !PT ;  /* 0x000000060707c212 */ /* 0x000fc800078e3cff */
[----:B------:R-:W-:Y:S02]  /*c650*/  @!P4 LOP3.LUT R6, R7, R6, RZ, 0x3c, !PT ;  /* 0x000000060706c212 */ /* 0x000fe400078e3cff */
[----:B-1----:R-:W-:Y:S02]  /*c660*/  @!P3 LEA R8, P5, R11, R5, 0x1 ;  /* 0x000000050b08b211 */ /* 0x002fe400078a08ff */
[----:B------:R-:W-:-:S03]  /*c670*/  @!P4 LOP3.LUT R7, R7, R6, RZ, 0x3c, !PT ;  /* 0x000000060707c212 */ /* 0x000fc600078e3cff */
[----:B------:R-:W-:Y:S02]  /*c680*/  @!P3 IMAD.X R5, RZ, RZ, R9, P5 ;  /* 0x000000ffff05b224 */ /* 0x000fe400028e0609 */
[----:B-----5:R-:W-:Y:S04]  /*c690*/  @!P4 LDGSTS.E.BYPASS.LTC128B.128 [R10+0x10400], desc[UR40][R6.64], !P2 ;  /* 0x10400000060acfae */ /* 0x020fe8000d101d68 */
[----:B------:R-:W-:Y:S04]  /*c6a0*/  @!P4 LDGSTS.E.BYPASS.LTC128B.128 [R10+0x14400], desc[UR40][R6.64+0x80], !P1 ;  /* 0x14400080060acfae */ /* 0x000fe8000c901d68 */
[----:B------:R0:W-:Y:S02]  /*c6b0*/  @!P4 LDGSTS.E.BYPASS.LTC128B.128 [R10+0x18400], desc[UR40][R6.64+0x100], !P0 ;  /* 0x18400100060acfae */ /* 0x0001e4000c101d68 */
[----:B0-----:R-:W-:-:S02]  /*c6c0*/  @!P3 IMAD.MOV.U32 R6, RZ, RZ, R8 ;  /* 0x000000ffff06b224 */ /* 0x001fc400078e0008 */
[----:B------:R-:W-:Y:S02]  /*c6d0*/  @!P3 IMAD.MOV.U32 R7, RZ, RZ, R5 ;  /* 0x000000ffff07b224 */ /* 0x000fe400078e0005 */
[----:B------:R-:W-:-:S03]  /*c6e0*/  VIADD R5, R0, 0x20 ;  /* 0x0000002000057836 */ /* 0x000fc60000000000 */
[----:B------:R-:W-:Y:S04]  /*c6f0*/  @!P3 LDGSTS.E.BYPASS.LTC128B.128 [R10+0x10c00], desc[UR40][R6.64], !P2 ;  /* 0x10c00000060abfae */ /* 0x000fe8000d101d68 */
[----:B------:R-:W-:Y:S04]  /*c700*/  @!P3 LDGSTS.E.BYPASS.LTC128B.128 [R10+0x14c00], desc[UR40][R6.64+0x80], !P1 ;  /* 0x14c00080060abfae */ /* 0x000fe8000c901d68 */
[----:B------:R0:W-:Y:S01]  /*c710*/  @!P3 LDGSTS.E.BYPASS.LTC128B.128 [R10+0x18c00], desc[UR40][R6.64+0x100], !P0 ;  /* 0x18c00100060abfae */ /* 0x0001e2000c101d68 */
[----:B------:R-:W-:-:S03]  /*c720*/  ISETP.GE.AND P3, PT, R5, R2, PT ;  /* 0x000000020500720c */ /* 0x000fc60003f66270 */
[----:B------:R-:W1:Y:S04]  /*c730*/  SHFL.IDX PT, R5, R4, 0x2, 0x181f ;  /* 0x00581f0004057f89 */ /* 0x000e6800000e0000 */
[----:B------:R-:W0:Y:S06]  /*c740*/  SHFL.IDX PT, R8, R3, 0x2, 0x181f ;  /* 0x00581f0003087f89 */ /* 0x000e2c00000e0000 */
[----:B-1----:R-:W-:-:S05]  /*c750*/  @!P3 LEA R5, P4, R11, R5, 0x1 ;  /* 0x000000050b05b211 */ /* 0x002fca00078808ff */
[----:B0-----:R-:W-:-:S04]  /*c760*/  @!P3 IMAD.X R6, RZ, RZ, R8, P4 ;  /* 0x000000ffff06b224 */ /* 0x001fc800020e0608 */
[----:B------:R-:W-:Y:S02]  /*c770*/  @!P3 IMAD.MOV.U32 R7, RZ, RZ, R6 ;  /* 0x000000ffff07b224 */ /* 0x000fe400078e0006 */
[----:B------:R-:W-:Y:S02]  /*c780*/  @!P3 IMAD.MOV.U32 R6, RZ, RZ, R5 ;  /* 0x000000ffff06b224 */ /* 0x000fe400078e0005 */
[----:B------:R-:W-:-:S03]  /*c790*/  VIADD R5, R0, 0x30 ;  /* 0x0000003000057836 */ /* 0x000fc60000000000 */
[----:B------:R-:W-:Y:S04]  /*c7a0*/  @!P3 LDGSTS.E.BYPASS.LTC128B.128 [R10+0x11400], desc[UR40][R6.64], !P2 ;  /* 0x11400000060abfae */ /* 0x000fe8000d101d68 */
[----:B------:R-:W-:Y:S04]  /*c7b0*/  @!P3 LDGSTS.E.BYPASS.LTC128B.128 [R10+0x15400], desc[UR40][R6.64+0x80], !P1 ;  /* 0x15400080060abfae */ /* 0x000fe8000c901d68 */
[----:B------:R0:W-:Y:S01]  /*c7c0*/  @!P3 LDGSTS.E.BYPASS.LTC128B.128 [R10+0x19400], desc[UR40][R6.64+0x100], !P0 ;  /* 0x19400100060abfae */ /* 0x0001e2000c101d68 */
[----:B------:R-:W-:-:S03]  /*c7d0*/  ISETP.GE.AND P3, PT, R5, R2, PT ;  /* 0x000000020500720c */ /* 0x000fc60003f66270 */
[----:B------:R-:W1:Y:S04]  /*c7e0*/  SHFL.IDX PT, R5, R4, 0x3, 0x181f ;  /* 0x00781f0004057f89 */ /* 0x000e6800000e0000 */
[----:B0-----:R-:W0:Y:S06]  /*c7f0*/  SHFL.IDX PT, R6, R3, 0x3, 0x181f ;  /* 0x00781f0003067f89 */ /* 0x001e2c00000e0000 */
        /* <DEDUP_REMOVED lines=27> */
[----:B------:R-:W-:Y:S02]  /*c9b0*/  @!P3 LDGSTS.E.BYPASS.LTC128B.128 [R10+0x12c00], desc[UR40][R6.64], !P2 ;  /* 0x12c00000060abfae */ /* 0x000fe4000d101d68 */
[----:B------:R-:W-:Y:S02]  /*c9c0*/  ISETP.GE.AND P4, PT, R5, R2, PT ;  /* 0x000000020500720c */ /* 0x000fe40003f86270 */
[----:B------:R-:W0:Y:S04]  /*c9d0*/  SHFL.IDX PT, R5, R4, 0x6, 0x181f ;  /* 0x00d81f0004057f89 */ /* 0x000e2800000e0000 */
[----:B------:R-:W-:Y:S04]  /*c9e0*/  @!P3 LDGSTS.E.BYPASS.LTC128B.128 [R10+0x16c00], desc[UR40][R6.64+0x80], !P1 ;  /* 0x16c00080060abfae */ /* 0x000fe8000c901d68 */
[----:B------:R1:W-:Y:S04]  /*c9f0*/  @!P3 LDGSTS.E.BYPASS.LTC128B.128 [R10+0x1ac00], desc[UR40][R6.64+0x100], !P0 ;  /* 0x1ac00100060abfae */ /* 0x0003e8000c101d68 */
[----:B-1----:R-:W1:Y:S01]  /*ca00*/  SHFL.IDX PT, R6, R3, 0x6, 0x181f ;  /* 0x00d81f0003067f89 */ /* 0x002e6200000e0000 */
[----:B0-----:R-:W-:-:S05]  /*ca10*/  @!P4 LEA R5, P3, R11, R5, 0x1 ;  /* 0x000000050b05c211 */ /* 0x001fca00078608ff */
[----:B-1----:R-:W-:-:S04]  /*ca20*/  @!P4 IMAD.X R6, RZ, RZ, R6, P3 ;  /* 0x000000ffff06c224 */ /* 0x002fc800018e0606 */
[----:B------:R-:W-:Y:S02]  /*ca30*/  @!P4 IMAD.MOV.U32 R7, RZ, RZ, R6 ;  /* 0x000000ffff07c224 */ /* 0x000fe400078e0006 */
[----:B------:R-:W-:Y:S02]  /*ca40*/  @!P4 IMAD.MOV.U32 R6, RZ, RZ, R5 ;  /* 0x000000ffff06c224 */ /* 0x000fe400078e0005 */
[----:B------:R1:W2:Y:S04]  /*ca50*/  SHFL.IDX PT, R5, R3, 0x7, 0x181f ;  /* 0x00f81f0003057f89 */ /* 0x0002a800000e0000 */
[----:B------:R1:W-:Y:S04]  /*ca60*/  @!P4 LDGSTS.E.BYPASS.LTC128B.128 [R10+0x13400], desc[UR40][R6.64], !P2 ;  /* 0x13400000060acfae */ /* 0x0003e8000d101d68 */
[----:B------:R1:W-:Y:S04]  /*ca70*/  @!P4 LDGSTS.E.BYPASS.LTC128B.128 [R10+0x17400], desc[UR40][R6.64+0x80], !P1 ;  /* 0x17400080060acfae */ /* 0x0003e8000c901d68 */
[----:B------:R1:W-:Y:S04]  /*ca80*/  @!P4 LDGSTS.E.BYPASS.LTC128B.128 [R10+0x1b400], desc[UR40][R6.64+0x100], !P0 ;  /* 0x1b400100060acfae */ /* 0x0003e8000c101d68 */
[----:B------:R1:W3:Y:S02]  /*ca90*/  SHFL.IDX PT, R3, R4, 0x7, 0x181f ;  /* 0x00f81f0004037f89 */ /* 0x0002e400000e0000 */
.L_x_366:
[----:B------:R-:W-:Y:S01]  /*caa0*/  VIADD R0, R0, 0x70 ;  /* 0x0000007000007836 */ /* 0x000fe20000000000 */
[----:B------:R-:W-:Y:S04]  /*cab0*/  BSSY B0, `(.L_x_250) ;  /* 0x000000e000007945 */ /* 0x000fe80003800000 */
[----:B------:R-:W-:-:S13]  /*cac0*/  ISETP.GE.AND P3, PT, R0, R2, PT ;  /* 0x000000020000720c */ /* 0x000fda0003f66270 */
[----:B------:R-:W-:Y:S05]  /*cad0*/  @P3 BRA `(.L_x_251) ;  /* 0x00000000002c3947 */ /* 0x000fea0003800000 */
[----:B-1----:R-:W1:Y:S02]  /*cae0*/  S2R R4, SR_TID.X ;  /* 0x0000000000047919 */ /* 0x002e640000002100 */
[----:B-1----:R-:W-:-:S05]  /*caf0*/  IMAD.SHL.U32 R4, R4, 0x8, RZ ;  /* 0x0000000804047824 */ /* 0x002fca00078e00ff */
[----:B------:R-:W-:-:S04]  /*cb00*/  LOP3.LUT R4, R4, 0x38, RZ, 0xc0, !PT ;  /* 0x0000003804047812 */ /* 0x000fc800078ec0ff */
[----:B---3--:R-:W-:-:S05]  /*cb10*/  LEA R2, P3, R4, R3, 0x1 ;  /* 0x0000000304027211 */ /* 0x008fca00078608ff */
[----:B--2---:R-:W-:-:S05]  /*cb20*/  IMAD.X R3, RZ, RZ, R5, P3 ;  /* 0x000000ffff037224 */ /* 0x004fca00018e0605 */
[----:B------:R-:W-:Y:S01]  /*cb30*/  @!PT LDS RZ, [RZ] ;  /* 0x00000000fffff984 */ /* 0x000fe20000000800 */
[----:B------:R-:W-:Y:S01]  /*cb40*/  @!PT LDS RZ, [RZ] ;  /* 0x00000000fffff984 */ /* 0x000fe20000000800 */
[----:B------:R-:W-:Y:S01]  /*cb50*/  @!PT LDS RZ, [RZ] ;  /* 0x00000000fffff984 */ /* 0x000fe20000000800 */
[----:B------:R4:W-:Y:S04]  /*cb60*/  LDGSTS.E.BYPASS.LTC128B.128 [R10+0x13c00], desc[UR40][R2.64], !P2 ;  /* 0x13c00000020a7fae */ /* 0x0009e8000d101d68 */
[----:B------:R4:W-:Y:S04]  /*cb70*/  LDGSTS.E.BYPASS.LTC128B.128 [R10+0x17c00], desc[UR40][R2.64+0x80], !P1 ;  /* 0x17c00080020a7fae */ /* 0x0009e8000c901d68 */
[----:B------:R4:W-:Y:S02]  /*cb80*/  LDGSTS.E.BYPASS.LTC128B.128 [R10+0x1bc00], desc[UR40][R2.64+0x100], !P0 ;  /* 0x1bc00100020a7fae */ /* 0x0009e4000c101d68 */
.L_x_251:
[----:B------:R-:W-:Y:S05]  /*cb90*/  BSYNC B0 ;  /* 0x0000000000007941 */ /* 0x000fea0003800000 */
.L_x_250:
[----:B------:R-:W-:Y:S01]  /*cba0*/  NOP ;  /* 0x0000000000007918 */ /* 0x000fe20000000000 */
[----:B------:R-:W-:Y:S01]  /*cbb0*/  PLOP3.LUT P0, PT, PT, PT, PT, 0x80, 0x0 ;  /* 0x000000000000781c */ /* 0x000fe20003f0f070 */
[----:B01----:R-:W-:-:S12]  /*cbc0*/  VIADD R6, R18, 0x34800 ;  /* 0x0003480012067836 */ /* 0x003fd80000000000 */
.L_x_252:
[----:B------:R-:W-:Y:S02]  /*cbd0*/  PLOP3.LUT P1, PT, P1, P0, PT, 0xa2, 0x0 ;  /* 0x000000000000781c */ /* 0x000fe40000f21472 */
[----:B------:R-:W-:-:S08]  /*cbe0*/  @P0 R2UR P1, UR4, R18 ;  /* 0x00000000120402ca */ /* 0x000fd00000020000 */
[----:B------:R-:W-:-:S05]  /*cbf0*/  @P0 PLOP3.LUT P0, PT, P1, PT, PT, 0x80, 0x0 ;  /* 0x000000000000081c */ /* 0x000fca0000f0f070 */
[----:B------:R-:W-:Y:S01]  /*cc00*/  @!P1 SYNCS.ARRIVE.TRANS64.RED.A0T1 RZ, [UR4+0x34800], RZ ;  /* 0x034800ffffff99a7 */ /* 0x000fe20008200404 */
[----:B------:R-:W-:Y:S07]  /*cc10*/  @!P1 ARRIVES.LDGSTSBAR.64.TRANSCNT [UR4+0x34800] ;  /* 0x03480000ff0099b0 */ /* 0x000fee0008000a84 */
[----:B------:R-:W-:Y:S05]  /*cc20*/  @P0 BRA.U.ANY `(.L_x_252) ;  /* 0xfffffffd00e80947 */ /* 0x000fea000393ffff */
[----:B----4-:R-:W4:Y:S02]  /*cc30*/  LDL.LU R2, [R1+0x48] ;  /* 0x0000480001027983 */ /* 0x010f240000300800 */
[----:B----4-:R-:W-:-:S05]  /*cc40*/  VIADD R2, R2, 0x1 ;  /* 0x0000000102027836 */ /* 0x010fca0000000000 */
[----:B------:R0:W-:Y:S01]  /*cc50*/  STL [R1+0x48], R2 ;  /* 0x0000480201007387 */ /* 0x0001e20000100800 */
[----:B------:R-:W-:-:S04]  /*cc60*/  LEA.HI R0, R2, R2, RZ, 0x1 ;  /* 0x0000000202007211 */ /* 0x000fc800078f08ff */
[----:B------:R-:W-:-:S05]  /*cc70*/  LOP3.LUT R0, R0, 0xfffffffe, RZ, 0xc0, !PT ;  /* 0xfffffffe00007812 */ /* 0x000fca00078ec0ff */
[----:B------:R-:W-:-:S05]  /*cc80*/  IMAD.IADD R0, R2, 0x1, -R0 ;  /* 0x0000000102007824 */ /* 0x000fca00078e0a00 */
[----:B------:R-:W-:Y:S01]  /*cc90*/  SHF.L.U32 R0, R0, 0x1f, RZ ;  /* 0x0000001f00007819 */ /* 0x000fe200000006ff */
[----:B------:R-:W-:Y:S01]  /*cca0*/  NOP ;  /* 0x0000000000007918 */ /* 0x000fe20000000000 */
[----:B------:R0:W-:Y:S01]  /*ccb0*/  SYNCS.ARRIVE.TRANS64.A1T0 RZ, [R18+URZ+0x34800], RZ ;  /* 0x034800ff12ff79a7 */ /* 0x0001e2000810003f */
[----:B------:R-:W-:Y:S01]  /*ccc0*/  BSSY B0, `(.L_x_253) ;  /* 0x0000003000007945 */ /* 0x000fe20003800000 */
[----:B------:R-:W1:Y:S03]  /*ccd0*/  SYNCS.PHASECHK.TRANS64.TRYWAIT P0, [R18+URZ+0x34820], R0 ;  /* 0x03482000120075a7 */ /* 0x000e66000800017f */
[----:B01----:R-:W-:Y:S05]  /*cce0*/  @!P0 BRA `(.L_x_254) ;  /* 0x0000004400dc8947 */ /* 0x003fea0003800000 */
.L_x_367:
[----:B------:R-:W-:Y:S05]  /*ccf0*/  BSYNC B0 ;  /* 0x0000000000007941 */ /* 0x000fea0003800000 */
.L_x_253:
[----:B------:R-:W0:Y:S04]  /*cd00*/  LDL R2, [R1+0x38] ;  /* 0x0000380001027983 */ /* 0x000e280000100800 */
[----:B---3--:R-:W3:Y:S01]  /*cd10*/  LDL R3, [R1+0x28] ;  /* 0x0000280001037983 */ /* 0x008ee20000100800 */
[----:B------:R-:W-:Y:S01]  /*cd20*/  BSSY B0, `(.L_x_255) ;  /* 0x0000213000007945 */ /* 0x000fe20003800000 */
[----:B0-----:R-:W-:-:S05]  /*cd30*/  VIADD R0, R2, 0xfffffffe ;  /* 0xfffffffe02007836 */ /* 0x001fca0000000000 */
[----:B---3--:R-:W-:-:S13]  /*cd40*/  ISETP.GE.AND P0, PT, R0, R3, PT ;  /* 0x000000030000720c */ /* 0x008fda0003f06270 */
[----:B------:R-:W-:Y:S05]  /*cd50*/  @!P0 BRA `(.L_x_256) ;  /* 0x00000020003c8947 */ /* 0x000fea0003800000 */
[----:B------:R-:W3:Y:S04]  /*cd60*/  LDL.LU R2, [R1+0x58] ;  /* 0x0000580001027983 */ /* 0x000ee80000300800 */
[----:B--2---:R-:W2:Y:S04]  /*cd70*/  LDL.LU R5, [R1+0x34] ;  /* 0x0000340001057983 */ /* 0x004ea80000300800 */
[----:B------:R-:W4:Y:S01]  /*cd80*/  LDL.LU R4, [R1+0x44] ;  /* 0x0000440001047983 */ /* 0x000f220000300800 */
[----:B------:R-:W-:Y:S01]  /*cd90*/  LOP3.LUT R12, RZ, R3, RZ, 0x33, !PT ;  /* 0x00000003ff0c7212 */ /* 0x000fe200078e33ff */
[----:B------:R-:W-:Y:S01]  /*cda0*/  BSSY B2, `(.L_x_257) ;  /* 0x00000b5000027945 */ /* 0x000fe20003800000 */
[----:B---3--:R-:W-:-:S04]  /*cdb0*/  VIADD R2, R2, 0x1 ;  /* 0x0000000102027836 */ /* 0x008fc80000000000 */
[----:B--2---:R-:W-:-:S05]  /*cdc0*/  IMAD R2, R2, R5, RZ ;  /* 0x0000000502027224 */ /* 0x004fca00078e02ff */
[----:B----4-:R-:W-:-:S05]  /*cdd0*/  VIMNMX R4, R4, R2, PT ;  /* 0x0000000204047248 */ /* 0x010fca0003fe0100 */
[----:B------:R-:W-:-:S05]  /*cde0*/  IMAD.MOV R2, RZ, RZ, -R4 ;  /* 0x000000ffff027224 */ /* 0x000fca00078e0a04 */
[----:B------:R-:W-:-:S05]  /*cdf0*/  VIADDMNMX R12, R2, 0x1, R12, !PT ;  /* 0x00000001020c7846 */ /* 0x000fca000780010c */
[----:B------:R-:W-:-:S05]  /*ce00*/  IMAD.IADD R2, R4, 0x1, R12 ;  /* 0x0000000104027824 */ /* 0x000fca00078e020c */
[----:B------:R-:W-:-:S04]  /*ce10*/  LOP3.LUT R2, R2, 0x1, RZ, 0xc0, !PT ;  /* 0x0000000102027812 */ /* 0x000fc800078ec0ff */
[----:B------:R-:W-:-:S13]  /*ce20*/  ISETP.NE.U32.AND P0, PT, R2, 0x1, PT ;  /* 0x000000010200780c */ /* 0x000fda0003f05070 */
[----:B------:R-:W-:Y:S05]  /*ce30*/  @P0 BRA `(.L_x_258) ;  /* 0x0000000800ac0947 */ /* 0x000fea0003800000 */
[----:B------:R-:W2:Y:S04]  /*ce40*/  LDL R5, [R1+0x1c] ;  /* 0x00001c0001057983 */ /* 0x000ea80000100800 */
[----:B------:R-:W3:Y:S01]  /*ce50*/  LDL R3, [R1+0x14] ;  /* 0x0000140001037983 */ /* 0x000ee20000100800 */
[----:B------:R-:W-:Y:S01]  /*ce60*/  VIADD R9, R19, 0x1 ;  /* 0x0000000113097836 */ /* 0x000fe20000000000 */
[----:B------:R-:W-:Y:S04]  /*ce70*/  BSSY B1, `(.L_x_259) ;  /* 0x00000a3000017945 */ /* 0x000fe80003800000 */
[----:B------:R-:W-:-:S04]  /*ce80*/  ISETP.NE.AND P0, PT, R9, 0x2, PT ;  /* 0x000000020900780c */ /* 0x000fc80003f05270 */
[----:B------:R-:W-:Y:S02]  /*ce90*/  SEL R13, RZ, 0x1, P0 ;  /* 0x00000001ff0d7807 */ /* 0x000fe40000000000 */
[----:B------:R-:W-:Y:S02]  /*cea0*/  SEL R9, R9, RZ, P0 ;  /* 0x000000ff09097207 */ /* 0x000fe40000000000 */
[----:B--2---:R-:W-:Y:S02]  /*ceb0*/  LOP3.LUT P1, RZ, R5, 0x1, RZ, 0xc0, !PT ;  /* 0x0000000105ff7812 */ /* 0x004fe4000782c0ff */
[----:B---3--:R-:W-:-:S11]  /*cec0*/  LOP3.LUT R13, R3, R13, RZ, 0x3c, !PT ;  /* 0x0000000d030d7212 */ /* 0x008fd600078e3cff */
[----:B------:R-:W-:Y:S05]  /*ced0*/  @!P1 BRA `(.L_x_260) ;  /* 0x0000000800709947 */ /* 0x000fea0003800000 */
[----:B------:R-:W-:Y:S01]  /*cee0*/  ULDC.64 UR4, c[0x0][0x418] ;  /* 0x0001060000047ab9 */ /* 0x000fe20000000a00 */
[----:B------:R-:W-:Y:S01]  /*cef0*/  IMAD.MOV.U32 R5, RZ, RZ, R17 ;  /* 0x000000ffff057224 */ /* 0x000fe200078e0011 */
[----:B------:R-:W-:-:S04]  /*cf00*/  ISETP.NE.U32.AND P0, PT, RZ, UR4, PT ;  /* 0x00000004ff007c0c */ /* 0x000fc8000bf05070 */
[----:B------:R-:W-:-:S13]  /*cf10*/  ISETP.NE.AND.EX P0, PT, RZ, UR5, PT, P0 ;  /* 0x00000005ff007c0c */ /* 0x000fda000bf05300 */
[----:B------:R-:W-:Y:S05]  /*cf20*/  @!P0 BRA `(.L_x_261) ;  /* 0x00000000004c8947 */ /* 0x000fea0003800000 */
[----:B------:R-:W2:Y:S01]  /*cf30*/  LDL R10, [R1+0x20] ;  /* 0x00002000010a7983 */ /* 0x000ea20000100800 */
[----:B------:R-:W0:Y:S01]  /*cf40*/  LDC R7, c[0x0][0x43c] ;  /* 0x00010f00ff077b82 */ /* 0x000e220000000800 */
[----:B------:R-:W-:Y:S02]  /*cf50*/  ULDC.64 UR6, c[0x0][0x428] ;  /* 0x00010a0000067ab9 */ /* 0x000fe40000000a00 */
[----:B------:R-:W3:Y:S01]  /*cf60*/  LDL R8, [R1+0x10] ;  /* 0x0000100001087983 */ /* 0x000ee20000100800 */
[----:B0-----:R-:W-:-:S13]  /*cf70*/  ISETP.NE.AND P0, PT, R7, 0x1, PT ;  /* 0x000000010700780c */ /* 0x001fda0003f05270 */
[----:B------:R-:W0:Y:S02]  /*cf80*/  @P0 LDC.64 R2, c[0x0][0x440] ;  /* 0x00011000ff020b82 */ /* 0x000e240000000a00 */
[----:B0-----:R-:W-:-:S04]  /*cf90*/  @P0 IMAD.HI.U32 R5, R0, R2, RZ ;  /* 0x0000000200050227 */ /* 0x001fc800078e00ff */
[----:B------:R-:W-:Y:S01]  /*cfa0*/  IMAD.MOV.U32 R2, RZ, RZ, R0 ;  /* 0x000000ffff027224 */ /* 0x000fe200078e0000 */
[----:B------:R-:W-:-:S05]  /*cfb0*/  @P0 SHF.R.U32.HI R2, RZ, R3, R5 ;  /* 0x00000003ff020219 */ /* 0x000fca0000011605 */
[----:B------:R-:W-:-:S04]  /*cfc0*/  IMAD.MOV R3, RZ, RZ, -R2 ;  /* 0x000000ffff037224 */ /* 0x000fc800078e0a02 */
[----:B------:R-:W-:Y:S01]  /*cfd0*/  IMAD R0, R7, R3, R0 ;  /* 0x0000000307007224 */ /* 0x000fe200078e0200 */
[----:B------:R-:W-:Y:S01]  /*cfe0*/  SHF.R.S32.HI R3, RZ, 0x1f, R2 ;  /* 0x0000001fff037819 */ /* 0x000fe20000011402 */
[----:B--2---:R-:W-:-:S04]  /*cff0*/  IMAD R5, R10, UR6, RZ ;  /* 0x000000060a057c24 */ /* 0x004fc8000f8e02ff */
[C---:B---3--:R-:W-:Y:S02]  /*d000*/  IMAD R5, R8.reuse, UR7, R5 ;  /* 0x0000000708057c24 */ /* 0x048fe4000f8e0205 */
[----:B------:R-:W-:-:S04]  /*d010*/  IMAD.WIDE.U32 R2, R8, UR6, R2 ;  /* 0x0000000608027c25 */ /* 0x000fc8000f8e0002 */
[----:B------:R-:W-:Y:S01]  /*d020*/  IMAD.IADD R3, R5, 0x1, R3 ;  /* 0x0000000105037824 */ /* 0x000fe200078e0203 */
[----:B------:R-:W-:-:S04]  /*d030*/  LEA R10, P0, R2, UR4, 0x2 ;  /* 0x00000004020a7c11 */ /* 0x000fc8000f8010ff */
[----:B------:R-:W-:-:S05]  /*d040*/  LEA.HI.X R11, R2, UR5, R3, 0x2, P0 ;  /* 0x00000005020b7c11 */ /* 0x000fca00080f1403 */
[----:B------:R0:W5:Y:S04]  /*d050*/  LDG.E R5, desc[UR40][R10.64] ;  /* 0x000000280a057981 */ /* 0x000168000c1e1900 */
.L_x_261:
[----:B------:R-:W-:Y:S01]  /*d060*/  IMAD R3, R9, 0x8, R18 ;  /* 0x0000000809037824 */ /* 0x000fe200078e0212 */
[----:B------:R-:W-:Y:S01]  /*d070*/  SHF.L.U32 R2, R13, 0x1f, RZ ;  /* 0x0000001f0d027819 */ /* 0x000fe200000006ff */
[----:B------:R-:W-:Y:S03]  /*d080*/  BSSY B3, `(.L_x_262) ;  /* 0x0000003000037945 */ /* 0x000fe60003800000 */
[----:B------:R-:W1:Y:S02]  /*d090*/  SYNCS.PHASECHK.TRANS64.TRYWAIT P0, [R3+URZ+0x34840], R2 ;  /* 0x03484002030075a7 */ /* 0x000e64000800017f */
[----:B-1----:R-:W-:Y:S05]  /*d0a0*/  @!P0 BRA `(.L_x_263) ;  /* 0x0000004400008947 */ /* 0x002fea0003800000 */
.L_x_368:
[----:B------:R-:W-:Y:S05]  /*d0b0*/  BSYNC B3 ;  /* 0x0000000000037941 */ /* 0x000fea0003800000 */
.L_x_262:
[----:B------:R-:W2:Y:S01]  /*d0c0*/  S2R R7, SR_TID.X ;  /* 0x0000000000077919 */ /* 0x000ea20000002100 */
[----:B------:R-:W-:Y:S01]  /*d0d0*/  BSSY B3, `(.L_x_264) ;  /* 0x000000b000037945 */ /* 0x000fe20003800000 */
[----:B--2---:R-:W-:-:S04]  /*d0e0*/  LOP3.LUT R7, R7, 0x7f, RZ, 0xc0, !PT ;  /* 0x0000007f07077812 */ /* 0x004fc800078ec0ff */
[----:B------:R-:W-:-:S13]  /*d0f0*/  ISETP.NE.AND P1, PT, R7, RZ, PT ;  /* 0x000000ff0700720c */ /* 0x000fda0003f25270 */
[----:B------:R-:W-:Y:S05]  /*d100*/  @P1 BRA `(.L_x_265) ;  /* 0x00000000001c1947 */ /* 0x000fea0003800000 */
[----:B------:R-:W2:Y:S01]  /*d110*/  S2R R7, SR_TID.X ;  /* 0x0000000000077919 */ /* 0x000ea20000002100 */
[----:B-1----:R-:W-:-:S04]  /*d120*/  IMAD.MOV.U32 R2, RZ, RZ, 0xc000 ;  /* 0x0000c000ff027424 */ /* 0x002fc800078e00ff */
[----:B------:R3:W-:Y:S01]  /*d130*/  SYNCS.ARRIVE.TRANS64 RZ, [R3+URZ+0x34830], R2 ;  /* 0x0348300203ff79a7 */ /* 0x0007e2000800003f */
[----:B--2---:R-:W-:-:S04]  /*d140*/  LOP3.LUT R7, R7, 0x1f, RZ, 0xc0, !PT ;  /* 0x0000001f07077812 */ /* 0x004fc800078ec0ff */
[----:B------:R-:W-:-:S13]  /*d150*/  ISETP.NE.AND P0, PT, R7, RZ, PT ;  /* 0x000000ff0700720c */ /* 0x000fda0003f05270 */
[----:B---3--:R-:W-:Y:S05]  /*d160*/  @!P0 BRA `(.L_x_265) ;  /* 0x0000000000048947 */ /* 0x008fea0003800000 */
[----:B------:R-:W-:Y:S01]  /*d170*/  BPT.TRAP 0x1 ;  /* 0x000000040000795c */ /* 0x000fe20000300000 */
.L_x_265:
[----:B------:R-:W-:Y:S05]  /*d180*/  BSYNC B3 ;  /* 0x0000000000037941 */ /* 0x000fea0003800000 */
.L_x_264:
[----:B-1----:R-:W2:Y:S01]  /*d190*/  LDL R2, [R1+0x18] ;  /* 0x0000180001027983 */ /* 0x002ea20000100800 */
[----:B------:R-:W-:Y:S01]  /*d1a0*/  IMAD.MOV.U32 R14, RZ, RZ, RZ ;  /* 0x000000ffff0e7224 */ /* 0x000fe200078e00ff */
[----:B------:R-:W-:Y:S01]  /*d1b0*/  UIADD3 UR4, UP0, UR38, 0x370, URZ ;  /* 0x0000037026047890 */ /* 0x000fe2000ff1e03f */
[----:B------:R-:W-:Y:S01]  /*d1c0*/  IMAD R8, R9, 0xc000, R18 ;  /* 0x0000c00009087824 */ /* 0x000fe200078e0212 */
[----:B------:R-:W-:Y:S01]  /*d1d0*/  PLOP3.LUT P0, PT, PT, PT, PT, 0x80, 0x0 ;  /* 0x000000000000781c */ /* 0x000fe20003f0f070 */
[----:B------:R-:W-:Y:S01]  /*d1e0*/  VIADD R3, R3, 0x34830 ;  /* 0x0003483003037836 */ /* 0x000fe20000000000 */
[----:B------:R-:W-:Y:S01]  /*d1f0*/  R2UR UR10, R14 ;  /* 0x000000000e0a72ca */ /* 0x000fe200000e0000 */
[----:B------:R-:W-:Y:S01]  /*d200*/  VIADD R7, R8, 0x1c400 ;  /* 0x0001c40008077836 */ /* 0x000fe20000000000 */
[----:B------:R-:W-:Y:S01]  /*d210*/  UIADD3.X UR5, URZ, UR39, URZ, UP0, !UPT ;  /* 0x000000273f057290 */ /* 0x000fe200087fe43f */
[----:B------:R-:W-:Y:S01]  /*d220*/  UMOV UR6, 0x0 ;  /* 0x0000000000067882 */ /* 0x000fe20000000000 */
[----:B------:R-:W-:Y:S01]  /*d230*/  UMOV UR7, 0x14f00000 ;  /* 0x14f0000000077882 */ /* 0x000fe20000000000 */
[----:B--2---:R-:W-:-:S10]  /*d240*/  IMAD R2, R0, 0x80, R2 ;  /* 0x0000008000027824 */ /* 0x004fd400078e0202 */
.L_x_266:
[----:B------:R-:W-:-:S13]  /*d250*/  @P0 ELECT P2, URZ, PT ;  /* 0x00000000003f082f */ /* 0x000fda0003840000 */
[----:B-----5:R-:W-:Y:S02]  /*d260*/  @P2 R2UR UR13, R5 ;  /* 0x00000000050d22ca */ /* 0x020fe400000e0000 */
[----:B------:R-:W-:Y:S02]  /*d270*/  @P2 R2UR UR12, R16 ;  /* 0x00000000100c22ca */ /* 0x000fe400000e0000 */
[----:B------:R-:W-:Y:S02]  /*d280*/  @P2 R2UR UR11, R2 ;  /* 0x00000000020b22ca */ /* 0x000fe400000e0000 */
[----:B------:R-:W-:Y:S02]  /*d290*/  @P2 R2UR UR9, R3 ;  /* 0x00000000030922ca */ /* 0x000fe400000e0000 */
[----:B------:R-:W-:Y:S02]  /*d2a0*/  @P2 R2UR UR8, R7 ;  /* 0x00000000070822ca */ /* 0x000fe400000e0000 */
[----:B------:R-:W-:-:S02]  /*d2b0*/  @P2 PLOP3.LUT P0, PT, P2, PT, PT, 0x8, 0x0 ;  /* 0x000000000000281c */ /* 0x000fc4000170e170 */
[----:B------:R-:W-:-:S09]  /*d2c0*/  PLOP3.LUT P2, PT, PT, PT, PT, 0x8, 0x0 ;  /* 0x000000000000781c */ /* 0x000fd20003f4e170 */
[----:B------:R1:W-:Y:S02]  /*d2d0*/  UTMALDG.4D [UR8], [UR4], desc[UR6] ;  /* 0x00000608040075b4 */ /* 0x0003e40008019000 */
[----:B-1----:R-:W-:Y:S05]  /*d2e0*/  @P0 BRA.U.ANY `(.L_x_266) ;  /* 0xfffffffd00d80947 */ /* 0x002fea000393ffff */
[----:B------:R-:W-:Y:S01]  /*d2f0*/  IMAD.MOV.U32 R15, RZ, RZ, 0x40 ;  /* 0x00000040ff0f7424 */ /* 0x000fe200078e00ff */
[----:B------:R-:W-:Y:S01]  /*d300*/  PLOP3.LUT P0, PT, PT, PT, PT, 0x80, 0x0 ;  /* 0x000000000000781c */ /* 0x000fe20003f0f070 */
[----:B------:R-:W-:Y:S01]  /*d310*/  VIADD R7, R8, 0x20400 ;  /* 0x0002040008077836 */ /* 0x000fe20000000000 */
[----:B------:R-:W-:Y:S01]  /*d320*/  UMOV UR6, 0x0 ;  /* 0x0000000000067882 */ /* 0x000fe20000000000 */
[----:B------:R-:W-:Y:S01]  /*d330*/  UMOV UR7, 0x14f00000 ;  /* 0x14f0000000077882 */ /* 0x000fe20000000000 */
[----:B------:R-:W-:-:S15]  /*d340*/  R2UR UR10, R15 ;  /* 0x000000000f0a72ca */ /* 0x000fde00000e0000 */
.L_x_267:
[----:B------:R-:W-:-:S13]  /*d350*/  @P0 ELECT P2, URZ, PT ;  /* 0x00000000003f082f */ /* 0x000fda0003840000 */
[----:B------:R-:W-:Y:S02]  /*d360*/  @P2 R2UR UR13, R5 ;  /* 0x00000000050d22ca */ /* 0x000fe400000e0000 */
        /* <DEDUP_REMOVED lines=8> */
[----:B------:R-:W-:Y:S01]  /*d3f0*/  PLOP3.LUT P0, PT, PT, PT, PT, 0x80, 0x0 ;  /* 0x000000000000781c */ /* 0x000fe20003f0f070 */
[----:B------:R-:W-:Y:S01]  /*d400*/  VIADD R8, R8, 0x24400 ;  /* 0x0002440008087836 */ /* 0x000fe20000000000 */
[----:B------:R-:W-:Y:S01]  /*d410*/  UMOV UR6, 0x0 ;  /* 0x0000000000067882 */ /* 0x000fe20000000000 */
[----:B------:R-:W-:Y:S01]  /*d420*/  UMOV UR7, 0x14f00000 ;  /* 0x14f0000000077882 */ /* 0x000fe20000000000 */
[----:B------:R-:W-:-:S09]  /*d430*/  UMOV UR10, 0x80 ;  /* 0x00000080000a7882 */ /* 0x000fd20000000000 */
.L_x_268:
        /* <DEDUP_REMOVED lines=10> */
[----:B------:R-:W2:Y:S01]  /*d4e0*/  LDL.LU R7, [R1+0x14] ;  /* 0x0000140001077983 */ /* 0x000ea20000300800 */
[----:B------:R-:W-:Y:S01]  /*d4f0*/  IMAD R3, R19, 0x8, R6 ;  /* 0x0000000813037824 */ /* 0x000fe200078e0206 */
[----:B------:R-:W-:Y:S01]  /*d500*/  BSSY B3, `(.L_x_269) ;  /* 0x0000004000037945 */ /* 0x000fe20003800000 */
[----:B--2---:R-:W-:-:S04]  /*d510*/  SHF.L.U32 R2, R7, 0x1f, RZ ;  /* 0x0000001f07027819 */ /* 0x004fc800000006ff */
[----:B------:R-:W1:Y:S02]  /*d520*/  SYNCS.PHASECHK.TRANS64.TRYWAIT P0, [R3+URZ+0x60], R2 ;  /* 0x00006002030075a7 */ /* 0x000e64000800017f */
[----:B-1----:R-:W-:Y:S05]  /*d530*/  @!P0 BRA `(.L_x_270) ;  /* 0x0000003c00f08947 */ /* 0x002fea0003800000 */
.L_x_369:
[----:B------:R-:W-:Y:S05]  /*d540*/  BSYNC B3 ;  /* 0x0000000000037941 */ /* 0x000fea0003800000 */
.L_x_269:
[----:B------:R-:W-:Y:S01]  /*d550*/  BSSY B3, `(.L_x_271) ;  /* 0x000000c000037945 */ /* 0x000fe20003800000 */
[----:B0-----:R-:W-:Y:S02]  /*d560*/  IMAD.MOV.U32 R10, RZ, RZ, 0x0 ;  /* 0x00000000ff0a7424 */ /* 0x001fe400078e00ff */
[----:B------:R-:W-:Y:S01]  /*d570*/  IMAD.MOV.U32 R11, RZ, RZ, 0x14f00000 ;  /* 0x14f00000ff0b7424 */ /* 0x000fe200078e00ff */
[----:B------:R-:W-:Y:S06]  /*d580*/  @P1 BRA `(.L_x_272) ;  /* 0x0000000000201947 */ /* 0x000fec0003800000 */
[----:B------:R-:W0:Y:S01]  /*d590*/  S2R R7, SR_TID.X ;  /* 0x0000000000077919 */ /* 0x000e220000002100 */
[----:B-1----:R-:W-:Y:S02]  /*d5a0*/  IMAD R2, R19, 0x8, R18 ;  /* 0x0000000813027824 */ /* 0x002fe400078e0212 */
[----:B------:R-:W-:-:S04]  /*d5b0*/  IMAD.MOV.U32 R3, RZ, RZ, 0x8000 ;  /* 0x00008000ff037424 */ /* 0x000fc800078e00ff */
[----:B------:R2:W-:Y:S01]  /*d5c0*/  SYNCS.ARRIVE.TRANS64 RZ, [R2+URZ+0x34850], R3 ;  /* 0x0348500302ff79a7 */ /* 0x0005e2000800003f */
[----:B0-----:R-:W-:-:S04]  /*d5d0*/  LOP3.LUT R7, R7, 0x1f, RZ, 0xc0, !PT ;  /* 0x0000001f07077812 */ /* 0x001fc800078ec0ff */
[----:B------:R-:W-:-:S13]  /*d5e0*/  ISETP.NE.AND P0, PT, R7, RZ, PT ;  /* 0x000000ff0700720c */ /* 0x000fda0003f05270 */
[----:B--2---:R-:W-:Y:S05]  /*d5f0*/  @!P0 BRA `(.L_x_272) ;  /* 0x0000000000048947 */ /* 0x004fea0003800000 */
[----:B------:R-:W-:Y:S01]  /*d600*/  BPT.TRAP 0x1 ;  /* 0x000000040000795c */ /* 0x000fe20000300000 */
.L_x_272:
[----:B------:R-:W-:Y:S05]  /*d610*/  BSYNC B3 ;  /* 0x0000000000037941 */ /* 0x000fea0003800000 */
.L_x_271:
[----:B------:R-:W2:Y:S04]  /*d620*/  LDL R7, [R1+0x18] ;  /* 0x0000180001077983 */ /* 0x000ea80000100800 */
[----:B-1----:R-:W2:Y:S01]  /*d630*/  LDL.LU R2, [R1+0x8] ;  /* 0x0000080001027983 */ /* 0x002ea20000300800 */
[----:B------:R-:W-:Y:S01]  /*d640*/  R2UR UR10, R14 ;  /* 0x000000000e0a72ca */ /* 0x000fe200000e0000 */
[C-C-:B------:R-:W-:Y:S01]  /*d650*/  IMAD R3, R19.reuse, 0x8, R18.reuse ;  /* 0x0000000813037824 */ /* 0x140fe200078e0212 */
[----:B------:R-:W-:Y:S01]  /*d660*/  R2UR UR6, R10 ;  /* 0x000000000a0672ca */ /* 0x000fe200000e0000 */
[----:B------:R-:W-:Y:S01]  /*d670*/  IMAD R8, R19, 0x8000, R18 ;  /* 0x0000800013087824 */ /* 0x000fe200078e0212 */
[----:B------:R-:W-:Y:S01]  /*d680*/  R2UR UR7, R11 ;  /* 0x000000000b0772ca */ /* 0x000fe200000e0000 */
[----:B------:R-:W-:Y:S01]  /*d690*/  UIADD3 UR4, UP0, UR38, 0x470, URZ ;  /* 0x0000047026047890 */ /* 0x000fe2000ff1e03f */
[----:B------:R-:W-:Y:S01]  /*d6a0*/  PLOP3.LUT P0, PT, PT, PT, PT, 0x80, 0x0 ;  /* 0x000000000000781c */ /* 0x000fe20003f0f070 */
[----:B------:R-:W-:-:S02]  /*d6b0*/  VIADD R3, R3, 0x34850 ;  /* 0x0003485003037836 */ /* 0x000fc40000000000 */
[----:B------:R-:W-:Y:S01]  /*d6c0*/  UIADD3.X UR5, URZ, UR39, URZ, UP0, !UPT ;  /* 0x000000273f057290 */ /* 0x000fe200087fe43f */
[----:B--2---:R-:W-:Y:S02]  /*d6d0*/  IMAD R2, R2, 0x80, R7 ;  /* 0x0000008002027824 */ /* 0x004fe400078e0207 */
[----:B------:R-:W-:-:S09]  /*d6e0*/  VIADD R7, R8, 0x400 ;  /* 0x0000040008077836 */ /* 0x000fd20000000000 */
.L_x_273:
        /* <DEDUP_REMOVED lines=9> */
[----:B0-----:R-:W-:Y:S05]  /*d780*/  @P0 BRA.U.ANY `(.L_x_273) ;  /* 0xfffffffd00d80947 */ /* 0x001fea000393ffff */
[----:B------:R-:W-:Y:S01]  /*d790*/  R2UR UR10, R15 ;  /* 0x000000000f0a72ca */ /* 0x000fe200000e0000 */
[----:B------:R-:W-:Y:S01]  /*d7a0*/  VIADD R8, R8, 0x4400 ;  /* 0x0000440008087836 */ /* 0x000fe20000000000 */
[----:B------:R-:W-:Y:S02]  /*d7b0*/  R2UR UR6, R10 ;  /* 0x000000000a0672ca */ /* 0x000fe400000e0000 */
[----:B------:R-:W-:Y:S02]  /*d7c0*/  R2UR UR7, R11 ;  /* 0x000000000b0772ca */ /* 0x000fe400000e0000 */
[----:B------:R-:W-:-:S13]  /*d7d0*/  PLOP3.LUT P0, PT, PT, PT, PT, 0x80, 0x0 ;  /* 0x000000000000781c */ /* 0x000fda0003f0f070 */
.L_x_274:
        /* <DEDUP_REMOVED lines=10> */
[----:B------:R0:W-:Y:S01]  /*d880*/  STL [R1+0x8], R0 ;  /* 0x0000080001007387 */ /* 0x0001e20000100800 */
[----:B------:R-:W-:-:S07]  /*d890*/  IMAD.MOV.U32 R17, RZ, RZ, R5 ;  /* 0x000000ffff117224 */ /* 0x000fce00078e0005 */
.L_x_260:
[----:B------:R-:W-:Y:S05]  /*d8a0*/  BSYNC B1 ;  /* 0x0000000000017941 */ /* 0x000fea0003800000 */
.L_x_259:
[----:B0-----:R-:W2:Y:S01]  /*d8b0*/  LDL.LU R0, [R1+0x38] ;  /* 0x0000380001007983 */ /* 0x001ea20000300800 */
[----:B------:R-:W-:-:S03]  /*d8c0*/  IMAD.MOV.U32 R19, RZ, RZ, R9 ;  /* 0x000000ffff137224 */ /* 0x000fc600078e0009 */
[----:B------:R0:W-:Y:S02]  /*d8d0*/  STL [R1+0x14], R13 ;  /* 0x0000140d01007387 */ /* 0x0001e40000100800 */
[----:B0-2---:R-:W-:-:S07]  /*d8e0*/  VIADD R0, R0, 0xfffffffd ;  /* 0xfffffffd00007836 */ /* 0x005fce0000000000 */
.L_x_258:
[----:B------:R-:W-:Y:S05]  /*d8f0*/  BSYNC B2 ;  /* 0x0000000000027941 */ /* 0x000fea0003800000 */
.L_x_257:
[----:B------:R-:W-:Y:S01]  /*d900*/  VIADD R12, R12, 0xfffffffe ;  /* 0xfffffffe0c0c7836 */ /* 0x000fe20000000000 */
[----:B------:R-:W-:-:S04]  /*d910*/  LOP3.LUT R4, RZ, R4, RZ, 0x33, !PT ;  /* 0x00000004ff047212 */ /* 0x000fc800078e33ff */
[----:B------:R-:W-:-:S13]  /*d920*/  ISETP.NE.AND P0, PT, R12, R4, PT ;  /* 0x000000040c00720c */ /* 0x000fda0003f05270 */
[----:B------:R-:W-:Y:S05]  /*d930*/  @!P0 BRA `(.L_x_256) ;  /* 0x0000001400448947 */ /* 0x000fea0003800000 */
[----:B------:R-:W-:-:S07]  /*d940*/  IMAD.MOV.U32 R9, RZ, RZ, R17 ;  /* 0x000000ffff097224 */ /* 0x000fce00078e0011 */
.L_x_307:
[----:B------:R-:W2:Y:S04]  /*d950*/  LDL R3, [R1+0x1c] ;  /* 0x00001c0001037983 */ /* 0x000ea80000100800 */
[----:B------:R-:W3:Y:S01]  /*d960*/  LDL R2, [R1+0x14] ;  /* 0x0000140001027983 */ /* 0x000ee20000100800 */
[----:B------:R-:W-:Y:S01]  /*d970*/  VIADD R4, R19, 0x1 ;  /* 0x0000000113047836 */ /* 0x000fe20000000000 */
[----:B------:R-:W-:Y:S05]  /*d980*/  YIELD ;  /* 0x0000000000007946 */ /* 0x000fea0003800000 */
[----:B------:R-:W-:Y:S01]  /*d990*/  ISETP.NE.AND P0, PT, R4, 0x2, PT ;  /* 0x000000020400780c */ /* 0x000fe20003f05270 */
[----:B------:R-:W-:Y:S03]  /*d9a0*/  BSSY B1, `(.L_x_275) ;  /* 0x00000a0000017945 */ /* 0x000fe60003800000 */
[----:B------:R-:W-:-:S02]  /*d9b0*/  SEL R5, RZ, 0x1, P0 ;  /* 0x00000001ff057807 */ /* 0x000fc40000000000 */
[----:B------:R-:W-:Y:S02]  /*d9c0*/  SEL R4, R4, RZ, P0 ;  /* 0x000000ff04047207 */ /* 0x000fe40000000000 */
[----:B--2---:R-:W-:Y:S02]  /*d9d0*/  LOP3.LUT P1, RZ, R3, 0x1, RZ, 0xc0, !PT ;  /* 0x0000000103ff7812 */ /* 0x004fe4000782c0ff */
[----:B---3--:R-:W-:-:S11]  /*d9e0*/  LOP3.LUT R5, R2, R5, RZ, 0x3c, !PT ;  /* 0x0000000502057212 */ /* 0x008fd600078e3cff */
[----:B01----:R-:W-:Y:S05]  /*d9f0*/  @!P1 BRA `(.L_x_276) ;  /* 0x0000000800689947 */ /* 0x003fea0003800000 */
        /* <DEDUP_REMOVED lines=13> */
[----:B------:R-:W-:-:S04]  /*dad0*/  @P0 SHF.R.U32.HI R2, RZ, R3, R7 ;  /* 0x00000003ff020219 */ /* 0x000fc80000011607 */
[--C-:B------:R-:W-:Y:S01]  /*dae0*/  SHF.R.S32.HI R3, RZ, 0x1f, R2.reuse ;  /* 0x0000001fff037819 */ /* 0x100fe20000011402 */
[----:B------:R-:W-:-:S04]  /*daf0*/  IMAD.MOV R7, RZ, RZ, -R2 ;  /* 0x000000ffff077224 */ /* 0x000fc800078e0a02 */
[----:B------:R-:W-:Y:S02]  /*db00*/  IMAD R7, R8, R7, R0 ;  /* 0x0000000708077224 */ /* 0x000fe400078e0200 */
[----:B--2---:R-:W-:-:S04]  /*db10*/  IMAD R8, R11, UR6, RZ ;  /* 0x000000060b087c24 */ /* 0x004fc8000f8e02ff */
[C---:B---3--:R-:W-:Y:S02]  /*db20*/  IMAD R8, R10.reuse, UR7, R8 ;  /* 0x000000070a087c24 */ /* 0x048fe4000f8e0208 */
[----:B------:R-:W-:-:S04]  /*db30*/  IMAD.WIDE.U32 R2, R10, UR6, R2 ;  /* 0x000000060a027c25 */ /* 0x000fc8000f8e0002 */
[----:B------:R-:W-:Y:S01]  /*db40*/  IMAD.IADD R3, R8, 0x1, R3 ;  /* 0x0000000108037824 */ /* 0x000fe200078e0203 */
[----:B------:R-:W-:-:S04]  /*db50*/  LEA R8, P0, R2, UR4, 0x2 ;  /* 0x0000000402087c11 */ /* 0x000fc8000f8010ff */
[----:B------:R-:W-:-:S06]  /*db60*/  LEA.HI.X R9, R2, UR5, R3, 0x2, P0 ;  /* 0x0000000502097c11 */ /* 0x000fcc00080f1403 */
[----:B------:R0:W5:Y:S03]  /*db70*/  LDG.E R9, desc[UR40][R8.64] ;  /* 0x0000002808097981 */ /* 0x000166000c1e1900 */
.L_x_277:
[----:B------:R-:W-:Y:S01]  /*db80*/  IMAD R3, R4, 0x8, R18 ;  /* 0x0000000804037824 */ /* 0x000fe200078e0212 */
[----:B------:R-:W-:Y:S01]  /*db90*/  SHF.L.U32 R2, R5, 0x1f, RZ ;  /* 0x0000001f05027819 */ /* 0x000fe200000006ff */
[----:B------:R-:W-:Y:S03]  /*dba0*/  BSSY B2, `(.L_x_278) ;  /* 0x0000003000027945 */ /* 0x000fe60003800000 */
[----:B------:R-:W1:Y:S02]  /*dbb0*/  SYNCS.PHASECHK.TRANS64.TRYWAIT P0, [R3+URZ+0x34840], R2 ;  /* 0x03484002030075a7 */ /* 0x000e64000800017f */
[----:B-1----:R-:W-:Y:S05]  /*dbc0*/  @!P0 BRA `(.L_x_279) ;  /* 0x0000003800608947 */ /* 0x002fea0003800000 */
.L_x_370:
[----:B------:R-:W-:Y:S05]  /*dbd0*/  BSYNC B2 ;  /* 0x0000000000027941 */ /* 0x000fea0003800000 */
.L_x_278:
[----:B0-----:R-:W0:Y:S01]  /*dbe0*/  S2R R8, SR_TID.X ;  /* 0x0000000000087919 */ /* 0x001e220000002100 */
[----:B------:R-:W-:Y:S01]  /*dbf0*/  BSSY B2, `(.L_x_280) ;  /* 0x000000b000027945 */ /* 0x000fe20003800000 */
[----:B0-----:R-:W-:-:S04]  /*dc00*/  LOP3.LUT R8, R8, 0x7f, RZ, 0xc0, !PT ;  /* 0x0000007f08087812 */ /* 0x001fc800078ec0ff */
[----:B------:R-:W-:-:S13]  /*dc10*/  ISETP.NE.AND P1, PT, R8, RZ, PT ;  /* 0x000000ff0800720c */ /* 0x000fda0003f25270 */
[----:B------:R-:W-:Y:S05]  /*dc20*/  @P1 BRA `(.L_x_281) ;  /* 0x00000000001c1947 */ /* 0x000fea0003800000 */
[----:B------:R-:W0:Y:S01]  /*dc30*/  S2R R8, SR_TID.X ;  /* 0x0000000000087919 */ /* 0x000e220000002100 */
[----:B-1----:R-:W-:-:S04]  /*dc40*/  IMAD.MOV.U32 R2, RZ, RZ, 0xc000 ;  /* 0x0000c000ff027424 */ /* 0x002fc800078e00ff */
[----:B------:R2:W-:Y:S01]  /*dc50*/  SYNCS.ARRIVE.TRANS64 RZ, [R3+URZ+0x34830], R2 ;  /* 0x0348300203ff79a7 */ /* 0x0005e2000800003f */
[----:B0-----:R-:W-:-:S04]  /*dc60*/  LOP3.LUT R8, R8, 0x1f, RZ, 0xc0, !PT ;  /* 0x0000001f08087812 */ /* 0x001fc800078ec0ff */
[----:B------:R-:W-:-:S13]  /*dc70*/  ISETP.NE.AND P0, PT, R8, RZ, PT ;  /* 0x000000ff0800720c */ /* 0x000fda0003f05270 */
[----:B--2---:R-:W-:Y:S05]  /*dc80*/  @!P0 BRA `(.L_x_281) ;  /* 0x0000000000048947 */ /* 0x004fea0003800000 */
[----:B------:R-:W-:Y:S01]  /*dc90*/  BPT.TRAP 0x1 ;  /* 0x000000040000795c */ /* 0x000fe20000300000 */
.L_x_281:
[----:B------:R-:W-:Y:S05]  /*dca0*/  BSYNC B2 ;  /* 0x0000000000027941 */ /* 0x000fea0003800000 */
.L_x_280:
        /* <DEDUP_REMOVED lines=12> */
.L_x_282:
        /* <DEDUP_REMOVED lines=10> */
[----:B------:R-:W-:Y:S01]  /*de10*/  IMAD.MOV.U32 R13, RZ, RZ, 0x40 ;  /* 0x00000040ff0d7424 */ /* 0x000fe200078e00ff */
[----:B------:R-:W-:Y:S01]  /*de20*/  PLOP3.LUT P0, PT, PT, PT, PT, 0x80, 0x0 ;  /* 0x000000000000781c */ /* 0x000fe20003f0f070 */
[----:B------:R-:W-:Y:S01]  /*de30*/  VIADD R10, R8, 0x20400 ;  /* 0x00020400080a7836 */ /* 0x000fe20000000000 */
[----:B------:R-:W-:Y:S01]  /*de40*/  UMOV UR6, 0x0 ;  /* 0x0000000000067882 */ /* 0x000fe20000000000 */
[----:B------:R-:W-:Y:S01]  /*de50*/  UMOV UR7, 0x14f00000 ;  /* 0x14f0000000077882 */ /* 0x000fe20000000000 */
[----:B------:R-:W-:-:S15]  /*de60*/  R2UR UR10, R13 ;  /* 0x000000000d0a72ca */ /* 0x000fde00000e0000 */
.L_x_283:
        /* <DEDUP_REMOVED lines=10> */
[----:B------:R-:W-:Y:S01]  /*df10*/  PLOP3.LUT P0, PT, PT, PT, PT, 0x80, 0x0 ;  /* 0x000000000000781c */ /* 0x000fe20003f0f070 */
[----:B------:R-:W-:Y:S01]  /*df20*/  VIADD R8, R8, 0x24400 ;  /* 0x0002440008087836 */ /* 0x000fe20000000000 */
[----:B------:R-:W-:Y:S01]  /*df30*/  UMOV UR6, 0x0 ;  /* 0x0000000000067882 */ /* 0x000fe20000000000 */
[----:B------:R-:W-:Y:S01]  /*df40*/  UMOV UR7, 0x14f00000 ;  /* 0x14f0000000077882 */ /* 0x000fe20000000000 */
[----:B------:R-:W-:-:S09]  /*df50*/  UMOV UR10, 0x80 ;  /* 0x00000080000a7882 */ /* 0x000fd20000000000 */
.L_x_284:
        /* <DEDUP_REMOVED lines=10> */
[----:B------:R-:W2:Y:S01]  /*e000*/  LDL.LU R10, [R1+0x14] ;  /* 0x00001400010a7983 */ /* 0x000ea20000300800 */
[----:B------:R-:W-:Y:S01]  /*e010*/  IMAD R2, R19, 0x8, R6 ;  /* 0x0000000813027824 */ /* 0x000fe200078e0206 */
[----:B------:R-:W-:Y:S01]  /*e020*/  BSSY B2, `(.L_x_285) ;  /* 0x0000004000027945 */ /* 0x000fe20003800000 */
[----:B--2---:R-:W-:-:S04]  /*e030*/  SHF.L.U32 R3, R10, 0x1f, RZ ;  /* 0x0000001f0a037819 */ /* 0x004fc800000006ff */
[----:B------:R-:W0:Y:S02]  /*e040*/  SYNCS.PHASECHK.TRANS64.TRYWAIT P0, [R2+URZ+0x60], R3 ;  /* 0x00006003020075a7 */ /* 0x000e24000800017f */
[----:B0-----:R-:W-:Y:S05]  /*e050*/  @!P0 BRA `(.L_x_286) ;  /* 0x0000003400508947 */ /* 0x001fea0003800000 */
.L_x_371:
[----:B------:R-:W-:Y:S05]  /*e060*/  BSYNC B2 ;  /* 0x0000000000027941 */ /* 0x000fea0003800000 */
.L_x_285:
[----:B------:R-:W-:Y:S01]  /*e070*/  BSSY B2, `(.L_x_287) ;  /* 0x000000b000027945 */ /* 0x000fe20003800000 */
[----:B------:R-:W-:Y:S02]  /*e080*/  IMAD.MOV.U32 R10, RZ, RZ, 0x0 ;  /* 0x00000000ff0a7424 */ /* 0x000fe400078e00ff */
[----:B------:R-:W-:Y:S01]  /*e090*/  IMAD.MOV.U32 R11, RZ, RZ, 0x14f00000 ;  /* 0x14f00000ff0b7424 */ /* 0x000fe200078e00ff */
[----:B------:R-:W-:Y:S06]  /*e0a0*/  @P1 BRA `(.L_x_288) ;  /* 0x00000000001c1947 */ /* 0x000fec0003800000 */
[----:B------:R-:W1:Y:S01]  /*e0b0*/  S2R R8, SR_TID.X ;  /* 0x0000000000087919 */ /* 0x000e620000002100 */
[----:B0-----:R-:W-:-:S04]  /*e0c0*/  IMAD.MOV.U32 R3, RZ, RZ, 0x8000 ;  /* 0x00008000ff037424 */ /* 0x001fc800078e00ff */
[----:B------:R2:W-:Y:S01]  /*e0d0*/  SYNCS.ARRIVE.TRANS64 RZ, [R2+URZ+0x50], R3 ;  /* 0x0000500302ff79a7 */ /* 0x0005e2000800003f */
[----:B-1----:R-:W-:-:S04]  /*e0e0*/  LOP3.LUT R8, R8, 0x1f, RZ, 0xc0, !PT ;  /* 0x0000001f08087812 */ /* 0x002fc800078ec0ff */
[----:B------:R-:W-:-:S13]  /*e0f0*/  ISETP.NE.AND P0, PT, R8, RZ, PT ;  /* 0x000000ff0800720c */ /* 0x000fda0003f05270 */
[----:B--2---:R-:W-:Y:S05]  /*e100*/  @!P0 BRA `(.L_x_288) ;  /* 0x0000000000048947 */ /* 0x004fea0003800000 */
[----:B------:R-:W-:Y:S01]  /*e110*/  BPT.TRAP 0x1 ;  /* 0x000000040000795c */ /* 0x000fe20000300000 */
.L_x_288:
[----:B------:R-:W-:Y:S05]  /*e120*/  BSYNC B2 ;  /* 0x0000000000027941 */ /* 0x000fea0003800000 */
.L_x_287:
[----:B------:R-:W2:Y:S04]  /*e130*/  LDL R8, [R1+0x18] ;  /* 0x0000180001087983 */ /* 0x000ea80000100800 */
[----:B0-----:R-:W2:Y:S01]  /*e140*/  LDL.LU R3, [R1+0x8] ;  /* 0x0000080001037983 */ /* 0x001ea20000300800 */
[----:B------:R-:W-:Y:S01]  /*e150*/  R2UR UR10, R12 ;  /* 0x000000000c0a72ca */ /* 0x000fe200000e0000 */
[----:B------:R-:W-:Y:S01]  /*e160*/  IMAD R19, R19, 0x8000, R18 ;  /* 0x0000800013137824 */ /* 0x000fe200078e0212 */
[----:B------:R-:W-:Y:S01]  /*e170*/  R2UR UR6, R10 ;  /* 0x000000000a0672ca */ /* 0x000fe200000e0000 */
[----:B------:R-:W-:Y:S01]  /*e180*/  UIADD3 UR4, UP0, UR38, 0x470, URZ ;  /* 0x0000047026047890 */ /* 0x000fe2000ff1e03f */
[----:B------:R-:W-:Y:S01]  /*e190*/  R2UR UR7, R11 ;  /* 0x000000000b0772ca */ /* 0x000fe200000e0000 */
[----:B------:R-:W-:Y:S01]  /*e1a0*/  VIADD R2, R2, 0x50 ;  /* 0x0000005002027836 */ /* 0x000fe20000000000 */
[----:B------:R-:W-:Y:S01]  /*e1b0*/  PLOP3.LUT P0, PT, PT, PT, PT, 0x80, 0x0 ;  /* 0x000000000000781c */ /* 0x000fe20003f0f070 */
[----:B------:R-:W-:Y:S01]  /*e1c0*/  UIADD3.X UR5, URZ, UR39, URZ, UP0, !UPT ;  /* 0x000000273f057290 */ /* 0x000fe200087fe43f */
[----:B--2---:R-:W-:-:S02]  /*e1d0*/  IMAD R3, R3, 0x80, R8 ;  /* 0x0000008003037824 */ /* 0x004fc400078e0208 */
[----:B------:R-:W-:-:S09]  /*e1e0*/  VIADD R8, R19, 0x400 ;  /* 0x0000040013087836 */ /* 0x000fd20000000000 */
.L_x_289:
        /* <DEDUP_REMOVED lines=15> */
.L_x_290:
        /* <DEDUP_REMOVED lines=12> */
.L_x_276:
[----:B------:R-:W-:Y:S05]  /*e3a0*/  BSYNC B1 ;  /* 0x0000000000017941 */ /* 0x000fea0003800000 */
.L_x_275:
[----:B------:R-:W2:Y:S01]  /*e3b0*/  LDL R2, [R1+0x1c] ;  /* 0x00001c0001027983 */ /* 0x000ea20000100800 */
[----:B------:R-:W-:Y:S01]  /*e3c0*/  VIADD R19, R4, 0x1 ;  /* 0x0000000104137836 */ /* 0x000fe20000000000 */
[----:B------:R-:W-:Y:S01]  /*e3d0*/  BSSY B1, `(.L_x_291) ;  /* 0x00000a3000017945 */ /* 0x000fe20003800000 */
[----:B0-----:R-:W-:-:S03]  /*e3e0*/  VIADD R7, R0, 0xffffffff ;  /* 0xffffffff00077836 */ /* 0x001fc60000000000 */
[----:B------:R-:W-:-:S04]  /*e3f0*/  ISETP.NE.AND P0, PT, R19, 0x2, PT ;  /* 0x000000021300780c */ /* 0x000fc80003f05270 */
[----:B------:R-:W-:Y:S02]  /*e400*/  SEL R19, R19, RZ, P0 ;  /* 0x000000ff13137207 */ /* 0x000fe40000000000 */
[----:B--2---:R-:W-:Y:S02]  /*e410*/  LOP3.LUT P1, RZ, R2, 0x1, RZ, 0xc0, !PT ;  /* 0x0000000102ff7812 */ /* 0x004fe4000782c0ff */
[----:B------:R-:W-:-:S04]  /*e420*/  SEL R2, RZ, 0x1, P0 ;  /* 0x00000001ff027807 */ /* 0x000fc80000000000 */
[----:B------:R-:W-:-:S05]  /*e430*/  LOP3.LUT R12, R5, R2, RZ, 0x3c, !PT ;  /* 0x00000002050c7212 */ /* 0x000fca00078e3cff */
[----:B------:R0:W-:Y:S02]  /*e440*/  STL [R1+0x14], R12 ;  /* 0x0000140c01007387 */ /* 0x0001e40000100800 */
[----:B------:R-:W-:Y:S05]  /*e450*/  @!P1 BRA `(.L_x_292) ;  /* 0x0000000800689947 */ /* 0x000fea0003800000 */
[----:B------:R-:W-:Y:S01]  /*e460*/  ULDC.64 UR4, c[0x0][0x418] ;  /* 0x0001060000047ab9 */ /* 0x000fe20000000a00 */
[----:B------:R-:W-:Y:S01]  /*e470*/  IMAD.MOV.U32 R8, RZ, RZ, R7 ;  /* 0x000000ffff087224 */ /* 0x000fe200078e0007 */
[----:B------:R-:W-:-:S04]  /*e480*/  ISETP.NE.U32.AND P0, PT, RZ, UR4, PT ;  /* 0x00000004ff007c0c */ /* 0x000fc8000bf05070 */
[----:B------:R-:W-:-:S13]  /*e490*/  ISETP.NE.AND.EX P0, PT, RZ, UR5, PT, P0 ;  /* 0x00000005ff007c0c */ /* 0x000fda000bf05300 */
[----:B------:R-:W-:Y:S05]  /*e4a0*/  @!P0 BRA `(.L_x_293) ;  /* 0x00000000004c8947 */ /* 0x000fea0003800000 */
[----:B------:R-:W2:Y:S01]  /*e4b0*/  LDL R11, [R1+0x20] ;  /* 0x00002000010b7983 */ /* 0x000ea20000100800 */
[----:B------:R-:W1:Y:S01]  /*e4c0*/  LDC R9, c[0x0][0x43c] ;  /* 0x00010f00ff097b82 */ /* 0x000e620000000800 */
[----:B------:R-:W-:Y:S02]  /*e4d0*/  ULDC.64 UR6, c[0x0][0x428] ;  /* 0x00010a0000067ab9 */ /* 0x000fe40000000a00 */
[----:B------:R-:W3:Y:S01]  /*e4e0*/  LDL R10, [R1+0x10] ;  /* 0x00001000010a7983 */ /* 0x000ee20000100800 */
[----:B-1----:R-:W-:-:S13]  /*e4f0*/  ISETP.NE.AND P0, PT, R9, 0x1, PT ;  /* 0x000000010900780c */ /* 0x002fda0003f05270 */
[----:B------:R-:W1:Y:S02]  /*e500*/  @P0 LDC.64 R2, c[0x0][0x440] ;  /* 0x00011000ff020b82 */ /* 0x000e640000000a00 */
[----:B-1----:R-:W-:-:S04]  /*e510*/  @P0 IMAD.HI.U32 R8, R7, R2, RZ ;  /* 0x0000000207080227 */ /* 0x002fc800078e00ff */
        /* <DEDUP_REMOVED lines=10> */
[----:B------:R-:W-:-:S05]  /*e5c0*/  LEA.HI.X R11, R2, UR5, R3, 0x2, P0 ;  /* 0x00000005020b7c11 */ /* 0x000fca00080f1403 */
[----:B------:R1:W5:Y:S04]  /*e5d0*/  LDG.E R9, desc[UR40][R10.64] ;  /* 0x000000280a097981 */ /* 0x000368000c1e1900 */
.L_x_293:
[----:B------:R-:W-:Y:S01]  /*e5e0*/  IMAD R2, R19, 0x8, R18 ;  /* 0x0000000813027824 */ /* 0x000fe200078e0212 */
[----:B------:R-:W-:Y:S01]  /*e5f0*/  SHF.L.U32 R3, R12, 0x1f, RZ ;  /* 0x0000001f0c037819 */ /* 0x000fe200000006ff */
[----:B------:R-:W-:Y:S03]  /*e600*/  BSSY B2, `(.L_x_294) ;  /* 0x0000003000027945 */ /* 0x000fe60003800000 */
[----:B------:R-:W2:Y:S02]  /*e610*/  SYNCS.PHASECHK.TRANS64.TRYWAIT P0, [R2+URZ+0x34840], R3 ;  /* 0x03484003020075a7 */ /* 0x000ea4000800017f */
[----:B--2---:R-:W-:Y:S05]  /*e620*/  @!P0 BRA `(.L_x_295) ;  /* 0x0000002c00f08947 */ /* 0x004fea0003800000 */
.L_x_372:
[----:B------:R-:W-:Y:S05]  /*e630*/  BSYNC B2 ;  /* 0x0000000000027941 */ /* 0x000fea0003800000 */
.L_x_294:
[----:B-1----:R-:W1:Y:S01]  /*e640*/  S2R R10, SR_TID.X ;  /* 0x00000000000a7919 */ /* 0x002e620000002100 */
[----:B------:R-:W-:Y:S01]  /*e650*/  BSSY B2, `(.L_x_296) ;  /* 0x000000b000027945 */ /* 0x000fe20003800000 */
[----:B-1----:R-:W-:-:S04]  /*e660*/  LOP3.LUT R10, R10, 0x7f, RZ, 0xc0, !PT ;  /* 0x0000007f0a0a7812 */ /* 0x002fc800078ec0ff */
[----:B------:R-:W-:-:S13]  /*e670*/  ISETP.NE.AND P1, PT, R10, RZ, PT ;  /* 0x000000ff0a00720c */ /* 0x000fda0003f25270 */
[----:B------:R-:W-:Y:S05]  /*e680*/  @P1 BRA `(.L_x_297) ;  /* 0x00000000001c1947 */ /* 0x000fea0003800000 */
[----:B------:R-:W1:Y:S01]  /*e690*/  S2R R10, SR_TID.X ;  /* 0x00000000000a7919 */ /* 0x000e620000002100 */
[----:B--2---:R-:W-:-:S04]  /*e6a0*/  IMAD.MOV.U32 R3, RZ, RZ, 0xc000 ;  /* 0x0000c000ff037424 */ /* 0x004fc800078e00ff */
[----:B------:R3:W-:Y:S01]  /*e6b0*/  SYNCS.ARRIVE.TRANS64 RZ, [R2+URZ+0x34830], R3 ;  /* 0x0348300302ff79a7 */ /* 0x0007e2000800003f */
[----:B-1----:R-:W-:-:S04]  /*e6c0*/  LOP3.LUT R10, R10, 0x1f, RZ, 0xc0, !PT ;  /* 0x0000001f0a0a7812 */ /* 0x002fc800078ec0ff */
[----:B------:R-:W-:-:S13]  /*e6d0*/  ISETP.NE.AND P0, PT, R10, RZ, PT ;  /* 0x000000ff0a00720c */ /* 0x000fda0003f05270 */
[----:B---3--:R-:W-:Y:S05]  /*e6e0*/  @!P0 BRA `(.L_x_297) ;  /* 0x0000000000048947 */ /* 0x008fea0003800000 */
[----:B------:R-:W-:Y:S01]  /*e6f0*/  BPT.TRAP 0x1 ;  /* 0x000000040000795c */ /* 0x000fe20000300000 */
.L_x_297:
[----:B------:R-:W-:Y:S05]  /*e700*/  BSYNC B2 ;  /* 0x0000000000027941 */ /* 0x000fea0003800000 */
.L_x_296:
[----:B--2---:R-:W2:Y:S01]  /*e710*/  LDL R2, [R1+0x18] ;  /* 0x0000180001027983 */ /* 0x004ea20000100800 */
[----:B0-----:R-:W-:Y:S01]  /*e720*/  IMAD.MOV.U32 R12, RZ, RZ, RZ ;  /* 0x000000ffff0c7224 */ /* 0x001fe200078e00ff */
[----:B------:R-:W-:Y:S01]  /*e730*/  UIADD3 UR4, UP0, UR38, 0x370, URZ ;  /* 0x0000037026047890 */ /* 0x000fe2000ff1e03f */
[C---:B------:R-:W-:Y:S01]  /*e740*/  IMAD R3, R19.reuse, 0x8, R6 ;  /* 0x0000000813037824 */ /* 0x040fe200078e0206 */
[----:B------:R-:W-:Y:S01]  /*e750*/  PLOP3.LUT P0, PT, PT, PT, PT, 0x80, 0x0 ;  /* 0x000000000000781c */ /* 0x000fe20003f0f070 */
[----:B------:R-:W-:Y:S01]  /*e760*/  IMAD R10, R19, 0xc000, R18 ;  /* 0x0000c000130a7824 */ /* 0x000fe200078e0212 */
[----:B------:R-:W-:Y:S01]  /*e770*/  R2UR UR10, R12 ;  /* 0x000000000c0a72ca */ /* 0x000fe200000e0000 */
[----:B------:R-:W-:Y:S01]  /*e780*/  VIADD R3, R3, 0x30 ;  /* 0x0000003003037836 */ /* 0x000fe20000000000 */
[----:B------:R-:W-:Y:S01]  /*e790*/  UIADD3.X UR5, URZ, UR39, URZ, UP0, !UPT ;  /* 0x000000273f057290 */ /* 0x000fe200087fe43f */
[----:B------:R-:W-:Y:S01]  /*e7a0*/  VIADD R11, R10, 0x1c400 ;  /* 0x0001c4000a0b7836 */ /* 0x000fe20000000000 */
[----:B------:R-:W-:Y:S01]  /*e7b0*/  UMOV UR6, 0x0 ;  /* 0x0000000000067882 */ /* 0x000fe20000000000 */
[----:B------:R-:W-:Y:S01]  /*e7c0*/  UMOV UR7, 0x14f00000 ;  /* 0x14f0000000077882 */ /* 0x000fe20000000000 */
[----:B--2---:R-:W-:-:S09]  /*e7d0*/  IMAD R2, R8, 0x80, R2 ;  /* 0x0000008008027824 */ /* 0x004fd200078e0202 */
.L_x_298:
        /* <DEDUP_REMOVED lines=16> */
.L_x_299:
        /* <DEDUP_REMOVED lines=15> */
.L_x_300:
        /* <DEDUP_REMOVED lines=10> */
[----:B------:R-:W-:Y:S01]  /*ea70*/  SHF.L.U32 R5, R5, 0x1f, RZ ;  /* 0x0000001f05057819 */ /* 0x000fe200000006ff */
[----:B------:R-:W-:Y:S01]  /*ea80*/  IMAD R2, R4, 0x8, R6 ;  /* 0x0000000804027824 */ /* 0x000fe200078e0206 */
[----:B------:R-:W-:Y:S03]  /*ea90*/  BSSY B2, `(.L_x_301) ;  /* 0x0000003000027945 */ /* 0x000fe60003800000 */
[----:B------:R-:W0:Y:S02]  /*eaa0*/  SYNCS.PHASECHK.TRANS64.TRYWAIT P0, [R2+URZ+0x60], R5 ;  /* 0x00006005020075a7 */ /* 0x000e24000800017f */
[----:B0-----:R-:W-:Y:S05]  /*eab0*/  @!P0 BRA `(.L_x_302) ;  /* 0x0000002800e08947 */ /* 0x001fea0003800000 */
.L_x_373:
[----:B------:R-:W-:Y:S05]  /*eac0*/  BSYNC B2 ;  /* 0x0000000000027941 */ /* 0x000fea0003800000 */
.L_x_301:
[----:B------:R-:W-:Y:S01]  /*ead0*/  BSSY B2, `(.L_x_303) ;  /* 0x000000b000027945 */ /* 0x000fe20003800000 */
[----:B------:R-:W-:Y:S02]  /*eae0*/  IMAD.MOV.U32 R10, RZ, RZ, 0x0 ;  /* 0x00000000ff0a7424 */ /* 0x000fe400078e00ff */
[----:B------:R-:W-:Y:S01]  /*eaf0*/  IMAD.MOV.U32 R11, RZ, RZ, 0x14f00000 ;  /* 0x14f00000ff0b7424 */ /* 0x000fe200078e00ff */
[----:B------:R-:W-:Y:S06]  /*eb00*/  @P1 BRA `(.L_x_304) ;  /* 0x00000000001c1947 */ /* 0x000fec0003800000 */
[----:B------:R-:W1:Y:S02]  /*eb10*/  S2R R3, SR_TID.X ;  /* 0x0000000000037919 */ /* 0x000e640000002100 */
[----:B-1----:R-:W-:Y:S01]  /*eb20*/  LOP3.LUT R14, R3, 0x1f, RZ, 0xc0, !PT ;  /* 0x0000001f030e7812 */ /* 0x002fe200078ec0ff */
[----:B------:R-:W-:-:S03]  /*eb30*/  IMAD.MOV.U32 R3, RZ, RZ, 0x8000 ;  /* 0x00008000ff037424 */ /* 0x000fc600078e00ff */
[----:B------:R-:W-:Y:S01]  /*eb40*/  ISETP.NE.AND P0, PT, R14, RZ, PT ;  /* 0x000000ff0e00720c */ /* 0x000fe20003f05270 */
[----:B------:R1:W-:-:S12]  /*eb50*/  SYNCS.ARRIVE.TRANS64 RZ, [R2+URZ+0x50], R3 ;  /* 0x0000500302ff79a7 */ /* 0x0003d8000800003f */
[----:B-1----:R-:W-:Y:S05]  /*eb60*/  @!P0 BRA `(.L_x_304) ;  /* 0x0000000000048947 */ /* 0x002fea0003800000 */
[----:B------:R-:W-:Y:S01]  /*eb70*/  BPT.TRAP 0x1 ;  /* 0x000000040000795c */ /* 0x000fe20000300000 */
.L_x_304:
[----:B------:R-:W-:Y:S05]  /*eb80*/  BSYNC B2 ;  /* 0x0000000000027941 */ /* 0x000fea0003800000 */
.L_x_303:
[----:B0-----:R-:W2:Y:S04]  /*eb90*/  LDL R5, [R1+0x18] ;  /* 0x0000180001057983 */ /* 0x001ea80000100800 */
[----:B------:R-:W2:Y:S01]  /*eba0*/  LDL.LU R3, [R1+0x8] ;  /* 0x0000080001037983 */ /* 0x000ea20000300800 */
        /* <DEDUP_REMOVED lines=10> */
.L_x_305:
        /* <DEDUP_REMOVED lines=15> */
.L_x_306:
        /* <DEDUP_REMOVED lines=12> */
.L_x_292:
[----:B------:R-:W-:Y:S05]  /*ee00*/  BSYNC B1 ;  /* 0x0000000000017941 */ /* 0x000fea0003800000 */
.L_x_291:
[----:B------:R-:W2:Y:S01]  /*ee10*/  LDL R2, [R1+0x28] ;  /* 0x0000280001027983 */ /* 0x000ea20000100800 */
[----:B------:R-:W-:Y:S01]  /*ee20*/  VIADD R0, R0, 0xfffffffe ;  /* 0xfffffffe00007836 */ /* 0x000fe20000000000 */
[----:B--2---:R-:W-:-:S13]  /*ee30*/  ISETP.GT.AND P0, PT, R7, R2, PT ;  /* 0x000000020700720c */ /* 0x004fda0003f04270 */
[----:B------:R-:W-:Y:S05]  /*ee40*/  @P0 BRA `(.L_x_307) ;  /* 0xffffffe800c00947 */ /* 0x000fea000383ffff */
.L_x_256:
[----:B------:R-:W-:Y:S05]  /*ee50*/  BSYNC B0 ;  /* 0x0000000000007941 */ /* 0x000fea0003800000 */
.L_x_255:
[----:B------:R-:W3:Y:S01]  /*ee60*/  S2R R2, SR_TID.X ;  /* 0x0000000000027919 */ /* 0x000ee20000002100 */
[----:B------:R-:W-:Y:S01]  /*ee70*/  BSSY B0, `(.L_x_308) ;  /* 0x0000011000007945 */ /* 0x000fe20003800000 */
[----:B---3--:R-:W-:-:S04]  /*ee80*/  LOP3.LUT R3, R2, 0x7f, RZ, 0xc0, !PT ;  /* 0x0000007f02037812 */ /* 0x008fc800078ec0ff */
[----:B------:R-:W-:-:S13]  /*ee90*/  ISETP.NE.AND P0, PT, R3, RZ, PT ;  /* 0x000000ff0300720c */ /* 0x000fda0003f05270 */
[----:B------:R-:W-:Y:S05]  /*eea0*/  @P0 BRA `(.L_x_309) ;  /* 0x0000000000340947 */ /* 0x000fea0003800000 */
[----:B------:R-:W3:Y:S01]  /*eeb0*/  S2R R2, SR_LANEID ;  /* 0x0000000000027919 */ /* 0x000ee20000000000 */
[----:B------:R-:W-:Y:S01]  /*eec0*/  VOTEU.ANY UR4, UPT, PT ;  /* 0x0000000000047886 */ /* 0x000fe200038e0100 */
[----:B--2---:R-:W2:Y:S01]  /*eed0*/  LDC.64 R4, c[0x0][0xc60] ;  /* 0x00031800ff047b82 */ /* 0x004ea20000000a00 */
[----:B------:R-:W3:Y:S02]  /*eee0*/  FLO.U32 R0, UR4 ;  /* 0x0000000400007d00 */ /* 0x000ee400080e0000 */
[----:B---3--:R-:W-:-:S06]  /*eef0*/  ISETP.EQ.U32.AND P0, PT, R0, R2, PT ;  /* 0x000000020000720c */ /* 0x008fcc0003f02070 */
[----:B------:R-:W2:Y:S07]  /*ef00*/  POPC R2, UR4 ;  /* 0x0000000400027d09 */ /* 0x000eae0008000000 */
[----:B--2---:R-:W2:Y:S04]  /*ef10*/  @P0 ATOMG.E.ADD.STRONG.GPU PT, R2, desc[UR40][R4.64], R2 ;  /* 0x00000002040209a8 */ /* 0x004ea800081ee1e8 */
[----:B--2---:R2:W3:Y:S02]  /*ef20*/  SHFL.IDX PT, R2, R2, R0, 0x1f ;  /* 0x00001f0002027589 */ /* 0x0044e400000e0000 */
[----:B--2---:R-:W2:Y:S02]  /*ef30*/  S2R R0, SR_LTMASK ;  /* 0x0000000000007919 */ /* 0x004ea40000003900 */
[----:B--2---:R-:W-:-:S06]  /*ef40*/  LOP3.LUT R0, R0, UR4, RZ, 0xc0, !PT ;  /* 0x0000000400007c12 */ /* 0x004fcc000f8ec0ff */
[----:B------:R-:W3:Y:S02]  /*ef50*/  POPC R0, R0 ;  /* 0x0000000000007309 */ /* 0x000ee40000000000 */
[----:B---3--:R-:W-:-:S05]  /*ef60*/  IADD3 R0, R2, UR36, R0 ;  /* 0x0000002402007c10 */ /* 0x008fca000fffe000 */
[----:B------:R3:W-:Y:S02]  /*ef70*/  STL [R1], R0 ;  /* 0x0000000001007387 */ /* 0x0007e40000100800 */
.L_x_309:
[----:B------:R-:W-:Y:S05]  /*ef80*/  BSYNC B0 ;  /* 0x0000000000007941 */ /* 0x000fea0003800000 */
.L_x_308:
[----:B---3--:R-:W3:Y:S01]  /*ef90*/  LDL R0, [R1+0x1c] ;  /* 0x00001c0001007983 */ /* 0x008ee20000100800 */
[----:B------:R-:W-:Y:S01]  /*efa0*/  BSSY B0, `(.L_x_310) ;  /* 0x000003a000007945 */ /* 0x000fe20003800000 */
[----:B---3--:R-:W-:-:S13]  /*efb0*/  LOP3.LUT P0, RZ, R0, 0x1, RZ, 0xc0, !PT ;  /* 0x0000000100ff7812 */ /* 0x008fda000780c0ff */
[----:B------:R-:W-:Y:S05]  /*efc0*/  @!P0 BRA `(.L_x_311) ;  /* 0x0000000000dc8947 */ /* 0x000fea0003800000 */
[----:B------:R-:W3:Y:S01]  /*efd0*/  LDL R2, [R1+0x14] ;  /* 0x0000140001027983 */ /* 0x000ee20000100800 */
[----:B------:R-:W-:Y:S01]  /*efe0*/  IMAD R0, R19, 0x8, R18 ;  /* 0x0000000813007824 */ /* 0x000fe200078e0212 */
[----:B------:R-:W-:Y:S01]  /*eff0*/  BSSY B1, `(.L_x_312) ;  /* 0x0000005000017945 */ /* 0x000fe20003800000 */
[----:B------:R-:W-:Y:S02]  /*f000*/  ISETP.NE.AND P1, PT, R3, RZ, PT ;  /* 0x000000ff0300720c */ /* 0x000fe40003f25270 */
[----:B---3--:R-:W-:-:S04]  /*f010*/  SHF.L.U32 R2, R2, 0x1f, RZ ;  /* 0x0000001f02027819 */ /* 0x008fc800000006ff */
[----:B------:R-:W3:Y:S02]  /*f020*/  SYNCS.PHASECHK.TRANS64.TRYWAIT P0, [R0+URZ+0x34860], R2 ;  /* 0x03486002000075a7 */ /* 0x000ee4000800017f */
[----:B---3--:R-:W-:Y:S05]  /*f030*/  @!P0 BRA `(.L_x_313) ;  /* 0x0000002400948947 */ /* 0x008fea0003800000 */
.L_x_374:
[----:B------:R-:W-:Y:S05]  /*f040*/  BSYNC B1 ;  /* 0x0000000000017941 */ /* 0x000fea0003800000 */
.L_x_312:
[----:B------:R-:W-:Y:S04]  /*f050*/  BSSY B1, `(.L_x_314) ;  /* 0x0000009000017945 */ /* 0x000fe80003800000 */
[----:B------:R-:W-:Y:S05]  /*f060*/  @P1 BRA `(.L_x_315) ;  /* 0x00000000001c1947 */ /* 0x000fea0003800000 */
[----:B------:R-:W4:Y:S01]  /*f070*/  S2R R3, SR_TID.X ;  /* 0x0000000000037919 */ /* 0x000f220000002100 */
[----:B---3--:R-:W-:-:S04]  /*f080*/  IMAD.MOV.U32 R2, RZ, RZ, 0x8000 ;  /* 0x00008000ff027424 */ /* 0x008fc800078e00ff */
[----:B------:R3:W-:Y:S01]  /*f090*/  SYNCS.ARRIVE.TRANS64 RZ, [R0+URZ+0x34850], R2 ;  /* 0x0348500200ff79a7 */ /* 0x0007e2000800003f */
[----:B----4-:R-:W-:-:S04]  /*f0a0*/  LOP3.LUT R3, R3, 0x1f, RZ, 0xc0, !PT ;  /* 0x0000001f03037812 */ /* 0x010fc800078ec0ff */
[----:B------:R-:W-:-:S13]  /*f0b0*/  ISETP.NE.AND P0, PT, R3, RZ, PT ;  /* 0x000000ff0300720c */ /* 0x000fda0003f05270 */
[----:B---3--:R-:W-:Y:S05]  /*f0c0*/  @!P0 BRA `(.L_x_315) ;  /* 0x0000000000048947 */ /* 0x008fea0003800000 */
[----:B------:R-:W-:Y:S01]  /*f0d0*/  BPT.TRAP 0x1 ;  /* 0x000000040000795c */ /* 0x000fe20000300000 */
.L_x_315:
[----:B------:R-:W-:Y:S05]  /*f0e0*/  BSYNC B1 ;  /* 0x0000000000017941 */ /* 0x000fea0003800000 */
.L_x_314:
[----:B------:R-:W4:Y:S04]  /*f0f0*/  LDL.LU R3, [R1+0x18] ;  /* 0x0000180001037983 */ /* 0x000f280000300800 */
[----:B---3--:R-:W4:Y:S01]  /*f100*/  LDL.LU R2, [R1+0x8] ;  /* 0x0000080001027983 */ /* 0x008f220000300800 */
[----:B------:R-:W-:Y:S01]  /*f110*/  UIADD3 UR4, UP0, UR38, 0x470, URZ ;  /* 0x0000047026047890 */ /* 0x000fe2000ff1e03f */
[----:B------:R-:W-:Y:S01]  /*f120*/  PLOP3.LUT P0, PT, PT, PT, PT, 0x80, 0x0 ;  /* 0x000000000000781c */ /* 0x000fe20003f0f070 */
[----:B------:R-:W-:Y:S01]  /*f130*/  VIADD R0, R0, 0x34850 ;  /* 0x0003485000007836 */ /* 0x000fe20000000000 */
[----:B------:R-:W-:Y:S01]  /*f140*/  UMOV UR6, 0x0 ;  /* 0x0000000000067882 */ /* 0x000fe20000000000 */
[----:B------:R-:W-:Y:S01]  /*f150*/  UIADD3.X UR5, URZ, UR39, URZ, UP0, !UPT ;  /* 0x000000273f057290 */ /* 0x000fe200087fe43f */
[----:B------:R-:W-:Y:S01]  /*f160*/  UMOV UR7, 0x14f00000 ;  /* 0x14f0000000077882 */ /* 0x000fe20000000000 */
[----:B------:R-:W-:Y:S01]  /*f170*/  UMOV UR10, URZ ;  /* 0x0000003f000a7c82 */ /* 0x000fe20008000000 */
[----:B----4-:R-:W-:-:S02]  /*f180*/  IMAD R3, R2, 0x80, R3 ;  /* 0x0000008002037824 */ /* 0x010fc400078e0203 */
[----:B------:R-:W-:-:S04]  /*f190*/  IMAD R2, R19, 0x8000, R18 ;  /* 0x0000800013027824 */ /* 0x000fc800078e0212 */
[----:B------:R-:W-:-:S07]  /*f1a0*/  VIADD R4, R2, 0x400 ;  /* 0x0000040002047836 */ /* 0x000fce0000000000 */
.L_x_316:
        /* <DEDUP_REMOVED lines=9> */
[----:B---3--:R-:W-:Y:S05]  /*f240*/  @P0 BRA.U.ANY `(.L_x_316) ;  /* 0xfffffffd00d80947 */ /* 0x008fea000393ffff */
[----:B------:R-:W-:Y:S01]  /*f250*/  PLOP3.LUT P0, PT, PT, PT, PT, 0x80, 0x0 ;  /* 0x000000000000781c */ /* 0x000fe20003f0f070 */
[----:B------:R-:W-:Y:S01]  /*f260*/  VIADD R2, R2, 0x4400 ;  /* 0x0000440002027836 */ /* 0x000fe20000000000 */
[----:B------:R-:W-:Y:S01]  /*f270*/  UMOV UR6, 0x0 ;  /* 0x0000000000067882 */ /* 0x000fe20000000000 */
[----:B------:R-:W-:Y:S01]  /*f280*/  UMOV UR7, 0x14f00000 ;  /* 0x14f0000000077882 */ /* 0x000fe20000000000 */
[----:B------:R-:W-:-:S09]  /*f290*/  UMOV UR10, 0x40 ;  /* 0x00000040000a7882 */ /* 0x000fd20000000000 */
.L_x_317:
        /* <DEDUP_REMOVED lines=10> */
.L_x_311:
[----:B------:R-:W-:Y:S05]  /*f340*/  BSYNC B0 ;  /* 0x0000000000007941 */ /* 0x000fea0003800000 */
.L_x_310:
[----:B------:R-:W3:Y:S01]  /*f350*/  LDL.LU R4, [R1+0x14] ;  /* 0x0000140001047983 */ /* 0x000ee20000300800 */
[----:B------:R-:W-:-:S05]  /*f360*/  VIADD R19, R19, 0x1 ;  /* 0x0000000113137836 */ /* 0x000fca0000000000 */
[----:B------:R-:W-:-:S04]  /*f370*/  ISETP.NE.AND P0, PT, R19, 0x2, PT ;  /* 0x000000021300780c */ /* 0x000fc80003f05270 */
[----:B------:R-:W-:Y:S02]  /*f380*/  SEL R0, RZ, 0x1, P0 ;  /* 0x00000001ff007807 */ /* 0x000fe40000000000 */
[----:B------:R-:W-:Y:S02]  /*f390*/  SEL R19, R19, RZ, P0 ;  /* 0x000000ff13137207 */ /* 0x000fe40000000000 */
[----:B---3--:R-:W-:-:S05]  /*f3a0*/  LOP3.LUT R4, R4, R0, RZ, 0x3c, !PT ;  /* 0x0000000004047212 */ /* 0x008fca00078e3cff */
[----:B------:R3:W-:Y:S02]  /*f3b0*/  STL [R1+0x14], R4 ;  /* 0x0000140401007387 */ /* 0x0007e40000100800 */
.L_x_235:
[----:B------:R-:W-:Y:S05]  /*f3c0*/  BSYNC B7 ;  /* 0x0000000000077941 */ /* 0x000fea0003800000 */
.L_x_233:
[----:B----4-:R-:W4:Y:S02]  /*f3d0*/  LDL R0, [R1+0x1c] ;  /* 0x00001c0001007983 */ /* 0x010f240000100800 */
[----:B----4-:R-:W-:-:S13]  /*f3e0*/  LOP3.LUT P0, RZ, R0, 0x2, RZ, 0xc0, !PT ;  /* 0x0000000200ff7812 */ /* 0x010fda000780c0ff */
[----:B------:R-:W-:Y:S05]  /*f3f0*/  @!P0 BRA `(.L_x_318) ;  /* 0x00000000002c8947 */ /* 0x000fea0003800000 */
[----:B------:R-:W-:Y:S05]  /*f400*/  WARPSYNC.ALL ;  /* 0x0000000000007948 */ /* 0x000fea0003800000 */
[----:B------:R-:W4:Y:S08]  /*f410*/  S2UR UR5, SR_CgaCtaId ;  /* 0x00000000000579c3 */ /* 0x000f300000008800 */
[----:B------:R-:W-:Y:S06]  /*f420*/  BAR.SYNC.DEFER_BLOCKING 0x5, 0x180 ;  /* 0x0146000000007b1d */ /* 0x000fec0000010000 */
[----:B------:R-:W-:-:S02]  /*f430*/  UMOV UR4, 0x400 ;  /* 0x0000040000047882 */ /* 0x000fc40000000000 */
[----:B----4-:R-:W-:-:S06]  /*f440*/  ULEA UR4, UR5, UR4, 0x18 ;  /* 0x0000000405047291 */ /* 0x010fcc000f8ec03f */
[----:B------:R-:W-:-:S05]  /*f450*/  IMAD.U32 R18, RZ, RZ, UR4 ;  /* 0x00000004ff127e24 */ /* 0x000fca000f8e00ff */
[----:B--23--:R-:W2:Y:S04]  /*f460*/  LDS.128 R4, [R18+0x348d0] ;  /* 0x0348d00012047984 */ /* 0x00cea80000000c00 */
[----:B--2---:R2:W-:Y:S04]  /*f470*/  STL.64 [R1], R4 ;  /* 0x0000000401007387 */ /* 0x0045e80000100a00 */
[----:B------:R2:W-:Y:S01]  /*f480*/  STL.64 [R1+0x8], R6 ;  /* 0x0000080601007387 */ /* 0x0005e20000100a00 */
[----:B------:R-:W-:Y:S06]  /*f490*/  BAR.ARV 0x4, 0x180 ;  /* 0x0106000000007b1d */ /* 0x000fec0000002000 */
[----:B------:R-:W-:Y:S05]  /*f4a0*/  BRA `(.L_x_319) ;  /* 0x0000000c001c7947 */ /* 0x000fea0003800000 */
.L_x_318:
[----:B------:R-:W4:Y:S01]  /*f4b0*/  S2R R0, SR_TID.X ;  /* 0x0000000000007919 */ /* 0x000f220000002100 */
[----:B------:R-:W-:Y:S01]  /*f4c0*/  UMOV UR4, 0xffffffff ;  /* 0xffffffff00047882 */ /* 0x000fe20000000000 */
[----:B----4-:R-:W-:-:S04]  /*f4d0*/  LOP3.LUT R16, R0, 0x1f, RZ, 0xc0, !PT ;  /* 0x0000001f00107812 */ /* 0x010fc800078ec0ff */
[----:B------:R-:W-:Y:S01]  /*f4e0*/  ISETP.NE.AND P0, PT, R16, 0x1f, PT ;  /* 0x0000001f1000780c */ /* 0x000fe20003f05270 */
[----:B------:R-:W-:-:S12]  /*f4f0*/  BRA.DIV UR4, `(.L_x_320) ;  /* 0x0000002204787947 */ /* 0x000fd8000b800000 */
[----:B------:R-:W1:Y:S01]  /*f500*/  LDL.LU R3, [R1] ;  /* 0x0000000001037983 */ /* 0x000e620000300800 */
[----:B------:R-:W-:-:S03]  /*f510*/  ULDC UR4, c[0x0][0xc3c] ;  /* 0x00030f0000047ab9 */ /* 0x000fc60000000800 */
[----:B---3--:R-:W3:Y:S01]  /*f520*/  LDL R4, [R1+0xc] ;  /* 0x00000c0001047983 */ /* 0x008ee20000100800 */
[----:B-1----:R-:W-:Y:S02]  /*f530*/  IMAD.MOV.U32 R10, RZ, RZ, R3 ;  /* 0x000000ffff0a7224 */ /* 0x002fe400078e0003 */
[----:B---3--:R-:W-:-:S05]  /*f540*/  IMAD.IADD R0, R4, 0x1, R16 ;  /* 0x0000000104007824 */ /* 0x008fca00078e0210 */
[----:B------:R-:W-:-:S13]  /*f550*/  ISETP.GE.OR P1, PT, R0, UR4, !P0 ;  /* 0x0000000400007c0c */ /* 0x000fda000c726670 */
[----:B------:R-:W1:Y:S08]  /*f560*/  @!P1 LDC.64 R2, c[0x0][0xc80] ;  /* 0x00032000ff029b82 */ /* 0x000e700000000a00 */
[----:B--2---:R-:W2:Y:S01]  /*f570*/  @!P1 LDC.64 R4, c[0x0][0xc78] ;  /* 0x00031e00ff049b82 */ /* 0x004ea20000000a00 */
[----:B-1----:R-:W-:-:S05]  /*f580*/  @!P1 IMAD.WIDE R2, R0, 0x4, R2 ;  /* 0x0000000400029825 */ /* 0x002fca00078e0202 */
[----:B------:R2:W3:Y:S02]  /*f590*/  @!P1 LDG.E R6, desc[UR40][R2.64] ;  /* 0x0000002802069981 */ /* 0x0004e4000c1e1900 */
[----:B--2---:R-:W-:-:S06]  /*f5a0*/  @!P1 IMAD.WIDE R2, R0, 0x4, R4 ;  /* 0x0000000400029825 */ /* 0x004fcc00078e0204 */
[----:B------:R-:W2:Y:S01]  /*f5b0*/  @!P1 LDG.E R2, desc[UR40][R2.64] ;  /* 0x0000002802029981 */ /* 0x000ea2000c1e1900 */
[----:B------:R-:W-:Y:S01]  /*f5c0*/  IMAD.MOV.U32 R5, RZ, RZ, RZ ;  /* 0x000000ffff057224 */ /* 0x000fe200078e00ff */
[C---:B------:R-:W-:Y:S02]  /*f5d0*/  ISETP.GE.U32.AND P2, PT, R16.reuse, 0x2, PT ;  /* 0x000000021000780c */ /* 0x040fe40003f46070 */
[C---:B------:R-:W-:Y:S01]  /*f5e0*/  ISETP.GE.U32.AND P3, PT, R16.reuse, 0x4, PT ;  /* 0x000000041000780c */ /* 0x040fe20003f66070 */
[----:B------:R-:W-:Y:S01]  /*f5f0*/  SHFL.IDX PT, R0, R10, RZ, 0x1f ;  /* 0x00001fff0a007589 */ /* 0x000fe200000e0000 */
[C---:B------:R-:W-:Y:S02]  /*f600*/  ISETP.GE.U32.AND P4, PT, R16.reuse, 0x8, PT ;  /* 0x000000081000780c */ /* 0x040fe40003f86070 */
[----:B------:R-:W-:Y:S01]  /*f610*/  ISETP.GE.U32.AND P5, PT, R16, 0x10, PT ;  /* 0x000000101000780c */ /* 0x000fe20003fa6070 */
[----:B------:R-:W-:Y:S01]  /*f620*/  SHFL.IDX PT, R8, R10, 0x1, 0x1f ;  /* 0x00201f000a087f89 */ /* 0x000fe200000e0000 */
[----:B---3--:R-:W-:Y:S01]  /*f630*/  @!P1 IMAD.MOV.U32 R5, RZ, RZ, R6 ;  /* 0x000000ffff059224 */ /* 0x008fe200078e0006 */
[----:B------:R-:W-:-:S02]  /*f640*/  CS2R R6, SRZ ;  /* 0x0000000000067805 */ /* 0x000fc4000001ff00 */
[----:B--2---:R-:W-:Y:S01]  /*f650*/  @!P1 IMAD.MOV.U32 R7, RZ, RZ, R2 ;  /* 0x000000ffff079224 */ /* 0x004fe200078e0002 */
[----:B------:R-:W-:-:S03]  /*f660*/  ISETP.NE.AND P1, PT, R16, RZ, PT ;  /* 0x000000ff1000720c */ /* 0x000fc60003f25270 */
[----:B------:R-:W-:-:S05]  /*f670*/  IMAD R2, R7, R5, RZ ;  /* 0x0000000507027224 */ /* 0x000fca00078e02ff */
[----:B------:R-:W1:Y:S02]  /*f680*/  SHFL.UP PT, R3, R2, 0x1, RZ ;  /* 0x0420000002037989 */ /* 0x000e6400000e00ff */
[----:B-1----:R-:W-:-:S05]  /*f690*/  SEL R9, R3, RZ, P1 ;  /* 0x000000ff03097207 */ /* 0x002fca0000800000 */
[----:B------:R-:W-:-:S05]  /*f6a0*/  IMAD.IADD R2, R2, 0x1, R9 ;  /* 0x0000000102027824 */ /* 0x000fca00078e0209 */
        /* <DEDUP_REMOVED lines=12> */
[----:B------:R1:W2:Y:S02]  /*f770*/  SHFL.IDX PT, R9, R2, 0x1f, 0x1f ;  /* 0x03e01f0002097f89 */ /* 0x0002a400000e0000 */
.L_x_384:
[----:B------:R-:W-:Y:S02]  /*f780*/  ULDC UR4, c[0x0][0xc38] ;  /* 0x00030e0000047ab9 */ /* 0x000fe40000000800 */
[----:B------:R-:W-:-:S04]  /*f790*/  IMAD.U32 R3, RZ, RZ, UR4 ;  /* 0x00000004ff037e24 */ /* 0x000fc8000f8e00ff */
[----:B--2---:R-:W-:-:S04]  /*f7a0*/  IMAD R9, R9, R3, RZ ;  /* 0x0000000309097224 */ /* 0x004fc800078e02ff */
[----:B------:R-:W-:-:S05]  /*f7b0*/  IMAD.IADD R4, R8, 0x1, R9 ;  /* 0x0000000108047824 */ /* 0x000fca00078e0209 */
[----:B------:R-:W-:-:S13]  /*f7c0*/  ISETP.GT.AND P6, PT, R4, R0, PT ;  /* 0x000000000400720c */ /* 0x000fda0003fc4270 */
[----:B------:R-:W-:Y:S05]  /*f7d0*/  @P6 BRA `(.L_x_321) ;  /* 0x0000000000ac6947 */ /* 0x000fea0003800000 */
.L_x_324:
[----:B------:R-:W2:Y:S01]  /*f7e0*/  LDL.LU R3, [R1+0xc] ;  /* 0x00000c0001037983 */ /* 0x000ea20000300800 */
[----:B-1----:R-:W1:Y:S01]  /*f7f0*/  LDC R2, c[0x0][0xc3c] ;  /* 0x00030f00ff027b82 */ /* 0x002e620000000800 */
[----:B--2---:R-:W-:-:S05]  /*f800*/  VIADD R3, R3, 0x1f ;  /* 0x0000001f03037836 */ /* 0x004fca0000000000 */
[----:B-1----:R-:W-:-:S13]  /*f810*/  ISETP.GE.AND P6, PT, R3, R2, PT ;  /* 0x000000020300720c */ /* 0x002fda0003fc6270 */
[----:B------:R-:W-:Y:S05]  /*f820*/  @P6 BRA `(.L_x_322) ;  /* 0x0000000400d46947 */ /* 0x000fea0003800000 */
[----:B------:R-:W1:Y:S01]  /*f830*/  S2R R5, SR_TID.X ;  /* 0x0000000000057919 */ /* 0x000e620000002100 */
[----:B------:R2:W-:Y:S01]  /*f840*/  STL [R1+0xc], R3 ;  /* 0x00000c0301007387 */ /* 0x0005e20000100800 */
[----:B-1----:R-:W-:-:S05]  /*f850*/  LOP3.LUT R5, R5, 0x1f, RZ, 0xc0, !PT ;  /* 0x0000001f05057812 */ /* 0x002fca00078ec0ff */
[----:B------:R-:W-:Y:S02]  /*f860*/  IMAD.IADD R7, R3, 0x1, R5 ;  /* 0x0000000103077824 */ /* 0x000fe400078e0205 */
[----:B------:R-:W-:-:S03]  /*f870*/  IMAD.MOV.U32 R5, RZ, RZ, RZ ;  /* 0x000000ffff057224 */ /* 0x000fc600078e00ff */
[----:B------:R-:W-:-:S13]  /*f880*/  ISETP.GE.OR P6, PT, R7, R2, !P0 ;  /* 0x000000020700720c */ /* 0x000fda00047c6670 */
[----:B--2---:R-:W1:Y:S02]  /*f890*/  @!P6 LDC.64 R2, c[0x0][0xc80] ;  /* 0x00032000ff02eb82 */ /* 0x004e640000000a00 */
[----:B-1----:R-:W-:-:S05]  /*f8a0*/  @!P6 IMAD.WIDE R2, R7, 0x4, R2 ;  /* 0x000000040702e825 */ /* 0x002fca00078e0202 */
[----:B------:R1:W2:Y:S02]  /*f8b0*/  @!P6 LDG.E R5, desc[UR40][R2.64] ;  /* 0x000000280205e981 */ /* 0x0002a4000c1e1900 */
[----:B-1----:R-:W1:Y:S02]  /*f8c0*/  @!P6 LDC.64 R2, c[0x0][0xc78] ;  /* 0x00031e00ff02eb82 */ /* 0x002e640000000a00 */
[----:B-1----:R-:W-:-:S04]  /*f8d0*/  @!P6 IMAD.WIDE R2, R7, 0x4, R2 ;  /* 0x000000040702e825 */ /* 0x002fc800078e0202 */
[----:B------:R-:W-:-:S06]  /*f8e0*/  IMAD.MOV.U32 R7, RZ, RZ, RZ ;  /* 0x000000ffff077224 */ /* 0x000fcc00078e00ff */
[----:B------:R-:W2:Y:S01]  /*f8f0*/  @!P6 LDG.E R7, desc[UR40][R2.64] ;  /* 0x000000280207e981 */ /* 0x000ea2000c1e1900 */
[----:B------:R-:W-:Y:S01]  /*f900*/  UMOV UR4, 0xffffffff ;  /* 0xffffffff00047882 */ /* 0x000fe20000000000 */
[----:B--2---:R-:W-:Y:S02]  /*f910*/  IMAD R2, R7, R5, RZ ;  /* 0x0000000507027224 */ /* 0x004fe400078e02ff */
[----:B------:R-:W-:Y:S05]  /*f920*/  BRA.DIV UR4, `(.L_x_323) ;  /* 0x0000002204c87947 */ /* 0x000fea000b800000 */
        /* <DEDUP_REMOVED lines=16> */
.L_x_392:
[----:B------:R-:W-:Y:S02]  /*fa30*/  ULDC UR4, c[0x0][0xc38] ;  /* 0x00030e0000047ab9 */ /* 0x000fe40000000800 */
[----:B------:R-:W-:-:S04]  /*fa40*/  IMAD.U32 R3, RZ, RZ, UR4 ;  /* 0x00000004ff037e24 */ /* 0x000fc8000f8e00ff */
[----:B--2---:R-:W-:-:S04]  /*fa50*/  IMAD R9, R9, R3, RZ ;  /* 0x0000000309097224 */ /* 0x004fc800078e02ff */
[----:B------:R-:W-:-:S05]  /*fa60*/  IMAD.IADD R4, R9, 0x1, R4 ;  /* 0x0000000109047824 */ /* 0x000fca00078e0204 */
[----:B------:R-:W-:-:S13]  /*fa70*/  ISETP.GT.AND P6, PT, R4, R0, PT ;  /* 0x000000000400720c */ /* 0x000fda0003fc4270 */
[----:B------:R-:W-:Y:S05]  /*fa80*/  @!P6 BRA `(.L_x_324) ;  /* 0xfffffffc0054e947 */ /* 0x000fea000383ffff */
.L_x_321:
[----:B------:R-:W-:Y:S01]  /*fa90*/  IMAD.IADD R9, R4, 0x1, -R9 ;  /* 0x0000000104097824 */ /* 0x000fe200078e0a09 */
[----:B------:R-:W-:-:S03]  /*faa0*/  UMOV UR4, 0xffffffff ;  /* 0xffffffff00047882 */ /* 0x000fc60000000000 */
[----:B------:R-:W-:-:S05]  /*fab0*/  IMAD R4, R2, R3, R9 ;  /* 0x0000000302047224 */ /* 0x000fca00078e0209 */
[----:B------:R-:W-:Y:S01]  /*fac0*/  ISETP.GT.AND P6, PT, R4, R0, PT ;  /* 0x000000000400720c */ /* 0x000fe20003fc4270 */
[----:B------:R-:W-:-:S12]  /*fad0*/  BRA.DIV UR4, `(.L_x_325) ;  /* 0x0000002604347947 */ /* 0x000fd8000b800000 */
[----:B------:R-:W-:-:S04]  /*fae0*/  VOTE.ANY R8, PT, !P6 ;  /* 0x0000000000087806 */ /* 0x000fc800070e0100 */
[----:B------:R-:W2:Y:S02]  /*faf0*/  POPC R4, R8 ;  /* 0x0000000800047309 */ /* 0x000ea40000000000 */
[----:B--2---:R2:W3:Y:S04]  /*fb00*/  SHFL.IDX PT, R5, R5, R4, 0x1f ;  /* 0x00001f0405057589 */ /* 0x0044e800000e0000 */
[----:B------:R2:W4:Y:S02]  /*fb10*/  SHFL.IDX PT, R7, R7, R4, 0x1f ;  /* 0x00001f0407077589 */ /* 0x00052400000e0000 */
.L_x_397:
[----:B------:R-:W-:-:S13]  /*fb20*/  ISETP.NE.AND P0, PT, R8, RZ, PT ;  /* 0x000000ff0800720c */ /* 0x000fda0003f05270 */
[----:B------:R-:W-:Y:S05]  /*fb30*/  @!P0 BRA `(.L_x_326) ;  /* 0x0000000000148947 */ /* 0x000fea0003800000 */
[----:B------:R-:W-:Y:S01]  /*fb40*/  UMOV UR4, 0xffffffff ;  /* 0xffffffff00047882 */ /* 0x000fe20000000000 */
[----:B0-----:R-:W-:Y:S02]  /*fb50*/  VIADD R12, R4, 0xffffffff ;  /* 0xffffffff040c7836 */ /* 0x001fe40000000000 */
[----:B------:R-:W-:Y:S05]  /*fb60*/  BRA.DIV UR4, `(.L_x_327) ;  /* 0x00000026046c7947 */ /* 0x000fea000b800000 */
[----:B-1----:R0:W1:Y:S02]  /*fb70*/  SHFL.IDX PT, R2, R2, R12, 0x1f ;  /* 0x00001f0c02027589 */ /* 0x00206400000e0000 */
.L_x_400:
[----:B-1----:R-:W-:-:S07]  /*fb80*/  IMAD.MOV.U32 R6, RZ, RZ, R2 ;  /* 0x000000ffff067224 */ /* 0x002fce00078e0002 */
.L_x_326:
[----:B------:R-:W5:Y:S01]  /*fb90*/  LDL.LU R10, [R1+0xc] ;  /* 0x00000c00010a7983 */ /* 0x000f620000300800 */
[----:B------:R-:W-:Y:S01]  /*fba0*/  IMAD R9, R6, R3, R9 ;  /* 0x0000000306097224 */ /* 0x000fe200078e0209 */
[----:B---3--:R-:W-:-:S03]  /*fbb0*/  IABS R6, R5 ;  /* 0x0000000500067213 */ /* 0x008fc60000000000 */
[----:B------:R-:W-:Y:S01]  /*fbc0*/  IMAD.IADD R0, R0, 0x1, -R9 ;  /* 0x0000000100007824 */ /* 0x000fe200078e0a09 */
[----:B-1----:R-:W1:Y:S01]  /*fbd0*/  I2F.RP R2, R6 ;  /* 0x0000000600027306 */ /* 0x002e620000209400 */
[----:B------:R3:W-:Y:S02]  /*fbe0*/  STL [R1], R9 ;  /* 0x0000000901007387 */ /* 0x0007e40000100800 */
[----:B---3--:R-:W-:-:S05]  /*fbf0*/  IABS R9, R5 ;  /* 0x0000000500097213 */ /* 0x008fca0000000000 */
[----:B-1----:R-:W1:Y:S01]  /*fc00*/  MUFU.RCP R2, R2 ;  /* 0x0000000200027308 */ /* 0x002e620000001000 */
[----:B------:R-:W-:Y:S02]  /*fc10*/  IMAD.MOV R9, RZ, RZ, -R9 ;  /* 0x000000ffff097224 */ /* 0x000fe400078e0a09 */
[----:B-1----:R-:W-:-:S05]  /*fc20*/  VIADD R2, R2, 0xffffffe ;  /* 0x0ffffffe02027836 */ /* 0x002fca0000000000 */
[----:B------:R-:W1:Y:S02]  /*fc30*/  F2I.FTZ.U32.TRUNC.NTZ R3, R2 ;  /* 0x0000000200037305 */ /* 0x000e64000021f000 */
[----:B-1----:R-:W-:-:S04]  /*fc40*/  IMAD.MOV R2, RZ, RZ, -R3 ;  /* 0x000000ffff027224 */ /* 0x002fc800078e0a03 */
[----:B------:R-:W-:Y:S02]  /*fc50*/  IMAD R8, R2, R6, RZ ;  /* 0x0000000602087224 */ /* 0x000fe400078e02ff */
[----:B------:R-:W-:-:S04]  /*fc60*/  IMAD.MOV.U32 R2, RZ, RZ, RZ ;  /* 0x000000ffff027224 */ /* 0x000fc800078e00ff */
[----:B------:R-:W-:Y:S01]  /*fc70*/  IMAD.HI.U32 R2, R3, R8, R2 ;  /* 0x0000000803027227 */ /* 0x000fe200078e0002 */
[----:B------:R-:W-:-:S05]  /*fc80*/  IABS R3, R0 ;  /* 0x0000000000037213 */ /* 0x000fca0000000000 */
[----:B------:R-:W-:-:S04]  /*fc90*/  IMAD.HI.U32 R8, R2, R3, RZ ;  /* 0x0000000302087227 */ /* 0x000fc800078e00ff */
[----:B------:R-:W-:-:S05]  /*fca0*/  IMAD R3, R8, R9, R3 ;  /* 0x0000000908037224 */ /* 0x000fca00078e0203 */
[----:B------:R-:W-:-:S13]  /*fcb0*/  ISETP.GT.U32.AND P1, PT, R6, R3, PT ;  /* 0x000000030600720c */ /* 0x000fda0003f24070 */
[----:B------:R-:W-:Y:S02]  /*fcc0*/  @!P1 IMAD.IADD R3, R3, 0x1, -R6 ;  /* 0x0000000103039824 */ /* 0x000fe400078e0a06 */
[----:B------:R-:W-:Y:S01]  /*fcd0*/  @!P1 VIADD R8, R8, 0x1 ;  /* 0x0000000108089836 */ /* 0x000fe20000000000 */
[----:B------:R-:W-:Y:S02]  /*fce0*/  ISETP.NE.AND P1, PT, R5, RZ, PT ;  /* 0x000000ff0500720c */ /* 0x000fe40003f25270 */
[----:B------:R-:W-:Y:S02]  /*fcf0*/  ISETP.GE.U32.AND P0, PT, R3, R6, PT ;  /* 0x000000060300720c */ /* 0x000fe40003f06070 */
[----:B----4-:R-:W-:-:S04]  /*fd00*/  IABS R6, R7 ;  /* 0x0000000700067213 */ /* 0x010fc80000000000 */
[----:B------:R-:W1:Y:S07]  /*fd10*/  I2F.RP R2, R6 ;  /* 0x0000000600027306 */ /* 0x000e6e0000209400 */
[----:B------:R-:W-:Y:S01]  /*fd20*/  @P0 VIADD R8, R8, 0x1 ;  /* 0x0000000108080836 */ /* 0x000fe20000000000 */
[----:B-1----:R-:W1:Y:S02]  /*fd30*/  MUFU.RCP R2, R2 ;  /* 0x0000000200027308 */ /* 0x002e640000001000 */
[----:B-1----:R-:W-:-:S06]  /*fd40*/  VIADD R2, R2, 0xffffffe ;  /* 0x0ffffffe02027836 */ /* 0x002fcc0000000000 */
[----:B------:R-:W1:Y:S02]  /*fd50*/  F2I.FTZ.U32.TRUNC.NTZ R3, R2 ;  /* 0x0000000200037305 */ /* 0x000e64000021f000 */
[----:B-1----:R-:W-:-:S04]  /*fd60*/  IMAD.MOV R2, RZ, RZ, -R3 ;  /* 0x000000ffff027224 */ /* 0x002fc800078e0a03 */
[----:B------:R-:W-:Y:S02]  /*fd70*/  IMAD R9, R2, R6, RZ ;  /* 0x0000000602097224 */ /* 0x000fe400078e02ff */
[----:B------:R-:W-:-:S04]  /*fd80*/  IMAD.MOV.U32 R2, RZ, RZ, RZ ;  /* 0x000000ffff027224 */ /* 0x000fc800078e00ff */
[----:B------:R-:W-:Y:S01]  /*fd90*/  IMAD.HI.U32 R2, R3, R9, R2 ;  /* 0x0000000903027227 */ /* 0x000fe200078e0002 */
[----:B------:R-:W-:Y:S02]  /*fda0*/  LOP3.LUT R3, R0, R5, RZ, 0x3c, !PT ;  /* 0x0000000500037212 */ /* 0x000fe400078e3cff */
[----:B------:R-:W-:Y:S02]  /*fdb0*/  IABS R9, R7 ;  /* 0x0000000700097213 */ /* 0x000fe40000000000 */
[----:B------:R-:W-:-:S03]  /*fdc0*/  ISETP.GE.AND P2, PT, R3, RZ, PT ;  /* 0x000000ff0300720c */ /* 0x000fc60003f46270 */
[----:B------:R-:W-:-:S10]  /*fdd0*/  IMAD.MOV R9, RZ, RZ, -R9 ;  /* 0x000000ffff097224 */ /* 0x000fd400078e0a09 */
[----:B------:R-:W-:Y:S01]  /*fde0*/  @!P2 IMAD.MOV R8, RZ, RZ, -R8 ;  /* 0x000000ffff08a224 */ /* 0x000fe200078e0a08 */
[----:B------:R-:W-:-:S04]  /*fdf0*/  @!P1 LOP3.LUT R8, RZ, R5, RZ, 0x33, !PT ;  /* 0x00000005ff089212 */ /* 0x000fc800078e33ff */
[-C--:B------:R-:W-:Y:S01]  /*fe00*/  IABS R3, R8.reuse ;  /* 0x0000000800037213 */ /* 0x080fe20000000000 */
[----:B------:R-:W-:-:S04]  /*fe10*/  IMAD R5, R5, R8, RZ ;  /* 0x0000000805057224 */ /* 0x000fc800078e02ff */
[----:B------:R-:W-:-:S04]  /*fe20*/  IMAD.HI.U32 R2, R2, R3, RZ ;  /* 0x0000000302027227 */ /* 0x000fc800078e00ff */
[----:B------:R-:W-:-:S05]  /*fe30*/  IMAD R3, R2, R9, R3 ;  /* 0x0000000902037224 */ /* 0x000fca00078e0203 */
[----:B------:R-:W-:-:S13]  /*fe40*/  ISETP.GT.U32.AND P1, PT, R6, R3, PT ;  /* 0x000000030600720c */ /* 0x000fda0003f24070 */
[----:B------:R-:W-:Y:S02]  /*fe50*/  @!P1 IMAD.IADD R3, R3, 0x1, -R6 ;  /* 0x0000000103039824 */ /* 0x000fe400078e0a06 */
        /* <DEDUP_REMOVED lines=11> */
[----:B-----5:R-:W-:Y:S02]  /*ff10*/  IMAD.IADD R10, R4, 0x1, R10 ;  /* 0x00000001040a7824 */ /* 0x020fe400078e020a */
[----:B--2---:R-:W-:Y:S02]  /*ff20*/  IMAD.IADD R4, R0, 0x1, -R5 ;  /* 0x0000000100047824 */ /* 0x004fe400078e0a05 */
[----:B------:R-:W-:-:S05]  /*ff30*/  IMAD R0, R3, 0x10000, R2 ;  /* 0x0001000003007824 */ /* 0x000fca00078e0202 */
[----:B------:R1:W-:Y:S04]  /*ff40*/  STL [R1+0x8], R0 ;  /* 0x0000080001007387 */ /* 0x0003e80000100800 */
[----:B------:R1:W-:Y:S04]  /*ff50*/  STL [R1+0xc], R10 ;  /* 0x00000c0a01007387 */ /* 0x0003e80000100800 */
[----:B------:R1:W-:Y:S01]  /*ff60*/  STL [R1+0x4], R4 ;  /* 0x0000040401007387 */ /* 0x0003e20000100800 */
[----:B------:R-:W-:Y:S05]  /*ff70*/  BRA `(.L_x_328) ;  /* 0x0000000000287947 */ /* 0x000fea0003800000 */
.L_x_322:
[----:B------:R-:W-:Y:S01]  /*ff80*/  UMOV UR4, URZ ;  /* 0x0000003f00047c82 */ /* 0x000fe20008000000 */
[----:B------:R-:W-:Y:S01]  /*ff90*/  ULDC UR6, c[0x0][0xc3c] ;  /* 0x00030f0000067ab9 */ /* 0x000fe20000000800 */
[----:B------:R-:W-:Y:S01]  /*ffa0*/  UMOV UR5, URZ ;  /* 0x0000003f00057c82 */ /* 0x000fe20008000000 */
[----:B------:R1:W-:Y:S01]  /*ffb0*/  STL [R1], R0 ;  /* 0x0000000001007387 */ /* 0x0003e20000100800 */
[----:B------:R-:W-:Y:S02]  /*ffc0*/  IMAD.U32 R3, RZ, RZ, UR4 ;  /* 0x00000004ff037e24 */ /* 0x000fe4000f8e00ff */
[----:B------:R-:W-:-:S03]  /*ffd0*/  IMAD.U32 R2, RZ, RZ, UR5 ;  /* 0x00000005ff027e24 */ /* 0x000fc6000f8e00ff */
[----:B------:R2:W-:Y:S01]  /*ffe0*/  STL [R1+0x4], R3 ;  /* 0x0000040301007387 */ /* 0x0005e20000100800 */
[----:B-1----:R-:W-:-:S05]  /*fff0*/  IMAD.U32 R0, RZ, RZ, UR6 ;  /* 0x00000006ff007e24 */ /* 0x002fca000f8e00ff */
[----:B------:R2:W-:Y:S04]  /*10000*/  STL [R1+0xc], R0 ;  /* 0x00000c0001007387 */ /* 0x0005e80000100800 */
[----:B------:R2:W-:Y:S02]  /*10010*/  STL [R1+0x8], R2 ;  /* 0x0000080201007387 */ /* 0x0005e40000100800 */
.L_x_328:
[----:B--2---:R-:W2:Y:S04]  /*10020*/  LDL R3, [R1+0x8] ;  /* 0x0000080001037983 */ /* 0x004ea80000100800 */
[----:B------:R-:W3:Y:S04]  /*10030*/  LDL R2, [R1+0xc] ;  /* 0x00000c0001027983 */ /* 0x000ee80000100800 */
[----:B-1----:R-:W4:Y:S04]  /*10040*/  LDL R4, [R1] ;  /* 0x0000000001047983 */ /* 0x002f280000100800 */
[----:B------:R-:W4:Y:S01]  /*10050*/  LDL R5, [R1+0x4] ;  /* 0x0000040001057983 */ /* 0x000f220000100800 */
[----:B------:R-:W-:Y:S05]  /*10060*/  WARPSYNC.ALL ;  /* 0x0000000000007948 */ /* 0x000fea0003800000 */
[----:B------:R-:W1:Y:S02]  /*10070*/  S2R R0, SR_TID.X ;  /* 0x0000000000007919 */ /* 0x000e640000002100 */
[----:B-1----:R-:W-:Y:S01]  /*10080*/  LOP3.LUT R0, R0, 0x1f, RZ, 0xc0, !PT ;  /* 0x0000001f00007812 */ /* 0x002fe200078ec0ff */
[----:B------:R-:W-:Y:S03]  /*10090*/  BAR.SYNC.DEFER_BLOCKING 0x4, 0x180 ;  /* 0x0106000000007b1d */ /* 0x000fe60000010000 */
[----:B------:R-:W-:-:S13]  /*100a0*/  ISETP.NE.AND P0, PT, R0, RZ, PT ;  /* 0x000000ff0000720c */ /* 0x000fda0003f05270 */
[----:B------:R-:W-:Y:S01]  /*100b0*/  @!P0 MOV R0, 0x400 ;  /* 0x0000040000008802 */ /* 0x000fe20000000f00 */
[----:B--2---:R-:W-:Y:S02]  /*100c0*/  IMAD.MOV.U32 R6, RZ, RZ, R3 ;  /* 0x000000ffff067224 */ /* 0x004fe400078e0003 */
[----:B------:R-:W1:Y:S01]  /*100d0*/  @!P0 S2R R3, SR_CgaCtaId ;  /* 0x0000000000038919 */ /* 0x000e620000008800 */
[----:B---3--:R-:W-:Y:S01]  /*100e0*/  IMAD.MOV.U32 R7, RZ, RZ, R2 ;  /* 0x000000ffff077224 */ /* 0x008fe200078e0002 */
[----:B-1----:R-:W-:-:S05]  /*100f0*/  @!P0 LEA R18, R3, R0, 0x18 ;  /* 0x0000000003128211 */ /* 0x002fca00078ec0ff */
[----:B----4-:R1:W-:Y:S01]  /*10100*/  @!P0 STS.128 [R18+0x348d0], R4 ;  /* 0x0348d00412008388 */ /* 0x0103e20000000c00 */
[----:B------:R-:W-:Y:S06]  /*10110*/  BAR.ARV 0x5, 0x180 ;  /* 0x0146000000007b1d */ /* 0x000fec0000002000 */
.L_x_319:
[----:B------:R-:W3:Y:S01]  /*10120*/  LDL R0, [R1+0xc] ;  /* 0x00000c0001007983 */ /* 0x000ee20000100800 */
[----:B------:R-:W-:Y:S02]  /*10130*/  ULDC UR4, c[0x0][0xc3c] ;  /* 0x00030f0000047ab9 */ /* 0x000fe40000000800 */
[----:B---3--:R-:W-:-:S13]  /*10140*/  ISETP.GE.AND P0, PT, R0, UR4, PT ;  /* 0x0000000400007c0c */ /* 0x008fda000bf06270 */
[----:B------:R-:W-:Y:S05]  /*10150*/  @!P0 BRA `(.L_x_329) ;  /* 0xffffffa800708947 */ /* 0x000fea000383ffff */
[----:B------:R-:W-:Y:S05]  /*10160*/  BSYNC B8 ;  /* 0x0000000000087941 */ /* 0x000fea0003800000 */
.L_x_227:
[----:B-1----:R-:W3:Y:S01]  /*10170*/  LDL.LU R0, [R1+0x48] ;  /* 0x0000480001007983 */ /* 0x002ee20000300800 */
[----:B------:R-:W-:Y:S01]  /*10180*/  BSSY B0, `(.L_x_330) ;  /* 0x000000b000007945 */ /* 0x000fe20003800000 */
[----:B--2---:R-:W1:Y:S01]  /*10190*/  S2R R5, SR_CgaCtaId ;  /* 0x0000000000057919 */ /* 0x004e620000008800 */
[----:B---3--:R-:W-:-:S05]  /*101a0*/  VIADD R0, R0, 0x1 ;  /* 0x0000000100007836 */ /* 0x008fca0000000000 */
[----:B0-----:R-:W-:-:S04]  /*101b0*/  LEA.HI R2, R0, R0, RZ, 0x1 ;  /* 0x0000000000027211 */ /* 0x001fc800078f08ff */
[----:B------:R-:W-:-:S05]  /*101c0*/  LOP3.LUT R3, R2, 0xfffffffe, RZ, 0xc0, !PT ;  /* 0xfffffffe02037812 */ /* 0x000fca00078ec0ff */
[----:B------:R-:W-:Y:S01]  /*101d0*/  IMAD.IADD R3, R0, 0x1, -R3 ;  /* 0x0000000100037824 */ /* 0x000fe200078e0a03 */
[----:B------:R-:W-:-:S04]  /*101e0*/  MOV R0, 0x400 ;  /* 0x0000040000007802 */ /* 0x000fc80000000f00 */
[----:B-1----:R-:W-:Y:S02]  /*101f0*/  LEA R0, R5, R0, 0x18 ;  /* 0x0000000005007211 */ /* 0x002fe400078ec0ff */
[----:B------:R-:W-:-:S04]  /*10200*/  SHF.L.U32 R3, R3, 0x1f, RZ ;  /* 0x0000001f03037819 */ /* 0x000fc800000006ff */
[----:B------:R-:W0:Y:S02]  /*10210*/  SYNCS.PHASECHK.TRANS64.TRYWAIT P0, [R0+URZ+0x34820], R3 ;  /* 0x03482003000075a7 */ /* 0x000e24000800017f */
[----:B0-----:R-:W-:Y:S05]  /*10220*/  @!P0 BRA `(.L_x_331) ;  /* 0x0000001c00e48947 */ /* 0x001fea0003800000 */
.L_x_401:
[----:B------:R-:W-:Y:S05]  /*10230*/  BSYNC B0 ;  /* 0x0000000000007941 */ /* 0x000fea0003800000 */
.L_x_330:
[----:B------:R-:W-:-:S03]  /*10240*/  UMOV UR4, 0xffffffff ;  /* 0xffffffff00047882 */ /* 0x000fc60000000000 */
[----:B------:R-:W-:Y:S05]  /*10250*/  BRA.DIV UR4, `(.L_x_332) ;  /* 0x0000001e04ec7947 */ /* 0x000fea000b800000 */
[----:B------:R-:W1:Y:S02]  /*10260*/  S2R R2, SR_TID.X ;  /* 0x0000000000027919 */ /* 0x000e640000002100 */
[----:B-1----:R-:W-:-:S04]  /*10270*/  SHF.R.U32.HI R2, RZ, 0x5, R2 ;  /* 0x00000005ff027819 */ /* 0x002fc80000011602 */
[----:B------:R-:W-:-:S05]  /*10280*/  LOP3.LUT R2, R2, 0x3, RZ, 0xc0, !PT ;  /* 0x0000000302027812 */ /* 0x000fca00078ec0ff */
[----:B------:R1:W2:Y:S02]  /*10290*/  SHFL.IDX PT, R14, R2, RZ, 0x1f ;  /* 0x00001fff020e7589 */ /* 0x0002a400000e0000 */
.L_x_404:
[----:B--2---:R-:W-:Y:S01]  /*102a0*/  ISETP.NE.AND P0, PT, R14, RZ, PT ;  /* 0x000000ff0e00720c */ /* 0x004fe20003f05270 */
[----:B------:R-:W-:-:S12]  /*102b0*/  BSSY B0, `(.L_x_333) ;  /* 0x0000025000007945 */ /* 0x000fd80003800000 */
[----:B------:R-:W-:Y:S05]  /*102c0*/  @P0 BRA `(.L_x_334) ;  /* 0x00000000008c0947 */ /* 0x000fea0003800000 */
[----:B------:R-:W-:-:S03]  /*102d0*/  UMOV UR4, 0xffffffff ;  /* 0xffffffff00047882 */ /* 0x000fc60000000000 */
[----:B------:R-:W-:Y:S05]  /*102e0*/  BRA.DIV UR4, `(.L_x_335) ;  /* 0x0000001e04fc7947 */ /* 0x000fea000b800000 */
[----:B------:R-:W-:-:S13]  /*102f0*/  ELECT P6, URZ, PT ;  /* 0x00000000003f782f */ /* 0x000fda00038c0000 */
.L_x_407:
[----:B------:R-:W-:Y:S05]  /*10300*/  @!P6 BRA `(.L_x_334) ;  /* 0x00000000007ce947 */ /* 0x000fea0003800000 */
[----:B-1----:R-:W2:Y:S02]  /*10310*/  LDL.LU R2, [R1+0x5c] ;  /* 0x00005c0001027983 */ /* 0x002ea40000300800 */
[----:B--2---:R-:W-:-:S04]  /*10320*/  LOP3.LUT R2, R2, 0x2, RZ, 0xfc, !PT ;  /* 0x0000000202027812 */ /* 0x004fc800078efcff */
[----:B------:R-:W-:-:S13]  /*10330*/  ISETP.NE.AND P2, PT, R2, 0x3, PT ;  /* 0x000000030200780c */ /* 0x000fda0003f45270 */
[----:B------:R-:W-:Y:S05]  /*10340*/  @!P2 BRA `(.L_x_336) ;  /* 0x000000000004a947 */ /* 0x000fea0003800000 */
[----:B------:R-:W-:Y:S01]  /*10350*/  BPT.TRAP 0x1 ;  /* 0x000000040000795c */ /* 0x000fe20000300000 */
.L_x_336:
[----:B------:R-:W2:Y:S01]  /*10360*/  LDL.LU R7, [R1+0x14] ;  /* 0x0000140001077983 */ /* 0x000ea20000300800 */
[----:B------:R-:W-:Y:S02]  /*10370*/  VIADD R2, R0, 0x34840 ;  /* 0x0003484000027836 */ /* 0x000fe40000000000 */
[C---:B0-----:R-:W-:Y:S02]  /*10380*/  VIADD R3, R19.reuse, 0x1 ;  /* 0x0000000113037836 */ /* 0x041fe40000000000 */
[----:B------:R-:W-:-:S03]  /*10390*/  IMAD R6, R19, 0x8, R2 ;  /* 0x0000000813067824 */ /* 0x000fc600078e0202 */
[----:B------:R-:W-:-:S04]  /*103a0*/  ISETP.NE.AND P1, PT, R3, 0x2, PT ;  /* 0x000000020300780c */ /* 0x000fc80003f25270 */
[----:B------:R-:W-:Y:S02]  /*103b0*/  SEL R4, RZ, 0x1, P1 ;  /* 0x00000001ff047807 */ /* 0x000fe40000800000 */
[----:B------:R-:W-:Y:S02]  /*103c0*/  SEL R3, R3, RZ, P1 ;  /* 0x000000ff03037207 */ /* 0x000fe40000800000 */
[C---:B--2---:R-:W-:Y:S02]  /*103d0*/  SHF.L.U32 R5, R7.reuse, 0x1f, RZ ;  /* 0x0000001f07057819 */ /* 0x044fe400000006ff */
[----:B------:R-:W-:Y:S01]  /*103e0*/  LOP3.LUT R4, R7, R4, RZ, 0x3c, !PT ;  /* 0x0000000407047212 */ /* 0x000fe200078e3cff */
[----:B------:R-:W-:Y:S01]  /*103f0*/  IMAD R7, R3, 0x8, R2 ;  /* 0x0000000803077824 */ /* 0x000fe200078e0202 */
[----:B------:R-:W0:Y:S02]  /*10400*/  SYNCS.PHASECHK.TRANS64.TRYWAIT P0, [R6+URZ], R5 ;  /* 0x00000005060075a7 */ /* 0x000e24000800017f */
[----:B------:R-:W-:Y:S01]  /*10410*/  SHF.L.U32 R2, R4, 0x1f, RZ ;  /* 0x0000001f04027819 */ /* 0x000fe200000006ff */
[----:B0-----:R-:W-:Y:S06]  /*10420*/  @!P0 BRA `(.L_x_337) ;  /* 0x0000001c00cc8947 */ /* 0x001fec0003800000 */
.L_x_408:
[----:B------:R-:W1:Y:S02]  /*10430*/  SYNCS.PHASECHK.TRANS64.TRYWAIT P0, [R7+URZ], R2 ;  /* 0x00000002070075a7 */ /* 0x000e64000800017f */
[----:B-1----:R-:W-:Y:S05]  /*10440*/  @!P0 BRA `(.L_x_338) ;  /* 0x0000001c00d88947 */ /* 0x002fea0003800000 */
.L_x_409:
[----:B------:R-:W-:Y:S05]  /*10450*/  @!P2 BRA `(.L_x_339) ;  /* 0x000000000004a947 */ /* 0x000fea0003800000 */
[----:B------:R-:W-:Y:S01]  /*10460*/  BPT.TRAP 0x1 ;  /* 0x000000040000795c */ /* 0x000fe20000300000 */
.L_x_339:
[----:B------:R-:W-:-:S04]  /*10470*/  VIADD R0, R0, 0x34860 ;  /* 0x0003486000007836 */ /* 0x000fc80000000000 */
[----:B------:R-:W-:-:S04]  /*10480*/  IMAD R4, R19, 0x8, R0 ;  /* 0x0000000813047824 */ /* 0x000fc800078e0200 */
[----:B------:R-:W2:Y:S02]  /*10490*/  SYNCS.PHASECHK.TRANS64.TRYWAIT P0, [R4+URZ], R5 ;  /* 0x00000005040075a7 */ /* 0x000ea4000800017f */
[----:B--2---:R-:W-:Y:S05]  /*104a0*/  @!P0 BRA `(.L_x_340) ;  /* 0x0000001c00d48947 */ /* 0x004fea0003800000 */
.L_x_410:
[----:B------:R-:W-:-:S07]  /*104b0*/  IMAD R3, R3, 0x8, R0 ;  /* 0x0000000803037824 */ /* 0x000fce00078e0200 */
.L_x_341:
[----:B---3--:R3:W4:Y:S02]  /*104c0*/  SYNCS.PHASECHK.TRANS64.TRYWAIT P0, [R3+URZ], R2 ;  /* 0x00000002030075a7 */ /* 0x008724000800017f */
[----:B----4-:R-:W-:Y:S05]  /*104d0*/  @!P0 NANOSLEEP.SYNCS 0x989680 ;  /* 0x009896800000895d */ /* 0x010fea0003900000 */
[----:B------:R-:W4:Y:S02]  /*104e0*/  @!P0 SYNCS.PHASECHK.TRANS64 P0, [R3+URZ], R2 ;  /* 0x00000002030085a7 */ /* 0x000f24000800007f */
[----:B----4-:R-:W-:Y:S05]  /*104f0*/  @!P0 BRA `(.L_x_341) ;  /* 0xfffffffc00f08947 */ /* 0x010fea000383ffff */
.L_x_334:
[----:B------:R-:W-:Y:S05]  /*10500*/  BSYNC B0 ;  /* 0x0000000000007941 */ /* 0x000fea0003800000 */
.L_x_333:
[----:B------:R-:W-:Y:S05]  /*10510*/  EXIT ;  /* 0x000000000000794d */ /* 0x000fea0003800000 */
.L_x_178:
[----:B0-----:R0:W1:Y:S02]  /*10520*/  SYNCS.PHASECHK.TRANS64.TRYWAIT P1, [R0+URZ+0x34800], R3 ;  /* 0x03480003000075a7 */ /* 0x001064000802017f */
[----:B-1----:R-:W-:Y:S05]  /*10530*/  @!P1 NANOSLEEP.SYNCS 0x989680 ;  /* 0x009896800000995d */ /* 0x002fea0003900000 */
[----:B------:R-:W1:Y:S02]  /*10540*/  @!P1 SYNCS.PHASECHK.TRANS64 P1, [R0+URZ+0x34800], R3 ;  /* 0x03480003000095a7 */ /* 0x000e64000802007f */
[----:B-1----:R-:W-:Y:S05]  /*10550*/  @!P1 BRA `(.L_x_178) ;  /* 0xfffffffc00f09947 */ /* 0x002fea000383ffff */
[----:B------:R-:W-:Y:S05]  /*10560*/  BRA `(.L_x_342) ;  /* 0xffffff14001c7947 */ /* 0x000fea000383ffff */
.L_x_182:
[----:B0-----:R0:W2:Y:S02]  /*10570*/  SYNCS.PHASECHK.TRANS64.TRYWAIT P2, [R5+URZ+0x34830], R4 ;  /* 0x03483004050075a7 */ /* 0x0010a4000804017f */
[----:B--2---:R-:W-:Y:S05]  /*10580*/  @!P2 NANOSLEEP.SYNCS 0x989680 ;  /* 0x009896800000a95d */ /* 0x004fea0003900000 */
[----:B------:R-:W2:Y:S02]  /*10590*/  @!P2 SYNCS.PHASECHK.TRANS64 P2, [R5+URZ+0x34830], R4 ;  /* 0x034830040500a5a7 */ /* 0x000ea4000804007f */
[----:B--2---:R-:W-:Y:S05]  /*105a0*/  @!P2 BRA `(.L_x_182) ;  /* 0xfffffffc00f0a947 */ /* 0x004fea000383ffff */
[----:B------:R-:W-:Y:S05]  /*105b0*/  BRA `(.L_x_181) ;  /* 0xffffff1400407947 */ /* 0x000fea000383ffff */
.L_x_187:
[----:B-1----:R1:W2:Y:S02]  /*105c0*/  SYNCS.PHASECHK.TRANS64.TRYWAIT P2, [R14+URZ+0x34830], R3 ;  /* 0x034830030e0075a7 */ /* 0x0022a4000804017f */
[----:B--2---:R-:W-:Y:S05]  /*105d0*/  @!P2 NANOSLEEP.SYNCS 0x989680 ;  /* 0x009896800000a95d */ /* 0x004fea0003900000 */
[----:B------:R-:W2:Y:S02]  /*105e0*/  @!P2 SYNCS.PHASECHK.TRANS64 P2, [R14+URZ+0x34830], R3 ;  /* 0x034830030e00a5a7 */ /* 0x000ea4000804007f */
[----:B--2---:R-:W-:Y:S05]  /*105f0*/  @!P2 BRA `(.L_x_187) ;  /* 0xfffffffc00f0a947 */ /* 0x004fea000383ffff */
[----:B------:R-:W-:Y:S05]  /*10600*/  BRA `(.L_x_186) ;  /* 0xffffff3c00047947 */ /* 0x000fea000383ffff */
.L_x_191:
[----:B-1----:R1:W2:Y:S02]  /*10610*/  SYNCS.PHASECHK.TRANS64.TRYWAIT P2, [R13+URZ+0x34850], R4 ;  /* 0x034850040d0075a7 */ /* 0x0022a4000804017f */
[----:B--2---:R-:W-:Y:S05]  /*10620*/  @!P2 NANOSLEEP.SYNCS 0x989680 ;  /* 0x009896800000a95d */ /* 0x004fea0003900000 */
[----:B------:R-:W2:Y:S02]  /*10630*/  @!P2 SYNCS.PHASECHK.TRANS64 P2, [R13+URZ+0x34850], R4 ;  /* 0x034850040d00a5a7 */ /* 0x000ea4000804007f */
[----:B--2---:R-:W-:Y:S05]  /*10640*/  @!P2 BRA `(.L_x_191) ;  /* 0xfffffffc00f0a947 */ /* 0x004fea000383ffff */
[----:B------:R-:W-:Y:S05]  /*10650*/  BRA `(.L_x_190) ;  /* 0xffffff4400287947 */ /* 0x000fea000383ffff */
.L_x_196:
[----:B-1----:R1:W2:Y:S02]  /*10660*/  SYNCS.PHASECHK.TRANS64.TRYWAIT P0, [R14+URZ+0x34850], R7 ;  /* 0x034850070e0075a7 */ /* 0x0022a4000800017f */
[----:B--2---:R-:W-:Y:S05]  /*10670*/  @!P0 NANOSLEEP.SYNCS 0x989680 ;  /* 0x009896800000895d */ /* 0x004fea0003900000 */
[----:B------:R-:W2:Y:S02]  /*10680*/  @!P0 SYNCS.PHASECHK.TRANS64 P0, [R14+URZ+0x34850], R7 ;  /* 0x034850070e0085a7 */ /* 0x000ea4000800007f */
[----:B--2---:R-:W-:Y:S05]  /*10690*/  @!P0 BRA `(.L_x_196) ;  /* 0xfffffffc00f08947 */ /* 0x004fea000383ffff */
[----:B------:R-:W-:Y:S05]  /*106a0*/  BRA `(.L_x_195) ;  /* 0xffffff5c00f47947 */ /* 0x000fea000383ffff */
.L_x_241:
[----:B------:R-:W2:Y:S01]  /*106b0*/  S2R R4, SR_TID.X ;  /* 0x0000000000047919 */ /* 0x000ea20000002100 */
[----:B------:R-:W-:Y:S01]  /*106c0*/  BSSY B0, `(.L_x_343) ;  /* 0x000000a000007945 */ /* 0x000fe20003800000 */
[----:B------:R-:W-:Y:S02]  /*106d0*/  IMAD.MOV.U32 R12, RZ, RZ, RZ ;  /* 0x000000ffff0c7224 */ /* 0x000fe400078e00ff */
[----:B0-----:R-:W-:Y:S02]  /*106e0*/  IMAD.MOV.U32 R11, RZ, RZ, 0x1f ;  /* 0x0000001fff0b7424 */ /* 0x001fe400078e00ff */
[----:B------:R-:W-:Y:S01]  /*106f0*/  IMAD.MOV.U32 R15, RZ, RZ, -0x1 ;  /* 0xffffffffff0f7424 */ /* 0x000fe200078e00ff */
[----:B--2---:R-:W-:-:S04]  /*10700*/  SHF.R.U32.HI R4, RZ, 0x5, R4 ;  /* 0x00000005ff047819 */ /* 0x004fc80000011604 */
[----:B------:R-:W-:-:S05]  /*10710*/  LOP3.LUT R4, R4, 0x3, RZ, 0xc0, !PT ;  /* 0x0000000304047812 */ /* 0x000fca00078ec0ff */
[----:B------:R-:W-:-:S07]  /*10720*/  IMAD.MOV.U32 R13, RZ, RZ, R4 ;  /* 0x000000ffff0d7224 */ /* 0x000fce00078e0004 */
[----:B-1----:R-:W-:Y:S05]  /*10730*/  WARPSYNC.COLLECTIVE R15, `(.L_x_344) ;  /* 0x000000000f087348 */ /* 0x002fea0003c00000 */
[----:B------:R0:W2:Y:S02]  /*10740*/  SHFL.IDX P6, R14, R13, R12, R11 ;  /* 0x0000000c0d0e7389 */ /* 0x0000a400000c000b */
[----:B012---:R-:W-:Y:S01]  /*10750*/  ENDCOLLECTIVE ;  /* 0x000000000000791b */ /* 0x007fe20003800000 */
.L_x_344:
[----:B------:R-:W-:Y:S05]  /*10760*/  BSYNC B0 ;  /* 0x0000000000007941 */ /* 0x000fea0003800000 */
.L_x_343:
[----:B------:R-:W-:Y:S05]  /*10770*/  BRA `(.L_x_345) ;  /* 0xffffffb000887947 */ /* 0x000fea000383ffff */
.L_x_243:
[----:B------:R-:W-:Y:S01]  /*10780*/  BSSY B0, `(.L_x_346) ;  /* 0x0000006000007945 */ /* 0x000fe20003800000 */
[----:B------:R-:W-:-:S07]  /*10790*/  IMAD.MOV.U32 R15, RZ, RZ, -0x1 ;  /* 0xffffffffff0f7424 */ /* 0x000fce00078e00ff */
[----:B01-3--:R-:W-:Y:S05]  /*107a0*/  WARPSYNC.COLLECTIVE R15, `(.L_x_347) ;  /* 0x000000000f0c7348 */ /* 0x00bfea0003c00000 */
[----:B------:R-:W-:Y:S02]  /*107b0*/  ELECT P6, UR62, PT ;  /* 0x00000000003e782f */ /* 0x000fe400038c0000 */
[----:B------:R-:W-:Y:S01]  /*107c0*/  MOV R14, UR62 ;  /* 0x0000003e000e7c02 */ /* 0x000fe20008000f00 */
[----:B01-3--:R-:W-:Y:S10]  /*107d0*/  ENDCOLLECTIVE ;  /* 0x000000000000791b */ /* 0x00bff40003800000 */
.L_x_347:
[----:B------:R-:W-:Y:S05]  /*107e0*/  BSYNC B0 ;  /* 0x0000000000007941 */ /* 0x000fea0003800000 */
.L_x_346:
[----:B------:R-:W-:Y:S05]  /*107f0*/  BRA `(.L_x_348) ;  /* 0xffffffb000947947 */ /* 0x000fea000383ffff */
.L_x_245:
[----:B--2---:R2:W3:Y:S02]  /*10800*/  SYNCS.PHASECHK.TRANS64.TRYWAIT P0, [R0+URZ+0x34840], R2 ;  /* 0x03484002000075a7 */ /* 0x0044e4000800017f */
[----:B---3--:R-:W-:Y:S05]  /*10810*/  @!P0 NANOSLEEP.SYNCS 0x989680 ;  /* 0x009896800000895d */ /* 0x008fea0003900000 */
[----:B------:R-:W3:Y:S02]  /*10820*/  @!P0 SYNCS.PHASECHK.TRANS64 P0, [R0+URZ+0x34840], R2 ;  /* 0x03484002000085a7 */ /* 0x000ee4000800007f */
[----:B---3--:R-:W-:Y:S05]  /*10830*/  @!P0 BRA `(.L_x_245) ;  /* 0xfffffffc00f08947 */ /* 0x008fea000383ffff */
[----:B------:R-:W-:Y:S05]  /*10840*/  BRA `(.L_x_349) ;  /* 0xffffffb000f47947 */ /* 0x000fea000383ffff */
.L_x_249:
[----:B------:R0:W5:Y:S01]  /*10850*/  LDL.LU R9, [R1+0x40] ;  /* 0x0000400001097983 */ /* 0x0001620000300800 */
[----:B------:R-:W-:Y:S02]  /*10860*/  IMAD.MOV.U32 R13, RZ, RZ, R3 ;  /* 0x000000ffff0d7224 */ /* 0x000fe400078e0003 */
[----:B------:R-:W-:Y:S01]  /*10870*/  IMAD.MOV.U32 R12, RZ, RZ, RZ ;  /* 0x000000ffff0c7224 */ /* 0x000fe200078e00ff */
[----:B------:R-:W1:Y:S01]  /*10880*/  S2R R7, SR_TID.X ;  /* 0x0000000000077919 */ /* 0x000e620000002100 */
[----:B------:R-:W-:Y:S02]  /*10890*/  IMAD.MOV.U32 R11, RZ, RZ, 0x181f ;  /* 0x0000181fff0b7424 */ /* 0x000fe400078e00ff */
[----:B------:R-:W-:-:S07]  /*108a0*/  IMAD.MOV.U32 R15, RZ, RZ, -0x1 ;  /* 0xffffffffff0f7424 */ /* 0x000fce00078e00ff */
[----:B01---5:R-:W-:Y:S05]  /*108b0*/  WARPSYNC.COLLECTIVE R15, `(.L_x_350) ;  /* 0x000000000f087348 */ /* 0x023fea0003c00000 */
[----:B------:R2:W3:Y:S02]  /*108c0*/  SHFL.IDX P6, R14, R13, R12, R11 ;  /* 0x0000000c0d0e7389 */ /* 0x0004e400000c000b */
[----:B0123-5:R-:W-:Y:S01]  /*108d0*/  ENDCOLLECTIVE ;  /* 0x000000000000791b */ /* 0x02ffe20003800000 */
.L_x_350:
[----:B------:R-:W-:Y:S02]  /*108e0*/  IMAD.MOV.U32 R13, RZ, RZ, R4 ;  /* 0x000000ffff0d7224 */ /* 0x000fe400078e0004 */
[----:B------:R-:W-:-:S07]  /*108f0*/  IMAD.MOV.U32 R6, RZ, RZ, R14 ;  /* 0x000000ffff067224 */ /* 0x000fce00078e000e */
[----:B------:R-:W-:Y:S05]  /*10900*/  WARPSYNC.COLLECTIVE R15, `(.L_x_351) ;  /* 0x000000000f087348 */ /* 0x000fea0003c00000 */
[----:B------:R0:W1:Y:S02]  /*10910*/  SHFL.IDX P6, R14, R13, R12, R11 ;  /* 0x0000000c0d0e7389 */ /* 0x00006400000c000b */
[----:B01----:R-:W-:Y:S01]  /*10920*/  ENDCOLLECTIVE ;  /* 0x000000000000791b */ /* 0x003fe20003800000 */
.L_x_351:
[----:B------:R-:W-:Y:S02]  /*10930*/  IMAD.MOV.U32 R13, RZ, RZ, R3 ;  /* 0x000000ffff0d7224 */ /* 0x000fe400078e0003 */
[----:B------:R-:W-:Y:S02]  /*10940*/  IMAD.MOV.U32 R12, RZ, RZ, 0x1 ;  /* 0x00000001ff0c7424 */ /* 0x000fe400078e00ff */
[----:B------:R-:W-:Y:S02]  /*10950*/  IMAD R2, R9, R8, RZ ;  /* 0x0000000809027224 */ /* 0x000fe400078e02ff */
[----:B------:R-:W0:Y:S01]  /*10960*/  S2R R9, SR_TID.X ;  /* 0x0000000000097919 */ /* 0x000e220000002100 */
[----:B------:R-:W-:Y:S02]  /*10970*/  IMAD.SHL.U32 R8, R7, 0x8, RZ ;  /* 0x0000000807087824 */ /* 0x000fe400078e00ff */
[----:B------:R-:W-:-:S07]  /*10980*/  IMAD.MOV.U32 R7, RZ, RZ, R14 ;  /* 0x000000ffff077224 */ /* 0x000fce00078e000e */
[----:B0-----:R-:W-:Y:S05]  /*10990*/  WARPSYNC.COLLECTIVE R15, `(.L_x_352) ;  /* 0x000000000f087348 */ /* 0x001fea0003c00000 */
[----:B------:R1:W2:Y:S02]  /*109a0*/  SHFL.IDX P6, R14, R13, R12, R11 ;  /* 0x0000000c0d0e7389 */ /* 0x0002a400000c000b */
[----:B012---:R-:W-:Y:S01]  /*109b0*/  ENDCOLLECTIVE ;  /* 0x000000000000791b */ /* 0x007fe20003800000 */
.L_x_352:
[----:B------:R-:W-:Y:S01]  /*109c0*/  LOP3.LUT R8, R8, 0x38, RZ, 0xc0, !PT ;  /* 0x0000003808087812 */ /* 0x000fe200078ec0ff */
[----:B------:R-:W-:Y:S01]  /*109d0*/  IMAD.MOV.U32 R13, RZ, RZ, R4 ;  /* 0x000000ffff0d7224 */ /* 0x000fe200078e0004 */
[----:B------:R-:W-:-:S04]  /*109e0*/  LOP3.LUT R9, R9, 0x7f, RZ, 0xc0, !PT ;  /* 0x0000007f09097812 */ /* 0x000fc800078ec0ff */
[----:B------:R-:W-:-:S05]  /*109f0*/  SHF.R.U32.HI R9, RZ, 0x3, R9 ;  /* 0x00000003ff097819 */ /* 0x000fca0000011609 */
[----:B------:R-:W-:Y:S02]  /*10a00*/  IMAD.IADD R0, R9, 0x1, R5 ;  /* 0x0000000109007824 */ /* 0x000fe400078e0205 */
[----:B------:R-:W-:-:S07]  /*10a10*/  IMAD.MOV.U32 R9, RZ, RZ, R14 ;  /* 0x000000ffff097224 */ /* 0x000fce00078e000e */
[----:B------:R-:W-:Y:S05]  /*10a20*/  WARPSYNC.COLLECTIVE R15, `(.L_x_353) ;  /* 0x000000000f087348 */ /* 0x000fea0003c00000 */
[----:B------:R0:W1:Y:S02]  /*10a30*/  SHFL.IDX P6, R14, R13, R12, R11 ;  /* 0x0000000c0d0e7389 */ /* 0x00006400000c000b */
[----:B01----:R-:W-:Y:S01]  /*10a40*/  ENDCOLLECTIVE ;  /* 0x000000000000791b */ /* 0x003fe20003800000 */
.L_x_353:
[C---:B------:R-:W-:Y:S01]  /*10a50*/  ISETP.GE.AND P3, PT, R0.reuse, R2, PT ;  /* 0x000000020000720c */ /* 0x040fe20003f66270 */
[----:B------:R-:W-:-:S12]  /*10a60*/  VIADD R5, R0, 0x10 ;  /* 0x0000001000057836 */ /* 0x000fd80000000000 */
[----:B------:R-:W-:Y:S01]  /*10a70*/  @!P3 LEA R7, P5, R8, R7, 0x1 ;  /* 0x000000070807b211 */ /* 0x000fe200078a08ff */
[----:B------:R-:W-:Y:S02]  /*10a80*/  IMAD.MOV.U32 R13, RZ, RZ, R3 ;  /* 0x000000ffff0d7224 */ /* 0x000fe400078e0003 */
[----:B------:R-:W-:Y:S02]  /*10a90*/  IMAD.MOV.U32 R12, RZ, RZ, 0x2 ;  /* 0x00000002ff0c7424 */ /* 0x000fe400078e00ff */
[----:B------:R-:W-:-:S05]  /*10aa0*/  @!P3 IMAD.X R6, RZ, RZ, R6, P5 ;  /* 0x000000ffff06b224 */ /* 0x000fca00028e0606 */
[----:B------:R-:W-:-:S04]  /*10ab0*/  @!P3 LOP3.LUT R7, R7, R6, RZ, 0x3c, !PT ;  /* 0x000000060707b212 */ /* 0x000fc800078e3cff */
[----:B------:R-:W-:-:S04]  /*10ac0*/  @!P3 LOP3.LUT R6, R7, R6, RZ, 0x3c, !PT ;  /* 0x000000060706b212 */ /* 0x000fc800078e3cff */
[----:B------:R-:W-:-:S05]  /*10ad0*/  @!P3 LOP3.LUT R7, R7, R6, RZ, 0x3c, !PT ;  /* 0x000000060707b212 */ /* 0x000fca00078e3cff */
[----:B------:R-:W-:Y:S01]  /*10ae0*/  @!PT LDS RZ, [RZ] ;  /* 0x00000000fffff984 */ /* 0x000fe20000000800 */
[----:B------:R-:W-:Y:S01]  /*10af0*/  @!PT LDS RZ, [RZ] ;  /* 0x00000000fffff984 */ /* 0x000fe20000000800 */
[----:B------:R-:W-:Y:S01]  /*10b00*/  @!PT LDS RZ, [RZ] ;  /* 0x00000000fffff984 */ /* 0x000fe20000000800 */
[----:B------:R0:W-:Y:S04]  /*10b10*/  @!P3 LDGSTS.E.BYPASS.LTC128B.128 [R10+0x10400], desc[UR40][R6.64], !P2 ;  /* 0x10400000060abfae */ /* 0x0001e8000d101d68 */
[----:B------:R0:W-:Y:S04]  /*10b20*/  @!P3 LDGSTS.E.BYPASS.LTC128B.128 [R10+0x14400], desc[UR40][R6.64+0x80], !P1 ;  /* 0x14400080060abfae */ /* 0x0001e8000c901d68 */
[----:B------:R0:W-:Y:S01]  /*10b30*/  @!P3 LDGSTS.E.BYPASS.LTC128B.128 [R10+0x18400], desc[UR40][R6.64+0x100], !P0 ;  /* 0x18400100060abfae */ /* 0x0001e2000c101d68 */
[----:B------:R-:W-:Y:S01]  /*10b40*/  ISETP.GE.AND P3, PT, R5, R2, PT ;  /* 0x000000020500720c */ /* 0x000fe20003f66270 */
[----:B------:R-:W-:-:S12]  /*10b50*/  IMAD.MOV.U32 R5, RZ, RZ, R14 ;  /* 0x000000ffff057224 */ /* 0x000fd800078e000e */
[----:B0-----:R-:W-:Y:S05]  /*10b60*/  WARPSYNC.COLLECTIVE R15, `(.L_x_354) ;  /* 0x000000000f087348 */ /* 0x001fea0003c00000 */
[----:B------:R1:W2:Y:S02]  /*10b70*/  SHFL.IDX P6, R14, R13, R12, R11 ;  /* 0x0000000c0d0e7389 */ /* 0x0002a400000c000b */
[----:B012---:R-:W-:Y:S01]  /*10b80*/  ENDCOLLECTIVE ;  /* 0x000000000000791b */ /* 0x007fe20003800000 */
.L_x_354:
[----:B------:R-:W-:Y:S01]  /*10b90*/  @!P3 LEA R8, P5, R8, R5, 0x1 ;  /* 0x000000050808b211 */ /* 0x000fe200078a08ff */
[----:B------:R-:W-:-:S04]  /*10ba0*/  IMAD.MOV.U32 R13, RZ, RZ, R4 ;  /* 0x000000ffff0d7224 */ /* 0x000fc800078e0004 */
[----:B------:R-:W-:Y:S02]  /*10bb0*/  @!P3 IMAD.X R5, RZ, RZ, R9, P5 ;  /* 0x000000ffff05b224 */ /* 0x000fe400028e0609 */
[----:B------:R-:W0:Y:S01]  /*10bc0*/  S2R R9, SR_TID.X ;  /* 0x0000000000097919 */ /* 0x000e220000002100 */
[----:B------:R-:W-:Y:S02]  /*10bd0*/  @!P3 IMAD.MOV.U32 R6, RZ, RZ, R8 ;  /* 0x000000ffff06b224 */ /* 0x000fe400078e0008 */
[----:B------:R-:W-:Y:S02]  /*10be0*/  @!P3 IMAD.MOV.U32 R7, RZ, RZ, R5 ;  /* 0x000000ffff07b224 */ /* 0x000fe400078e0005 */
[----:B------:R-:W-:Y:S02]  /*10bf0*/  VIADD R5, R0, 0x20 ;  /* 0x0000002000057836 */ /* 0x000fe40000000000 */
[----:B------:R-:W-:Y:S01]  /*10c00*/  IMAD.MOV.U32 R8, RZ, RZ, R14 ;  /* 0x000000ffff087224 */ /* 0x000fe200078e000e */
[----:B------:R-:W-:Y:S01]  /*10c10*/  @!PT LDS RZ, [RZ] ;  /* 0x00000000fffff984 */ /* 0x000fe20000000800 */
[----:B------:R-:W-:Y:S01]  /*10c20*/  @!PT LDS RZ, [RZ] ;  /* 0x00000000fffff984 */ /* 0x000fe20000000800 */
[----:B------:R-:W-:Y:S01]  /*10c30*/  @!PT LDS RZ, [RZ] ;  /* 0x00000000fffff984 */ /* 0x000fe20000000800 */
[----:B------:R1:W-:Y:S06]  /*10c40*/  @!P3 LDGSTS.E.BYPASS.LTC128B.128 [R10+0x10c00], desc[UR40][R6.64], !P2 ;  /* 0x10c00000060abfae */ /* 0x0003ec000d101d68 */
[----:B01----:R-:W-:Y:S05]  /*10c50*/  WARPSYNC.COLLECTIVE R15, `(.L_x_355) ;  /* 0x000000000f087348 */ /* 0x003fea0003c00000 */
[----:B------:R2:W3:Y:S02]  /*10c60*/  SHFL.IDX P6, R14, R13, R12, R11 ;  /* 0x0000000c0d0e7389 */ /* 0x0004e400000c000b */
[----:B0123--:R-:W-:Y:S01]  /*10c70*/  ENDCOLLECTIVE ;  /* 0x000000000000791b */ /* 0x00ffe20003800000 */
.L_x_355:
[----:B------:R-:W-:Y:S01]  /*10c80*/  @!PT LDS RZ, [RZ] ;  /* 0x00000000fffff984 */ /* 0x000fe20000000800 */
[----:B------:R-:W-:Y:S01]  /*10c90*/  @!PT LDS RZ, [RZ] ;  /* 0x00000000fffff984 */ /* 0x000fe20000000800 */
[----:B------:R-:W-:Y:S01]  /*10ca0*/  @!PT LDS RZ, [RZ] ;  /* 0x00000000fffff984 */ /* 0x000fe20000000800 */
[----:B------:R0:W-:Y:S04]  /*10cb0*/  @!P3 LDGSTS.E.BYPASS.LTC128B.128 [R10+0x14c00], desc[UR40][R6.64+0x80], !P1 ;  /* 0x14c00080060abfae */ /* 0x0001e8000c901d68 */
[----:B------:R0:W-:Y:S01]  /*10cc0*/  @!P3 LDGSTS.E.BYPASS.LTC128B.128 [R10+0x18c00], desc[UR40][R6.64+0x100], !P0 ;  /* 0x18c00100060abfae */ /* 0x0001e2000c101d68 */
[----:B------:R-:W-:Y:S01]  /*10cd0*/  ISETP.GE.AND P3, PT, R5, R2, PT ;  /* 0x000000020500720c */ /* 0x000fe20003f66270 */
[----:B------:R-:W-:Y:S02]  /*10ce0*/  IMAD.MOV.U32 R13, RZ, RZ, R3 ;  /* 0x000000ffff0d7224 */ /* 0x000fe400078e0003 */
[----:B------:R-:W-:Y:S02]  /*10cf0*/  IMAD.MOV.U32 R12, RZ, RZ, 0x3 ;  /* 0x00000003ff0c7424 */ /* 0x000fe400078e00ff */
[----:B------:R-:W-:-:S02]  /*10d00*/  IMAD.SHL.U32 R9, R9, 0x8, RZ ;  /* 0x0000000809097824 */ /* 0x000fc400078e00ff */
[----:B------:R-:W-:-:S03]  /*10d10*/  IMAD.MOV.U32 R5, RZ, RZ, R14 ;  /* 0x000000ffff057224 */ /* 0x000fc600078e000e */
[----:B------:R-:W-:-:S07]  /*10d20*/  LOP3.LUT R9, R9, 0x38, RZ, 0xc0, !PT ;  /* 0x0000003809097812 */ /* 0x000fce00078ec0ff */
[----:B0-----:R-:W-:Y:S05]  /*10d30*/  WARPSYNC.COLLECTIVE R15, `(.L_x_356) ;  /* 0x000000000f087348 */ /* 0x001fea0003c00000 */
[----:B------:R1:W2:Y:S02]  /*10d40*/  SHFL.IDX P6, R14, R13, R12, R11 ;  /* 0x0000000c0d0e7389 */ /* 0x0002a400000c000b */
[----:B012---:R-:W-:Y:S01]  /*10d50*/  ENDCOLLECTIVE ;  /* 0x000000000000791b */ /* 0x007fe20003800000 */
.L_x_356:
[----:B------:R-:W-:-:S05]  /*10d60*/  @!P3 LEA R5, P4, R9, R5, 0x1 ;  /* 0x000000050905b211 */ /* 0x000fca00078808ff */
[----:B------:R-:W-:-:S04]  /*10d70*/  @!P3 IMAD.X R6, RZ, RZ, R8, P4 ;  /* 0x000000ffff06b224 */ /* 0x000fc800020e0608 */
[----:B------:R-:W-:Y:S02]  /*10d80*/  @!P3 IMAD.MOV.U32 R7, RZ, RZ, R6 ;  /* 0x000000ffff07b224 */ /* 0x000fe400078e0006 */
[----:B------:R-:W-:Y:S02]  /*10d90*/  @!P3 IMAD.MOV.U32 R6, RZ, RZ, R5 ;  /* 0x000000ffff06b224 */ /* 0x000fe400078e0005 */
[----:B------:R-:W-:Y:S02]  /*10da0*/  IMAD.MOV.U32 R13, RZ, RZ, R4 ;  /* 0x000000ffff0d7224 */ /* 0x000fe400078e0004 */
[----:B------:R-:W-:Y:S01]  /*10db0*/  VIADD R5, R0, 0x30 ;  /* 0x0000003000057836 */ /* 0x000fe20000000000 */
[----:B------:R-:W-:Y:S01]  /*10dc0*/  @!PT LDS RZ, [RZ] ;  /* 0x00000000fffff984 */ /* 0x000fe20000000800 */
[----:B------:R-:W-:Y:S01]  /*10dd0*/  @!PT LDS RZ, [RZ] ;  /* 0x00000000fffff984 */ /* 0x000fe20000000800 */
[----:B------:R-:W-:Y:S01]  /*10de0*/  @!PT LDS RZ, [RZ] ;  /* 0x00000000fffff984 */ /* 0x000fe20000000800 */
[----:B------:R-:W-:Y:S04]  /*10df0*/  @!P3 LDGSTS.E.BYPASS.LTC128B.128 [R10+0x11400], desc[UR40][R6.64], !P2 ;  /* 0x11400000060abfae */ /* 0x000fe8000d101d68 */
[----:B------:R-:W-:Y:S04]  /*10e00*/  @!P3 LDGSTS.E.BYPASS.LTC128B.128 [R10+0x15400], desc[UR40][R6.64+0x80], !P1 ;  /* 0x15400080060abfae */ /* 0x000fe8000c901d68 */
[----:B------:R0:W-:Y:S01]  /*10e10*/  @!P3 LDGSTS.E.BYPASS.LTC128B.128 [R10+0x19400], desc[UR40][R6.64+0x100], !P0 ;  /* 0x19400100060abfae */ /* 0x0001e2000c101d68 */
[----:B------:R-:W-:Y:S01]  /*10e20*/  ISETP.GE.AND P3, PT, R5, R2, PT ;  /* 0x000000020500720c */ /* 0x000fe20003f66270 */
[----:B0-----:R-:W-:-:S12]  /*10e30*/  IMAD.MOV.U32 R6, RZ, RZ, R14 ;  /* 0x000000ffff067224 */ /* 0x001fd800078e000e */
[----:B------:R-:W-:Y:S05]  /*10e40*/  WARPSYNC.COLLECTIVE R15, `(.L_x_357) ;  /* 0x000000000f087348 */ /* 0x000fea0003c00000 */
[----:B------:R0:W1:Y:S02]  /*10e50*/  SHFL.IDX P6, R14, R13, R12, R11 ;  /* 0x0000000c0d0e7389 */ /* 0x00006400000c000b */
[----:B01----:R-:W-:Y:S01]  /*10e60*/  ENDCOLLECTIVE ;  /* 0x000000000000791b */ /* 0x003fe20003800000 */
.L_x_357:
[----:B------:R-:W-:Y:S02]  /*10e70*/  IMAD.MOV.U32 R13, RZ, RZ, R3 ;  /* 0x000000ffff0d7224 */ /* 0x000fe400078e0003 */
[----:B------:R-:W-:Y:S02]  /*10e80*/  IMAD.MOV.U32 R12, RZ, RZ, 0x4 ;  /* 0x00000004ff0c7424 */ /* 0x000fe400078e00ff */
[----:B------:R-:W-:-:S07]  /*10e90*/  IMAD.MOV.U32 R5, RZ, RZ, R14 ;  /* 0x000000ffff057224 */ /* 0x000fce00078e000e */
[----:B------:R-:W-:Y:S05]  /*10ea0*/  WARPSYNC.COLLECTIVE R15, `(.L_x_358) ;  /* 0x000000000f087348 */ /* 0x000fea0003c00000 */
[----:B------:R0:W1:Y:S02]  /*10eb0*/  SHFL.IDX P6, R14, R13, R12, R11 ;  /* 0x0000000c0d0e7389 */ /* 0x00006400000c000b */
[----:B01----:R-:W-:Y:S01]  /*10ec0*/  ENDCOLLECTIVE ;  /* 0x000000000000791b */ /* 0x003fe20003800000 */
.L_x_358:
        /* <DEDUP_REMOVED lines=17> */
.L_x_359:
[----:B------:R-:W-:Y:S02]  /*10fe0*/  IMAD.MOV.U32 R13, RZ, RZ, R3 ;  /* 0x000000ffff0d7224 */ /* 0x000fe400078e0003 */
[----:B------:R-:W-:Y:S02]  /*10ff0*/  IMAD.MOV.U32 R12, RZ, RZ, 0x5 ;  /* 0x00000005ff0c7424 */ /* 0x000fe400078e00ff */
[----:B------:R-:W-:-:S07]  /*11000*/  IMAD.MOV.U32 R5, RZ, RZ, R14 ;  /* 0x000000ffff057224 */ /* 0x000fce00078e000e */
[----:B------:R-:W-:Y:S05]  /*11010*/  WARPSYNC.COLLECTIVE R15, `(.L_x_360) ;  /* 0x000000000f087348 */ /* 0x000fea0003c00000 */
[----:B------:R0:W1:Y:S02]  /*11020*/  SHFL.IDX P6, R14, R13, R12, R11 ;  /* 0x0000000c0d0e7389 */ /* 0x00006400000c000b */
[----:B01----:R-:W-:Y:S01]  /*11030*/  ENDCOLLECTIVE ;  /* 0x000000000000791b */ /* 0x003fe20003800000 */
.L_x_360:
        /* <DEDUP_REMOVED lines=17> */
.L_x_361:
[----:B------:R-:W-:Y:S02]  /*11150*/  IMAD.MOV.U32 R13, RZ, RZ, R3 ;  /* 0x000000ffff0d7224 */ /* 0x000fe400078e0003 */
[----:B------:R-:W-:Y:S02]  /*11160*/  IMAD.MOV.U32 R12, RZ, RZ, 0x6 ;  /* 0x00000006ff0c7424 */ /* 0x000fe400078e00ff */
[----:B------:R-:W-:-:S07]  /*11170*/  IMAD.MOV.U32 R5, RZ, RZ, R14 ;  /* 0x000000ffff057224 */ /* 0x000fce00078e000e */
[----:B------:R-:W-:Y:S05]  /*11180*/  WARPSYNC.COLLECTIVE R15, `(.L_x_362) ;  /* 0x000000000f087348 */ /* 0x000fea0003c00000 */
[----:B------:R0:W1:Y:S02]  /*11190*/  SHFL.IDX P6, R14, R13, R12, R11 ;  /* 0x0000000c0d0e7389 */ /* 0x00006400000c000b */
[----:B01----:R-:W-:Y:S01]  /*111a0*/  ENDCOLLECTIVE ;  /* 0x000000000000791b */ /* 0x003fe20003800000 */
.L_x_362:
[----:B------:R-:W-:-:S05]  /*111b0*/  @!P3 LEA R5, P4, R9, R5, 0x1 ;  /* 0x000000050905b211 */ /* 0x000fca00078808ff */
[----:B------:R-:W-:-:S04]  /*111c0*/  @!P3 IMAD.X R6, RZ, RZ, R6, P4 ;  /* 0x000000ffff06b224 */ /* 0x000fc800020e0606 */
[----:B------:R-:W-:Y:S02]  /*111d0*/  @!P3 IMAD.MOV.U32 R7, RZ, RZ, R6 ;  /* 0x000000ffff07b224 */ /* 0x000fe400078e0006 */
[----:B------:R-:W-:Y:S02]  /*111e0*/  @!P3 IMAD.MOV.U32 R6, RZ, RZ, R5 ;  /* 0x000000ffff06b224 */ /* 0x000fe400078e0005 */
[----:B------:R-:W-:-:S03]  /*111f0*/  IMAD.MOV.U32 R13, RZ, RZ, R4 ;  /* 0x000000ffff0d7224 */ /* 0x000fc600078e0004 */
[----:B------:R-:W-:Y:S01]  /*11200*/  @!PT LDS RZ, [RZ] ;  /* 0x00000000fffff984 */ /* 0x000fe20000000800 */
[----:B------:R-:W-:Y:S01]  /*11210*/  @!PT LDS RZ, [RZ] ;  /* 0x00000000fffff984 */ /* 0x000fe20000000800 */
[----:B------:R-:W-:Y:S01]  /*11220*/  @!PT LDS RZ, [RZ] ;  /* 0x00000000fffff984 */ /* 0x000fe20000000800 */
[----:B------:R-:W-:Y:S04]  /*11230*/  @!P3 LDGSTS.E.BYPASS.LTC128B.128 [R10+0x12c00], desc[UR40][R6.64], !P2 ;  /* 0x12c00000060abfae */ /* 0x000fe8000d101d68 */
[----:B------:R-:W-:Y:S04]  /*11240*/  @!P3 LDGSTS.E.BYPASS.LTC128B.128 [R10+0x16c00], desc[UR40][R6.64+0x80], !P1 ;  /* 0x16c00080060abfae */ /* 0x000fe8000c901d68 */
[----:B------:R0:W-:Y:S02]  /*11250*/  @!P3 LDGSTS.E.BYPASS.LTC128B.128 [R10+0x1ac00], desc[UR40][R6.64+0x100], !P0 ;  /* 0x1ac00100060abfae */ /* 0x0001e4000c101d68 */
[----:B0-----:R-:W-:-:S07]  /*11260*/  IMAD.MOV.U32 R6, RZ, RZ, R14 ;  /* 0x000000ffff067224 */ /* 0x001fce00078e000e */
[----:B------:R-:W-:Y:S05]  /*11270*/  WARPSYNC.COLLECTIVE R15, `(.L_x_363) ;  /* 0x000000000f087348 */ /* 0x000fea0003c00000 */
[----:B------:R0:W1:Y:S02]  /*11280*/  SHFL.IDX P6, R14, R13, R12, R11 ;  /* 0x0000000c0d0e7389 */ /* 0x00006400000c000b */
[----:B01----:R-:W-:Y:S01]  /*11290*/  ENDCOLLECTIVE ;  /* 0x000000000000791b */ /* 0x003fe20003800000 */
.L_x_363:
[----:B------:R-:W-:-:S05]  /*112a0*/  VIADD R7, R0, 0x60 ;  /* 0x0000006000077836 */ /* 0x000fca0000000000 */
[----:B------:R-:W-:Y:S01]  /*112b0*/  ISETP.GE.AND P4, PT, R7, R2, PT ;  /* 0x000000020700720c */ /* 0x000fe20003f86270 */
[----:B------:R-:W-:Y:S02]  /*112c0*/  IMAD.MOV.U32 R13, RZ, RZ, R3 ;  /* 0x000000ffff0d7224 */ /* 0x000fe400078e0003 */
[----:B------:R-:W-:Y:S02]  /*112d0*/  IMAD.MOV.U32 R12, RZ, RZ, 0x7 ;  /* 0x00000007ff0c7424 */ /* 0x000fe400078e00ff */
[----:B------:R-:W-:-:S08]  /*112e0*/  IMAD.MOV.U32 R5, RZ, RZ, R14 ;  /* 0x000000ffff057224 */ /* 0x000fd000078e000e */
[----:B------:R-:W-:Y:S05]  /*112f0*/  WARPSYNC.COLLECTIVE R15, `(.L_x_364) ;  /* 0x000000000f087348 */ /* 0x000fea0003c00000 */
[----:B------:R0:W1:Y:S02]  /*11300*/  SHFL.IDX P6, R14, R13, R12, R11 ;  /* 0x0000000c0d0e7389 */ /* 0x00006400000c000b */
[----:B01----:R-:W-:Y:S01]  /*11310*/  ENDCOLLECTIVE ;  /* 0x000000000000791b */ /* 0x003fe20003800000 */
.L_x_364:
[----:B------:R-:W-:-:S05]  /*11320*/  @!P4 LEA R5, P3, R9, R5, 0x1 ;  /* 0x000000050905c211 */ /* 0x000fca00078608ff */
[----:B------:R-:W-:-:S04]  /*11330*/  @!P4 IMAD.X R6, RZ, RZ, R6, P3 ;  /* 0x000000ffff06c224 */ /* 0x000fc800018e0606 */
[----:B------:R-:W-:Y:S02]  /*11340*/  @!P4 IMAD.MOV.U32 R7, RZ, RZ, R6 ;  /* 0x000000ffff07c224 */ /* 0x000fe400078e0006 */
[----:B------:R-:W-:Y:S02]  /*11350*/  IMAD.MOV.U32 R13, RZ, RZ, R4 ;  /* 0x000000ffff0d7224 */ /* 0x000fe400078e0004 */
[----:B------:R-:W-:-:S05]  /*11360*/  @!P4 IMAD.MOV.U32 R6, RZ, RZ, R5 ;  /* 0x000000ffff06c224 */ /* 0x000fca00078e0005 */
[----:B------:R-:W-:Y:S01]  /*11370*/  @!PT LDS RZ, [RZ] ;  /* 0x00000000fffff984 */ /* 0x000fe20000000800 */
[----:B------:R-:W-:Y:S01]  /*11380*/  @!PT LDS RZ, [RZ] ;  /* 0x00000000fffff984 */ /* 0x000fe20000000800 */
[----:B------:R-:W-:Y:S01]  /*11390*/  @!PT LDS RZ, [RZ] ;  /* 0x00000000fffff984 */ /* 0x000fe20000000800 */
[----:B------:R0:W-:Y:S01]  /*113a0*/  @!P4 LDGSTS.E.BYPASS.LTC128B.128 [R10+0x13400], desc[UR40][R6.64], !P2 ;  /* 0x13400000060acfae */ /* 0x0001e2000d101d68 */
[----:B------:R-:W-:-:S03]  /*113b0*/  IMAD.MOV.U32 R5, RZ, RZ, R14 ;  /* 0x000000ffff057224 */ /* 0x000fc600078e000e */
[----:B------:R0:W-:Y:S04]  /*113c0*/  @!P4 LDGSTS.E.BYPASS.LTC128B.128 [R10+0x17400], desc[UR40][R6.64+0x80], !P1 ;  /* 0x17400080060acfae */ /* 0x0001e8000c901d68 */
[----:B0-----:R-:W-:Y:S05]  /*113d0*/  WARPSYNC.COLLECTIVE R15, `(.L_x_365) ;  /* 0x000000000f087348 */ /* 0x001fea0003c00000 */
[----:B------:R1:W2:Y:S02]  /*113e0*/  SHFL.IDX P6, R14, R13, R12, R11 ;  /* 0x0000000c0d0e7389 */ /* 0x0002a400000c000b */
[----:B012---:R-:W-:Y:S01]  /*113f0*/  ENDCOLLECTIVE ;  /* 0x000000000000791b */ /* 0x007fe20003800000 */
.L_x_365:
[----:B------:R-:W-:Y:S01]  /*11400*/  @!PT LDS RZ, [RZ] ;  /* 0x00000000fffff984 */ /* 0x000fe20000000800 */
[----:B------:R-:W-:Y:S01]  /*11410*/  @!PT LDS RZ, [RZ] ;  /* 0x00000000fffff984 */ /* 0x000fe20000000800 */
[----:B------:R-:W-:Y:S01]  /*11420*/  @!PT LDS RZ, [RZ] ;  /* 0x00000000fffff984 */ /* 0x000fe20000000800 */
[----:B------:R0:W-:Y:S01]  /*11430*/  @!P4 LDGSTS.E.BYPASS.LTC128B.128 [R10+0x1b400], desc[UR40][R6.64+0x100], !P0 ;  /* 0x1b400100060acfae */ /* 0x0001e2000c101d68 */
[----:B------:R-:W-:Y:S01]  /*11440*/  IMAD.MOV.U32 R3, RZ, RZ, R14 ;  /* 0x000000ffff037224 */ /* 0x000fe200078e000e */
[----:B------:R-:W-:Y:S06]  /*11450*/  BRA `(.L_x_366) ;  /* 0xffffffb400907947 */ /* 0x000fec000383ffff */
.L_x_254:
[----:B0-----:R0:W1:Y:S02]  /*11460*/  SYNCS.PHASECHK.TRANS64.TRYWAIT P0, [R18+URZ+0x34820], R0 ;  /* 0x03482000120075a7 */ /* 0x001064000800017f */
[----:B-1----:R-:W-:Y:S05]  /*11470*/  @!P0 NANOSLEEP.SYNCS 0x989680 ;  /* 0x009896800000895d */ /* 0x002fea0003900000 */
[----:B------:R-:W1:Y:S02]  /*11480*/  @!P0 SYNCS.PHASECHK.TRANS64 P0, [R18+URZ+0x34820], R0 ;  /* 0x03482000120085a7 */ /* 0x000e64000800007f */
[----:B-1----:R-:W-:Y:S05]  /*11490*/  @!P0 BRA `(.L_x_254) ;  /* 0xfffffffc00f08947 */ /* 0x002fea000383ffff */
[----:B------:R-:W-:Y:S05]  /*114a0*/  BRA `(.L_x_367) ;  /* 0xffffffb800107947 */ /* 0x000fea000383ffff */
.L_x_263:
[----:B-1----:R1:W2:Y:S02]  /*114b0*/  SYNCS.PHASECHK.TRANS64.TRYWAIT P0, [R3+URZ+0x34840], R2 ;  /* 0x03484002030075a7 */ /* 0x0022a4000800017f */
[----:B--2---:R-:W-:Y:S05]  /*114c0*/  @!P0 NANOSLEEP.SYNCS 0x989680 ;  /* 0x009896800000895d */ /* 0x004fea0003900000 */
[----:B------:R-:W2:Y:S02]  /*114d0*/  @!P0 SYNCS.PHASECHK.TRANS64 P0, [R3+URZ+0x34840], R2 ;  /* 0x03484002030085a7 */ /* 0x000ea4000800007f */
[----:B--2---:R-:W-:Y:S05]  /*114e0*/  @!P0 BRA `(.L_x_263) ;  /* 0xfffffffc00f08947 */ /* 0x004fea000383ffff */
[----:B------:R-:W-:Y:S05]  /*114f0*/  BRA `(.L_x_368) ;  /* 0xffffffb800ec7947 */ /* 0x000fea000383ffff */
.L_x_270:
[----:B-1----:R1:W2:Y:S02]  /*11500*/  SYNCS.PHASECHK.TRANS64.TRYWAIT P0, [R3+URZ+0x60], R2 ;  /* 0x00006002030075a7 */ /* 0x0022a4000800017f */
[----:B--2---:R-:W-:Y:S05]  /*11510*/  @!P0 NANOSLEEP.SYNCS 0x989680 ;  /* 0x009896800000895d */ /* 0x004fea0003900000 */
[----:B------:R-:W2:Y:S02]  /*11520*/  @!P0 SYNCS.PHASECHK.TRANS64 P0, [R3+URZ+0x60], R2 ;  /* 0x00006002030085a7 */ /* 0x000ea4000800007f */
[----:B--2---:R-:W-:Y:S05]  /*11530*/  @!P0 BRA `(.L_x_270) ;  /* 0xfffffffc00f08947 */ /* 0x004fea000383ffff */
[----:B------:R-:W-:Y:S05]  /*11540*/  BRA `(.L_x_369) ;  /* 0xffffffbc00fc7947 */ /* 0x000fea000383ffff */
.L_x_279:
[----:B-1----:R1:W2:Y:S02]  /*11550*/  SYNCS.PHASECHK.TRANS64.TRYWAIT P0, [R3+URZ+0x34840], R2 ;  /* 0x03484002030075a7 */ /* 0x0022a4000800017f */
[----:B--2---:R-:W-:Y:S05]  /*11560*/  @!P0 NANOSLEEP.SYNCS 0x989680 ;  /* 0x009896800000895d */ /* 0x004fea0003900000 */
[----:B------:R-:W2:Y:S02]  /*11570*/  @!P0 SYNCS.PHASECHK.TRANS64 P0, [R3+URZ+0x34840], R2 ;  /* 0x03484002030085a7 */ /* 0x000ea4000800007f */
[----:B--2---:R-:W-:Y:S05]  /*11580*/  @!P0 BRA `(.L_x_279) ;  /* 0xfffffffc00f08947 */ /* 0x004fea000383ffff */
[----:B------:R-:W-:Y:S05]  /*11590*/  BRA `(.L_x_370) ;  /* 0xffffffc4008c7947 */ /* 0x000fea000383ffff */
.L_x_286:
[----:B0-----:R0:W1:Y:S02]  /*115a0*/  SYNCS.PHASECHK.TRANS64.TRYWAIT P0, [R2+URZ+0x60], R3 ;  /* 0x00006003020075a7 */ /* 0x001064000800017f */
[----:B-1----:R-:W-:Y:S05]  /*115b0*/  @!P0 NANOSLEEP.SYNCS 0x989680 ;  /* 0x009896800000895d */ /* 0x002fea0003900000 */
[----:B------:R-:W1:Y:S02]  /*115c0*/  @!P0 SYNCS.PHASECHK.TRANS64 P0, [R2+URZ+0x60], R3 ;  /* 0x00006003020085a7 */ /* 0x000e64000800007f */
[----:B-1----:R-:W-:Y:S05]  /*115d0*/  @!P0 BRA `(.L_x_286) ;  /* 0xfffffffc00f08947 */ /* 0x002fea000383ffff */
[----:B------:R-:W-:Y:S05]  /*115e0*/  BRA `(.L_x_371) ;  /* 0xffffffc8009c7947 */ /* 0x000fea000383ffff */
.L_x_295:
[----:B--2---:R2:W3:Y:S02]  /*115f0*/  SYNCS.PHASECHK.TRANS64.TRYWAIT P0, [R2+URZ+0x34840], R3 ;  /* 0x03484003020075a7 */ /* 0x0044e4000800017f */
[----:B---3--:R-:W-:Y:S05]  /*11600*/  @!P0 NANOSLEEP.SYNCS 0x989680 ;  /* 0x009896800000895d */ /* 0x008fea0003900000 */
[----:B------:R-:W3:Y:S02]  /*11610*/  @!P0 SYNCS.PHASECHK.TRANS64 P0, [R2+URZ+0x34840], R3 ;  /* 0x03484003020085a7 */ /* 0x000ee4000800007f */
[----:B---3--:R-:W-:Y:S05]  /*11620*/  @!P0 BRA `(.L_x_295) ;  /* 0xfffffffc00f08947 */ /* 0x008fea000383ffff */
[----:B------:R-:W-:Y:S05]  /*11630*/  BRA `(.L_x_372) ;  /* 0xffffffcc00fc7947 */ /* 0x000fea000383ffff */
.L_x_302:
[----:B0-----:R0:W1:Y:S02]  /*11640*/  SYNCS.PHASECHK.TRANS64.TRYWAIT P0, [R2+URZ+0x60], R5 ;  /* 0x00006005020075a7 */ /* 0x001064000800017f */
[----:B-1----:R-:W-:Y:S05]  /*11650*/  @!P0 NANOSLEEP.SYNCS 0x989680 ;  /* 0x009896800000895d */ /* 0x002fea0003900000 */
[----:B------:R-:W1:Y:S02]  /*11660*/  @!P0 SYNCS.PHASECHK.TRANS64 P0, [R2+URZ+0x60], R5 ;  /* 0x00006005020085a7 */ /* 0x000e64000800007f */
[----:B-1----:R-:W-:Y:S05]  /*11670*/  @!P0 BRA `(.L_x_302) ;  /* 0xfffffffc00f08947 */ /* 0x002fea000383ffff */
[----:B------:R-:W-:Y:S05]  /*11680*/  BRA `(.L_x_373) ;  /* 0xffffffd4000c7947 */ /* 0x000fea000383ffff */
.L_x_313:
[----:B---3--:R3:W4:Y:S02]  /*11690*/  SYNCS.PHASECHK.TRANS64.TRYWAIT P0, [R0+URZ+0x34860], R2 ;  /* 0x03486002000075a7 */ /* 0x008724000800017f */
[----:B----4-:R-:W-:Y:S05]  /*116a0*/  @!P0 NANOSLEEP.SYNCS 0x989680 ;  /* 0x009896800000895d */ /* 0x010fea0003900000 */
[----:B------:R-:W4:Y:S02]  /*116b0*/  @!P0 SYNCS.PHASECHK.TRANS64 P0, [R0+URZ+0x34860], R2 ;  /* 0x03486002000085a7 */ /* 0x000f24000800007f */
[----:B----4-:R-:W-:Y:S05]  /*116c0*/  @!P0 BRA `(.L_x_313) ;  /* 0xfffffffc00f08947 */ /* 0x010fea000383ffff */
[----:B------:R-:W-:Y:S05]  /*116d0*/  BRA `(.L_x_374) ;  /* 0xffffffd800587947 */ /* 0x000fea000383ffff */
.L_x_320:
[----:B------:R-:W4:Y:S01]  /*116e0*/  LDL R3, [R1] ;  /* 0x0000000001037983 */ /* 0x000f220000100800 */
[----:B------:R-:W-:Y:S01]  /*116f0*/  BSSY B0, `(.L_x_375) ;  /* 0x0000008000007945 */ /* 0x000fe20003800000 */
[----:B0-----:R-:W-:Y:S02]  /*11700*/  IMAD.MOV.U32 R12, RZ, RZ, RZ ;  /* 0x000000ffff0c7224 */ /* 0x001fe400078e00ff */
[----:B------:R-:W-:Y:S02]  /*11710*/  IMAD.MOV.U32 R11, RZ, RZ, 0x1f ;  /* 0x0000001fff0b7424 */ /* 0x000fe400078e00ff */
[----:B------:R-:W-:Y:S02]  /*11720*/  IMAD.MOV.U32 R15, RZ, RZ, -0x1 ;  /* 0xffffffffff0f7424 */ /* 0x000fe400078e00ff */
[----:B----4-:R-:W-:-:S07]  /*11730*/  IMAD.MOV.U32 R13, RZ, RZ, R3 ;  /* 0x000000ffff0d7224 */ /* 0x010fce00078e0003 */
[----:B-123--:R-:W-:Y:S05]  /*11740*/  WARPSYNC.COLLECTIVE R15, `(.L_x_376) ;  /* 0x000000000f087348 */ /* 0x00efea0003c00000 */
[----:B------:R0:W4:Y:S02]  /*11750*/  SHFL.IDX P6, R14, R13, R12, R11 ;  /* 0x0000000c0d0e7389 */ /* 0x00012400000c000b */
[----:B01234-:R-:W-:Y:S01]  /*11760*/  ENDCOLLECTIVE ;  /* 0x000000000000791b */ /* 0x01ffe20003800000 */
.L_x_376:
[----:B------:R-:W-:Y:S05]  /*11770*/  BSYNC B0 ;  /* 0x0000000000007941 */ /* 0x000fea0003800000 */
.L_x_375:
[----:B------:R0:W5:Y:S01]  /*11780*/  LDL R2, [R1+0xc] ;  /* 0x00000c0001027983 */ /* 0x0001620000100800 */
[----:B------:R-:W-:Y:S02]  /*11790*/  IMAD.MOV.U32 R13, RZ, RZ, R3 ;  /* 0x000000ffff0d7224 */ /* 0x000fe400078e0003 */
[----:B------:R-:W-:Y:S02]  /*117a0*/  IMAD.MOV.U32 R12, RZ, RZ, 0x1 ;  /* 0x00000001ff0c7424 */ /* 0x000fe400078e00ff */
[----:B------:R-:W-:Y:S02]  /*117b0*/  IMAD.MOV.U32 R11, RZ, RZ, 0x1f ;  /* 0x0000001fff0b7424 */ /* 0x000fe400078e00ff */
[----:B------:R-:W-:Y:S02]  /*117c0*/  IMAD.MOV.U32 R15, RZ, RZ, -0x1 ;  /* 0xffffffffff0f7424 */ /* 0x000fe400078e00ff */
[----:B0-----:R-:W-:-:S07]  /*117d0*/  IMAD.MOV.U32 R0, RZ, RZ, R14 ;  /* 0x000000ffff007224 */ /* 0x001fce00078e000e */
[----:B-----5:R-:W-:Y:S05]  /*117e0*/  WARPSYNC.COLLECTIVE R15, `(.L_x_377) ;  /* 0x000000000f087348 */ /* 0x020fea0003c00000 */
[----:B------:R0:W1:Y:S02]  /*117f0*/  SHFL.IDX P6, R14, R13, R12, R11 ;  /* 0x0000000c0d0e7389 */ /* 0x00006400000c000b */
[----:B01---5:R-:W-:Y:S01]  /*11800*/  ENDCOLLECTIVE ;  /* 0x000000000000791b */ /* 0x023fe20003800000 */
.L_x_377:
[----:B------:R-:W-:Y:S01]  /*11810*/  ULDC UR4, c[0x0][0xc3c] ;  /* 0x00030f0000047ab9 */ /* 0x000fe20000000800 */
[----:B------:R-:W-:Y:S02]  /*11820*/  IMAD.IADD R7, R2, 0x1, R16 ;  /* 0x0000000102077824 */ /* 0x000fe400078e0210 */
[----:B------:R-:W-:Y:S02]  /*11830*/  IMAD.MOV.U32 R11, RZ, RZ, RZ ;  /* 0x000000ffff0b7224 */ /* 0x000fe400078e00ff */
[----:B------:R-:W-:Y:S01]  /*11840*/  IMAD.MOV.U32 R8, RZ, RZ, R14 ;  /* 0x000000ffff087224 */ /* 0x000fe200078e000e */
[----:B------:R-:W-:-:S13]  /*11850*/  ISETP.GE.OR P1, PT, R7, UR4, !P0 ;  /* 0x0000000407007c0c */ /* 0x000fda000c726670 */
[----:B------:R-:W0:Y:S08]  /*11860*/  @!P1 LDC.64 R2, c[0x0][0xc80] ;  /* 0x00032000ff029b82 */ /* 0x000e300000000a00 */
[----:B------:R-:W1:Y:S01]  /*11870*/  @!P1 LDC.64 R4, c[0x0][0xc78] ;  /* 0x00031e00ff049b82 */ /* 0x000e620000000a00 */
[----:B0-----:R-:W-:-:S05]  /*11880*/  @!P1 IMAD.WIDE R2, R7, 0x4, R2 ;  /* 0x0000000407029825 */ /* 0x001fca00078e0202 */
[----:B------:R1:W2:Y:S02]  /*11890*/  @!P1 LDG.E R6, desc[UR40][R2.64] ;  /* 0x0000002802069981 */ /* 0x0002a4000c1e1900 */
[----:B-1----:R-:W-:-:S06]  /*118a0*/  @!P1 IMAD.WIDE R2, R7, 0x4, R4 ;  /* 0x0000000407029825 */ /* 0x002fcc00078e0204 */
[----:B------:R-:W3:Y:S01]  /*118b0*/  @!P1 LDG.E R2, desc[UR40][R2.64] ;  /* 0x0000002802029981 */ /* 0x000ee2000c1e1900 */
[----:B------:R-:W-:Y:S01]  /*118c0*/  IMAD.MOV.U32 R5, RZ, RZ, RZ ;  /* 0x000000ffff057224 */ /* 0x000fe200078e00ff */
[C---:B------:R-:W-:Y:S02]  /*118d0*/  ISETP.GE.U32.AND P2, PT, R16.reuse, 0x2, PT ;  /* 0x000000021000780c */ /* 0x040fe40003f46070 */
[C---:B------:R-:W-:Y:S02]  /*118e0*/  ISETP.GE.U32.AND P3, PT, R16.reuse, 0x4, PT ;  /* 0x000000041000780c */ /* 0x040fe40003f66070 */
[C---:B------:R-:W-:Y:S02]  /*118f0*/  ISETP.GE.U32.AND P4, PT, R16.reuse, 0x8, PT ;  /* 0x000000081000780c */ /* 0x040fe40003f86070 */
[----:B------:R-:W-:Y:S01]  /*11900*/  ISETP.GE.U32.AND P5, PT, R16, 0x10, PT ;  /* 0x000000101000780c */ /* 0x000fe20003fa6070 */
[----:B--2---:R-:W-:Y:S01]  /*11910*/  @!P1 IMAD.MOV.U32 R5, RZ, RZ, R6 ;  /* 0x000000ffff059224 */ /* 0x004fe200078e0006 */
[----:B------:R-:W-:-:S02]  /*11920*/  CS2R R6, SRZ ;  /* 0x0000000000067805 */ /* 0x000fc4000001ff00 */
[----:B---3--:R-:W-:Y:S01]  /*11930*/  @!P1 IMAD.MOV.U32 R7, RZ, RZ, R2 ;  /* 0x000000ffff079224 */ /* 0x008fe200078e0002 */
[----:B------:R-:W-:-:S03]  /*11940*/  ISETP.NE.AND P1, PT, R16, RZ, PT ;  /* 0x000000ff1000720c */ /* 0x000fc60003f25270 */
[----:B------:R-:W-:-:S04]  /*11950*/  IMAD R2, R7, R5, RZ ;  /* 0x0000000507027224 */ /* 0x000fc800078e02ff */
[----:B------:R-:W-:-:S07]  /*11960*/  IMAD.MOV.U32 R13, RZ, RZ, R2 ;  /* 0x000000ffff0d7224 */ /* 0x000fce00078e0002 */
[----:B------:R-:W-:Y:S05]  /*11970*/  WARPSYNC.COLLECTIVE R15, `(.L_x_378) ;  /* 0x000000000f087348 */ /* 0x000fea0003c00000 */
[----:B------:R0:W1:Y:S02]  /*11980*/  SHFL.UP P6, R14, R13, R12, R11 ;  /* 0x0400000c0d0e7389 */ /* 0x00006400000c000b */
[----:B01----:R-:W-:Y:S01]  /*11990*/  ENDCOLLECTIVE ;  /* 0x000000000000791b */ /* 0x003fe20003800000 */
.L_x_378:
[----:B------:R-:W-:Y:S02]  /*119a0*/  IMAD.MOV.U32 R12, RZ, RZ, 0x2 ;  /* 0x00000002ff0c7424 */ /* 0x000fe400078e00ff */
[----:B------:R-:W-:-:S05]  /*119b0*/  IMAD.MOV.U32 R3, RZ, RZ, R14 ;  /* 0x000000ffff037224 */ /* 0x000fca00078e000e */
[----:B------:R-:W-:-:S05]  /*119c0*/  SEL R3, R3, RZ, P1 ;  /* 0x000000ff03037207 */ /* 0x000fca0000800000 */
[----:B------:R-:W-:-:S04]  /*119d0*/  IMAD.IADD R2, R2, 0x1, R3 ;  /* 0x0000000102027824 */ /* 0x000fc800078e0203 */
[----:B------:R-:W-:-:S07]  /*119e0*/  IMAD.MOV.U32 R13, RZ, RZ, R2 ;  /* 0x000000ffff0d7224 */ /* 0x000fce00078e0002 */
[----:B------:R-:W-:Y:S05]  /*119f0*/  WARPSYNC.COLLECTIVE R15, `(.L_x_379) ;  /* 0x000000000f087348 */ /* 0x000fea0003c00000 */
[----:B------:R0:W1:Y:S02]  /*11a00*/  SHFL.UP P6, R14, R13, R12, R11 ;  /* 0x0400000c0d0e7389 */ /* 0x00006400000c000b */
[----:B01----:R-:W-:Y:S01]  /*11a10*/  ENDCOLLECTIVE ;  /* 0x000000000000791b */ /* 0x003fe20003800000 */
.L_x_379:
        /* <DEDUP_REMOVED lines=8> */
.L_x_380:
        /* <DEDUP_REMOVED lines=8> */
.L_x_381:
        /* <DEDUP_REMOVED lines=8> */
.L_x_382:
[----:B------:R-:W-:Y:S02]  /*11ba0*/  IMAD.MOV.U32 R12, RZ, RZ, 0x1f ;  /* 0x0000001fff0c7424 */ /* 0x000fe400078e00ff */
[----:B------:R-:W-:Y:S02]  /*11bb0*/  IMAD.MOV.U32 R11, RZ, RZ, 0x1f ;  /* 0x0000001fff0b7424 */ /* 0x000fe400078e00ff */
[----:B------:R-:W-:-:S05]  /*11bc0*/  IMAD.MOV.U32 R3, RZ, RZ, R14 ;  /* 0x000000ffff037224 */ /* 0x000fca00078e000e */
[----:B------:R-:W-:-:S05]  /*11bd0*/  SEL R3, R3, RZ, P5 ;  /* 0x000000ff03037207 */ /* 0x000fca0002800000 */
[----:B------:R-:W-:-:S04]  /*11be0*/  IMAD.IADD R2, R2, 0x1, R3 ;  /* 0x0000000102027824 */ /* 0x000fc800078e0203 */
[----:B------:R-:W-:-:S07]  /*11bf0*/  IMAD.MOV.U32 R13, RZ, RZ, R2 ;  /* 0x000000ffff0d7224 */ /* 0x000fce00078e0002 */
[----:B------:R-:W-:Y:S05]  /*11c00*/  WARPSYNC.COLLECTIVE R15, `(.L_x_383) ;  /* 0x000000000f087348 */ /* 0x000fea0003c00000 */
[----:B------:R0:W1:Y:S02]  /*11c10*/  SHFL.IDX P6, R14, R13, R12, R11 ;  /* 0x0000000c0d0e7389 */ /* 0x00006400000c000b */
[----:B01----:R-:W-:Y:S01]  /*11c20*/  ENDCOLLECTIVE ;  /* 0x000000000000791b */ /* 0x003fe20003800000 */
.L_x_383:
[----:B------:R-:W-:Y:S01]  /*11c30*/  IMAD.MOV.U32 R9, RZ, RZ, R14 ;  /* 0x000000ffff097224 */ /* 0x000fe200078e000e */
[----:B------:R-:W-:Y:S06]  /*11c40*/  BRA `(.L_x_384) ;  /* 0xffffffd800cc7947 */ /* 0x000fec000383ffff */
.L_x_323:
[----:B------:R-:W-:Y:S01]  /*11c50*/  BSSY B0, `(.L_x_385) ;  /* 0x0000008000007945 */ /* 0x000fe20003800000 */
[----:B------:R-:W-:Y:S02]  /*11c60*/  IMAD.MOV.U32 R13, RZ, RZ, R2 ;  /* 0x000000ffff0d7224 */ /* 0x000fe400078e0002 */
[----:B0-----:R-:W-:Y:S02]  /*11c70*/  IMAD.MOV.U32 R12, RZ, RZ, 0x1 ;  /* 0x00000001ff0c7424 */ /* 0x001fe400078e00ff */
[----:B------:R-:W-:Y:S02]  /*11c80*/  IMAD.MOV.U32 R11, RZ, RZ, RZ ;  /* 0x000000ffff0b7224 */ /* 0x000fe400078e00ff */
[----:B------:R-:W-:-:S07]  /*11c90*/  IMAD.MOV.U32 R15, RZ, RZ, -0x1 ;  /* 0xffffffffff0f7424 */ /* 0x000fce00078e00ff */
[----:B------:R-:W-:Y:S05]  /*11ca0*/  WARPSYNC.COLLECTIVE R15, `(.L_x_386) ;  /* 0x000000000f087348 */ /* 0x000fea0003c00000 */
[----:B------:R0:W1:Y:S02]  /*11cb0*/  SHFL.UP P6, R14, R13, R12, R11 ;  /* 0x0400000c0d0e7389 */ /* 0x00006400000c000b */
[----:B01----:R-:W-:Y:S01]  /*11cc0*/  ENDCOLLECTIVE ;  /* 0x000000000000791b */ /* 0x003fe20003800000 */
.L_x_386:
[----:B------:R-:W-:Y:S05]  /*11cd0*/  BSYNC B0 ;  /* 0x0000000000007941 */ /* 0x000fea0003800000 */
.L_x_385:
[----:B------:R-:W-:Y:S02]  /*11ce0*/  IMAD.MOV.U32 R3, RZ, RZ, R14 ;  /* 0x000000ffff037224 */ /* 0x000fe400078e000e */
[----:B------:R-:W-:Y:S02]  /*11cf0*/  IMAD.MOV.U32 R12, RZ, RZ, 0x2 ;  /* 0x00000002ff0c7424 */ /* 0x000fe400078e00ff */
[----:B------:R-:W-:Y:S01]  /*11d00*/  IMAD.MOV.U32 R11, RZ, RZ, RZ ;  /* 0x000000ffff0b7224 */ /* 0x000fe200078e00ff */
[----:B------:R-:W-:Y:S01]  /*11d10*/  SEL R3, R3, RZ, P1 ;  /* 0x000000ff03037207 */ /* 0x000fe20000800000 */
[----:B------:R-:W-:-:S04]  /*11d20*/  IMAD.MOV.U32 R15, RZ, RZ, -0x1 ;  /* 0xffffffffff0f7424 */ /* 0x000fc800078e00ff */
[----:B------:R-:W-:-:S04]  /*11d30*/  IMAD.IADD R2, R2, 0x1, R3 ;  /* 0x0000000102027824 */ /* 0x000fc800078e0203 */
[----:B------:R-:W-:-:S07]  /*11d40*/  IMAD.MOV.U32 R13, RZ, RZ, R2 ;  /* 0x000000ffff0d7224 */ /* 0x000fce00078e0002 */
[----:B------:R-:W-:Y:S05]  /*11d50*/  WARPSYNC.COLLECTIVE R15, `(.L_x_387) ;  /* 0x000000000f087348 */ /* 0x000fea0003c00000 */
[----:B------:R0:W1:Y:S02]  /*11d60*/  SHFL.UP P6, R14, R13, R12, R11 ;  /* 0x0400000c0d0e7389 */ /* 0x00006400000c000b */
[----:B01----:R-:W-:Y:S01]  /*11d70*/  ENDCOLLECTIVE ;  /* 0x000000000000791b */ /* 0x003fe20003800000 */
.L_x_387:
        /* <DEDUP_REMOVED lines=8> */
.L_x_388:
        /* <DEDUP_REMOVED lines=8> */
.L_x_389:
        /* <DEDUP_REMOVED lines=8> */
.L_x_390:
        /* <DEDUP_REMOVED lines=9> */
.L_x_391:
[----:B------:R-:W-:Y:S01]  /*11f90*/  IMAD.MOV.U32 R9, RZ, RZ, R14 ;  /* 0x000000ffff097224 */ /* 0x000fe200078e000e */
[----:B------:R-:W-:Y:S06]  /*11fa0*/  BRA `(.L_x_392) ;  /* 0xffffffd800a07947 */ /* 0x000fec000383ffff */
.L_x_325:
[----:B------:R-:W-:Y:S01]  /*11fb0*/  BSSY B0, `(.L_x_393) ;  /* 0x0000006000007945 */ /* 0x000fe20003800000 */
[----:B------:R-:W-:Y:S01]  /*11fc0*/  PLOP3.LUT P6, PT, P6, PT, PT, 0x8, 0x0 ;  /* 0x000000000000781c */ /* 0x000fe200037ce170 */
[----:B------:R-:W-:-:S12]  /*11fd0*/  IMAD.MOV.U32 R15, RZ, RZ, -0x1 ;  /* 0xffffffffff0f7424 */ /* 0x000fd800078e00ff */
[----:B01----:R-:W-:Y:S05]  /*11fe0*/  WARPSYNC.COLLECTIVE R15, `(.L_x_394) ;  /* 0x000000000f087348 */ /* 0x003fea0003c00000 */
[----:B------:R-:W-:Y:S01]  /*11ff0*/  VOTE.ANY R14, PT, P6 ;  /* 0x00000000000e7806 */ /* 0x000fe200030e0100 */
[----:B01----:R-:W-:Y:S06]  /*12000*/  ENDCOLLECTIVE ;  /* 0x000000000000791b */ /* 0x003fec0003800000 */
.L_x_394:
[----:B------:R-:W-:Y:S05]  /*12010*/  BSYNC B0 ;  /* 0x0000000000007941 */ /* 0x000fea0003800000 */
.L_x_393:
[----:B------:R-:W-:Y:S02]  /*12020*/  IMAD.MOV.U32 R8, RZ, RZ, R14 ;  /* 0x000000ffff087224 */ /* 0x000fe400078e000e */
[----:B------:R-:W-:Y:S02]  /*12030*/  IMAD.MOV.U32 R13, RZ, RZ, R5 ;  /* 0x000000ffff0d7224 */ /* 0x000fe400078e0005 */
[----:B------:R-:W0:Y:S01]  /*12040*/  POPC R4, R8 ;  /* 0x0000000800047309 */ /* 0x000e220000000000 */
[----:B------:R-:W-:Y:S02]  /*12050*/  IMAD.MOV.U32 R11, RZ, RZ, 0x1f ;  /* 0x0000001fff0b7424 */ /* 0x000fe400078e00ff */
[----:B------:R-:W-:Y:S02]  /*12060*/  IMAD.MOV.U32 R15, RZ, RZ, -0x1 ;  /* 0xffffffffff0f7424 */ /* 0x000fe400078e00ff */
[----:B0-----:R-:W-:-:S07]  /*12070*/  IMAD.MOV.U32 R12, RZ, RZ, R4 ;  /* 0x000000ffff0c7224 */ /* 0x001fce00078e0004 */
[----:B------:R-:W-:Y:S05]  /*12080*/  WARPSYNC.COLLECTIVE R15, `(.L_x_395) ;  /* 0x000000000f087348 */ /* 0x000fea0003c00000 */
[----:B------:R0:W1:Y:S02]  /*12090*/  SHFL.IDX P6, R14, R13, R12, R11 ;  /* 0x0000000c0d0e7389 */ /* 0x00006400000c000b */
[----:B01----:R-:W-:Y:S01]  /*120a0*/  ENDCOLLECTIVE ;  /* 0x000000000000791b */ /* 0x003fe20003800000 */
.L_x_395:
[----:B------:R-:W-:Y:S02]  /*120b0*/  IMAD.MOV.U32 R13, RZ, RZ, R7 ;  /* 0x000000ffff0d7224 */ /* 0x000fe400078e0007 */
[----:B------:R-:W-:-:S07]  /*120c0*/  IMAD.MOV.U32 R5, RZ, RZ, R14 ;  /* 0x000000ffff057224 */ /* 0x000fce00078e000e */
[----:B------:R-:W-:Y:S05]  /*120d0*/  WARPSYNC.COLLECTIVE R15, `(.L_x_396) ;  /* 0x000000000f087348 */ /* 0x000fea0003c00000 */
[----:B------:R0:W1:Y:S02]  /*120e0*/  SHFL.IDX P6, R14, R13, R12, R11 ;  /* 0x0000000c0d0e7389 */ /* 0x00006400000c000b */
[----:B01----:R-:W-:Y:S01]  /*120f0*/  ENDCOLLECTIVE ;  /* 0x000000000000791b */ /* 0x003fe20003800000 */
.L_x_396:
[----:B------:R-:W-:Y:S01]  /*12100*/  IMAD.MOV.U32 R7, RZ, RZ, R14 ;  /* 0x000000ffff077224 */ /* 0x000fe200078e000e */
[----:B------:R-:W-:Y:S06]  /*12110*/  BRA `(.L_x_397) ;  /* 0xffffffd800807947 */ /* 0x000fec000383ffff */
.L_x_327:
[----:B------:R-:W-:Y:S01]  /*12120*/  BSSY B0, `(.L_x_398) ;  /* 0x0000007000007945 */ /* 0x000fe20003800000 */
[----:B------:R-:W-:Y:S02]  /*12130*/  IMAD.MOV.U32 R13, RZ, RZ, R2 ;  /* 0x000000ffff0d7224 */ /* 0x000fe400078e0002 */
[----:B------:R-:W-:Y:S02]  /*12140*/  IMAD.MOV.U32 R11, RZ, RZ, 0x1f ;  /* 0x0000001fff0b7424 */ /* 0x000fe400078e00ff */
[----:B------:R-:W-:-:S07]  /*12150*/  IMAD.MOV.U32 R15, RZ, RZ, -0x1 ;  /* 0xffffffffff0f7424 */ /* 0x000fce00078e00ff */
[----:B-1234-:R-:W-:Y:S05]  /*12160*/  WARPSYNC.COLLECTIVE R15, `(.L_x_399) ;  /* 0x000000000f087348 */ /* 0x01efea0003c00000 */
[----:B------:R0:W0:Y:S02]  /*12170*/  SHFL.IDX P6, R14, R13, R12, R11 ;  /* 0x0000000c0d0e7389 */ /* 0x00002400000c000b */
[----:B01234-:R-:W-:Y:S01]  /*12180*/  ENDCOLLECTIVE ;  /* 0x000000000000791b */ /* 0x01ffe20003800000 */
.L_x_399:
[----:B------:R-:W-:Y:S05]  /*12190*/  BSYNC B0 ;  /* 0x0000000000007941 */ /* 0x000fea0003800000 */
.L_x_398:
[----:B------:R-:W-:Y:S01]  /*121a0*/  IMAD.MOV.U32 R2, RZ, RZ, R14 ;  /* 0x000000ffff027224 */ /* 0x000fe200078e000e */
[----:B------:R-:W-:Y:S06]  /*121b0*/  BRA `(.L_x_400) ;  /* 0xffffffd800707947 */ /* 0x000fec000383ffff */
.L_x_331:
[----:B0-----:R0:W1:Y:S02]  /*121c0*/  SYNCS.PHASECHK.TRANS64.TRYWAIT P0, [R0+URZ+0x34820], R3 ;  /* 0x03482003000075a7 */ /* 0x001064000800017f */
[----:B-1----:R-:W-:Y:S05]  /*121d0*/  @!P0 NANOSLEEP.SYNCS 0x989680 ;  /* 0x009896800000895d */ /* 0x002fea0003900000 */
[----:B------:R-:W1:Y:S02]  /*121e0*/  @!P0 SYNCS.PHASECHK.TRANS64 P0, [R0+URZ+0x34820], R3 ;  /* 0x03482003000085a7 */ /* 0x000e64000800007f */
[----:B-1----:R-:W-:Y:S05]  /*121f0*/  @!P0 BRA `(.L_x_331) ;  /* 0xfffffffc00f08947 */ /* 0x002fea000383ffff */
[----:B------:R-:W-:Y:S05]  /*12200*/  BRA `(.L_x_401) ;  /* 0xffffffe000087947 */ /* 0x000fea000383ffff */
.L_x_332:
[----:B------:R-:W1:Y:S01]  /*12210*/  S2R R2, SR_TID.X ;  /* 0x0000000000027919 */ /* 0x000e620000002100 */
[----:B------:R-:W-:Y:S01]  /*12220*/  BSSY B0, `(.L_x_402) ;  /* 0x000000a000007945 */ /* 0x000fe20003800000 */
[----:B------:R-:W-:Y:S02]  /*12230*/  IMAD.MOV.U32 R12, RZ, RZ, RZ ;  /* 0x000000ffff0c7224 */ /* 0x000fe400078e00ff */
[----:B------:R-:W-:Y:S02]  /*12240*/  IMAD.MOV.U32 R11, RZ, RZ, 0x1f ;  /* 0x0000001fff0b7424 */ /* 0x000fe400078e00ff */
[----:B------:R-:W-:Y:S01]  /*12250*/  IMAD.MOV.U32 R15, RZ, RZ, -0x1 ;  /* 0xffffffffff0f7424 */ /* 0x000fe200078e00ff */
[----:B-1----:R-:W-:-:S04]  /*12260*/  SHF.R.U32.HI R2, RZ, 0x5, R2 ;  /* 0x00000005ff027819 */ /* 0x002fc80000011602 */
[----:B------:R-:W-:-:S05]  /*12270*/  LOP3.LUT R2, R2, 0x3, RZ, 0xc0, !PT ;  /* 0x0000000302027812 */ /* 0x000fca00078ec0ff */
[----:B------:R-:W-:-:S07]  /*12280*/  IMAD.MOV.U32 R13, RZ, RZ, R2 ;  /* 0x000000ffff0d7224 */ /* 0x000fce00078e0002 */
[----:B0-----:R-:W-:Y:S05]  /*12290*/  WARPSYNC.COLLECTIVE R15, `(.L_x_403) ;  /* 0x000000000f087348 */ /* 0x001fea0003c00000 */
[----:B------:R1:W2:Y:S02]  /*122a0*/  SHFL.IDX P6, R14, R13, R12, R11 ;  /* 0x0000000c0d0e7389 */ /* 0x0002a400000c000b */
[----:B012---:R-:W-:Y:S01]  /*122b0*/  ENDCOLLECTIVE ;  /* 0x000000000000791b */ /* 0x007fe20003800000 */
.L_x_403:
[----:B------:R-:W-:Y:S05]  /*122c0*/  BSYNC B0 ;  /* 0x0000000000007941 */ /* 0x000fea0003800000 */
.L_x_402:
[----:B------:R-:W-:Y:S05]  /*122d0*/  BRA `(.L_x_404) ;  /* 0xffffffdc00f07947 */ /* 0x000fea000383ffff */
.L_x_335:
[----:B------:R-:W-:Y:S01]  /*122e0*/  BSSY B1, `(.L_x_405) ;  /* 0x0000006000017945 */ /* 0x000fe20003800000 */
[----:B------:R-:W-:-:S07]  /*122f0*/  IMAD.MOV.U32 R15, RZ, RZ, -0x1 ;  /* 0xffffffffff0f7424 */ /* 0x000fce00078e00ff */
[----:B01----:R-:W-:Y:S05]  /*12300*/  WARPSYNC.COLLECTIVE R15, `(.L_x_406) ;  /* 0x000000000f0c7348 */ /* 0x003fea0003c00000 */
[----:B------:R-:W-:Y:S02]  /*12310*/  ELECT P6, UR62, PT ;  /* 0x00000000003e782f */ /* 0x000fe400038c0000 */
[----:B------:R-:W-:Y:S01]  /*12320*/  MOV R14, UR62 ;  /* 0x0000003e000e7c02 */ /* 0x000fe20008000f00 */
[----:B01----:R-:W-:Y:S10]  /*12330*/  ENDCOLLECTIVE ;  /* 0x000000000000791b */ /* 0x003ff40003800000 */
.L_x_406:
[----:B------:R-:W-:Y:S05]  /*12340*/  BSYNC B1 ;  /* 0x0000000000017941 */ /* 0x000fea0003800000 */
.L_x_405:
[----:B------:R-:W-:Y:S05]  /*12350*/  BRA `(.L_x_407) ;  /* 0xffffffdc00e87947 */ /* 0x000fea000383ffff */
.L_x_337:
[----:B0-----:R0:W1:Y:S02]  /*12360*/  SYNCS.PHASECHK.TRANS64.TRYWAIT P0, [R6+URZ], R5 ;  /* 0x00000005060075a7 */ /* 0x001064000800017f */
[----:B-1----:R-:W-:Y:S05]  /*12370*/  @!P0 NANOSLEEP.SYNCS 0x989680 ;  /* 0x009896800000895d */ /* 0x002fea0003900000 */
[----:B------:R-:W1:Y:S02]  /*12380*/  @!P0 SYNCS.PHASECHK.TRANS64 P0, [R6+URZ], R5 ;  /* 0x00000005060085a7 */ /* 0x000e64000800007f */
[----:B-1----:R-:W-:Y:S05]  /*12390*/  @!P0 BRA `(.L_x_337) ;  /* 0xfffffffc00f08947 */ /* 0x002fea000383ffff */
[----:B------:R-:W-:Y:S05]  /*123a0*/  BRA `(.L_x_408) ;  /* 0xffffffe000207947 */ /* 0x000fea000383ffff */
.L_x_338:
[----:B-1----:R1:W2:Y:S02]  /*123b0*/  SYNCS.PHASECHK.TRANS64.TRYWAIT P0, [R7+URZ], R2 ;  /* 0x00000002070075a7 */ /* 0x0022a4000800017f */
[----:B--2---:R-:W-:Y:S05]  /*123c0*/  @!P0 NANOSLEEP.SYNCS 0x989680 ;  /* 0x009896800000895d */ /* 0x004fea0003900000 */
[----:B------:R-:W2:Y:S02]  /*123d0*/  @!P0 SYNCS.PHASECHK.TRANS64 P0, [R7+URZ], R2 ;  /* 0x00000002070085a7 */ /* 0x000ea4000800007f */
[----:B--2---:R-:W-:Y:S05]  /*123e0*/  @!P0 BRA `(.L_x_338) ;  /* 0xfffffffc00f08947 */ /* 0x004fea000383ffff */
[----:B------:R-:W-:Y:S05]  /*123f0*/  BRA `(.L_x_409) ;  /* 0xffffffe000147947 */ /* 0x000fea000383ffff */
.L_x_340:
[----:B--2---:R2:W3:Y:S02]  /*12400*/  SYNCS.PHASECHK.TRANS64.TRYWAIT P0, [R4+URZ], R5 ;  /* 0x00000005040075a7 */ /* 0x0044e4000800017f */
[----:B---3--:R-:W-:Y:S05]  /*12410*/  @!P0 NANOSLEEP.SYNCS 0x989680 ;  /* 0x009896800000895d */ /* 0x008fea0003900000 */
[----:B------:R-:W3:Y:S02]  /*12420*/  @!P0 SYNCS.PHASECHK.TRANS64 P0, [R4+URZ], R5 ;  /* 0x00000005040085a7 */ /* 0x000ee4000800007f */
[----:B---3--:R-:W-:Y:S05]  /*12430*/  @!P0 BRA `(.L_x_340) ;  /* 0xfffffffc00f08947 */ /* 0x008fea000383ffff */
[----:B------:R-:W-:Y:S05]  /*12440*/  BRA `(.L_x_410) ;  /* 0xffffffe000187947 */ /* 0x000fea000383ffff */
.L_x_411:
        /* <DEDUP_REMOVED lines=11> */
.L_x_2982:


//--------------------- .text._ZN7cutlass13device_kernelIN5flash11enable_sm90INS1_16FlashAttnFwdSm90INS1_25CollectiveMainloopFwdSm90ILi2EN4cute5tupleIJNS5_1CILi1EEES8_S8_EEENS6_IJNS7_ILi128EEESA_NS7_ILi192EEEEEELi128ENS_6half_tEfNS_4arch4Sm90ELb0ELb0ELb0ELb1ELb0ELb1ELb0ELb1ELb1ELb1ELb1ELb0EEENS1_21CollectiveEpilogueFwdINS6_IJSA_SA_SA_EEES9_SD_SF_Li256ELb1ELb1ELb1ELb0EEENS1_36VarlenDynamicPersistentTileSchedulerILi128ELi128ELi256ELi128ELb1ELb1ELb1ELb0ELb1ELb1EEEEEEEEEvNT_6ParamsE --------------------------
	.section	.text._ZN7cutlass13device_kernelIN5flash11enable_sm90INS1_16FlashAttnFwdSm90INS1_25CollectiveMainloopFwdSm90ILi2EN4cute5tupleIJNS5_1CILi1EEES8_S8_EEENS6_IJNS7_ILi128EEESA_NS7_ILi192EEEEEELi128ENS_6half_tEfNS_4arch4Sm90ELb0ELb0ELb0ELb1ELb0ELb1ELb0ELb1ELb1ELb1ELb1ELb0EEENS1_21CollectiveEpilogueFwdINS6_IJSA_SA_SA_EEES9_SD_SF_Li256ELb1ELb1ELb1ELb0EEENS1_36VarlenDynamicPersistentTileSchedulerILi128ELi128ELi256ELi128ELb1ELb1ELb1ELb0ELb1ELb1EEEEEEEEEvNT_6ParamsE,"ax",@progbits
	.align	128
.text._ZN7cutlass13device_kernelIN5flash11enable_sm90INS1_16FlashAttnFwdSm90INS1_25CollectiveMainloopFwdSm90ILi2EN4cute5tupleIJNS5_1CILi1EEES8_S8_EEENS6_IJNS7_ILi128EEESA_NS7_ILi192EEEEEELi128ENS_6half_tEfNS_4arch4Sm90ELb0ELb0ELb0ELb1ELb0ELb1ELb0ELb1ELb1ELb1ELb1ELb0EEENS1_21CollectiveEpilogueFwdINS6_IJSA_SA_SA_EEES9_SD_SF_Li256ELb1ELb1ELb1ELb0EEENS1_36VarlenDynamicPersistentTileSchedulerILi128ELi128ELi256ELi128ELb1ELb1ELb1ELb0ELb1ELb1EEEEEEEEEvNT_6ParamsE:
        .type           _ZN7cutlass13device_kernelIN5flash11enable_sm90INS1_16FlashAttnFwdSm90INS1_25CollectiveMainloopFwdSm90ILi2EN4cute5tupleIJNS5_1CILi1EEES8_S8_EEENS6_IJNS7_ILi128EEESA_NS7_ILi192EEEEEELi128ENS_6half_tEfNS_4arch4Sm90ELb0ELb0ELb0ELb1ELb0ELb1ELb0ELb1ELb1ELb1ELb1ELb0EEENS1_21CollectiveEpilogueFwdINS6_IJSA_SA_SA_EEES9_SD_SF_Li256ELb1ELb1ELb1ELb0EEENS1_36VarlenDynamicPersistentTileSchedulerILi128ELi128ELi256ELi128ELb1ELb1ELb1ELb0ELb1ELb1EEEEEEEEEvNT_6ParamsE,@function
        .size           _ZN7cutlass13device_kernelIN5flash11enable_sm90INS1_16FlashAttnFwdSm90INS1_25CollectiveMainloopFwdSm90ILi2EN4cute5tupleIJNS5_1CILi1EEES8_S8_EEENS6_IJNS7_ILi128EEESA_NS7_ILi192EEEEEELi128ENS_6half_tEfNS_4arch4Sm90ELb0ELb0ELb0ELb1ELb0ELb1ELb0ELb1ELb1ELb1ELb1ELb0EEENS1_21CollectiveEpilogueFwdINS6_IJSA_SA_SA_EEES9_SD_SF_Li256ELb1ELb1ELb1ELb0EEENS1_36VarlenDynamicPersistentTileSchedulerILi128ELi128ELi256ELi128ELb1ELb1ELb1ELb0ELb1ELb1EEEEEEEEEvNT_6ParamsE,(.L_x_2983 - _ZN7cutlass13device_kernelIN5flash11enable_sm90INS1_16FlashAttnFwdSm90INS1_25CollectiveMainloopFwdSm90ILi2EN4cute5tupleIJNS5_1CILi1EEES8_S8_EEENS6_IJNS7_ILi128EEESA_NS7_ILi192EEEEEELi128ENS_6half_tEfNS_4arch4Sm90ELb0ELb0ELb0ELb1ELb0ELb1ELb0ELb1ELb1ELb1ELb1ELb0EEENS1_21CollectiveEpilogueFwdINS6_IJSA_SA_SA_EEES9_SD_SF_Li256ELb1ELb1ELb1ELb0EEENS1_36VarlenDynamicPersistentTileSchedulerILi128ELi128ELi256ELi128ELb1ELb1ELb1ELb0ELb1ELb1EEEEEEEEEvNT_6ParamsE)
        .other          _ZN7cutlass13device_kernelIN5flash11enable_sm90INS1_16FlashAttnFwdSm90INS1_25CollectiveMainloopFwdSm90ILi2EN4cute5tupleIJNS5_1CILi1EEES8_S8_EEENS6_IJNS7_ILi128EEESA_NS7_ILi192EEEEEELi128ENS_6half_tEfNS_4arch4Sm90ELb0ELb0ELb0ELb1ELb0ELb1ELb0ELb1ELb1ELb1ELb1ELb0EEENS1_21CollectiveEpilogueFwdINS6_IJSA_SA_SA_EEES9_SD_SF_Li256ELb1ELb1ELb1ELb0EEENS1_36VarlenDynamicPersistentTileSchedulerILi128ELi128ELi256ELi128ELb1ELb1ELb1ELb0ELb1ELb1EEEEEEEEEvNT_6ParamsE,@"STO_CUDA_ENTRY STV_DEFAULT"
_ZN7cutlass13device_kernelIN5flash11enable_sm90INS1_16FlashAttnFwdSm90INS1_25CollectiveMainloopFwdSm90ILi2EN4cute5tupleIJNS5_1CILi1EEES8_S8_EEENS6_IJNS7_ILi128EEESA_NS7_ILi192EEEEEELi128ENS_6half_tEfNS_4arch4Sm90ELb0ELb0ELb0ELb1ELb0ELb1ELb0ELb1ELb1ELb1ELb1ELb0EEENS1_21CollectiveEpilogueFwdINS6_IJSA_SA_SA_EEES9_SD_SF_Li256ELb1ELb1ELb1ELb0EEENS1_36VarlenDynamicPersistentTileSchedulerILi128ELi128ELi256ELi128ELb1ELb1ELb1ELb0ELb1ELb1EEEEEEEEEvNT_6ParamsE:
[----:B------:R-:W0:Y:S02]  /*0000*/  LDC R1, c[0x0][0x28] ;  /* 0x00000a00ff017b82 */ /* 0x000e240000000800 */
[----:B0-----:R-:W-:Y:S01]  /*0010*/  VIADD R1, R1, 0xffffff50 ;  /* 0xffffff5001017836 */ /* 0x001fe20000000000 */
[----:B------:R-:W0:Y:S01]  /*0020*/  S2R R6, SR_TID.X ;  /* 0x0000000000067919 */ /* 0x000e220000002100 */
[----:B------:R-:W-:Y:S01]  /*0030*/  ELECT P0, URZ, PT ;  /* 0x00000000003f782f */ /* 0x000fe20003800000 */
[----:B------:R-:W-:Y:S01]  /*0040*/  BSSY B0, `(.L_x_412) ;  /* 0x0000014000007945 */ /* 0x000fe20003800000 */
[----:B0-----:R-:W-:-:S05]  /*0050*/  SHF.R.U32.HI R0, RZ, 0x5, R6 ;  /* 0x00000005ff007819 */ /* 0x001fca0000011606 */
[----:B------:R-:W0:Y:S02]  /*0060*/  SHFL.IDX PT, R2, R0, RZ, 0x1f ;  /* 0x00001fff00027589 */ /* 0x000e2400000e0000 */
[----:B0-----:R-:W-:Y:S02]  /*0070*/  ISETP.EQ.AND P0, PT, R2, RZ, P0 ;  /* 0x000000ff0200720c */ /* 0x001fe40000702270 */
[----:B------:R-:W-:-:S11]  /*0080*/  SHF.R.U32.HI R2, RZ, 0x7, R6 ;  /* 0x00000007ff027819 */ /* 0x000fd60000011606 */
[----:B------:R-:W-:Y:S05]  /*0090*/  @!P0 BRA `(.L_x_413) ;  /* 0x0000000000388947 */ /* 0x000fea0003800000 */
[----:B------:R-:W-:Y:S02]  /*00a0*/  ULDC.64 UR4, c[0x0][0x198] ;  /* 0x0000660000047ab9 */ /* 0x000fe40000000a00 */
[----:B------:R-:W-:Y:S02]  /*00b0*/  UIADD3 UR6, UP0, UR4, 0x370, URZ ;  /* 0x0000037004067890 */ /* 0x000fe4000ff1e03f */
[----:B------:R-:W-:Y:S02]  /*00c0*/  UIADD3 UR8, UP1, UR4, 0x470, URZ ;  /* 0x0000047004087890 */ /* 0x000fe4000ff3e03f */
[----:B------:R-:W-:Y:S02]  /*00d0*/  UIADD3 UR10, UP2, UR4, 0x570, URZ ;  /* 0x00000570040a7890 */ /* 0x000fe4000ff5e03f */
[----:B------:R-:W-:Y:S02]  /*00e0*/  UIADD3 UR4, UP3, UR4, 0x670, URZ ;  /* 0x0000067004047890 */ /* 0x000fe4000ff7e03f */
[----:B------:R-:W-:-:S02]  /*00f0*/  UIADD3.X UR7, URZ, UR5, URZ, UP0, !UPT ;  /* 0x000000053f077290 */ /* 0x000fc400087fe43f */
[----:B------:R-:W-:Y:S02]  /*0100*/  UIADD3.X UR9, URZ, UR5, URZ, UP1, !UPT ;  /* 0x000000053f097290 */ /* 0x000fe40008ffe43f */
[----:B------:R-:W-:Y:S02]  /*0110*/  UIADD3.X UR11, URZ, UR5, URZ, UP2, !UPT ;  /* 0x000000053f0b7290 */ /* 0x000fe400097fe43f */
[----:B------:R-:W-:-:S03]  /*0120*/  UIADD3.X UR5, URZ, UR5, URZ, UP3, !UPT ;  /* 0x000000053f057290 */ /* 0x000fc60009ffe43f */
[----:B------:R0:W-:Y:S02]  /*0130*/  UTMACCTL.PF [UR6] ;  /* 0x00000000060079b9 */ /* 0x0001e40008040000 */
[----:B------:R0:W-:Y:S02]  /*0140*/  UTMACCTL.PF [UR8] ;  /* 0x00000000080079b9 */ /* 0x0001e40008040000 */
[----:B------:R0:W-:Y:S02]  /*0150*/  UTMACCTL.PF [UR10] ;  /* 0x000000000a0079b9 */ /* 0x0001e40008040000 */
[----:B------:R0:W-:Y:S02]  /*0160*/  UTMACCTL.PF [UR4] ;  /* 0x00000000040079b9 */ /* 0x0001e40008040000 */
[----:B0-----:R-:W-:Y:S01]  /*0170*/  NOP ;  /* 0x0000000000007918 */ /* 0x001fe20000000000 */
.L_x_413:
[----:B------:R-:W-:Y:S05]  /*0180*/  BSYNC B0 ;  /* 0x0000000000007941 */ /* 0x000fea0003800000 */
.L_x_412:
[----:B------:R-:W-:Y:S01]  /*0190*/  VOTEU.ANY UP0, P0 ;  /* 0x00000000003f7886 */ /* 0x000fe20000000100 */
[----:B------:R-:W0:Y:S01]  /*01a0*/  SHFL.IDX PT, R2, R2, RZ, 0x1f ;  /* 0x00001fff02027589 */ /* 0x000e2200000e0000 */
[----:B------:R-:W-:Y:S01]  /*01b0*/  UMOV UR4, 0x80 ;  /* 0x0000008000047882 */ /* 0x000fe20000000000 */
[----:B------:R-:W-:Y:S01]  /*01c0*/  UMOV UR7, 0x100 ;  /* 0x0000010000077882 */ /* 0x000fe20000000000 */
[----:B------:R-:W-:Y:S01]  /*01d0*/  VOTEU.ANY UP1, P0 ;  /* 0x00000000003f7886 */ /* 0x000fe20000020100 */
[----:B------:R-:W1:Y:S01]  /*01e0*/  @UP0 S2UR UR8, SR_CgaCtaId ;  /* 0x00000000000809c3 */ /* 0x000e620000008800 */
[----:B------:R-:W2:Y:S01]  /*01f0*/  SHFL.IDX PT, R3, R0, RZ, 0x1f ;  /* 0x00001fff00037589 */ /* 0x000ea200000e0000 */
[----:B------:R-:W-:Y:S01]  /*0200*/  @UP0 UMOV UR6, 0x400 ;  /* 0x0000040000060882 */ /* 0x000fe20000000000 */
[----:B------:R-:W-:-:S04]  /*0210*/  @UP0 UIADD3 UR4, -UR4, 0x100000, URZ ;  /* 0x0010000004040890 */ /* 0x000fc8000fffe13f */
[----:B------:R-:W-:Y:S02]  /*0220*/  @UP0 USHF.L.U32 UR5, UR4, 0xb, URZ ;  /* 0x0000000b04050899 */ /* 0x000fe4000800063f */
[----:B------:R-:W-:Y:S01]  /*0230*/  @UP0 USHF.L.U32 UR4, UR4, 0x1, URZ ;  /* 0x0000000104040899 */ /* 0x000fe2000800063f */
[----:B------:R-:W-:Y:S01]  /*0240*/  VOTEU.ANY UP2, P0 ;  /* 0x00000000003f7886 */ /* 0x000fe20000040100 */
[----:B0-----:R-:W-:Y:S01]  /*0250*/  R2UR UR9, R2 ;  /* 0x00000000020972ca */ /* 0x001fe200000e0000 */
[----:B-1----:R-:W-:Y:S01]  /*0260*/  @UP0 ULEA UR8, UR8, UR6, 0x18 ;  /* 0x0000000608080291 */ /* 0x002fe2000f8ec03f */
[----:B--2---:R-:W-:Y:S01]  /*0270*/  ISETP.NE.AND P1, PT, R3, RZ, PT ;  /* 0x000000ff0300720c */ /* 0x004fe20003f25270 */
[----:B------:R-:W-:-:S04]  /*0280*/  @UP0 UIADD3 UR6, -UR7, 0x100000, URZ ;  /* 0x0010000007060890 */ /* 0x000fc8000fffe13f */
[----:B------:R-:W-:Y:S02]  /*0290*/  @UP0 USHF.L.U32 UR7, UR6, 0xb, URZ ;  /* 0x0000000b06070899 */ /* 0x000fe4000800063f */
[----:B------:R-:W-:-:S04]  /*02a0*/  @UP0 USHF.L.U32 UR6, UR6, 0x1, URZ ;  /* 0x0000000106060899 */ /* 0x000fc8000800063f */
[----:B------:R-:W-:Y:S01]  /*02b0*/  UISETP.NE.AND UP0, UPT, UR9, URZ, UPT ;  /* 0x0000003f0900728c */ /* 0x000fe2000bf05270 */
[----:B------:R-:W0:Y:S02]  /*02c0*/  FENCE.VIEW.ASYNC.S ;  /* 0x00000000000073c6 */ /* 0x000e240000000000 */
[----:B0-----:R0:W1:Y:S05]  /*02d0*/  @UP1 SYNCS.EXCH.64 URZ, [UR8+0x34800], UR4 ;  /* 0x03480004083f15b2 */ /* 0x00106a0008000100 */
[----:B------:R0:W2:Y:S01]  /*02e0*/  @UP2 SYNCS.EXCH.64 URZ, [UR8+0x34820], UR6 ;  /* 0x03482006083f25b2 */ /* 0x0000a20008000100 */
[----:B------:R-:W-:Y:S05]  /*02f0*/  @P1 BRA `(.L_x_414) ;  /* 0x0000000000481947 */ /* 0x000fea0003800000 */
[----:B0-----:R-:W0:Y:S01]  /*0300*/  S2UR UR5, SR_CgaCtaId ;  /* 0x00000000000579c3 */ /* 0x001e220000008800 */
[----:B------:R-:W-:Y:S01]  /*0310*/  UMOV UR4, 0x400 ;  /* 0x0000040000047882 */ /* 0x000fe20000000000 */
[----:B------:R-:W-:Y:S01]  /*0320*/  UMOV UR6, 0x1 ;  /* 0x0000000100067882 */ /* 0x000fe20000000000 */
[----:B------:R-:W-:Y:S01]  /*0330*/  UMOV UR7, 0x2 ;  /* 0x0000000200077882 */ /* 0x000fe20000000000 */
[----:B------:R-:W-:Y:S01]  /*0340*/  ELECT P0, URZ, PT ;  /* 0x00000000003f782f */ /* 0x000fe20003800000 */
[----:B0-----:R-:W-:Y:S02]  /*0350*/  ULEA UR8, UR5, UR4, 0x18 ;  /* 0x0000000405087291 */ /* 0x001fe4000f8ec03f */
[----:B------:R-:W-:-:S04]  /*0360*/  UIADD3 UR4, -UR6, 0x100000, URZ ;  /* 0x0010000006047890 */ /* 0x000fc8000fffe13f */
[----:B------:R-:W-:Y:S02]  /*0370*/  USHF.L.U32 UR5, UR4, 0xb, URZ ;  /* 0x0000000b04057899 */ /* 0x000fe4000800063f */
[----:B------:R-:W-:Y:S02]  /*0380*/  USHF.L.U32 UR4, UR4, 0x1, URZ ;  /* 0x0000000104047899 */ /* 0x000fe4000800063f */
[----:B------:R-:W-:-:S04]  /*0390*/  UIADD3 UR6, -UR7, 0x100000, URZ ;  /* 0x0010000007067890 */ /* 0x000fc8000fffe13f */
[----:B------:R-:W-:Y:S02]  /*03a0*/  USHF.L.U32 UR7, UR6, 0xb, URZ ;  /* 0x0000000b06077899 */ /* 0x000fe4000800063f */
[----:B------:R-:W-:Y:S01]  /*03b0*/  USHF.L.U32 UR6, UR6, 0x1, URZ ;  /* 0x0000000106067899 */ /* 0x000fe2000800063f */
[----:B------:R-:W0:Y:S03]  /*03c0*/  FENCE.VIEW.ASYNC.S ;  /* 0x00000000000073c6 */ /* 0x000e260000000000 */
[----:B0-----:R3:W4:Y:S08]  /*03d0*/  SYNCS.EXCH.64 URZ, [UR8+0x34830], UR4 ;  /* 0x03483004083f75b2 */ /* 0x0017300008000100 */
[----:B------:R3:W0:Y:S01]  /*03e0*/  SYNCS.EXCH.64 URZ, [UR8+0x34840], UR6 ;  /* 0x03484006083f75b2 */ /* 0x0006220008000100 */
[----:B------:R3:W0:Y:S01]  /*03f0*/  SYNCS.EXCH.64 URZ, [UR8+0x34838], UR4 ;  /* 0x03483804083f75b2 */ /* 0x0006220008000100 */
[----:B------:R3:W0:Y:S02]  /*0400*/  SYNCS.EXCH.64 URZ, [UR8+0x34848], UR6 ;  /* 0x03484806083f75b2 */ /* 0x0006240008000100 */
[----:B---3--:R-:W-:Y:S01]  /*0410*/  NOP ;  /* 0x0000000000007918 */ /* 0x008fe20000000000 */
.L_x_414:
[----:B------:R-:W3:Y:S01]  /*0420*/  SHFL.IDX PT, R2, R0, RZ, 0x1f ;  /* 0x00001fff00027589 */ /* 0x000ee200000e0000 */
[----:B------:R-:W-:Y:S01]  /*0430*/  NOP ;  /* 0x0000000000007918 */ /* 0x000fe20000000000 */
[----:B---3--:R-:W-:-:S13]  /*0440*/  ISETP.NE.AND P0, PT, R2, RZ, PT ;  /* 0x000000ff0200720c */ /* 0x008fda0003f05270 */
        /* <DEDUP_REMOVED lines=14> */
[----:B0-----:R3:W0:Y:S08]  /*0530*/  SYNCS.EXCH.64 URZ, [UR8+0x34850], UR4 ;  /* 0x03485004083f75b2 */ /* 0x0016300008000100 */
[----:B------:R3:W0:Y:S01]  /*0540*/  SYNCS.EXCH.64 URZ, [UR8+0x34860], UR6 ;  /* 0x03486006083f75b2 */ /* 0x0006220008000100 */
[----:B------:R3:W0:Y:S01]  /*0550*/  SYNCS.EXCH.64 URZ, [UR8+0x34858], UR4 ;  /* 0x03485804083f75b2 */ /* 0x0006220008000100 */
[----:B------:R3:W0:Y:S02]  /*0560*/  SYNCS.EXCH.64 URZ, [UR8+0x34868], UR6 ;  /* 0x03486806083f75b2 */ /* 0x0006240008000100 */
[----:B---3--:R-:W-:Y:S01]  /*0570*/  NOP ;  /* 0x0000000000007918 */ /* 0x008fe20000000000 */
.L_x_415:
[----:B------:R-:W3:Y:S01]  /*0580*/  SHFL.IDX PT, R2, R0, RZ, 0x1f ;  /* 0x00001fff00027589 */ /* 0x000ee200000e0000 */
[----:B------:R-:W-:Y:S01]  /*0590*/  NOP ;  /* 0x0000000000007918 */ /* 0x000fe20000000000 */
[----:B---3--:R-:W-:-:S13]  /*05a0*/  ISETP.NE.AND P0, PT, R2, RZ, PT ;  /* 0x000000ff0200720c */ /* 0x008fda0003f05270 */
[----:B------:R-:W-:Y:S05]  /*05b0*/  @P0 BRA `(.L_x_416) ;  /* 0x0000000000380947 */ /* 0x000fea0003800000 */
[----:B0-----:R-:W0:Y:S01]  /*05c0*/  S2UR UR5, SR_CgaCtaId ;  /* 0x00000000000579c3 */ /* 0x001e220000008800 */
[----:B------:R-:W-:Y:S01]  /*05d0*/  UMOV UR4, 0x400 ;  /* 0x0000040000047882 */ /* 0x000fe20000000000 */
[----:B------:R-:W-:Y:S01]  /*05e0*/  UMOV UR7, 0x1 ;  /* 0x0000000100077882 */ /* 0x000fe20000000000 */
[----:B------:R-:W-:Y:S01]  /*05f0*/  ELECT P0, URZ, PT ;  /* 0x00000000003f782f */ /* 0x000fe20003800000 */
[----:B0-----:R-:W-:Y:S02]  /*0600*/  ULEA UR6, UR5, UR4, 0x18 ;  /* 0x0000000405067291 */ /* 0x001fe4000f8ec03f */
[----:B------:R-:W-:-:S04]  /*0610*/  UIADD3 UR4, -UR7, 0x100000, URZ ;  /* 0x0010000007047890 */ /* 0x000fc8000fffe13f */
[----:B------:R-:W-:Y:S02]  /*0620*/  USHF.L.U32 UR5, UR4, 0xb, URZ ;  /* 0x0000000b04057899 */ /* 0x000fe4000800063f */
[----:B------:R-:W-:Y:S01]  /*0630*/  USHF.L.U32 UR4, UR4, 0x1, URZ ;  /* 0x0000000104047899 */ /* 0x000fe2000800063f */
[----:B------:R-:W0:Y:S11]  /*0640*/  FENCE.VIEW.ASYNC.S ;  /* 0x00000000000073c6 */ /* 0x000e360000000000 */
[----:B0-----:R3:W0:Y:S01]  /*0650*/  SYNCS.EXCH.64 URZ, [UR6+0x34870], UR4 ;  /* 0x03487004063f75b2 */ /* 0x0016220008000100 */
[----:B------:R3:W0:Y:S01]  /*0660*/  SYNCS.EXCH.64 URZ, [UR6+0x34880], UR4 ;  /* 0x03488004063f75b2 */ /* 0x0006220008000100 */
[----:B------:R3:W0:Y:S01]  /*0670*/  SYNCS.EXCH.64 URZ, [UR6+0x34878], UR4 ;  /* 0x03487804063f75b2 */ /* 0x0006220008000100 */
[----:B------:R3:W0:Y:S02]  /*0680*/  SYNCS.EXCH.64 URZ, [UR6+0x34888], UR4 ;  /* 0x03488804063f75b2 */ /* 0x0006240008000100 */
[----:B---3--:R-:W-:Y:S01]  /*0690*/  NOP ;  /* 0x0000000000007918 */ /* 0x008fe20000000000 */
.L_x_416:
        /* <DEDUP_REMOVED lines=22> */
.L_x_417:
        /* <DEDUP_REMOVED lines=22> */
.L_x_418:
[----:B0-----:R-:W-:Y:S01]  /*0960*/  UMOV UR4, 0x1 ;  /* 0x0000000100047882 */ /* 0x001fe20000000000 */
[----:B------:R-:W-:Y:S01]  /*0970*/  PLOP3.LUT P0, PT, PT, PT, UP0, 0x80, 0x0 ;  /* 0x000000000000781c */ /* 0x000fe20003f0f008 */
[----:B------:R-:W-:Y:S01]  /*0980*/  USEL UR4, UR4, 0x2, !UP0 ;  /* 0x0000000204047887 */ /* 0x000fe2000c000000 */
[----:B------:R-:W-:Y:S01]  /*0990*/  NOP ;  /* 0x0000000000007918 */ /* 0x000fe20000000000 */
[----:B------:R-:W-:Y:S01]  /*09a0*/  ULDC.64 UR56, c[0x0][0x208] ;  /* 0x0000820000387ab9 */ /* 0x000fe20000000a00 */
[----:B------:R-:W-:Y:S03]  /*09b0*/  BSSY B9, `(.L_x_419) ;  /* 0x00020ce000097945 */ /* 0x000fe60003800000 */
[----:B------:R-:W-:-:S05]  /*09c0*/  IMAD.U32 R2, RZ, RZ, UR4 ;  /* 0x00000004ff027e24 */ /* 0x000fca000f8e00ff */
[----:B------:R0:W-:Y:S01]  /*09d0*/  STL [R1+0x88], R2 ;  /* 0x0000880201007387 */ /* 0x0001e20000100800 */
[----:B-12-4-:R-:W-:Y:S06]  /*09e0*/  BAR.SYNC.DEFER_BLOCKING 0x0 ;  /* 0x0000000000007b1d */ /* 0x016fec0000010000 */
[----:B------:R-:W-:Y:S05]  /*09f0*/  @!P0 BRA `(.L_x_420) ;  /* 0x0000018c00408947 */ /* 0x000fea0003800000 */
.L_x_421:
        /* <DEDUP_REMOVED lines=8> */
[----:B-1----:R-:W-:-:S06]  /*0a80*/  ULEA UR4, UR5, UR4, 0x18 ;  /* 0x0000000405047291 */ /* 0x002fcc000f8ec03f */
[----:B0-----:R-:W-:Y:S01]  /*0a90*/  IMAD.U32 R2, RZ, RZ, UR4 ;  /* 0x00000004ff027e24 */ /* 0x001fe2000f8e00ff */
[----:B------:R-:W-:-:S04]  /*0aa0*/  ULDC UR4, c[0x0][0xc3c] ;  /* 0x00030f0000047ab9 */ /* 0x000fc80000000800 */
[----:B------:R-:W0:Y:S01]  /*0ab0*/  LDS.128 R144, [R2+0x348d0] ;  /* 0x0348d00002907984 */ /* 0x000e220000000c00 */
[----:B------:R-:W-:Y:S06]  /*0ac0*/  BAR.ARV 0x4, 0x180 ;  /* 0x0106000000007b1d */ /* 0x000fec0000002000 */
[----:B0-----:R-:W-:-:S13]  /*0ad0*/  ISETP.GE.AND P0, PT, R147, UR4, PT ;  /* 0x0000000493007c0c */ /* 0x001fda000bf06270 */
[----:B------:R-:W-:Y:S05]  /*0ae0*/  @P0 BRA `(.L_x_422) ;  /* 0x0000020800e80947 */ /* 0x000fea0003800000 */
[----:B------:R-:W2:Y:S01]  /*0af0*/  LDL R0, [R1+0x88] ;  /* 0x0000880001007983 */ /* 0x000ea20000100800 */
[----:B------:R-:W-:Y:S01]  /*0b00*/  IADD3 R18, R6, -0x80, RZ ;  /* 0xffffff8006127810 */ /* 0x000fe20007ffe0ff */
[----:B------:R-:W-:Y:S01]  /*0b10*/  IMAD.MOV.U32 R206, RZ, RZ, RZ ;  /* 0x000000ffffce7224 */ /* 0x000fe200078e00ff */
[----:B------:R-:W-:Y:S01]  /*0b20*/  R2UR UR61, R2 ;  /* 0x00000000023d72ca */ /* 0x000fe200000e0000 */
[----:B------:R-:W-:Y:S01]  /*0b30*/  IMAD.MOV.U32 R184, RZ, RZ, RZ ;  /* 0x000000ffffb87224 */ /* 0x000fe200078e00ff */
[----:B------:R-:W-:Y:S01]  /*0b40*/  MOV R16, RZ ;  /* 0x000000ff00107202 */ /* 0x000fe20000000f00 */
[----:B------:R-:W-:Y:S02]  /*0b50*/  IMAD.MOV.U32 R196, RZ, RZ, RZ ;  /* 0x000000ffffc47224 */ /* 0x000fe400078e00ff */
[----:B------:R-:W-:-:S08]  /*0b60*/  IMAD.MOV.U32 R194, RZ, RZ, RZ ;  /* 0x000000ffffc27224 */ /* 0x000fd000078e00ff */
[----:B------:R-:W-:Y:S01]  /*0b70*/  UIADD3 UR61, UR61, 0x10400, URZ ;  /* 0x000104003d3d7890 */ /* 0x000fe2000fffe03f */
[----:B--2---:R-:W-:Y:S02]  /*0b80*/  R2UR UR4, R0 ;  /* 0x00000000000472ca */ /* 0x004fe400000e0000 */
[----:B------:R-:W-:-:S04]  /*0b90*/  SHF.R.S32.HI R0, RZ, 0x1f, R18 ;  /* 0x0000001fff007819 */ /* 0x000fc80000011412 */
[CC--:B------:R-:W-:Y:S02]  /*0ba0*/  LEA.HI R4, R0.reuse, R18.reuse, RZ, 0x4 ;  /* 0x0000001200047211 */ /* 0x0c0fe400078f20ff */
[CC--:B------:R-:W-:Y:S02]  /*0bb0*/  LEA.HI R3, R0.reuse, R18.reuse, RZ, 0x7 ;  /* 0x0000001200037211 */ /* 0x0c0fe400078f38ff */
[----:B------:R-:W-:Y:S02]  /*0bc0*/  SHF.R.S32.HI R7, RZ, 0x4, R4 ;  /* 0x00000004ff077819 */ /* 0x000fe40000011404 */
[----:B------:R-:W-:Y:S01]  /*0bd0*/  LEA.HI R6, R0, R18, RZ, 0x2 ;  /* 0x0000001200067211 */ /* 0x000fe200078f10ff */
[----:B------:R-:W-:Y:S01]  /*0be0*/  ULOP3.LUT UR58, UR4, 0x1, URZ, 0xfc, !UPT ;  /* 0x00000001043a7892 */ /* 0x000fe2000f8efc3f */
[C---:B------:R-:W-:Y:S02]  /*0bf0*/  LOP3.LUT R5, R4.reuse, 0x3fffff0, RZ, 0xc0, !PT ;  /* 0x03fffff004057812 */ /* 0x040fe400078ec0ff */
[----:B------:R-:W-:-:S02]  /*0c00*/  LEA.HI R4, R4, R7, RZ, 0x1 ;  /* 0x0000000704047211 */ /* 0x000fc400078f08ff */
[----:B------:R-:W-:Y:S02]  /*0c10*/  LOP3.LUT R230, R3, 0xffffff80, RZ, 0xc0, !PT ;  /* 0xffffff8003e67812 */ /* 0x000fe400078ec0ff */
[----:B------:R-:W-:Y:S02]  /*0c20*/  LOP3.LUT R226, R6, 0xfffffffc, RZ, 0xc0, !PT ;  /* 0xfffffffc06e27812 */ /* 0x000fe400078ec0ff */
[----:B------:R-:W-:Y:S01]  /*0c30*/  LEA.HI R192, R0, R18, RZ, 0x5 ;  /* 0x0000001200c07211 */ /* 0x000fe200078f28ff */
[----:B------:R-:W-:Y:S01]  /*0c40*/  IMAD.IADD R230, R18, 0x1, -R230 ;  /* 0x0000000112e67824 */ /* 0x000fe200078e0ae6 */
[----:B------:R-:W-:Y:S01]  /*0c50*/  LOP3.LUT R4, R4, 0x1ffffffe, RZ, 0xc0, !PT ;  /* 0x1ffffffe04047812 */ /* 0x000fe200078ec0ff */
[C---:B------:R-:W-:Y:S01]  /*0c60*/  IMAD.IADD R226, R18.reuse, 0x1, -R226 ;  /* 0x0000000112e27824 */ /* 0x040fe200078e0ae2 */
[----:B------:R-:W-:Y:S02]  /*0c70*/  SHF.R.S32.HI R192, RZ, 0x5, R192 ;  /* 0x00000005ffc07819 */ /* 0x000fe400000114c0 */
[----:B------:R-:W-:Y:S01]  /*0c80*/  IADD3 R5, R18, -R5, RZ ;  /* 0x8000000512057210 */ /* 0x000fe20007ffe0ff */
[----:B------:R-:W-:Y:S01]  /*0c90*/  IMAD.IADD R4, R7, 0x1, -R4 ;  /* 0x0000000107047824 */ /* 0x000fe200078e0a04 */
[----:B------:R-:W-:Y:S01]  /*0ca0*/  SHF.R.S32.HI R7, RZ, 0x1f, R230 ;  /* 0x0000001fff077819 */ /* 0x000fe200000114e6 */
[----:B------:R-:W-:Y:S01]  /*0cb0*/  IMAD.SHL.U32 R22, R226, 0x4, RZ ;  /* 0x00000004e2167824 */ /* 0x000fe200078e00ff */
[--C-:B------:R-:W-:Y:S01]  /*0cc0*/  SHF.R.S32.HI R17, RZ, 0x2, R6.reuse ;  /* 0x00000002ff117819 */ /* 0x100fe20000011406 */
[----:B------:R-:W-:Y:S01]  /*0cd0*/  IMAD R9, R192, 0x10, R5 ;  /* 0x00000010c0097824 */ /* 0x000fe200078e0205 */
[----:B------:R-:W-:Y:S01]  /*0ce0*/  LEA.HI R5, R7, R230, RZ, 0x2 ;  /* 0x000000e607057211 */ /* 0x000fe200078f10ff */
[C---:B------:R-:W-:Y:S01]  /*0cf0*/  VIADD R186, R22.reuse, 0x20 ;  /* 0x0000002016ba7836 */ /* 0x040fe20000000000 */
[----:B------:R-:W-:Y:S01]  /*0d00*/  SHF.R.S32.HI R6, RZ, 0x1f, R6 ;  /* 0x0000001fff067819 */ /* 0x000fe20000011406 */
[----:B------:R-:W-:Y:S01]  /*0d10*/  IMAD R14, R9, 0x8, R4 ;  /* 0x00000008090e7824 */ /* 0x000fe200078e0204 */
[--C-:B------:R-:W-:Y:S01]  /*0d20*/  SHF.R.S32.HI R4, RZ, 0x2, R5.reuse ;  /* 0x00000002ff047819 */ /* 0x100fe20000011405 */
[C---:B------:R-:W-:Y:S01]  /*0d30*/  VIADD R188, R22.reuse, 0x40 ;  /* 0x0000004016bc7836 */ /* 0x040fe20000000000 */
[----:B------:R-:W-:Y:S01]  /*0d40*/  SHF.R.S32.HI R9, RZ, 0x1f, R5 ;  /* 0x0000001fff097819 */ /* 0x000fe20000011405 */
[----:B------:R-:W-:Y:S01]  /*0d50*/  VIADD R207, R17, 0x40 ;  /* 0x0000004011cf7836 */ /* 0x000fe20000000000 */
[C---:B------:R-:W-:Y:S01]  /*0d60*/  IADD3 R8, R22.reuse, R186, RZ ;  /* 0x000000ba16087210 */ /* 0x040fe20007ffe0ff */
[C---:B------:R-:W-:Y:S01]  /*0d70*/  IMAD.IADD R10, R22.reuse, 0x1, R188 ;  /* 0x00000001160a7824 */ /* 0x040fe200078e02bc */
[----:B------:R-:W-:Y:S01]  /*0d80*/  LEA.HI R9, R9, R4, RZ, 0x3 ;  /* 0x0000000409097211 */ /* 0x000fe200078f18ff */
[C---:B------:R-:W-:Y:S01]  /*0d90*/  VIADD R190, R22.reuse, 0x50 ;  /* 0x0000005016be7836 */ /* 0x040fe20000000000 */
[----:B------:R-:W-:Y:S01]  /*0da0*/  SHF.R.S32.HI R15, RZ, 0x7, R3 ;  /* 0x00000007ff0f7819 */ /* 0x000fe20000011403 */
[----:B------:R-:W-:Y:S01]  /*0db0*/  VIADD R187, R22, 0x10 ;  /* 0x0000001016bb7836 */ /* 0x000fe20000000000 */
[----:B------:R-:W-:Y:S01]  /*0dc0*/  LEA.HI R6, R6, R17, RZ, 0x3 ;  /* 0x0000001106067211 */ /* 0x000fe200078f18ff */
[----:B------:R-:W-:Y:S01]  /*0dd0*/  IMAD.SHL.U32 R234, R186, 0x2, RZ ;  /* 0x00000002baea7824 */ /* 0x000fe200078e00ff */
[----:B------:R-:W-:-:S02]  /*0de0*/  SHF.R.S32.HI R11, RZ, 0x1f, R8 ;  /* 0x0000001fff0b7819 */ /* 0x000fc40000011408 */
[----:B------:R-:W-:Y:S02]  /*0df0*/  LOP3.LUT R9, R9, 0xfffffff8, RZ, 0xc0, !PT ;  /* 0xfffffff809097812 */ /* 0x000fe400078ec0ff */
[----:B------:R-:W-:Y:S02]  /*0e00*/  LEA.HI R7, R7, R230, RZ, 0x5 ;  /* 0x000000e607077211 */ /* 0x000fe400078f28ff */
[----:B------:R-:W-:Y:S02]  /*0e10*/  LEA.HI R3, R3, R15, RZ, 0x1 ;  /* 0x0000000f03037211 */ /* 0x000fe400078f08ff */
[----:B------:R-:W-:Y:S02]  /*0e20*/  LOP3.LUT R6, R6, 0xfffffff8, RZ, 0xc0, !PT ;  /* 0xfffffff806067812 */ /* 0x000fe400078ec0ff */
[CC--:B------:R-:W-:Y:S02]  /*0e30*/  LEA.HI R12, R11.reuse, R8.reuse, RZ, 0x3 ;  /* 0x000000080b0c7211 */ /* 0x0c0fe400078f18ff */
[----:B------:R-:W-:Y:S01]  /*0e40*/  LEA.HI R13, R11, R8, RZ, 0x6 ;  /* 0x000000080b0d7211 */ /* 0x000fe200078f30ff */
[----:B------:R-:W-:Y:S01]  /*0e50*/  IMAD.IADD R229, R17, 0x1, -R6 ;  /* 0x0000000111e57824 */ /* 0x000fe200078e0a06 */
[----:B------:R-:W-:-:S02]  /*0e60*/  IADD3 R4, R4, -R9, RZ ;  /* 0x8000000904047210 */ /* 0x000fc40007ffe0ff */
[----:B------:R-:W-:Y:S01]  /*0e70*/  SHF.R.S32.HI R7, RZ, 0x5, R7 ;  /* 0x00000005ff077819 */ /* 0x000fe20000011407 */
[----:B------:R-:W-:Y:S01]  /*0e80*/  IMAD.SHL.U32 R191, R229, 0x40, RZ ;  /* 0x00000040e5bf7824 */ /* 0x000fe200078e00ff */
[----:B------:R-:W-:Y:S01]  /*0e90*/  SHF.R.S32.HI R8, RZ, 0x1f, R207 ;  /* 0x0000001fff087819 */ /* 0x000fe200000114cf */
[----:B------:R-:W-:Y:S01]  /*0ea0*/  IMAD.SHL.U32 R13, R13, 0x80, RZ ;  /* 0x000000800d0d7824 */ /* 0x000fe200078e00ff */
[----:B------:R-:W-:Y:S01]  /*0eb0*/  LOP3.LUT R3, R3, 0x3fffffe, RZ, 0xc0, !PT ;  /* 0x03fffffe03037812 */ /* 0x000fe200078ec0ff */
[----:B------:R-:W-:Y:S01]  /*0ec0*/  IMAD R4, R7, 0x10, R4 ;  /* 0x0000001007047824 */ /* 0x000fe200078e0204 */
[----:B------:R-:W-:Y:S02]  /*0ed0*/  SHF.L.U32 R185, R207, 0x6, RZ ;  /* 0x00000006cfb97819 */ /* 0x000fe400000006ff */
[----:B------:R-:W-:Y:S01]  /*0ee0*/  LEA.HI R0, R0, R18, RZ, 0x3 ;  /* 0x0000001200007211 */ /* 0x000fe200078f18ff */
[----:B------:R-:W-:Y:S01]  /*0ef0*/  IMAD.IADD R3, R15, 0x1, -R3 ;  /* 0x000000010f037824 */ /* 0x000fe200078e0a03 */
[----:B------:R-:W-:-:S02]  /*0f00*/  SHF.R.S32.HI R11, RZ, 0x1f, R10 ;  /* 0x0000001fff0b7819 */ /* 0x000fc4000001140a */
[----:B------:R-:W-:Y:S02]  /*0f10*/  LEA.HI R8, R8, R207, RZ, 0x3 ;  /* 0x000000cf08087211 */ /* 0x000fe400078f18ff */
[----:B------:R-:W-:Y:S02]  /*0f20*/  LOP3.LUT R185, R185, 0x1c0, RZ, 0xc0, !PT ;  /* 0x000001c0b9b97812 */ /* 0x000fe400078ec0ff */
[----:B------:R-:W-:Y:S01]  /*0f30*/  LOP3.LUT R201, R0, 0xfffffff8, RZ, 0xc0, !PT ;  /* 0xfffffff800c97812 */ /* 0x000fe200078ec0ff */
[----:B------:R-:W-:Y:S01]  /*0f40*/  IMAD.SHL.U32 R8, R8, 0x40, RZ ;  /* 0x0000004008087824 */ /* 0x000fe200078e00ff */
[CC--:B------:R-:W-:Y:S02]  /*0f50*/  LEA.HI R228, R11.reuse, R10.reuse, RZ, 0x3 ;  /* 0x0000000a0be47211 */ /* 0x0c0fe400078f18ff */
[----:B------:R-:W-:Y:S02]  /*0f60*/  LEA.HI R10, R11, R10, RZ, 0x6 ;  /* 0x0000000a0b0a7211 */ /* 0x000fe400078f30ff */
[----:B------:R-:W-:-:S02]  /*0f70*/  LEA R11, R3, R4, 0x6 ;  /* 0x00000004030b7211 */ /* 0x000fc400078e30ff */
[----:B------:R-:W-:Y:S01]  /*0f80*/  LOP3.LUT R191, R191, 0x1c0, RZ, 0xc0, !PT ;  /* 0x000001c0bfbf7812 */ /* 0x000fe200078ec0ff */
[----:B------:R-:W-:Y:S01]  /*0f90*/  IMAD.SHL.U32 R10, R10, 0x80, RZ ;  /* 0x000000800a0a7824 */ /* 0x000fe200078e00ff */
[----:B------:R-:W-:Y:S01]  /*0fa0*/  SHF.R.U32.HI R15, RZ, 0x3, R185 ;  /* 0x00000003ff0f7819 */ /* 0x000fe200000116b9 */
[----:B------:R-:W-:Y:S01]  /*0fb0*/  STL [R1+0x7c], R11 ;  /* 0x00007c0b01007387 */ /* 0x000fe20000100800 */
[--C-:B------:R-:W-:Y:S02]  /*0fc0*/  LOP3.LUT R3, R185, 0x38, R12.reuse, 0xf8, !PT ;  /* 0x00000038b9037812 */ /* 0x100fe400078ef80c */
[----:B------:R-:W-:Y:S01]  /*0fd0*/  IADD3 R201, R18, -R201, RZ ;  /* 0x800000c912c97210 */ /* 0x000fe20007ffe0ff */
[----:B------:R-:W-:Y:S01]  /*0fe0*/  IMAD.SHL.U32 R18, R226, 0x8, RZ ;  /* 0x00000008e2127824 */ /* 0x000fe200078e00ff */
[----:B------:R-:W-:Y:S02]  /*0ff0*/  LOP3.LUT R195, R8, 0xfffffe00, RZ, 0xc0, !PT ;  /* 0xfffffe0008c37812 */ /* 0x000fe400078ec0ff */
[----:B------:R-:W-:Y:S01]  /*1000*/  SHF.R.U32.HI R193, RZ, 0x3, R191 ;  /* 0x00000003ffc17819 */ /* 0x000fe200000116bf */
[----:B------:R-:W-:Y:S01]  /*1010*/  IMAD.SHL.U32 R198, R201, 0x8, RZ ;  /* 0x00000008c9c67824 */ /* 0x000fe200078e00ff */
[----:B------:R-:W-:-:S02]  /*1020*/  LOP3.LUT R4, R191, 0x38, R12, 0xf8, !PT ;  /* 0x00000038bf047812 */ /* 0x000fc400078ef80c */
[----:B------:R-:W-:Y:S01]  /*1030*/  LOP3.LUT R13, R13, 0xffffe000, RZ, 0xc0, !PT ;  /* 0xffffe0000d0d7812 */ /* 0x000fe200078ec0ff */
[----:B------:R-:W-:Y:S01]  /*1040*/  VIADD R200, R198, 0x40 ;  /* 0x00000040c6c87836 */ /* 0x000fe20000000000 */
[----:B------:R-:W-:Y:S02]  /*1050*/  LOP3.LUT R8, R3, R15, RZ, 0x3c, !PT ;  /* 0x0000000f03087212 */ /* 0x000fe400078e3cff */
[----:B------:R-:W-:Y:S02]  /*1060*/  LOP3.LUT R4, R4, R193, RZ, 0x3c, !PT ;  /* 0x000000c104047212 */ /* 0x000fe400078e3cff */
[----:B------:R-:W-:Y:S01]  /*1070*/  IADD3 R8, R8, R13, R195 ;  /* 0x0000000d08087210 */ /* 0x000fe20007ffe0c3 */
[----:B------:R-:W-:Y:S01]  /*1080*/  IMAD R13, R192, 0x200, R13 ;  /* 0x00000200c00d7824 */ /* 0x000fe200078e020d */
[----:B------:R-:W-:Y:S02]  /*1090*/  LOP3.LUT R5, R5, 0x7ffffffc, RZ, 0xc0, !PT ;  /* 0x7ffffffc05057812 */ /* 0x000fe400078ec0ff */
[----:B------:R-:W-:Y:S01]  /*10a0*/  SHF.R.S32.HI R224, RZ, 0x3, R0 ;  /* 0x00000003ffe07819 */ /* 0x000fe20000011400 */
[----:B------:R-:W-:Y:S01]  /*10b0*/  IMAD.IADD R4, R13, 0x1, R4 ;  /* 0x000000010d047824 */ /* 0x000fe200078e0204 */
[----:B------:R-:W-:Y:S01]  /*10c0*/  SHF.R.S32.HI R0, RZ, 0x1f, R198 ;  /* 0x0000001fff007819 */ /* 0x000fe200000114c6 */
[----:B------:R-:W-:Y:S01]  /*10d0*/  IMAD.IADD R5, R230, 0x1, -R5 ;  /* 0x00000001e6057824 */ /* 0x000fe200078e0a05 */
[----:B------:R-:W-:Y:S01]  /*10e0*/  SHF.R.S32.HI R13, RZ, 0x1f, R200 ;  /* 0x0000001fff0d7819 */ /* 0x000fe200000114c8 */
[----:B------:R-:W-:Y:S01]  /*10f0*/  IMAD.SHL.U32 R13, R188, 0x2, RZ ;  /* 0x00000002bc0d7824 */ /* 0x000fe200078e00ff */
[----:B------:R-:W-:Y:S01]  /*1100*/  LOP3.LUT R6, R191, 0x38, R228, 0xf8, !PT ;  /* 0x00000038bf067812 */ /* 0x000fe200078ef8e4 */
[----:B------:R-:W-:Y:S01]  /*1110*/  IMAD.SHL.U32 R209, R5, 0x2, RZ ;  /* 0x0000000205d17824 */ /* 0x000fe200078e00ff */
[----:B------:R-:W-:-:S02]  /*1120*/  LOP3.LUT R10, R10, 0xffffe000, RZ, 0xc0, !PT ;  /* 0xffffe0000a0a7812 */ /* 0x000fc400078ec0ff */
[----:B------:R-:W-:Y:S01]  /*1130*/  LOP3.LUT R0, R185, 0x38, R18, 0xf8, !PT ;  /* 0x00000038b9007812 */ /* 0x000fe200078ef812 */
[----:B------:R0:W-:Y:S01]  /*1140*/  STL [R1+0x10], R13 ;  /* 0x0000100d01007387 */ /* 0x0001e20000100800 */
[----:B------:R-:W-:Y:S01]  /*1150*/  SHF.R.S32.HI R9, RZ, 0x1f, R190 ;  /* 0x0000001fff097819 */ /* 0x000fe200000114be */
[C---:B------:R-:W-:Y:S01]  /*1160*/  VIADD R222, R209.reuse, 0x28 ;  /* 0x00000028d1de7836 */ /* 0x040fe20000000000 */
[----:B------:R-:W-:Y:S01]  /*1170*/  LOP3.LUT R6, R6, R193, RZ, 0x3c, !PT ;  /* 0x000000c106067212 */ /* 0x000fe200078e3cff */
[C---:B------:R-:W-:Y:S01]  /*1180*/  VIADD R219, R209.reuse, 0x40 ;  /* 0x00000040d1db7836 */ /* 0x040fe20000000000 */
[----:B------:R-:W-:Y:S01]  /*1190*/  LEA R3, R192, R10, 0x9 ;  /* 0x0000000ac0037211 */ /* 0x000fe200078e48ff */
[----:B------:R-:W-:Y:S01]  /*11a0*/  VIADD R213, R209, 0x70 ;  /* 0x00000070d1d57836 */ /* 0x000fe20000000000 */
[----:B------:R-:W-:Y:S01]  /*11b0*/  LOP3.LUT R0, R195, R0, R15, 0xf6, !PT ;  /* 0x00000000c3007212 */ /* 0x000fe200078ef60f */
[----:B------:R-:W-:Y:S01]  /*11c0*/  VIADD R221, R209, 0x30 ;  /* 0x00000030d1dd7836 */ /* 0x000fe20000000000 */
[----:B------:R-:W-:Y:S01]  /*11d0*/  SHF.L.U32 R21, R190, 0x1, RZ ;  /* 0x00000001be157819 */ /* 0x000fe200000006ff */
[----:B0-----:R-:W-:Y:S01]  /*11e0*/  IMAD.SHL.U32 R13, R14, 0x8, RZ ;  /* 0x000000080e0d7824 */ /* 0x001fe200078e00ff */
[----:B------:R-:W-:Y:S01]  /*11f0*/  LOP3.LUT R7, R185, 0x38, R228, 0xf8, !PT ;  /* 0x00000038b9077812 */ /* 0x000fe200078ef8e4 */
[----:B------:R-:W-:Y:S01]  /*1200*/  IMAD.IADD R6, R3, 0x1, R6 ;  /* 0x0000000103067824 */ /* 0x000fe200078e0206 */
[----:B------:R-:W-:Y:S01]  /*1210*/  SHF.L.U64.HI R9, R190, 0x1, R9 ;  /* 0x00000001be097819 */ /* 0x000fe20000010209 */
[----:B------:R-:W-:Y:S01]  /*1220*/  STL [R1+0x4c], R21 ;  /* 0x00004c1501007387 */ /* 0x000fe20000100800 */
[----:B------:R-:W-:Y:S01]  /*1230*/  LEA R0, R0, UR61, 0x1 ;  /* 0x0000003d00007c11 */ /* 0x000fe2000f8e08ff */
[----:B------:R-:W-:Y:S01]  /*1240*/  VIADD R218, R209, 0x48 ;  /* 0x00000048d1da7836 */ /* 0x000fe20000000000 */
[----:B------:R-:W-:Y:S01]  /*1250*/  LOP3.LUT R7, R7, R15, RZ, 0x3c, !PT ;  /* 0x0000000f07077212 */ /* 0x000fe200078e3cff */
[----:B------:R-:W-:Y:S01]  /*1260*/  STL [R1+0x84], R13 ;  /* 0x0000840d01007387 */ /* 0x000fe20000100800 */
[----:B------:R-:W-:Y:S01]  /*1270*/  LEA.HI R3, R226, R226, RZ, 0x1 ;  /* 0x000000e2e2037211 */ /* 0x000fe200078f08ff */
[C---:B------:R-:W-:Y:S01]  /*1280*/  VIADD R215, R209.reuse, 0x60 ;  /* 0x00000060d1d77836 */ /* 0x040fe20000000000 */
[----:B------:R-:W-:Y:S01]  /*1290*/  IADD3 R216, R209, 0x58, RZ ;  /* 0x00000058d1d87810 */ /* 0x000fe20007ffe0ff */
[----:B------:R-:W-:Y:S01]  /*12a0*/  STL [R1+0x48], R9 ;  /* 0x0000480901007387 */ /* 0x000fe20000100800 */
[----:B------:R-:W-:Y:S01]  /*12b0*/  IADD3 R7, R7, R10, R195 ;  /* 0x0000000a07077210 */ /* 0x000fe20007ffe0c3 */
[----:B------:R-:W-:Y:S01]  /*12c0*/  VIADD R223, R209, 0x20 ;  /* 0x00000020d1df7836 */ /* 0x000fe20000000000 */
[----:B------:R-:W-:Y:S01]  /*12d0*/  LOP3.LUT R3, R3, 0x1ffffffe, RZ, 0xc0, !PT ;  /* 0x1ffffffe03037812 */ /* 0x000fe200078ec0ff */
[----:B------:R0:W-:Y:S01]  /*12e0*/  STL [R1+0x74], R0 ;  /* 0x0000740001007387 */ /* 0x0001e20000100800 */
[----:B------:R-:W-:Y:S01]  /*12f0*/  LEA R8, R8, UR61, 0x1 ;  /* 0x0000003d08087c11 */ /* 0x000fe2000f8e08ff */
[C---:B------:R-:W-:Y:S01]  /*1300*/  VIADD R217, R209.reuse, 0x50 ;  /* 0x00000050d1d97836 */ /* 0x040fe20000000000 */
[C---:B------:R-:W-:Y:S01]  /*1310*/  IADD3 R212, R209.reuse, 0x78, RZ ;  /* 0x00000078d1d47810 */ /* 0x040fe20007ffe0ff */
[----:B------:R-:W-:Y:S01]  /*1320*/  IMAD.IADD R3, R226, 0x1, -R3 ;  /* 0x00000001e2037824 */ /* 0x000fe200078e0a03 */
[----:B------:R-:W-:Y:S01]  /*1330*/  SHF.R.S32.HI R5, RZ, 0x1f, R221 ;  /* 0x0000001fff057819 */ /* 0x000fe200000114dd */
[----:B------:R-:W-:Y:S01]  /*1340*/  STL [R1+0x6c], R8 ;  /* 0x00006c0801007387 */ /* 0x000fe20000100800 */
[----:B------:R-:W-:Y:S01]  /*1350*/  SHF.R.S32.HI R5, RZ, 0x1f, R218 ;  /* 0x0000001fff057819 */ /* 0x000fe200000114da */
[----:B------:R-:W-:Y:S01]  /*1360*/  VIADD R214, R209, 0x68 ;  /* 0x00000068d1d67836 */ /* 0x000fe20000000000 */
[----:B------:R-:W-:-:S02]  /*1370*/  SHF.R.S32.HI R5, RZ, 0x1f, R215 ;  /* 0x0000001fff057819 */ /* 0x000fc400000114d7 */
[----:B0-----:R-:W-:Y:S02]  /*1380*/  SHF.R.S32.HI R0, RZ, 0x1f, R222 ;  /* 0x0000001fff007819 */ /* 0x001fe400000114de */
[----:B------:R-:W-:Y:S02]  /*1390*/  SHF.R.S32.HI R0, RZ, 0x1f, R219 ;  /* 0x0000001fff007819 */ /* 0x000fe400000114db */
[----:B------:R-:W-:Y:S02]  /*13a0*/  SHF.R.S32.HI R0, RZ, 0x1f, R216 ;  /* 0x0000001fff007819 */ /* 0x000fe400000114d8 */
[----:B------:R-:W-:Y:S02]  /*13b0*/  SHF.R.S32.HI R0, RZ, 0x1f, R213 ;  /* 0x0000001fff007819 */ /* 0x000fe400000114d5 */
[----:B------:R-:W-:Y:S02]  /*13c0*/  LEA R0, R7, UR61, 0x1 ;  /* 0x0000003d07007c11 */ /* 0x000fe4000f8e08ff */
[----:B------:R-:W-:Y:S01]  /*13d0*/  SHF.R.S32.HI R5, RZ, 0x1f, R212 ;  /* 0x0000001fff057819 */ /* 0x000fe200000114d4 */
[----:B------:R-:W-:Y:S01]  /*13e0*/  IMAD R5, R3, 0x8, R11 ;  /* 0x0000000803057824 */ /* 0x000fe200078e020b */
[----:B------:R-:W-:Y:S01]  /*13f0*/  LEA R3, R4, UR61, 0x1 ;  /* 0x0000003d04037c11 */ /* 0x000fe2000f8e08ff */
[----:B------:R0:W-:Y:S01]  /*1400*/  STL [R1+0x68], R0 ;  /* 0x0000680001007387 */ /* 0x0001e20000100800 */
[----:B------:R-:W-:-:S02]  /*1410*/  IADD3 R189, R22, 0x30, RZ ;  /* 0x0000003016bd7810 */ /* 0x000fc40007ffe0ff */
[----:B------:R-:W-:Y:S01]  /*1420*/  IADD3 R220, R209, 0x38, RZ ;  /* 0x00000038d1dc7810 */ /* 0x000fe20007ffe0ff */
[----:B------:R1:W-:Y:S01]  /*1430*/  STL [R1+0x80], R5 ;  /* 0x0000800501007387 */ /* 0x0003e20000100800 */
[----:B------:R-:W-:Y:S01]  /*1440*/  SHF.R.S32.HI R10, RZ, 0x1f, R187 ;  /* 0x0000001fff0a7819 */ /* 0x000fe200000114bb */
[----:B------:R-:W-:Y:S01]  /*1450*/  IMAD.SHL.U32 R236, R189, 0x2, RZ ;  /* 0x00000002bdec7824 */ /* 0x000fe200078e00ff */
[----:B------:R-:W-:Y:S02]  /*1460*/  SHF.R.S32.HI R233, RZ, 0x1f, R186 ;  /* 0x0000001fffe97819 */ /* 0x000fe400000114ba */
[----:B------:R-:W-:Y:S02]  /*1470*/  SHF.R.S32.HI R20, RZ, 0x1f, R189 ;  /* 0x0000001fff147819 */ /* 0x000fe400000114bd */
[----:B0-----:R-:W-:Y:S02]  /*1480*/  LEA R0, R6, UR61, 0x1 ;  /* 0x0000003d06007c11 */ /* 0x001fe4000f8e08ff */
[----:B------:R-:W-:-:S02]  /*1490*/  SHF.R.S32.HI R237, RZ, 0x1f, R188 ;  /* 0x0000001fffed7819 */ /* 0x000fc400000114bc */
[----:B------:R-:W-:Y:S01]  /*14a0*/  SHF.R.S32.HI R9, RZ, 0x1f, R223 ;  /* 0x0000001fff097819 */ /* 0x000fe200000114df */
[----:B------:R1:W-:Y:S01]  /*14b0*/  STL [R1+0x70], R0 ;  /* 0x0000700001007387 */ /* 0x0003e20000100800 */
[----:B------:R-:W-:Y:S02]  /*14c0*/  SHF.R.S32.HI R9, RZ, 0x1f, R220 ;  /* 0x0000001fff097819 */ /* 0x000fe400000114dc */
[----:B------:R-:W-:Y:S01]  /*14d0*/  SHF.R.S32.HI R9, RZ, 0x1f, R217 ;  /* 0x0000001fff097819 */ /* 0x000fe200000114d9 */
[----:B------:R1:W-:Y:S01]  /*14e0*/  STL [R1+0x78], R3 ;  /* 0x0000780301007387 */ /* 0x0003e20000100800 */
[C---:B------:R-:W-:Y:S02]  /*14f0*/  SHF.L.U32 R232, R187.reuse, 0x1, RZ ;  /* 0x00000001bbe87819 */ /* 0x040fe400000006ff */
[----:B------:R-:W-:Y:S02]  /*1500*/  SHF.L.U64.HI R231, R187, 0x1, R10 ;  /* 0x00000001bbe77819 */ /* 0x000fe4000001020a */
[----:B------:R-:W-:-:S02]  /*1510*/  SHF.L.U64.HI R233, R186, 0x1, R233 ;  /* 0x00000001bae97819 */ /* 0x000fc400000102e9 */
[----:B------:R-:W-:Y:S02]  /*1520*/  SHF.L.U64.HI R235, R189, 0x1, R20 ;  /* 0x00000001bdeb7819 */ /* 0x000fe40000010214 */
[----:B------:R-:W-:Y:S02]  /*1530*/  SHF.L.U64.HI R237, R188, 0x1, R237 ;  /* 0x00000001bced7819 */ /* 0x000fe400000102ed */
[----:B------:R-:W-:Y:S02]  /*1540*/  SHF.R.S32.HI R227, RZ, 0x3, R12 ;  /* 0x00000003ffe37819 */ /* 0x000fe4000001140c */
[----:B------:R-:W-:Y:S02]  /*1550*/  SHF.R.S32.HI R228, RZ, 0x3, R228 ;  /* 0x00000003ffe47819 */ /* 0x000fe400000114e4 */
[----:B------:R-:W-:Y:S02]  /*1560*/  IADD3 R211, R209, 0x18, RZ ;  /* 0x00000018d1d37810 */ /* 0x000fe40007ffe0ff */
[----:B-1----:R-:W-:-:S07]  /*1570*/  SHF.R.S32.HI R9, RZ, 0x1f, R214 ;  /* 0x0000001fff097819 */ /* 0x002fce00000114d6 */
.L_x_634:
[----:B01-34-:R-:W0:Y:S01]  /*1580*/  LDC.64 R4, c[0x0][0xc88] ;  /* 0x00032200ff047b82 */ /* 0x01be220000000a00 */
[----:B------:R-:W-:Y:S01]  /*1590*/  ULDC.64 UR4, c[0x0][0xa28] ;  /* 0x00028a0000047ab9 */ /* 0x000fe20000000a00 */
[----:B------:R-:W-:Y:S01]  /*15a0*/  ULDC.64 UR8, c[0x0][0xa18] ;  /* 0x0002860000087ab9 */ /* 0x000fe20000000a00 */
[----:B------:R-:W-:Y:S01]  /*15b0*/  ULDC.64 UR6, c[0x0][0xa08] ;  /* 0x0002820000067ab9 */ /* 0x000fe20000000a00 */
[----:B0-----:R-:W-:-:S05]  /*15c0*/  IMAD.WIDE R4, R147, 0x4, R4 ;  /* 0x0000000493047825 */ /* 0x001fca00078e0204 */
[----:B------:R-:W2:Y:S01]  /*15d0*/  LDG.E R203, desc[UR56][R4.64] ;  /* 0x0000003804cb7981 */ /* 0x000ea2000c1e1900 */
[----:B------:R-:W-:Y:S01]  /*15e0*/  ISETP.NE.U32.AND P2, PT, RZ, UR4, PT ;  /* 0x00000004ff007c0c */ /* 0x000fe2000bf45070 */
[----:B------:R-:W-:Y:S01]  /*15f0*/  IMAD.MOV.U32 R11, RZ, RZ, RZ ;  /* 0x000000ffff0b7224 */ /* 0x000fe200078e00ff */
[----:B------:R-:W-:Y:S02]  /*1600*/  ISETP.NE.U32.AND P1, PT, RZ, UR8, PT ;  /* 0x00000008ff007c0c */ /* 0x000fe4000bf25070 */
[----:B------:R-:W-:Y:S02]  /*1610*/  ISETP.NE.AND.EX P2, PT, RZ, UR5, PT, P2 ;  /* 0x00000005ff007c0c */ /* 0x000fe4000bf45320 */
[----:B------:R-:W-:Y:S02]  /*1620*/  ISETP.NE.AND.EX P1, PT, RZ, UR9, PT, P1 ;  /* 0x00000009ff007c0c */ /* 0x000fe4000bf25310 */
[----:B------:R-:W-:Y:S02]  /*1630*/  ISETP.NE.U32.AND P0, PT, RZ, UR6, PT ;  /* 0x00000006ff007c0c */ /* 0x000fe4000bf05070 */
[----:B------:R-:W-:-:S02]  /*1640*/  MOV R27, RZ ;  /* 0x000000ff001b7202 */ /* 0x000fc40000000f00 */
[----:B------:R-:W-:Y:S02]  /*1650*/  ISETP.NE.AND.EX P0, PT, RZ, UR7, PT, P0 ;  /* 0x00000007ff007c0c */ /* 0x000fe4000bf05300 */
[----:B--2---:R-:W-:Y:S01]  /*1660*/  SHF.R.S32.HI R225, RZ, 0x1f, R203 ;  /* 0x0000001fffe17819 */ /* 0x004fe200000114cb */
[C---:B------:R-:W-:Y:S02]  /*1670*/  IMAD.SHL.U32 R204, R203.reuse, 0x4, RZ ;  /* 0x00000004cbcc7824 */ /* 0x040fe400078e00ff */
[C---:B------:R-:W-:Y:S02]  /*1680*/  @P2 LEA R4, P3, R203.reuse, UR4, 0x2 ;  /* 0x00000004cb042c11 */ /* 0x040fe4000f8610ff */
[C-C-:B------:R-:W-:Y:S02]  /*1690*/  SHF.L.U64.HI R205, R203.reuse, 0x2, R225.reuse ;  /* 0x00000002cbcd7819 */ /* 0x140fe400000102e1 */
[----:B------:R-:W-:Y:S01]  /*16a0*/  @P2 LEA.HI.X R5, R203, UR5, R225, 0x2, P3 ;  /* 0x00000005cb052c11 */ /* 0x000fe200098f14e1 */
[----:B------:R-:W-:Y:S01]  /*16b0*/  ULDC UR4, c[0x0][0x288] ;  /* 0x0000a20000047ab9 */ /* 0x000fe20000000800 */
[----:B------:R-:W-:-:S03]  /*16c0*/  IADD3 R8, P4, R204, UR6, RZ ;  /* 0x00000006cc087c10 */ /* 0x000fc6000ff9e0ff */
[----:B------:R0:W5:Y:S01]  /*16d0*/  @P2 LDG.E R11, desc[UR56][R4.64] ;  /* 0x00000038040b2981 */ /* 0x000162000c1e1900 */
[----:B------:R-:W-:Y:S01]  /*16e0*/  @P1 IADD3 R6, P2, R204, UR8, RZ ;  /* 0x00000008cc061c10 */ /* 0x000fe2000ff5e0ff */
[----:B------:R-:W-:Y:S01]  /*16f0*/  IMAD.U32 R150, RZ, RZ, UR4 ;  /* 0x00000004ff967e24 */ /* 0x000fe2000f8e00ff */
[C---:B------:R-:W-:Y:S01]  /*1700*/  IADD3.X R9, R205.reuse, UR7, RZ, P4, !PT ;  /* 0x00000007cd097c10 */ /* 0x040fe2000a7fe4ff */
[----:B------:R-:W-:Y:S01]  /*1710*/  ULDC.64 UR4, c[0x0][0x418] ;  /* 0x0001060000047ab9 */ /* 0x000fe20000000a00 */
[----:B------:R-:W-:-:S03]  /*1720*/  @P1 IADD3.X R7, R205, UR9, RZ, P2, !PT ;  /* 0x00000009cd071c10 */ /* 0x000fc600097fe4ff */
[----:B------:R0:W5:Y:S01]  /*1730*/  @P0 LDG.E R27, desc[UR56][R8.64] ;  /* 0x00000038081b0981 */ /* 0x000162000c1e1900 */
[----:B------:R-:W-:Y:S01]  /*1740*/  UISETP.NE.U32.AND UP0, UPT, UR4, URZ, UPT ;  /* 0x0000003f0400728c */ /* 0x000fe2000bf05070 */
[C---:B------:R-:W-:Y:S01]  /*1750*/  LOP3.LUT R3, R146.reuse, 0xff000000, RZ, 0xc0, !PT ;  /* 0xff00000092037812 */ /* 0x040fe200078ec0ff */
[----:B------:R-:W-:Y:S01]  /*1760*/  ULDC.64 UR8, c[0x0][0xa20] ;  /* 0x0002880000087ab9 */ /* 0x000fe20000000a00 */
[----:B------:R0:W5:Y:S01]  /*1770*/  @P1 LDG.E R150, desc[UR56][R6.64] ;  /* 0x0000003806961981 */ /* 0x000162000c1e1900 */
[----:B------:R-:W-:Y:S01]  /*1780*/  UISETP.NE.AND.EX UP0, UPT, UR5, URZ, UPT, UP0 ;  /* 0x0000003f0500728c */ /* 0x000fe2000bf05300 */
[----:B------:R-:W-:Y:S01]  /*1790*/  ULDC UR4, c[0x0][0x424] ;  /* 0x0001090000047ab9 */ /* 0x000fe20000000800 */
[----:B------:R-:W-:Y:S02]  /*17a0*/  ISETP.NE.U32.AND P2, PT, RZ, UR8, PT ;  /* 0x00000008ff007c0c */ /* 0x000fe4000bf45070 */
[----:B------:R-:W-:Y:S01]  /*17b0*/  USEL UR4, UR4, 0x1, UP0 ;  /* 0x0000000104047887 */ /* 0x000fe20008000000 */
[----:B------:R-:W-:Y:S01]  /*17c0*/  ULDC UR5, c[0x0][0x2f0] ;  /* 0x0000bc0000057ab9 */ /* 0x000fe20000000800 */
[----:B------:R-:W-:-:S02]  /*17d0*/  LOP3.LUT R0, R146, 0xff0000, RZ, 0xc0, !PT ;  /* 0x00ff000092007812 */ /* 0x000fc400078ec0ff */
[----:B------:R-:W-:Y:S01]  /*17e0*/  UIMAD UR4, UR4, UR5, URZ ;  /* 0x00000005040472a4 */ /* 0x000fe2000f8e023f */
[----:B------:R-:W-:Y:S02]  /*17f0*/  SHF.R.U32.HI R3, RZ, 0x8, R3 ;  /* 0x00000008ff037819 */ /* 0x000fe40000011603 */
[----:B------:R-:W-:Y:S01]  /*1800*/  ISETP.NE.AND.EX P2, PT, RZ, UR9, PT, P2 ;  /* 0x00000009ff007c0c */ /* 0x000fe2000bf45320 */
[----:B------:R-:W-:Y:S01]  /*1810*/  ULDC UR5, c[0x0][0x348] ;  /* 0x0000d20000057ab9 */ /* 0x000fe20000000800 */
[----:B------:R-:W-:Y:S01]  /*1820*/  LEA.HI R202, R0, R3, RZ, 0x10 ;  /* 0x0000000300ca7211 */ /* 0x000fe200078f80ff */
[----:B------:R-:W-:Y:S01]  /*1830*/  IMAD.MOV.U32 R208, RZ, RZ, R145 ;  /* 0x000000ffffd07224 */ /* 0x000fe200078e0091 */
[----:B------:R-:W-:Y:S01]  /*1840*/  LOP3.LUT R199, R146, 0xffff, RZ, 0xc0, !PT ;  /* 0x0000ffff92c77812 */ /* 0x000fe200078ec0ff */
[----:B0-----:R-:W-:Y:S08]  /*1850*/  @P1 BRA `(.L_x_423) ;  /* 0x0000000000241947 */ /* 0x001ff00003800000 */
[----:B------:R-:W-:Y:S02]  /*1860*/  ULDC.64 UR6, c[0x0][0xa00] ;  /* 0x0002800000067ab9 */ /* 0x000fe40000000a00 */
[----:B------:R-:W-:-:S04]  /*1870*/  ISETP.NE.U32.AND P1, PT, RZ, UR6, PT ;  /* 0x00000006ff007c0c */ /* 0x000fc8000bf25070 */
[----:B------:R-:W-:-:S13]  /*1880*/  ISETP.NE.AND.EX P1, PT, RZ, UR7, PT, P1 ;  /* 0x00000007ff007c0c */ /* 0x000fda000bf25310 */
[----:B------:R-:W-:Y:S05]  /*1890*/  @!P1 BRA `(.L_x_423) ;  /* 0x0000000000149947 */ /* 0x000fea0003800000 */
[----:B------:R-:W0:Y:S02]  /*18a0*/  LDC.64 R4, c[0x0][0xa00] ;  /* 0x00028000ff047b82 */ /* 0x000e240000000a00 */
[----:B0-----:R-:W-:-:S05]  /*18b0*/  IMAD.WIDE R4, R203, 0x4, R4 ;  /* 0x00000004cb047825 */ /* 0x001fca00078e0204 */
[----:B-----5:R-:W2:Y:S04]  /*18c0*/  LDG.E R150, desc[UR56][R4.64] ;  /* 0x0000003804967981 */ /* 0x020ea8000c1e1900 */
[----:B------:R-:W2:Y:S02]  /*18d0*/  LDG.E R3, desc[UR56][R4.64+0x4] ;  /* 0x0000043804037981 */ /* 0x000ea4000c1e1900 */
[----:B--2---:R-:W-:-:S07]  /*18e0*/  IMAD.IADD R150, R3, 0x1, -R150 ;  /* 0x0000000103967824 */ /* 0x004fce00078e0a96 */
.L_x_423:
[----:B------:R-:W-:Y:S01]  /*18f0*/  MOV R24, UR5 ;  /* 0x0000000500187c02 */ /* 0x000fe20008000f00 */
[----:B------:R-:W-:Y:S01]  /*1900*/  IMAD.U32 R26, RZ, RZ, UR4 ;  /* 0x00000004ff1a7e24 */ /* 0x000fe2000f8e00ff */
[----:B------:R-:W-:Y:S06]  /*1910*/  @!P2 BRA `(.L_x_424) ;  /* 0x000000000010a947 */ /* 0x000fec0003800000 */
[----:B------:R-:W-:-:S04]  /*1920*/  IADD3 R4, P0, R204, UR8, RZ ;  /* 0x00000008cc047c10 */ /* 0x000fc8000ff1e0ff */
[----:B------:R-:W-:-:S05]  /*1930*/  IADD3.X R5, R205, UR9, RZ, P0, !PT ;  /* 0x00000009cd057c10 */ /* 0x000fca00087fe4ff */
[----:B------:R0:W5:Y:S01]  /*1940*/  LDG.E R26, desc[UR56][R4.64] ;  /* 0x00000038041a7981 */ /* 0x000162000c1e1900 */
[----:B------:R-:W-:Y:S05]  /*1950*/  BRA `(.L_x_425) ;  /* 0x0000000000107947 */ /* 0x000fea0003800000 */
.L_x_424:
[----:B------:R-:W-:Y:S05]  /*1960*/  @!P0 BRA `(.L_x_425) ;  /* 0x00000000000c8947 */ /* 0x000fea0003800000 */
[----:B------:R-:W2:Y:S04]  /*1970*/  LDG.E R3, desc[UR56][R8.64] ;  /* 0x0000003808037981 */ /* 0x000ea8000c1e1900 */
[----:B------:R-:W2:Y:S02]  /*1980*/  LDG.E R26, desc[UR56][R8.64+0x4] ;  /* 0x00000438081a7981 */ /* 0x000ea4000c1e1900 */
[----:B--2---:R-:W-:-:S07]  /*1990*/  IMAD.IADD R26, R26, 0x1, -R3 ;  /* 0x000000011a1a7824 */ /* 0x004fce00078e0a03 */
.L_x_425:
[----:B------:R-:W-:Y:S01]  /*19a0*/  ULDC.64 UR4, c[0x0][0xa10] ;  /* 0x0002840000047ab9 */ /* 0x000fe20000000a00 */
[----:B------:R-:W2:Y:S01]  /*19b0*/  LDL.LU R28, [R1+0x14] ;  /* 0x00001400011c7983 */ /* 0x000ea20000300800 */
[----:B------:R-:W-:-:S04]  /*19c0*/  ISETP.NE.U32.AND P0, PT, RZ, UR4, PT ;  /* 0x00000004ff007c0c */ /* 0x000fc8000bf05070 */
[----:B------:R-:W-:Y:S01]  /*19d0*/  ISETP.NE.AND.EX P0, PT, RZ, UR5, PT, P0 ;  /* 0x00000005ff007c0c */ /* 0x000fe2000bf05300 */
[----:B------:R-:W-:Y:S02]  /*19e0*/  ULDC.64 UR4, c[0x0][0xa30] ;  /* 0x00028c0000047ab9 */ /* 0x000fe40000000a00 */
[----:B------:R-:W-:-:S10]  /*19f0*/  ISETP.NE.U32.AND P1, PT, RZ, UR4, PT ;  /* 0x00000004ff007c0c */ /* 0x000fd4000bf25070 */
[----:B0-----:R-:W0:Y:S02]  /*1a00*/  @P0 LDC.64 R4, c[0x0][0xa10] ;  /* 0x00028400ff040b82 */ /* 0x001e240000000a00 */
[----:B0-----:R-:W-:-:S05]  /*1a10*/  @P0 IMAD.WIDE R4, R203, 0x4, R4 ;  /* 0x00000004cb040825 */ /* 0x001fca00078e0204 */
[----:B------:R-:W3:Y:S04]  /*1a20*/  @P0 LDG.E R0, desc[UR56][R4.64] ;  /* 0x0000003804000981 */ /* 0x000ee8000c1e1900 */
[----:B------:R-:W3:Y:S01]  /*1a30*/  @P0 LDG.E R3, desc[UR56][R4.64+0x4] ;  /* 0x0000043804030981 */ /* 0x000ee2000c1e1900 */
[----:B------:R-:W-:Y:S01]  /*1a40*/  ISETP.NE.AND.EX P1, PT, RZ, UR5, PT, P1 ;  /* 0x00000005ff007c0c */ /* 0x000fe2000bf25310 */
[----:B-----5:R-:W-:-:S12]  /*1a50*/  IMAD.MOV.U32 R143, RZ, RZ, R26 ;  /* 0x000000ffff8f7224 */ /* 0x020fd800078e001a */
[----:B------:R-:W-:-:S04]  /*1a60*/  @P1 IADD3 R6, P2, R204, UR4, RZ ;  /* 0x00000004cc061c10 */ /* 0x000fc8000ff5e0ff */
[----:B------:R-:W-:-:S05]  /*1a70*/  @P1 IADD3.X R7, R205, UR5, RZ, P2, !PT ;  /* 0x00000005cd071c10 */ /* 0x000fca00097fe4ff */
[----:B------:R0:W5:Y:S01]  /*1a80*/  @P1 LDG.E R143, desc[UR56][R6.64] ;  /* 0x00000038068f1981 */ /* 0x000162000c1e1900 */
[----:B------:R-:W-:Y:S01]  /*1a90*/  IADD3 R11, -R11, R26, RZ ;  /* 0x0000001a0b0b7210 */ /* 0x000fe20007ffe1ff */
[----:B------:R-:W-:Y:S01]  /*1aa0*/  BSSY B0, `(.L_x_426) ;  /* 0x000002c000007945 */ /* 0x000fe20003800000 */
[----:B------:R-:W-:Y:S02]  /*1ab0*/  LOP3.LUT R210, R202, 0xff, RZ, 0xc0, !PT ;  /* 0x000000ffcad27812 */ /* 0x000fe400078ec0ff */
[----:B------:R-:W-:Y:S02]  /*1ac0*/  SHF.R.U32.HI R202, RZ, 0x10, R202 ;  /* 0x00000010ffca7819 */ /* 0x000fe400000116ca */
[----:B--2---:R-:W-:Y:S01]  /*1ad0*/  LOP3.LUT R28, R28, 0xfffffffb, RZ, 0xc0, !PT ;  /* 0xfffffffb1c1c7812 */ /* 0x004fe200078ec0ff */
[----:B---3--:R-:W-:-:S04]  /*1ae0*/  @P0 IMAD.IADD R24, R3, 0x1, -R0 ;  /* 0x0000000103180824 */ /* 0x008fc800078e0a00 */
[----:B------:R-:W-:-:S04]  /*1af0*/  IMAD.IADD R152, R11, 0x1, R24 ;  /* 0x000000010b987824 */ /* 0x000fc800078e0218 */
[C---:B------:R-:W-:Y:S01]  /*1b00*/  VIADD R0, R152.reuse, 0x7f ;  /* 0x0000007f98007836 */ /* 0x040fe20000000000 */
[----:B------:R-:W-:-:S04]  /*1b10*/  ISETP.GE.AND P3, PT, R152, 0x1, PT ;  /* 0x000000019800780c */ /* 0x000fc80003f66270 */
[----:B------:R-:W-:-:S04]  /*1b20*/  SHF.R.S32.HI R3, RZ, 0x1f, R0 ;  /* 0x0000001fff037819 */ /* 0x000fc80000011400 */
[----:B------:R-:W-:Y:S02]  /*1b30*/  LEA.HI R3, R3, R0, RZ, 0x7 ;  /* 0x0000000003037211 */ /* 0x000fe400078f38ff */
[----:B------:R-:W-:Y:S02]  /*1b40*/  MOV R0, RZ ;  /* 0x000000ff00007202 */ /* 0x000fe40000000f00 */
[----:B------:R-:W-:Y:S02]  /*1b50*/  SHF.R.S32.HI R149, RZ, 0x7, R3 ;  /* 0x00000007ff957819 */ /* 0x000fe40000011403 */
[----:B------:R-:W-:-:S05]  /*1b60*/  @P3 LOP3.LUT R28, R28, 0x4, RZ, 0xfc, !PT ;  /* 0x000000041c1c3812 */ /* 0x000fca00078efcff */
[----:B------:R0:W-:Y:S01]  /*1b70*/  STL [R1+0x14], R28 ;  /* 0x0000141c01007387 */ /* 0x0001e20000100800 */
[----:B------:R-:W-:Y:S05]  /*1b80*/  @!P3 BRA `(.L_x_427) ;  /* 0x000000000074b947 */ /* 0x000fea0003800000 */
[----:B------:R-:W-:Y:S01]  /*1b90*/  ISETP.NE.AND P0, PT, R202, RZ, PT ;  /* 0x000000ffca00720c */ /* 0x000fe20003f05270 */
[----:B------:R-:W-:-:S03]  /*1ba0*/  ULDC UR4, c[0x0][0x9f0] ;  /* 0x00027c0000047ab9 */ /* 0x000fc60000000800 */
[----:B------:R-:W-:-:S04]  /*1bb0*/  SEL R9, R202, UR4, P0 ;  /* 0x00000004ca097c07 */ /* 0x000fc80008000000 */
[-C--:B0-----:R-:W-:Y:S02]  /*1bc0*/  IABS R6, R9.reuse ;  /* 0x0000000900067213 */ /* 0x081fe40000000000 */
[----:B------:R-:W-:Y:S02]  /*1bd0*/  IADD3 R0, R149, -0x1, R9 ;  /* 0xffffffff95007810 */ /* 0x000fe40007ffe009 */
[----:B------:R-:W0:Y:S01]  /*1be0*/  I2F.RP R3, R6 ;  /* 0x0000000600037306 */ /* 0x000e220000209400 */
[-C--:B------:R-:W-:Y:S02]  /*1bf0*/  IABS R10, R9.reuse ;  /* 0x00000009000a7213 */ /* 0x080fe40000000000 */
[----:B------:R-:W-:Y:S02]  /*1c00*/  IABS R8, R0 ;  /* 0x0000000000087213 */ /* 0x000fe40000000000 */
[----:B------:R-:W-:-:S04]  /*1c10*/  LOP3.LUT R0, R0, R9, RZ, 0x3c, !PT ;  /* 0x0000000900007212 */ /* 0x000fc800078e3cff */
[----:B------:R-:W-:Y:S01]  /*1c20*/  ISETP.GE.AND P2, PT, R0, RZ, PT ;  /* 0x000000ff0000720c */ /* 0x000fe20003f46270 */
[----:B0-----:R-:W0:Y:S02]  /*1c30*/  MUFU.RCP R3, R3 ;  /* 0x0000000300037308 */ /* 0x001e240000001000 */
[----:B0-----:R-:W-:Y:S02]  /*1c40*/  VIADD R4, R3, 0xffffffe ;  /* 0x0ffffffe03047836 */ /* 0x001fe40000000000 */
[----:B------:R-:W-:-:S04]  /*1c50*/  IMAD.MOV R3, RZ, RZ, -R10 ;  /* 0x000000ffff037224 */ /* 0x000fc800078e0a0a */
[----:B------:R0:W1:Y:S02]  /*1c60*/  F2I.FTZ.U32.TRUNC.NTZ R5, R4 ;  /* 0x0000000400057305 */ /* 0x000064000021f000 */
[----:B0-----:R-:W-:Y:S01]  /*1c70*/  MOV R4, RZ ;  /* 0x000000ff00047202 */ /* 0x001fe20000000f00 */
        /* <DEDUP_REMOVED lines=10> */
[----:B------:R-:W-:-:S05]  /*1d20*/  @P0 VIADD R5, R5, 0x1 ;  /* 0x0000000105050836 */ /* 0x000fca0000000000 */
[----:B------:R-:W-:-:S05]  /*1d30*/  MOV R0, R5 ;  /* 0x0000000500007202 */ /* 0x000fca0000000f00 */
[----:B------:R-:W-:Y:S01]  /*1d40*/  @!P2 IMAD.MOV R0, RZ, RZ, -R0 ;  /* 0x000000ffff00a224 */ /* 0x000fe200078e0a00 */
[----:B------:R-:W-:-:S07]  /*1d50*/  @!P1 LOP3.LUT R0, RZ, R9, RZ, 0x33, !PT ;  /* 0x00000009ff009212 */ /* 0x000fce00078e33ff */
.L_x_427:
[----:B------:R-:W-:Y:S05]  /*1d60*/  BSYNC B0 ;  /* 0x0000000000007941 */ /* 0x000fea0003800000 */
.L_x_426:
[----:B------:R-:W-:Y:S01]  /*1d70*/  IMAD R3, R210, R0, RZ ;  /* 0x00000000d2037224 */ /* 0x000fe200078e02ff */
[----:B------:R-:W-:-:S04]  /*1d80*/  PLOP3.LUT P2, PT, PT, PT, PT, 0x80, 0x0 ;  /* 0x000000000000781c */ /* 0x000fc80003f4f070 */
[C---:B------:R-:W-:Y:S01]  /*1d90*/  VIADDMNMX R0, R3.reuse, R0, R149, PT ;  /* 0x0000000003007246 */ /* 0x040fe20003800195 */
[----:B------:R-:W-:-:S04]  /*1da0*/  IMAD R3, R3, 0x80, -R11 ;  /* 0x0000008003037824 */ /* 0x000fc800078e0a0b */
[----:B------:R-:W-:Y:S01]  /*1db0*/  IMAD R5, R0, 0x80, -R11 ;  /* 0x0000008000057824 */ /* 0x000fe200078e0a0b */
[----:B------:R-:W-:-:S04]  /*1dc0*/  VIMNMX R3, RZ, R3, !PT ;  /* 0x00000003ff037248 */ /* 0x000fc80007fe0100 */
[----:B------:R-:W-:Y:S02]  /*1dd0*/  VIMNMX R0, R5, R24, PT ;  /* 0x0000001805007248 */ /* 0x000fe40003fe0100 */
[----:B------:R-:W-:Y:S02]  /*1de0*/  SHF.R.U32.HI R123, RZ, 0x7, R3 ;  /* 0x00000007ff7b7819 */ /* 0x000fe40000011603 */
[----:B------:R-:W-:-:S03]  /*1df0*/  ISETP.GT.AND P0, PT, R0, R3, PT ;  /* 0x000000030000720c */ /* 0x000fc60003f04270 */
[----:B------:R-:W-:-:S10]  /*1e00*/  IMAD.MOV.U32 R25, RZ, RZ, R123 ;  /* 0x000000ffff197224 */ /* 0x000fd400078e007b */
[----:B------:R-:W-:-:S04]  /*1e10*/  @P0 IADD3 R0, R0, 0x7f, RZ ;  /* 0x0000007f00000810 */ /* 0x000fc80007ffe0ff */
[----:B------:R-:W-:-:S04]  /*1e20*/  @P0 SHF.R.S32.HI R3, RZ, 0x1f, R0 ;  /* 0x0000001fff030819 */ /* 0x000fc80000011400 */
[----:B------:R-:W-:-:S04]  /*1e30*/  @P0 LEA.HI R3, R3, R0, RZ, 0x7 ;  /* 0x0000000003030211 */ /* 0x000fc800078f38ff */
[----:B------:R-:W-:-:S04]  /*1e40*/  @P0 SHF.R.S32.HI R25, RZ, 0x7, R3 ;  /* 0x00000007ff190819 */ /* 0x000fc80000011403 */
[----:B------:R-:W-:-:S13]  /*1e50*/  ISETP.GT.AND P0, PT, R25, R123, PT ;  /* 0x0000007b1900720c */ /* 0x000fda0003f04270 */
[----:B------:R-:W-:Y:S05]  /*1e60*/  @!P0 BRA `(.L_x_428) ;  /* 0x0000008800bc8947 */ /* 0x000fea0003800000 */
[----:B------:R-:W-:Y:S01]  /*1e70*/  VIADD R116, R2, 0x1c400 ;  /* 0x0001c40002747836 */ /* 0x000fe20000000000 */
[----:B------:R-:W-:Y:S04]  /*1e80*/  BSSY B6, `(.L_x_429) ;  /* 0x0000013000067945 */ /* 0x000fe80003800000 */
[----:B------:R-:W-:-:S13]  /*1e90*/  LOP3.LUT P0, RZ, R116, 0x3ff, RZ, 0xc0, !PT ;  /* 0x000003ff74ff7812 */ /* 0x000fda000780c0ff */
[----:B------:R-:W-:Y:S05]  /*1ea0*/  @!P0 BRA `(.L_x_430) ;  /* 0x0000000000408947 */ /* 0x000fea0003800000 */
[----:B------:R-:W-:Y:S01]  /*1eb0*/  MOV R14, 0x0 ;  /* 0x00000000000e7802 */ /* 0x000fe20000000f00 */
[----:B------:R-:W-:Y:S01]  /*1ec0*/  ULDC.64 UR4, c[0x4][0xb8] ;  /* 0x01002e0000047ab9 */ /* 0x000fe20000000a00 */
[----:B------:R-:W-:Y:S01]  /*1ed0*/  ULDC.64 UR6, c[0x4][0x28] ;  /* 0x01000a0000067ab9 */ /* 0x000fe20000000a00 */
[----:B------:R-:W-:Y:S01]  /*1ee0*/  IMAD.U32 R4, RZ, RZ, UR4 ;  /* 0x00000004ff047e24 */ /* 0x000fe2000f8e00ff */
[----:B------:R-:W-:Y:S01]  /*1ef0*/  MOV R5, UR5 ;  /* 0x0000000500057c02 */ /* 0x000fe20008000f00 */
[----:B------:R-:W-:Y:S01]  /*1f00*/  ULDC.64 UR4, c[0x4][0xc0] ;  /* 0x0100300000047ab9 */ /* 0x000fe20000000a00 */
[----:B------:R-:W1:Y:S01]  /*1f10*/  LDC.64 R14, c[0x4][R14] ;  /* 0x010000000e0e7b82 */ /* 0x000e620000000a00 */
[----:B0-----:R-:W-:Y:S01]  /*1f20*/  IMAD.U32 R6, RZ, RZ, UR4 ;  /* 0x00000004ff067e24 */ /* 0x001fe2000f8e00ff */
[----:B------:R-:W-:Y:S01]  /*1f30*/  MOV R11, UR7 ;  /* 0x00000007000b7c02 */ /* 0x000fe20008000f00 */
[----:B------:R-:W-:Y:S02]  /*1f40*/  IMAD.U32 R7, RZ, RZ, UR5 ;  /* 0x00000005ff077e24 */ /* 0x000fe4000f8e00ff */
[----:B------:R-:W-:-:S02]  /*1f50*/  IMAD.U32 R10, RZ, RZ, UR6 ;  /* 0x00000006ff0a7e24 */ /* 0x000fc4000f8e00ff */
[----:B------:R-:W-:Y:S02]  /*1f60*/  IMAD.MOV.U32 R8, RZ, RZ, 0x70 ;  /* 0x00000070ff087424 */ /* 0x000fe400078e00ff */
[----:B------:R-:W-:Y:S02]  /*1f70*/  IMAD.MOV.U32 R12, RZ, RZ, 0x1 ;  /* 0x00000001ff0c7424 */ /* 0x000fe400078e00ff */
[----:B------:R-:W-:-:S07]  /*1f80*/  IMAD.MOV.U32 R13, RZ, RZ, RZ ;  /* 0x000000ffff0d7224 */ /* 0x000fce00078e00ff */
[----:B------:R-:W-:-:S07]  /*1f90*/  LEPC R20, `(.L_x_430) ;  /* 0x000000001014794e */ /* 0x000fce0000000000 */
[----:B-1---5:R-:W-:Y:S05]  /*1fa0*/  CALL.ABS.NOINC R14 ;  /* 0x000000000e007343 */ /* 0x022fea0003c00000 */
.L_x_430:
[----:B------:R-:W-:Y:S05]  /*1fb0*/  BSYNC B6 ;  /* 0x0000000000067941 */ /* 0x000fea0003800000 */
.L_x_429:
[----:B------:R-:W-:Y:S01]  /*1fc0*/  IADD3 R103, R2, 0x400, RZ ;  /* 0x0000040002677810 */ /* 0x000fe20007ffe0ff */
[----:B------:R-:W-:Y:S03]  /*1fd0*/  BSSY B6, `(.L_x_431) ;  /* 0x0000013000067945 */ /* 0x000fe60003800000 */
[----:B------:R-:W-:-:S13]  /*1fe0*/  LOP3.LUT P0, RZ, R103, 0x3ff, RZ, 0xc0, !PT ;  /* 0x000003ff67ff7812 */ /* 0x000fda000780c0ff */
[----:B------:R-:W-:Y:S05]  /*1ff0*/  @!P0 BRA `(.L_x_432) ;  /* 0x0000000000408947 */ /* 0x000fea0003800000 */
[----:B------:R-:W-:Y:S01]  /*2000*/  MOV R14, 0x0 ;  /* 0x00000000000e7802 */ /* 0x000fe20000000f00 */
[----:B------:R-:W-:Y:S01]  /*2010*/  ULDC.64 UR4, c[0x4][0xb8] ;  /* 0x01002e0000047ab9 */ /* 0x000fe20000000a00 */
[----:B------:R-:W-:Y:S01]  /*2020*/  ULDC.64 UR6, c[0x4][0xc0] ;  /* 0x0100300000067ab9 */ /* 0x000fe20000000a00 */
[----:B------:R-:W-:Y:S01]  /*2030*/  IMAD.U32 R4, RZ, RZ, UR4 ;  /* 0x00000004ff047e24 */ /* 0x000fe2000f8e00ff */
[----:B0-----:R-:W-:Y:S01]  /*2040*/  MOV R7, UR7 ;  /* 0x0000000700077c02 */ /* 0x001fe20008000f00 */
[----:B------:R-:W-:Y:S01]  /*2050*/  IMAD.U32 R5, RZ, RZ, UR5 ;  /* 0x00000005ff057e24 */ /* 0x000fe2000f8e00ff */
[----:B------:R-:W0:Y:S01]  /*2060*/  LDC.64 R14, c[0x4][R14] ;  /* 0x010000000e0e7b82 */ /* 0x000e220000000a00 */
[----:B------:R-:W-:Y:S01]  /*2070*/  ULDC.64 UR4, c[0x4][0x18] ;  /* 0x0100060000047ab9 */ /* 0x000fe20000000a00 */
[----:B------:R-:W-:Y:S01]  /*2080*/  IMAD.U32 R6, RZ, RZ, UR6 ;  /* 0x00000006ff067e24 */ /* 0x000fe2000f8e00ff */
[----:B------:R-:W-:Y:S01]  /*2090*/  MOV R12, 0x1 ;  /* 0x00000001000c7802 */ /* 0x000fe20000000f00 */
[----:B------:R-:W-:-:S02]  /*20a0*/  IMAD.U32 R10, RZ, RZ, UR4 ;  /* 0x00000004ff0a7e24 */ /* 0x000fc4000f8e00ff */
[----:B------:R-:W-:Y:S02]  /*20b0*/  IMAD.U32 R11, RZ, RZ, UR5 ;  /* 0x00000005ff0b7e24 */ /* 0x000fe4000f8e00ff */
[----:B------:R-:W-:Y:S02]  /*20c0*/  IMAD.MOV.U32 R8, RZ, RZ, 0x70 ;  /* 0x00000070ff087424 */ /* 0x000fe400078e00ff */
[----:B------:R-:W-:-:S07]  /*20d0*/  IMAD.MOV.U32 R13, RZ, RZ, RZ ;  /* 0x000000ffff0d7224 */ /* 0x000fce00078e00ff */
[----:B------:R-:W-:-:S07]  /*20e0*/  LEPC R20, `(.L_x_432) ;  /* 0x000000001014794e */ /* 0x000fce0000000000 */
[----:B0----5:R-:W-:Y:S05]  /*20f0*/  CALL.ABS.NOINC R14 ;  /* 0x000000000e007343 */ /* 0x021fea0003c00000 */
.L_x_432:
[----:B------:R-:W-:Y:S05]  /*2100*/  BSYNC B6 ;  /* 0x0000000000067941 */ /* 0x000fea0003800000 */
.L_x_431:
[----:B------:R-:W-:Y:S01]  /*2110*/  ULDC.64 UR4, c[0x0][0x9f8] ;  /* 0x00027e0000047ab9 */ /* 0x000fe20000000a00 */
[----:B------:R-:W-:Y:S01]  /*2120*/  IMAD.MOV.U32 R8, RZ, RZ, R203 ;  /* 0x000000ffff087224 */ /* 0x000fe200078e00cb */
[----:B------:R-:W-:Y:S01]  /*2130*/  ISETP.NE.U32.AND P0, PT, RZ, UR4, PT ;  /* 0x00000004ff007c0c */ /* 0x000fe2000bf05070 */
[----:B------:R-:W1:Y:S01]  /*2140*/  LDC.64 R10, c[0x0][0x300] ;  /* 0x0000c000ff0a7b82 */ /* 0x000e620000000a00 */
[C---:B------:R-:W-:Y:S01]  /*2150*/  VIADD R0, R18.reuse, 0x20 ;  /* 0x0000002012007836 */ /* 0x040fe20000000000 */
[C---:B------:R-:W-:Y:S01]  /*2160*/  IADD3 R3, R18.reuse, 0x80, RZ ;  /* 0x0000008012037810 */ /* 0x040fe20007ffe0ff */
[----:B------:R-:W-:Y:S01]  /*2170*/  IMAD.IADD R118, R27, 0x1, R26 ;  /* 0x000000011b767824 */ /* 0x000fe200078e021a */
[----:B------:R-:W-:Y:S01]  /*2180*/  ISETP.NE.AND.EX P0, PT, RZ, UR5, PT, P0 ;  /* 0x00000005ff007c0c */ /* 0x000fe2000bf05300 */
[----:B------:R-:W-:Y:S01]  /*2190*/  ULDC.64 UR6, c[0x0][0x330] ;  /* 0x0000cc0000067ab9 */ /* 0x000fe20000000a00 */
[----:B------:R-:W-:Y:S02]  /*21a0*/  SHF.R.S32.HI R19, RZ, 0x1f, R18 ;  /* 0x0000001fff137819 */ /* 0x000fe40000011412 */
[----:B------:R-:W2:Y:S01]  /*21b0*/  LDC.64 R12, c[0x0][0x3f8] ;  /* 0x0000fe00ff0c7b82 */ /* 0x000ea20000000a00 */
[----:B------:R-:W-:-:S07]  /*21c0*/  VIADD R20, R18, 0xa0 ;  /* 0x000000a012147836 */ /* 0x000fce0000000000 */
[----:B------:R-:W3:Y:S01]  /*21d0*/  LDC R27, c[0x0][0x3f4] ;  /* 0x0000fd00ff1b7b82 */ /* 0x000ee20000000800 */
[----:B------:R-:W-:Y:S01]  /*21e0*/  @P0 IADD3 R4, P1, R204, UR4, RZ ;  /* 0x00000004cc040c10 */ /* 0x000fe2000ff3e0ff */
[----:B------:R-:W-:-:S03]  /*21f0*/  ULDC UR4, c[0x0][0x2f4] ;  /* 0x0000bd0000047ab9 */ /* 0x000fc60000000800 */
[----:B------:R-:W-:-:S05]  /*2200*/  @P0 IADD3.X R5, R205, UR5, RZ, P1, !PT ;  /* 0x00000005cd050c10 */ /* 0x000fca0008ffe4ff */
[----:B------:R4:W3:Y:S01]  /*2210*/  @P0 LDG.E R8, desc[UR56][R4.64] ;  /* 0x0000003804080981 */ /* 0x0008e2000c1e1900 */
[----:B------:R-:W-:Y:S01]  /*2220*/  ISETP.GE.AND P2, PT, R0, UR4, PT ;  /* 0x0000000400007c0c */ /* 0x000fe2000bf46270 */
[C---:B------:R-:W-:Y:S01]  /*2230*/  IMAD.WIDE.U32 R112, R199.reuse, UR6, R18 ;  /* 0x00000006c7707c25 */ /* 0x040fe2000f8e0012 */
[----:B------:R-:W-:Y:S01]  /*2240*/  ISETP.GE.AND P0, PT, R18, UR4, PT ;  /* 0x0000000412007c0c */ /* 0x000fe2000bf06270 */
[----:B------:R-:W3:Y:S01]  /*2250*/  S2R R151, SR_TID.X ;  /* 0x0000000000977919 */ /* 0x000ee20000002100 */
[----:B0-----:R-:W-:Y:S01]  /*2260*/  SEL R6, RZ, 0xffffffff, P2 ;  /* 0xffffffffff067807 */ /* 0x001fe20001000000 */
[----:B------:R-:W-:Y:S01]  /*2270*/  IMAD R113, R199, UR7, R113 ;  /* 0x00000007c7717c24 */ /* 0x000fe2000f8e0271 */
[----:B------:R-:W-:Y:S01]  /*2280*/  ISETP.GE.AND P1, PT, R3, UR4, PT ;  /* 0x0000000403007c0c */ /* 0x000fe2000bf26270 */
[----:B------:R-:W-:Y:S01]  /*2290*/  ULDC.64 UR6, c[0x0][0xa08] ;  /* 0x0002820000067ab9 */ /* 0x000fe20000000a00 */
[----:B------:R-:W-:Y:S01]  /*22a0*/  SEL R3, RZ, 0x1, P0 ;  /* 0x00000001ff037807 */ /* 0x000fe20000000000 */
[----:B------:R-:W-:Y:S01]  /*22b0*/  IMAD.SHL.U32 R6, R6, 0x2, RZ ;  /* 0x0000000206067824 */ /* 0x000fe200078e00ff */
[----:B------:R-:W-:Y:S01]  /*22c0*/  SHF.R.S32.HI R21, RZ, 0x1f, R118 ;  /* 0x0000001fff157819 */ /* 0x000fe20000011476 */
[----:B--2---:R-:W-:Y:S01]  /*22d0*/  IMAD.WIDE.U32 R108, R17, R12, R18 ;  /* 0x0000000c116c7225 */ /* 0x004fe200078e0012 */
[----:B----4-:R-:W-:-:S02]  /*22e0*/  IADD3 R4, R18, 0x60, RZ ;  /* 0x0000006012047810 */ /* 0x010fc40007ffe0ff */
[----:B------:R-:W-:Y:S01]  /*22f0*/  LOP3.LUT R5, R6, 0x2, R3, 0xe2, !PT ;  /* 0x0000000206057812 */ /* 0x000fe200078ee203 */
[----:B------:R-:W-:Y:S01]  /*2300*/  VIADD R3, R18, 0x40 ;  /* 0x0000004012037836 */ /* 0x000fe20000000000 */
[----:B------:R-:W-:Y:S01]  /*2310*/  ISETP.GE.AND P2, PT, R4, UR4, PT ;  /* 0x0000000404007c0c */ /* 0x000fe2000bf46270 */
[-C--:B-1----:R-:W-:Y:S01]  /*2320*/  IMAD R9, R21, R10.reuse, RZ ;  /* 0x0000000a15097224 */ /* 0x082fe200078e02ff */
[----:B------:R-:W-:Y:S01]  /*2330*/  SHF.R.S32.HI R144, RZ, 0x1f, R17 ;  /* 0x0000001fff907819 */ /* 0x000fe20000011411 */
[C---:B------:R-:W-:Y:S01]  /*2340*/  IMAD.WIDE.U32 R6, R118.reuse, R10, RZ ;  /* 0x0000000a76067225 */ /* 0x040fe200078e00ff */
[----:B------:R-:W-:Y:S02]  /*2350*/  ISETP.GE.AND P0, PT, R3, UR4, PT ;  /* 0x0000000403007c0c */ /* 0x000fe4000bf06270 */
[----:B------:R-:W-:Y:S01]  /*2360*/  SEL R34, RZ, 0x10, P1 ;  /* 0x00000010ff227807 */ /* 0x000fe20000800000 */
[----:B------:R-:W-:Y:S01]  /*2370*/  IMAD R15, R118, R11, R9 ;  /* 0x0000000b760f7224 */ /* 0x000fe200078e0209 */
[----:B------:R-:W-:Y:S01]  /*2380*/  SEL R14, RZ, 0x4, P0 ;  /* 0x00000004ff0e7807 */ /* 0x000fe20000000000 */
[----:B------:R-:W-:Y:S01]  /*2390*/  IMAD.SHL.U32 R135, R10, 0x40, RZ ;  /* 0x000000400a877824 */ /* 0x000fe200078e00ff */
[----:B------:R-:W-:Y:S01]  /*23a0*/  SEL R9, RZ, 0x8, P2 ;  /* 0x00000008ff097807 */ /* 0x000fe20001000000 */
[----:B------:R-:W-:Y:S01]  /*23b0*/  IMAD.IADD R7, R7, 0x1, R15 ;  /* 0x0000000107077824 */ /* 0x000fe200078e020f */
[----:B------:R-:W-:Y:S01]  /*23c0*/  ISETP.NE.U32.AND P0, PT, RZ, UR6, PT ;  /* 0x00000006ff007c0c */ /* 0x000fe2000bf05070 */
[----:B------:R-:W-:Y:S01]  /*23d0*/  IMAD.MOV.U32 R130, RZ, RZ, 0x20 ;  /* 0x00000020ff827424 */ /* 0x000fe200078e00ff */
[----:B------:R-:W-:Y:S01]  /*23e0*/  ISETP.GE.AND P2, PT, R20, UR4, PT ;  /* 0x0000000414007c0c */ /* 0x000fe2000bf46270 */
[----:B------:R-:W-:Y:S01]  /*23f0*/  ULDC.64 UR4, c[0x0][0x308] ;  /* 0x0000c20000047ab9 */ /* 0x000fe20000000a00 */
[----:B------:R-:W-:Y:S01]  /*2400*/  LOP3.LUT R5, R9, R5, R14, 0xfe, !PT ;  /* 0x0000000509057212 */ /* 0x000fe200078efe0e */
[----:B------:R-:W-:Y:S01]  /*2410*/  IMAD.WIDE.U32 R6, R199, UR4, R6 ;  /* 0x00000004c7067c25 */ /* 0x000fe2000f8e0006 */
[----:B------:R-:W-:Y:S01]  /*2420*/  ISETP.NE.AND.EX P0, PT, RZ, UR7, PT, P0 ;  /* 0x00000007ff007c0c */ /* 0x000fe2000bf05300 */
[----:B------:R-:W0:Y:S01]  /*2430*/  LDC.64 R14, c[0x0][0x408] ;  /* 0x00010200ff0e7b82 */ /* 0x000e220000000a00 */
[----:B------:R-:W-:Y:S01]  /*2440*/  LOP3.LUT R34, R5, R34, RZ, 0xfc, !PT ;  /* 0x0000002205227212 */ /* 0x000fe200078efcff */
[----:B------:R-:W-:Y:S01]  /*2450*/  IMAD R7, R199, UR5, R7 ;  /* 0x00000005c7077c24 */ /* 0x000fe2000f8e0207 */
[----:B------:R-:W-:Y:S01]  /*2460*/  ULDC.64 UR4, c[0x0][0x310] ;  /* 0x0000c40000047ab9 */ /* 0x000fe20000000a00 */
[----:B------:R-:W-:-:S02]  /*2470*/  SHF.R.S32.HI R23, RZ, 0x1f, R22 ;  /* 0x0000001fff177819 */ /* 0x000fc40000011416 */
[-C--:B---3--:R-:W-:Y:S02]  /*2480*/  ISETP.GE.AND P3, PT, R3, R27.reuse, PT ;  /* 0x0000001b0300720c */ /* 0x088fe40003f66270 */
[----:B------:R-:W-:Y:S01]  /*2490*/  ISETP.GE.AND P1, PT, R0, R27, PT ;  /* 0x0000001b0000720c */ /* 0x000fe20003f26270 */
[----:B------:R-:W-:Y:S01]  /*24a0*/  IMAD.WIDE.U32 R110, R17, R12, R22 ;  /* 0x0000000c116e7225 */ /* 0x000fe200078e0016 */
[----:B------:R-:W-:Y:S02]  /*24b0*/  LOP3.LUT R28, R28, 0xfffffffe, RZ, 0xc0, !PT ;  /* 0xfffffffe1c1c7812 */ /* 0x000fe400078ec0ff */
[----:B------:R-:W-:Y:S02]  /*24c0*/  SHF.R.U32.HI R37, RZ, 0x3, R185 ;  /* 0x00000003ff257819 */ /* 0x000fe400000116b9 */
[C-C-:B------:R-:W-:Y:S02]  /*24d0*/  SHF.L.U64.HI R131, R10.reuse, 0x7, R11.reuse ;  /* 0x000000070a837819 */ /* 0x140fe4000001020b */
[----:B------:R-:W-:-:S02]  /*24e0*/  SHF.L.U64.HI R134, R10, 0x6, R11 ;  /* 0x000000060a867819 */ /* 0x000fc4000001020b */
[----:B------:R-:W-:Y:S02]  /*24f0*/  SHF.L.U64.HI R132, R12, 0x7, R13 ;  /* 0x000000070c847819 */ /* 0x000fe4000001020d */
[----:B------:R-:W-:Y:S02]  /*2500*/  @P3 LOP3.LUT R28, R28, 0x1, RZ, 0xfc, !PT ;  /* 0x000000011c1c3812 */ /* 0x000fe400078efcff */
[C---:B------:R-:W-:Y:S01]  /*2510*/  IADD3 R118, P4, R17.reuse, R118, RZ ;  /* 0x0000007611767210 */ /* 0x040fe20007f9e0ff */
[CC--:B0-----:R-:W-:Y:S02]  /*2520*/  IMAD.WIDE.U32 R106, R17.reuse, R14.reuse, R22 ;  /* 0x0000000e116a7225 */ /* 0x0c1fe400078e0016 */
[----:B------:R0:W-:Y:S01]  /*2530*/  STL [R1+0x14], R28 ;  /* 0x0000141c01007387 */ /* 0x0001e20000100800 */
[----:B------:R-:W-:Y:S01]  /*2540*/  SHF.L.U64.HI R133, R14, 0x7, R15 ;  /* 0x000000070e857819 */ /* 0x000fe2000001020f */
[----:B------:R-:W-:Y:S01]  /*2550*/  IMAD.WIDE.U32 R104, R17, R14, R18 ;  /* 0x0000000e11687225 */ /* 0x000fe200078e0012 */
[----:B------:R-:W-:-:S02]  /*2560*/  SHF.L.U32 R122, R27, 0x1, RZ ;  /* 0x000000011b7a7819 */ /* 0x000fc400000006ff */
[----:B------:R-:W-:Y:S01]  /*2570*/  SHF.R.S32.HI R147, RZ, 0x1f, R207 ;  /* 0x0000001fff937819 */ /* 0x000fe200000114cf */
[----:B------:R-:W-:Y:S01]  /*2580*/  IMAD.X R119, R21, 0x1, R144, P4 ;  /* 0x0000000115777824 */ /* 0x000fe200020e0690 */
[----:B------:R-:W-:Y:S02]  /*2590*/  LEA.HI R151, R151, 0x8, RZ, 0x19 ;  /* 0x0000000897977811 */ /* 0x000fe400078fc8ff */
[----:B------:R-:W-:Y:S02]  /*25a0*/  SHF.R.S32.HI R9, RZ, 0x1f, R8 ;  /* 0x0000001fff097819 */ /* 0x000fe40000011408 */
[----:B------:R-:W-:Y:S01]  /*25b0*/  SEL R99, R8, RZ, !P0 ;  /* 0x000000ff08637207 */ /* 0x000fe20004000000 */
[----:B------:R-:W-:Y:S01]  /*25c0*/  IMAD R8, R144, R12, RZ ;  /* 0x0000000c90087224 */ /* 0x000fe200078e02ff */
[----:B------:R-:W-:-:S03]  /*25d0*/  SEL R9, R9, RZ, !P0 ;  /* 0x000000ff09097207 */ /* 0x000fc60004000000 */
[----:B------:R-:W-:-:S04]  /*25e0*/  IMAD.WIDE.U32 R114, R99, UR4, R6 ;  /* 0x0000000463727c25 */ /* 0x000fc8000f8e0006 */
[----:B------:R-:W-:Y:S02]  /*25f0*/  IMAD R20, R9, UR4, RZ ;  /* 0x0000000409147c24 */ /* 0x000fe4000f8e02ff */
[----:B------:R-:W-:-:S04]  /*2600*/  IMAD.WIDE.U32 R6, R17, R10, R18 ;  /* 0x0000000a11067225 */ /* 0x000fc800078e0012 */
[----:B------:R-:W-:Y:S01]  /*2610*/  IMAD R31, R99, UR5, R20 ;  /* 0x00000005631f7c24 */ /* 0x000fe2000f8e0214 */
[----:B------:R-:W-:Y:S01]  /*2620*/  ULDC.64 UR4, c[0x0][0x338] ;  /* 0x0000ce0000047ab9 */ /* 0x000fe20000000a00 */
[----:B------:R-:W-:Y:S01]  /*2630*/  IMAD R20, R144, R10, RZ ;  /* 0x0000000a90147224 */ /* 0x000fe200078e02ff */
[----:B------:R-:W-:Y:S01]  /*2640*/  IADD3 R5, P0, R114, R6, RZ ;  /* 0x0000000672057210 */ /* 0x000fe20007f1e0ff */
[----:B------:R-:W-:Y:S01]  /*2650*/  IMAD R29, R17, R13, R8 ;  /* 0x0000000d111d7224 */ /* 0x000fe200078e0208 */
[----:B------:R-:W-:Y:S01]  /*2660*/  IADD3 R6, R115, R31, RZ ;  /* 0x0000001f73067210 */ /* 0x000fe20007ffe0ff */
[----:B------:R-:W-:Y:S02]  /*2670*/  IMAD R33, R17, R11, R20 ;  /* 0x0000000b11217224 */ /* 0x000fe400078e0214 */
[----:B------:R-:W-:Y:S02]  /*2680*/  IMAD R8, R9, UR4, RZ ;  /* 0x0000000409087c24 */ /* 0x000fe4000f8e02ff */
[----:B------:R-:W-:Y:S01]  /*2690*/  IMAD.WIDE.U32 R112, R99, UR4, R112 ;  /* 0x0000000463707c25 */ /* 0x000fe2000f8e0070 */
[----:B------:R-:W-:-:S02]  /*26a0*/  IADD3.X R7, R6, R7, R33, P0, !PT ;  /* 0x0000000706077210 */ /* 0x000fc400007fe421 */
[----:B------:R-:W-:Y:S01]  /*26b0*/  ISETP.GE.AND P0, PT, R18, R27, PT ;  /* 0x0000001b1200720c */ /* 0x000fe20003f06270 */
[----:B------:R-:W-:Y:S02]  /*26c0*/  IMAD R99, R99, UR5, R8 ;  /* 0x0000000563637c24 */ /* 0x000fe4000f8e0208 */
[----:B------:R-:W-:Y:S01]  /*26d0*/  IMAD R8, R144, R14, RZ ;  /* 0x0000000e90087224 */ /* 0x000fe200078e02ff */
[----:B------:R-:W-:Y:S01]  /*26e0*/  SEL R9, R27, RZ, P0 ;  /* 0x000000ff1b097207 */ /* 0x000fe20000000000 */
[----:B------:R-:W-:Y:S02]  /*26f0*/  IMAD.IADD R111, R111, 0x1, R29 ;  /* 0x000000016f6f7824 */ /* 0x000fe400078e021d */
[----:B------:R-:W-:Y:S01]  /*2700*/  IMAD R31, R17, R15, R8 ;  /* 0x0000000f111f7224 */ /* 0x000fe200078e0208 */
[----:B------:R-:W-:Y:S01]  /*2710*/  SEL R8, R27, RZ, P3 ;  /* 0x000000ff1b087207 */ /* 0x000fe20001800000 */
[----:B------:R-:W-:Y:S01]  /*2720*/  IMAD.IADD R109, R29, 0x1, R109 ;  /* 0x000000011d6d7824 */ /* 0x000fe200078e026d */
[----:B------:R-:W-:Y:S01]  /*2730*/  IADD3 R9, R18, R9, RZ ;  /* 0x0000000912097210 */ /* 0x000fe20007ffe0ff */
[----:B------:R-:W-:Y:S01]  /*2740*/  IMAD.IADD R107, R107, 0x1, R31 ;  /* 0x000000016b6b7824 */ /* 0x000fe200078e021f */
[----:B------:R-:W-:Y:S01]  /*2750*/  SEL R29, R27, RZ, P1 ;  /* 0x000000ff1b1d7207 */ /* 0x000fe20000800000 */
[----:B------:R-:W-:Y:S01]  /*2760*/  IMAD.IADD R26, R3, 0x1, R8 ;  /* 0x00000001031a7824 */ /* 0x000fe200078e0208 */
[----:B------:R-:W-:Y:S01]  /*2770*/  SHF.R.S32.HI R8, RZ, 0x1f, R9 ;  /* 0x0000001fff087819 */ /* 0x000fe20000011409 */
[----:B------:R-:W-:Y:S01]  /*2780*/  IMAD.IADD R105, R31, 0x1, R105 ;  /* 0x000000011f697824 */ /* 0x000fe200078e0269 */
[----:B------:R-:W-:Y:S01]  /*2790*/  LOP3.LUT P3, RZ, R229, 0x4, RZ, 0xc0, !PT ;  /* 0x00000004e5ff7812 */ /* 0x000fe2000786c0ff */
[----:B------:R-:W-:Y:S01]  /*27a0*/  IMAD.IADD R29, R0, 0x1, R29 ;  /* 0x00000001001d7824 */ /* 0x000fe200078e021d */
[CC--:B------:R-:W-:Y:S01]  /*27b0*/  LEA.HI R30, R8.reuse, R9.reuse, RZ, 0x3 ;  /* 0x00000009081e7211 */ /* 0x0c0fe200078f18ff */
[----:B-----5:R-:W-:Y:S01]  /*27c0*/  IMAD.WIDE.U32 R110, R143, R12, R110 ;  /* 0x0000000c8f6e7225 */ /* 0x020fe200078e006e */
[----:B------:R-:W-:-:S02]  /*27d0*/  LEA.HI R8, R8, R9, RZ, 0x6 ;  /* 0x0000000908087211 */ /* 0x000fc400078f30ff */
[----:B------:R-:W-:Y:S01]  /*27e0*/  SHF.R.S32.HI R20, RZ, 0x1f, R29 ;  /* 0x0000001fff147819 */ /* 0x000fe2000001141d */
[----:B------:R-:W-:Y:S01]  /*27f0*/  IMAD.WIDE.U32 R108, R143, R12, R108 ;  /* 0x0000000c8f6c7225 */ /* 0x000fe200078e006c */
[----:B------:R-:W-:Y:S02]  /*2800*/  SHF.R.S32.HI R31, RZ, 0x1f, R26 ;  /* 0x0000001fff1f7819 */ /* 0x000fe4000001141a */
[-C--:B------:R-:W-:Y:S01]  /*2810*/  LEA.HI R32, R20, R29.reuse, RZ, 0x3 ;  /* 0x0000001d14207211 */ /* 0x080fe200078f18ff */
[----:B------:R-:W-:Y:S01]  /*2820*/  IMAD.SHL.U32 R9, R8, 0x80, RZ ;  /* 0x0000008008097824 */ /* 0x000fe200078e00ff */
[----:B------:R-:W-:Y:S01]  /*2830*/  LEA.HI R20, R20, R29, RZ, 0x6 ;  /* 0x0000001d14147211 */ /* 0x000fe200078f30ff */
[----:B------:R-:W-:Y:S01]  /*2840*/  IMAD.SHL.U32 R11, R12, 0x40, RZ ;  /* 0x000000400c0b7824 */ /* 0x000fe200078e00ff */
[----:B------:R-:W-:Y:S01]  /*2850*/  LEA.HI R36, R31, R26, RZ, 0x3 ;  /* 0x0000001a1f247211 */ /* 0x000fe200078f18ff */
[----:B------:R-:W-:Y:S01]  /*2860*/  IMAD.WIDE.U32 R106, R143, R14, R106 ;  /* 0x0000000e8f6a7225 */ /* 0x000fe200078e006a */
[----:B------:R-:W-:-:S02]  /*2870*/  LEA.HI R31, R31, R26, RZ, 0x6 ;  /* 0x0000001a1f1f7211 */ /* 0x000fc400078f30ff */
[----:B------:R-:W-:Y:S01]  /*2880*/  LOP3.LUT R8, R191, 0x38, R30, 0xf8, !PT ;  /* 0x00000038bf087812 */ /* 0x000fe200078ef81e */
[----:B------:R-:W-:Y:S01]  /*2890*/  IMAD.WIDE.U32 R104, R143, R14, R104 ;  /* 0x0000000e8f687225 */ /* 0x000fe200078e0068 */
[----:B------:R-:W-:Y:S02]  /*28a0*/  LOP3.LUT R9, R9, 0xffffe000, RZ, 0xc0, !PT ;  /* 0xffffe00009097812 */ /* 0x000fe400078ec0ff */
[----:B------:R-:W-:Y:S01]  /*28b0*/  SHF.L.U32 R26, R20, 0x7, RZ ;  /* 0x00000007141a7819 */ /* 0x000fe200000006ff */
[----:B------:R-:W-:Y:S01]  /*28c0*/  IMAD.SHL.U32 R31, R31, 0x80, RZ ;  /* 0x000000801f1f7824 */ /* 0x000fe200078e00ff */
[-C--:B------:R-:W-:Y:S01]  /*28d0*/  LOP3.LUT R29, R8, R193.reuse, RZ, 0x3c, !PT ;  /* 0x000000c1081d7212 */ /* 0x080fe200078e3cff */
[----:B------:R-:W-:Y:S01]  /*28e0*/  IMAD R142, R192, 0x200, R9 ;  /* 0x00000200c08e7824 */ /* 0x000fe200078e0209 */
[----:B------:R-:W-:Y:S01]  /*28f0*/  LOP3.LUT R20, R191, 0x38, R32, 0xf8, !PT ;  /* 0x00000038bf147812 */ /* 0x000fe200078ef820 */
[----:B------:R-:W-:Y:S01]  /*2900*/  IMAD.IADD R99, R113, 0x1, R99 ;  /* 0x0000000171637824 */ /* 0x000fe200078e0263 */
[----:B------:R-:W-:Y:S01]  /*2910*/  LOP3.LUT R26, R26, 0xffffe000, RZ, 0xc0, !PT ;  /* 0xffffe0001a1a7812 */ /* 0x000fe200078ec0ff */
[----:B------:R-:W-:Y:S01]  /*2920*/  IMAD.IADD R142, R142, 0x1, R29 ;  /* 0x000000018e8e7824 */ /* 0x000fe200078e021d */
[----:B------:R-:W-:-:S02]  /*2930*/  LOP3.LUT R20, R20, R193, RZ, 0x3c, !PT ;  /* 0x000000c114147212 */ /* 0x000fc400078e3cff */
[----:B------:R-:W-:Y:S01]  /*2940*/  LOP3.LUT R35, R185, 0x38, R36, 0xf8, !PT ;  /* 0x00000038b9237812 */ /* 0x000fe200078ef824 */
[----:B------:R-:W-:Y:S01]  /*2950*/  IMAD R141, R192, 0x200, R26 ;  /* 0x00000200c08d7824 */ /* 0x000fe200078e021a */
[----:B------:R-:W-:Y:S02]  /*2960*/  SHF.R.S32.HI R29, RZ, 0x1f, R143 ;  /* 0x0000001fff1d7819 */ /* 0x000fe4000001148f */
[----:B------:R-:W-:Y:S01]  /*2970*/  LOP3.LUT R31, R31, 0xffffe000, RZ, 0xc0, !PT ;  /* 0xffffe0001f1f7812 */ /* 0x000fe200078ec0ff */
[----:B------:R-:W-:Y:S01]  /*2980*/  IMAD.IADD R141, R141, 0x1, R20 ;  /* 0x000000018d8d7824 */ /* 0x000fe200078e0214 */
[----:B------:R-:W-:Y:S01]  /*2990*/  LOP3.LUT R8, R35, R37, RZ, 0x3c, !PT ;  /* 0x0000002523087212 */ /* 0x000fe200078e3cff */
[----:B------:R-:W-:Y:S01]  /*29a0*/  IMAD R20, R29, R12, RZ ;  /* 0x0000000c1d147224 */ /* 0x000fe200078e02ff */
[----:B0-----:R-:W-:Y:S02]  /*29b0*/  LOP3.LUT R28, R185, 0x38, R30, 0xf8, !PT ;  /* 0x00000038b91c7812 */ /* 0x001fe400078ef81e */
[----:B------:R-:W-:-:S02]  /*29c0*/  IADD3 R137, R8, R31, R195 ;  /* 0x0000001f08897210 */ /* 0x000fc40007ffe0c3 */
[----:B------:R-:W-:Y:S01]  /*29d0*/  LEA R139, R192, R31, 0x9 ;  /* 0x0000001fc08b7211 */ /* 0x000fe200078e48ff */
[----:B------:R-:W-:Y:S01]  /*29e0*/  IMAD R31, R143, R13, R20 ;  /* 0x0000000d8f1f7224 */ /* 0x000fe200078e0214 */
[----:B------:R-:W-:Y:S01]  /*29f0*/  LOP3.LUT R28, R28, R37, RZ, 0x3c, !PT ;  /* 0x000000251c1c7212 */ /* 0x000fe200078e3cff */
[----:B------:R-:W-:Y:S01]  /*2a00*/  IMAD R20, R29, R14, RZ ;  /* 0x0000000e1d147224 */ /* 0x000fe200078e02ff */
[----:B------:R-:W-:Y:S02]  /*2a10*/  LOP3.LUT R33, R185, 0x38, R32, 0xf8, !PT ;  /* 0x00000038b9217812 */ /* 0x000fe400078ef820 */
[----:B------:R-:W-:Y:S01]  /*2a20*/  IADD3 R140, R28, R9, R195 ;  /* 0x000000091c8c7210 */ /* 0x000fe20007ffe0c3 */
[----:B------:R-:W-:Y:S01]  /*2a30*/  IMAD R29, R143, R15, R20 ;  /* 0x0000000f8f1d7224 */ /* 0x000fe200078e0214 */
[C---:B------:R-:W-:Y:S02]  /*2a40*/  LOP3.LUT R20, R191.reuse, 0x18, R18, 0xf8, !PT ;  /* 0x00000018bf147812 */ /* 0x040fe400078ef812 */
[----:B------:R-:W-:Y:S01]  /*2a50*/  SHF.L.U32 R8, R10, 0x7, RZ ;  /* 0x000000070a087819 */ /* 0x000fe200000006ff */
[C---:B------:R-:W-:Y:S01]  /*2a60*/  IMAD.SHL.U32 R10, R12.reuse, 0x80, RZ ;  /* 0x000000800c0a7824 */ /* 0x040fe200078e00ff */
[----:B------:R-:W-:Y:S01]  /*2a70*/  LOP3.LUT R38, R191, 0x38, R36, 0xf8, !PT ;  /* 0x00000038bf267812 */ /* 0x000fe200078ef824 */
[----:B------:R-:W-:Y:S01]  /*2a80*/  IMAD.IADD R27, R29, 0x1, R105 ;  /* 0x000000011d1b7824 */ /* 0x000fe200078e0269 */
[----:B------:R-:W-:-:S02]  /*2a90*/  SHF.L.U64.HI R9, R12, 0x6, R13 ;  /* 0x000000060c097819 */ /* 0x000fc4000001020d */
[----:B------:R-:W-:Y:S02]  /*2aa0*/  LOP3.LUT R33, R33, R37, RZ, 0x3c, !PT ;  /* 0x0000002521217212 */ /* 0x000fe400078e3cff */
[----:B------:R-:W-:Y:S02]  /*2ab0*/  SHF.L.U64.HI R12, R14, 0x6, R15 ;  /* 0x000000060e0c7819 */ /* 0x000fe4000001020f */
[-C--:B------:R-:W-:Y:S01]  /*2ac0*/  LOP3.LUT R15, R20, R193.reuse, RZ, 0x3c, !PT ;  /* 0x000000c1140f7212 */ /* 0x080fe200078e3cff */
[----:B------:R-:W-:Y:S01]  /*2ad0*/  IMAD.IADD R20, R111, 0x1, R31 ;  /* 0x000000016f147824 */ /* 0x000fe200078e021f */
[----:B------:R-:W-:Y:S02]  /*2ae0*/  SEL R35, RZ, 0x20, P2 ;  /* 0x00000020ff237807 */ /* 0x000fe40001000000 */
[----:B------:R-:W-:Y:S01]  /*2af0*/  LOP3.LUT R38, R38, R193, RZ, 0x3c, !PT ;  /* 0x000000c126267212 */ /* 0x000fe200078e3cff */
[----:B------:R-:W-:Y:S01]  /*2b00*/  IMAD R15, R192, 0x200, R15 ;  /* 0x00000200c00f7824 */ /* 0x000fe200078e020f */
[----:B------:R-:W-:Y:S01]  /*2b10*/  IADD3 R138, R33, R26, R195 ;  /* 0x0000001a218a7210 */ /* 0x000fe20007ffe0c3 */
[----:B------:R-:W-:Y:S01]  /*2b20*/  IMAD.IADD R26, R107, 0x1, R29 ;  /* 0x000000016b1a7824 */ /* 0x000fe200078e021d */
[----:B------:R-:W-:Y:S01]  /*2b30*/  SEL R130, R130, 0xffffffe0, !P3 ;  /* 0xffffffe082827807 */ /* 0x000fe20005800000 */
[----:B------:R-:W-:Y:S01]  /*2b40*/  IMAD.IADD R139, R139, 0x1, R38 ;  /* 0x000000018b8b7824 */ /* 0x000fe200078e0226 */
[----:B------:R-:W-:-:S02]  /*2b50*/  IADD3 R21, R31, R109, RZ ;  /* 0x0000006d1f157210 */ /* 0x000fc40007ffe0ff */
[----:B------:R-:W-:Y:S01]  /*2b60*/  LOP3.LUT R98, R34, R35, RZ, 0xfc, !PT ;  /* 0x0000002322627212 */ /* 0x000fe200078efcff */
[----:B------:R-:W-:Y:S01]  /*2b70*/  IMAD.IADD R136, R130, 0x1, R15 ;  /* 0x0000000182887824 */ /* 0x000fe200078e020f */
[----:B------:R-:W-:Y:S02]  /*2b80*/  LOP3.LUT R29, R30, 0xfffffff8, RZ, 0xc0, !PT ;  /* 0xfffffff81e1d7812 */ /* 0x000fe400078ec0ff */
[----:B------:R-:W-:Y:S02]  /*2b90*/  LOP3.LUT R31, R32, 0xfffffff8, RZ, 0xc0, !PT ;  /* 0xfffffff8201f7812 */ /* 0x000fe400078ec0ff */
[----:B------:R-:W-:Y:S02]  /*2ba0*/  LOP3.LUT R33, R36, 0xfffffff8, RZ, 0xc0, !PT ;  /* 0xfffffff824217812 */ /* 0x000fe400078ec0ff */
[----:B------:R-:W-:Y:S02]  /*2bb0*/  SHF.R.S32.HI R28, RZ, 0x3, R30 ;  /* 0x00000003ff1c7819 */ /* 0x000fe4000001141e */
[----:B------:R-:W-:-:S02]  /*2bc0*/  SHF.R.S32.HI R30, RZ, 0x3, R32 ;  /* 0x00000003ff1e7819 */ /* 0x000fc40000011420 */
[C---:B------:R-:W-:Y:S01]  /*2bd0*/  SHF.L.U32 R13, R14.reuse, 0x7, RZ ;  /* 0x000000070e0d7819 */ /* 0x040fe200000006ff */
[----:B------:R-:W-:Y:S01]  /*2be0*/  IMAD.SHL.U32 R14, R14, 0x40, RZ ;  /* 0x000000400e0e7824 */ /* 0x000fe200078e00ff */
[----:B------:R-:W-:Y:S02]  /*2bf0*/  SHF.R.S32.HI R32, RZ, 0x3, R36 ;  /* 0x00000003ff207819 */ /* 0x000fe40000011424 */
[C---:B------:R-:W-:Y:S02]  /*2c00*/  LOP3.LUT R38, R98.reuse, 0x2, RZ, 0xc0, !PT ;  /* 0x0000000262267812 */ /* 0x040fe400078ec0ff */
[C---:B------:R-:W-:Y:S02]  /*2c10*/  LOP3.LUT R39, R98.reuse, 0x4, RZ, 0xc0, !PT ;  /* 0x0000000462277812 */ /* 0x040fe400078ec0ff */
[C---:B------:R-:W-:Y:S02]  /*2c20*/  LOP3.LUT R96, R98.reuse, 0x8, RZ, 0xc0, !PT ;  /* 0x0000000862607812 */ /* 0x040fe400078ec0ff */
[----:B------:R-:W-:-:S02]  /*2c30*/  LOP3.LUT R97, R98, 0x10, RZ, 0xc0, !PT ;  /* 0x0000001062617812 */ /* 0x000fc400078ec0ff */
[----:B------:R-:W-:Y:S02]  /*2c40*/  LOP3.LUT R34, R34, 0x1, RZ, 0xc0, !PT ;  /* 0x0000000122227812 */ /* 0x000fe400078ec0ff */
[----:B------:R-:W-:Y:S02]  /*2c50*/  SHF.R.S32.HI R35, RZ, 0x1f, R29 ;  /* 0x0000001fff237819 */ /* 0x000fe4000001141d */
[----:B------:R-:W-:Y:S02]  /*2c60*/  SHF.R.S32.HI R36, RZ, 0x1f, R31 ;  /* 0x0000001fff247819 */ /* 0x000fe4000001141f */
[----:B------:R-:W-:Y:S02]  /*2c70*/  SHF.R.S32.HI R37, RZ, 0x1f, R33 ;  /* 0x0000001fff257819 */ /* 0x000fe40000011421 */
[----:B------:R-:W-:-:S07]  /*2c80*/  LOP3.LUT R98, R98, 0x20, RZ, 0xc0, !PT ;  /* 0x0000002062627812 */ /* 0x000fce00078ec0ff */
.L_x_532:
[----:B------:R-:W2:Y:S01]  /*2c90*/  LDL.LU R46, [R1+0x14] ;  /* 0x00001400012e7983 */ /* 0x000ea20000300800 */
[----:B------:R-:W0:Y:S01]  /*2ca0*/  LDC.64 R120, c[0x0][0x2e8] ;  /* 0x0000ba00ff787b82 */ /* 0x000e220000000a00 */
[----:B------:R-:W-:Y:S01]  /*2cb0*/  IADD3 R50, R25, -0x1, RZ ;  /* 0xffffffff19327810 */ /* 0x000fe20007ffe0ff */
[----:B------:R-:W-:Y:S01]  /*2cc0*/  IMAD R47, R16, 0x6000, R15 ;  /* 0x00006000102f7824 */ /* 0x000fe200078e020f */
[----:B------:R-:W-:Y:S05]  /*2cd0*/  YIELD ;  /* 0x0000000000007946 */ /* 0x000fea0003800000 */
[----:B------:R-:W1:Y:S01]  /*2ce0*/  LDC R117, c[0x0][0x3f4] ;  /* 0x0000fd00ff757b82 */ /* 0x000e620000000800 */
[----:B------:R-:W-:Y:S01]  /*2cf0*/  SHF.R.S32.HI R43, RZ, 0x1f, R50 ;  /* 0x0000001fff2b7819 */ /* 0x000fe20000011432 */
[-C--:B------:R-:W-:Y:S01]  /*2d00*/  IMAD R25, R131, R50.reuse, RZ ;  /* 0x0000003283197224 */ /* 0x080fe200078e02ff */
[----:B------:R-:W-:Y:S01]  /*2d10*/  BSSY B0, `(.L_x_433) ;  /* 0x0000761000007945 */ /* 0x000fe20003800000 */
[----:B------:R-:W-:-:S04]  /*2d20*/  IMAD.WIDE.U32 R124, R8, R50, RZ ;  /* 0x00000032087c7225 */ /* 0x000fc800078e00ff */
[----:B------:R-:W-:Y:S01]  /*2d30*/  IMAD R25, R43, R8, R25 ;  /* 0x000000082b197224 */ /* 0x000fe200078e0219 */
[-C--:B------:R-:W-:Y:S01]  /*2d40*/  IADD3 R41, P4, R5, R124.reuse, RZ ;  /* 0x0000007c05297210 */ /* 0x080fe20007f9e0ff */
[----:B------:R-:W-:Y:S02]  /*2d50*/  IMAD R47, R47, 0x2, R116 ;  /* 0x000000022f2f7824 */ /* 0x000fe400078e0274 */
[----:B------:R-:W-:Y:S01]  /*2d60*/  IMAD.IADD R92, R125, 0x1, R25 ;  /* 0x000000017d5c7824 */ /* 0x000fe200078e0219 */
[----:B------:R-:W-:-:S03]  /*2d70*/  IADD3 R25, P2, P3, R5, R124, R135 ;  /* 0x0000007c05197210 */ /* 0x000fc60007b5e087 */
[----:B------:R-:W-:Y:S01]  /*2d80*/  IMAD.X R42, R92, 0x1, R7, P4 ;  /* 0x000000015c2a7824 */ /* 0x000fe200020e0607 */
[----:B------:R-:W-:Y:S02]  /*2d90*/  IADD3.X R40, R7, R92, R134, P2, P3 ;  /* 0x0000005c07287210 */ /* 0x000fe400017e6486 */
[CC--:B0-----:R-:W-:Y:S02]  /*2da0*/  LEA R44, P2, R25.reuse, R120.reuse, 0x1 ;  /* 0x00000078192c7211 */ /* 0x0c1fe400078408ff */
[----:B------:R-:W-:Y:S02]  /*2db0*/  ISETP.GT.AND P3, PT, R50, R123, PT ;  /* 0x0000007b3200720c */ /* 0x000fe40003f64270 */
[----:B------:R-:W-:Y:S01]  /*2dc0*/  LEA.HI.X R45, R25, R121, R40, 0x1, P2 ;  /* 0x00000079192d7211 */ /* 0x000fe200010f0c28 */
[----:B------:R-:W-:Y:S01]  /*2dd0*/  IMAD R25, R16, 0x6000, R136 ;  /* 0x0000600010197824 */ /* 0x000fe200078e0288 */
[----:B-1----:R-:W-:Y:S02]  /*2de0*/  ISETP.GE.AND P2, PT, R117, 0x1, PT ;  /* 0x000000017500780c */ /* 0x002fe40003f46270 */
[----:B------:R-:W-:-:S04]  /*2df0*/  LEA R48, P4, R41, R120, 0x1 ;  /* 0x0000007829307211 */ /* 0x000fc800078808ff */
[----:B------:R-:W-:Y:S02]  /*2e00*/  LEA.HI.X R49, R41, R121, R42, 0x1, P4 ;  /* 0x0000007929317211 */ /* 0x000fe400020f0c2a */
[----:B--2---:R-:W-:-:S04]  /*2e10*/  LOP3.LUT R46, R46, 0xfffffffd, RZ, 0xc0, !PT ;  /* 0xfffffffd2e2e7812 */ /* 0x004fc800078ec0ff */
[----:B------:R-:W-:-:S05]  /*2e20*/  @P3 LOP3.LUT R46, R46, 0x2, RZ, 0xfc, !PT ;  /* 0x000000022e2e3812 */ /* 0x000fca00078efcff */
[----:B------:R0:W-:Y:S02]  /*2e30*/  STL [R1+0x14], R46 ;  /* 0x0000142e01007387 */ /* 0x0001e40000100800 */
[----:B0-----:R-:W-:Y:S01]  /*2e40*/  LEA R46, R25, R116, 0x1 ;  /* 0x00000074192e7211 */ /* 0x001fe200078e08ff */
[----:B------:R-:W-:Y:S01]  /*2e50*/  IMAD.MOV.U32 R25, RZ, RZ, R50 ;  /* 0x000000ffff197224 */ /* 0x000fe200078e0032 */
[----:B------:R-:W-:Y:S06]  /*2e60*/  @!P2 BRA `(.L_x_434) ;  /* 0x000000700054a947 */ /* 0x000fec0003800000 */
[----:B------:R-:W-:Y:S01]  /*2e70*/  ULDC.U8 UR4, c[0x0][0x410] ;  /* 0x0001040000047ab9 */ /* 0x000fe20000000000 */
[-C--:B------:R-:W-:Y:S01]  /*2e80*/  IMAD R41, R132, R50.reuse, RZ ;  /* 0x0000003284297224 */ /* 0x080fe200078e02ff */
[----:B------:R-:W-:Y:S01]  /*2e90*/  ISETP.NE.AND P2, PT, RZ, UR4, PT ;  /* 0x00000004ff007c0c */ /* 0x000fe2000bf45270 */
[----:B------:R-:W-:Y:S02]  /*2ea0*/  IMAD R40, R133, R50, RZ ;  /* 0x0000003285287224 */ /* 0x000fe400078e02ff */
[----:B------:R-:W-:Y:S02]  /*2eb0*/  IMAD R41, R43, R10, R41 ;  /* 0x0000000a2b297224 */ /* 0x000fe400078e0229 */
[----:B------:R-:W-:Y:S02]  /*2ec0*/  IMAD R100, R25, -0x80, R24 ;  /* 0xffffff8019647824 */ /* 0x000fe400078e0218 */
[----:B------:R-:W-:Y:S02]  /*2ed0*/  IMAD R43, R43, R13, R40 ;  /* 0x0000000d2b2b7224 */ /* 0x000fe400078e0228 */
[----:B------:R-:W-:Y:S01]  /*2ee0*/  IMAD.WIDE.U32 R90, R10, R50, RZ ;  /* 0x000000320a5a7225 */ /* 0x000fe200078e00ff */
[----:B------:R-:W-:-:S03]  /*2ef0*/  VIMNMX R100, R100, 0x80, PT ;  /* 0x0000008064647848 */ /* 0x000fc60003fe0100 */
[----:B------:R-:W-:-:S04]  /*2f00*/  IMAD.WIDE.U32 R88, R13, R50, RZ ;  /* 0x000000320d587225 */ /* 0x000fc800078e00ff */
[----:B------:R-:W-:Y:S02]  /*2f10*/  IMAD.IADD R101, R91, 0x1, R41 ;  /* 0x000000015b657824 */ /* 0x000fe400078e0229 */
[----:B------:R-:W-:Y:S01]  /*2f20*/  IMAD.IADD R102, R89, 0x1, R43 ;  /* 0x0000000159667824 */ /* 0x000fe200078e022b */
[----:B------:R-:W-:Y:S06]  /*2f30*/  @!P2 BRA `(.L_x_435) ;  /* 0x000000340018a947 */ /* 0x000fec0003800000 */
[----:B------:R-:W-:Y:S01]  /*2f40*/  ISETP.GE.AND P3, PT, R17, R100, PT ;  /* 0x000000641100720c */ /* 0x000fe20003f66270 */
[----:B------:R-:W-:Y:S01]  /*2f50*/  BSSY B1, `(.L_x_436) ;  /* 0x0000037000017945 */ /* 0x000fe20003800000 */
        /* <DEDUP_REMOVED lines=13> */
[----:B------:R-:W-:Y:S06]  /*3030*/  @P3 BRA `(.L_x_437) ;  /* 0x0000000000a03947 */ /* 0x000fec0003800000 */
[----:B------:R-:W-:Y:S01]  /*3040*/  IADD3 R41, P2, R110, R90, RZ ;  /* 0x0000005a6e297210 */ /* 0x000fe20007f5e0ff */
[----:B------:R-:W-:Y:S01]  /*3050*/  ULDC.64 UR4, c[0x0][0x3e8] ;  /* 0x0000fa0000047ab9 */ /* 0x000fe20000000a00 */
[----:B------:R-:W-:Y:S02]  /*3060*/  CS2R R124, SRZ ;  /* 0x00000000007c7805 */ /* 0x000fe4000001ff00 */
[----:B------:R-:W-:Y:S02]  /*3070*/  CS2R R126, SRZ ;  /* 0x00000000007e7805 */ /* 0x000fe4000001ff00 */
[----:B------:R-:W-:Y:S02]  /*3080*/  IADD3.X R42, R101, R20, RZ, P2, !PT ;  /* 0x00000014652a7210 */ /* 0x000fe400017fe4ff */
[----:B------:R-:W-:-:S04]  /*3090*/  LEA R40, P2, R41, UR4, 0x1 ;  /* 0x0000000429287c11 */ /* 0x000fc8000f8408ff */
[----:B------:R-:W-:Y:S01]  /*30a0*/  LEA.HI.X R41, R41, UR5, R42, 0x1, P2 ;  /* 0x0000000529297c11 */ /* 0x000fe200090f0c2a */
[----:B------:R-:W-:Y:S01]  /*30b0*/  ULDC.64 UR4, c[0x0][0x400] ;  /* 0x0001000000047ab9 */ /* 0x000fe20000000a00 */
[----:B------:R-:W-:-:S05]  /*30c0*/  IADD3 R43, P2, R106, R88, RZ ;  /* 0x000000586a2b7210 */ /* 0x000fca0007f5e0ff */
[----:B------:R-:W-:Y:S01]  /*30d0*/  IMAD.X R52, R102, 0x1, R26, P2 ;  /* 0x0000000166347824 */ /* 0x000fe200010e061a */
[----:B------:R-:W-:-:S04]  /*30e0*/  LEA R42, P2, R43, UR4, 0x1 ;  /* 0x000000042b2a7c11 */ /* 0x000fc8000f8408ff */
[----:B------:R-:W-:Y:S02]  /*30f0*/  LEA.HI.X R43, R43, UR5, R52, 0x1, P2 ;  /* 0x000000052b2b7c11 */ /* 0x000fe400090f0c34 */
[----:B------:R-:W-:Y:S02]  /*3100*/  ISETP.GE.AND P2, PT, R22, R117, PT ;  /* 0x000000751600720c */ /* 0x000fe40003f46270 */
[----:B------:R-:W-:Y:S02]  /*3110*/  CS2R R94, SRZ ;  /* 0x00000000005e7805 */ /* 0x000fe4000001ff00 */
[----:B------:R-:W-:-:S09]  /*3120*/  CS2R R120, SRZ ;  /* 0x0000000000787805 */ /* 0x000fd2000001ff00 */
[----:B------:R0:W5:Y:S04]  /*3130*/  @!P2 LDG.E.64 R124, desc[UR56][R40.64] ;  /* 0x00000038287ca981 */ /* 0x000168000c1e1b00 */
[----:B------:R0:W5:Y:S01]  /*3140*/  @!P2 LDG.E.64 R126, desc[UR56][R42.64] ;  /* 0x000000382a7ea981 */ /* 0x000162000c1e1b00 */
        /* <DEDUP_REMOVED lines=20> */
[----:B------:R-:W-:-:S13]  /*3290*/  ISETP.GE.AND P2, PT, R190, R117, PT ;  /* 0x00000075be00720c */ /* 0x000fda0003f46270 */
[----:B------:R0:W5:Y:S04]  /*32a0*/  @!P2 LDG.E.64 R74, desc[UR56][R40.64+0xa0] ;  /* 0x0000a038284aa981 */ /* 0x000168000c1e1b00 */
[----:B------:R0:W5:Y:S02]  /*32b0*/  @!P2 LDG.E.64 R76, desc[UR56][R42.64+0xa0] ;  /* 0x0000a0382a4ca981 */ /* 0x000164000c1e1b00 */
.L_x_437:
[----:B------:R-:W-:Y:S05]  /*32c0*/  BSYNC B1 ;  /* 0x0000000000017941 */ /* 0x000fea0003800000 */
.L_x_436:
        /* <DEDUP_REMOVED lines=13> */
[----:B------:R-:W-:Y:S06]  /*33a0*/  @P4 BRA `(.L_x_439) ;  /* 0x0000000000a04947 */ /* 0x000fec0003800000 */
[----:B------:R-:W-:Y:S01]  /*33b0*/  IADD3 R90, P2, P5, R110, R90, R11 ;  /* 0x0000005a6e5a7210 */ /* 0x000fe20007d5e00b */
[----:B------:R-:W-:Y:S01]  /*33c0*/  ULDC.64 UR4, c[0x0][0x3e8] ;  /* 0x0000fa0000047ab9 */ /* 0x000fe20000000a00 */
[----:B------:R-:W-:Y:S02]  /*33d0*/  CS2R R70, SRZ ;  /* 0x0000000000467805 */ /* 0x000fe4000001ff00 */
[----:B------:R-:W-:Y:S02]  /*33e0*/  CS2R R72, SRZ ;  /* 0x0000000000487805 */ /* 0x000fe4000001ff00 */
[----:B------:R-:W-:Y:S02]  /*33f0*/  IADD3.X R101, R20, R101, R9, P2, P5 ;  /* 0x0000006514657210 */ /* 0x000fe400017ea409 */
[----:B------:R-:W-:-:S04]  /*3400*/  IADD3 R88, P2, P5, R106, R88, R14 ;  /* 0x000000586a587210 */ /* 0x000fc80007d5e00e */
[----:B0-----:R-:W-:Y:S02]  /*3410*/  IADD3.X R41, R26, R102, R12, P2, P5 ;  /* 0x000000661a297210 */ /* 0x001fe400017ea40c */
[----:B------:R-:W-:-:S04]  /*3420*/  LEA R42, P2, R90, UR4, 0x1 ;  /* 0x000000045a2a7c11 */ /* 0x000fc8000f8408ff */
[----:B------:R-:W-:Y:S01]  /*3430*/  LEA.HI.X R43, R90, UR5, R101, 0x1, P2 ;  /* 0x000000055a2b7c11 */ /* 0x000fe200090f0c65 */
[----:B------:R-:W-:Y:S02]  /*3440*/  ULDC.64 UR4, c[0x0][0x400] ;  /* 0x0001000000047ab9 */ /* 0x000fe40000000a00 */
        /* <DEDUP_REMOVED lines=30> */
.L_x_439:
[----:B------:R-:W-:Y:S05]  /*3630*/  BSYNC B1 ;  /* 0x0000000000017941 */ /* 0x000fea0003800000 */
.L_x_438:
[----:B01---5:R-:W-:Y:S01]  /*3640*/  IMAD.MOV.U32 R41, RZ, RZ, R74 ;  /* 0x000000ffff297224 */ /* 0x023fe200078e004a */
[----:B------:R-:W-:Y:S01]  /*3650*/  UISETP.NE.AND UP0, UPT, UR58, 0x3, UPT ;  /* 0x000000033a00788c */ /* 0x000fe2000bf05270 */
[----:B------:R-:W-:Y:S01]  /*3660*/  IMAD.MOV.U32 R40, RZ, RZ, R75 ;  /* 0x000000ffff287224 */ /* 0x000fe200078e004b */
[----:B------:R-:W-:Y:S01]  /*3670*/  MOV R43, R78 ;  /* 0x0000004e002b7202 */ /* 0x000fe20000000f00 */
[----:B------:R-:W-:Y:S01]  /*3680*/  IMAD.MOV.U32 R42, RZ, RZ, R79 ;  /* 0x000000ffff2a7224 */ /* 0x000fe200078e004f */
[----:B------:R-:W-:Y:S01]  /*3690*/  PRMT R158, R158, 0x5410, R41 ;  /* 0x000054109e9e7816 */ /* 0x000fe20000000029 */
[----:B------:R-:W-:Y:S01]  /*36a0*/  IMAD.MOV.U32 R41, RZ, RZ, R82 ;  /* 0x000000ffff297224 */ /* 0x000fe200078e0052 */
[----:B------:R-:W-:Y:S01]  /*36b0*/  PRMT R159, R40, 0x7610, R159 ;  /* 0x00007610289f7816 */ /* 0x000fe2000000009f */
[----:B------:R-:W-:Y:S01]  /*36c0*/  IMAD.MOV.U32 R40, RZ, RZ, R83 ;  /* 0x000000ffff287224 */ /* 0x000fe200078e0053 */
[----:B------:R-:W-:Y:S02]  /*36d0*/  PLOP3.LUT P2, PT, PT, PT, UP0, 0x80, 0x0 ;  /* 0x000000000000781c */ /* 0x000fe40003f4f008 */
[----:B------:R-:W-:Y:S01]  /*36e0*/  PRMT R165, R41, 0x7610, R165 ;  /* 0x0000761029a57816 */ /* 0x000fe200000000a5 */
[----:B------:R-:W-:Y:S01]  /*36f0*/  IMAD.MOV.U32 R41, RZ, RZ, R87 ;  /* 0x000000ffff297224 */ /* 0x000fe200078e0057 */
[----:B------:R-:W-:-:S02]  /*3700*/  PRMT R164, R40, 0x7610, R164 ;  /* 0x0000761028a47816 */ /* 0x000fc400000000a4 */
[----:B------:R-:W-:Y:S02]  /*3710*/  MOV R40, R86 ;  /* 0x0000005600287202 */ /* 0x000fe40000000f00 */
[----:B------:R-:W-:Y:S01]  /*3720*/  PRMT R161, R42, 0x5410, R43 ;  /* 0x000054102aa17816 */ /* 0x000fe2000000002b */
[----:B------:R-:W-:Y:S01]  /*3730*/  IMAD.MOV.U32 R42, RZ, RZ, R94 ;  /* 0x000000ffff2a7224 */ /* 0x000fe200078e005e */
[----:B------:R-:W-:Y:S01]  /*3740*/  PRMT R166, R40, 0x5410, R41 ;  /* 0x0000541028a67816 */ /* 0x000fe20000000029 */
[----:B------:R-:W-:Y:S01]  /*3750*/  IMAD.MOV.U32 R41, RZ, RZ, R125 ;  /* 0x000000ffff297224 */ /* 0x000fe200078e007d */
[----:B------:R-:W-:Y:S01]  /*3760*/  MOV R40, R124 ;  /* 0x0000007c00287202 */ /* 0x000fe20000000f00 */
[----:B------:R-:W-:-:S03]  /*3770*/  IMAD.MOV.U32 R43, RZ, RZ, R95 ;  /* 0x000000ffff2b7224 */ /* 0x000fc600078e005f */
[----:B------:R-:W-:Y:S01]  /*3780*/  PRMT R154, R40, 0x5410, R41 ;  /* 0x00005410289a7816 */ /* 0x000fe20000000029 */
[----:B------:R-:W-:Y:S01]  /*3790*/  IMAD.MOV.U32 R40, RZ, RZ, R77 ;  /* 0x000000ffff287224 */ /* 0x000fe200078e004d */
[----:B------:R-:W-:Y:S01]  /*37a0*/  PRMT R167, R42, 0x5410, R43 ;  /* 0x000054102aa77816 */ /* 0x000fe2000000002b */
[----:B------:R-:W-:-:S03]  /*37b0*/  IMAD.MOV.U32 R41, RZ, RZ, R76 ;  /* 0x000000ffff297224 */ /* 0x000fc600078e004c */
[----:B------:R-:W-:Y:S01]  /*37c0*/  PRMT R160, R40, 0x7610, R160 ;  /* 0x0000761028a07816 */ /* 0x000fe200000000a0 */
[----:B------:R-:W-:Y:S01]  /*37d0*/  IMAD.MOV.U32 R40, RZ, RZ, R81 ;  /* 0x000000ffff287224 */ /* 0x000fe200078e0051 */
[----:B------:R-:W-:Y:S02]  /*37e0*/  PRMT R159, R159, 0x5410, R41 ;  /* 0x000054109f9f7816 */ /* 0x000fe40000000029 */
[----:B------:R-:W-:-:S04]  /*37f0*/  MOV R41, R80 ;  /* 0x0000005000297202 */ /* 0x000fc80000000f00 */
[----:B------:R-:W-:Y:S01]  /*3800*/  PRMT R162, R40, 0x5410, R41 ;  /* 0x0000541028a27816 */ /* 0x000fe20000000029 */
[----:B------:R-:W-:Y:S02]  /*3810*/  IMAD.MOV.U32 R41, RZ, RZ, R85 ;  /* 0x000000ffff297224 */ /* 0x000fe400078e0055 */
[----:B------:R-:W-:-:S03]  /*3820*/  IMAD.MOV.U32 R40, RZ, RZ, R84 ;  /* 0x000000ffff287224 */ /* 0x000fc600078e0054 */
[----:B------:R-:W-:Y:S01]  /*3830*/  PRMT R164, R164, 0x5410, R41 ;  /* 0x00005410a4a47816 */ /* 0x000fe20000000029 */
[----:B------:R-:W-:Y:S01]  /*3840*/  IMAD.MOV.U32 R41, RZ, RZ, R93 ;  /* 0x000000ffff297224 */ /* 0x000fe200078e005d */
[----:B------:R-:W-:Y:S02]  /*3850*/  PRMT R165, R165, 0x5410, R40 ;  /* 0x00005410a5a57816 */ /* 0x000fe40000000028 */
[----:B------:R-:W-:-:S04]  /*3860*/  MOV R40, R92 ;  /* 0x0000005c00287202 */ /* 0x000fc80000000f00 */
[----:B------:R-:W-:Y:S01]  /*3870*/  PRMT R168, R40, 0x5410, R41 ;  /* 0x0000541028a87816 */ /* 0x000fe20000000029 */
[----:B------:R-:W-:Y:S02]  /*3880*/  IMAD.MOV.U32 R40, RZ, RZ, R120 ;  /* 0x000000ffff287224 */ /* 0x000fe400078e0078 */
[----:B------:R-:W-:-:S05]  /*3890*/  IMAD.MOV.U32 R41, RZ, RZ, R121 ;  /* 0x000000ffff297224 */ /* 0x000fca00078e0079 */
[----:B------:R-:W-:Y:S01]  /*38a0*/  PRMT R169, R40, 0x5410, R41 ;  /* 0x0000541028a97816 */ /* 0x000fe20000000029 */
[----:B------:R-:W-:Y:S01]  /*38b0*/  IMAD.MOV.U32 R41, RZ, RZ, R127 ;  /* 0x000000ffff297224 */ /* 0x000fe200078e007f */
        /* <DEDUP_REMOVED lines=14> */
[----:B------:R-:W-:Y:S01]  /*39a0*/  IMAD.MOV.U32 R41, RZ, RZ, R66 ;  /* 0x000000ffff297224 */ /* 0x000fe200078e0042 */
[----:B------:R-:W-:Y:S01]  /*39b0*/  PRMT R148, R40, 0x7610, R148 ;  /* 0x0000761028947816 */ /* 0x000fe20000000094 */
        /* <DEDUP_REMOVED lines=12> */
[----:B------:R-:W-:-:S03]  /*3a80*/  IMAD.MOV.U32 R41, RZ, RZ, R60 ;  /* 0x000000ffff297224 */ /* 0x000fc600078e003c */
[----:B------:R-:W-:Y:S02]  /*3a90*/  PRMT R148, R148, 0x5410, R40 ;  /* 0x0000541094947816 */ /* 0x000fe40000000028 */
[----:B------:R-:W-:Y:S02]  /*3aa0*/  MOV R40, R64 ;  /* 0x0000004000287202 */ /* 0x000fe40000000f00 */
[----:B------:R-:W-:Y:S02]  /*3ab0*/  PRMT R146, R41, 0x7610, R146 ;  /* 0x0000761029927816 */ /* 0x000fe40000000092 */
[----:B------:R-:W-:Y:S01]  /*3ac0*/  PRMT R156, R40, 0x7610, R156 ;  /* 0x00007610289c7816 */ /* 0x000fe2000000009c */
[----:B------:R-:W-:-:S05]  /*3ad0*/  IMAD.MOV.U32 R40, RZ, RZ, R65 ;  /* 0x000000ffff287224 */ /* 0x000fca00078e0041 */
[----:B------:R-:W-:Y:S01]  /*3ae0*/  PRMT R156, R156, 0x5410, R40 ;  /* 0x000054109c9c7816 */ /* 0x000fe20000000028 */
[----:B------:R-:W-:-:S05]  /*3af0*/  IMAD.MOV.U32 R40, RZ, RZ, R68 ;  /* 0x000000ffff287224 */ /* 0x000fca00078e0044 */
[----:B------:R-:W-:Y:S01]  /*3b00*/  PRMT R158, R40, 0x7610, R158 ;  /* 0x00007610289e7816 */ /* 0x000fe2000000009e */
[----:B------:R-:W-:-:S05]  /*3b10*/  IMAD.MOV.U32 R40, RZ, RZ, R69 ;  /* 0x000000ffff287224 */ /* 0x000fca00078e0045 */
[----:B------:R-:W-:Y:S02]  /*3b20*/  PRMT R160, R160, 0x5410, R40 ;  /* 0x00005410a0a07816 */ /* 0x000fe40000000028 */
[----:B------:R-:W-:-:S04]  /*3b30*/  MOV R40, R72 ;  /* 0x0000004800287202 */ /* 0x000fc80000000f00 */
[----:B------:R-:W-:Y:S01]  /*3b40*/  PRMT R163, R40, 0x7610, R163 ;  /* 0x0000761028a37816 */ /* 0x000fe200000000a3 */
[----:B------:R-:W-:-:S05]  /*3b50*/  IMAD.MOV.U32 R40, RZ, RZ, R73 ;  /* 0x000000ffff287224 */ /* 0x000fca00078e0049 */
[----:B------:R-:W-:Y:S01]  /*3b60*/  PRMT R163, R163, 0x5410, R40 ;  /* 0x00005410a3a37816 */ /* 0x000fe20000000028 */
[----:B------:R-:W-:Y:S06]  /*3b70*/  @!P2 BRA `(.L_x_440) ;  /* 0x000000000004a947 */ /* 0x000fec0003800000 */
[----:B------:R-:W-:Y:S01]  /*3b80*/  BPT.TRAP 0x1 ;  /* 0x000000040000795c */ /* 0x000fe20000300000 */
.L_x_440:
[----:B------:R-:W-:Y:S01]  /*3b90*/  IMAD R101, R16, 0x8, R2 ;  /* 0x0000000810657824 */ /* 0x000fe200078e0202 */
[----:B------:R-:W-:Y:S01]  /*3ba0*/  SHF.L.U32 R102, R184, 0x1f, RZ ;  /* 0x0000001fb8667819 */ /* 0x000fe200000006ff */
[----:B------:R-:W-:Y:S03]  /*3bb0*/  BSSY B1, `(.L_x_441) ;  /* 0x0000003000017945 */ /* 0x000fe60003800000 */
[----:B------:R-:W0:Y:S02]  /*3bc0*/  SYNCS.PHASECHK.TRANS64.TRYWAIT P5, [R101+URZ+0x34890], R102 ;  /* 0x03489066650075a7 */ /* 0x000e2400080a017f */
[----:B0-----:R-:W-:Y:S05]  /*3bd0*/  @!P5 BRA `(.L_x_442) ;  /* 0x000001d800b4d947 */ /* 0x001fea0003800000 */
.L_x_795:
[----:B------:R-:W-:Y:S05]  /*3be0*/  BSYNC B1 ;  /* 0x0000000000017941 */ /* 0x000fea0003800000 */
.L_x_441:
[----:B------:R-:W-:Y:S04]  /*3bf0*/  BSSY B1, `(.L_x_443) ;  /* 0x0000147000017945 */ /* 0x000fe80003800000 */
[----:B------:R-:W-:Y:S05]  /*3c00*/  @P3 BRA `(.L_x_444) ;  /* 0x0000001400143947 */ /* 0x000fea0003800000 */
[----:B------:R-:W-:Y:S01]  /*3c10*/  ISETP.NE.AND P3, PT, R34, RZ, PT ;  /* 0x000000ff2200720c */ /* 0x000fe20003f65270 */
[----:B------:R-:W-:-:S12]  /*3c20*/  BSSY B2, `(.L_x_445) ;  /* 0x0000032000027945 */ /* 0x000fd80003800000 */
[----:B------:R-:W-:Y:S05]  /*3c30*/  @!P3 BRA `(.L_x_446) ;  /* 0x0000000000c0b947 */ /* 0x000fea0003800000 */
[----:B------:R1:W2:Y:S01]  /*3c40*/  LDS.128 R40, [R47] ;  /* 0x000000002f287984 */ /* 0x0002a20000000c00 */
[----:B------:R-:W-:Y:S01]  /*3c50*/  ISETP.GE.AND P3, PT, R22, R117, PT ;  /* 0x000000751600720c */ /* 0x000fe20003f66270 */
[----:B------:R-:W-:-:S12]  /*3c60*/  BSSY B3, `(.L_x_447) ;  /* 0x000002c000037945 */ /* 0x000fd80003800000 */
[----:B-1----:R-:W-:Y:S05]  /*3c70*/  @P3 BRA `(.L_x_448) ;  /* 0x0000000000a83947 */ /* 0x002fea0003800000 */
[--C-:B------:R-:W-:Y:S01]  /*3c80*/  SHF.R.U64 R128, R124, 0x10, R125.reuse ;  /* 0x000000107c807819 */ /* 0x100fe2000000127d */
[--C-:B--2---:R-:W-:Y:S01]  /*3c90*/  HADD2.F32 R153, -RZ, R41.reuse.H0_H0 ;  /* 0x20000029ff997230 */ /* 0x104fe20000004100 */
[----:B------:R-:W-:Y:S02]  /*3ca0*/  SHF.R.U32.HI R124, RZ, 0x10, R125 ;  /* 0x00000010ff7c7819 */ /* 0x000fe4000001167d */
[--C-:B------:R-:W-:Y:S01]  /*3cb0*/  SHF.R.U64 R125, R126, 0x10, R127.reuse ;  /* 0x000000107e7d7819 */ /* 0x100fe2000000127f */
[----:B------:R-:W-:Y:S01]  /*3cc0*/  HADD2.F32 R128, -RZ, R128.H0_H0 ;  /* 0x20000080ff807230 */ /* 0x000fe20000004100 */
[----:B------:R-:W-:Y:S01]  /*3cd0*/  SHF.R.U32.HI R126, RZ, 0x10, R127 ;  /* 0x00000010ff7e7819 */ /* 0x000fe2000001167f */
[----:B------:R-:W-:Y:S02]  /*3ce0*/  HADD2.F32 R127, -RZ, R41.H1_H1 ;  /* 0x30000029ff7f7230 */ /* 0x000fe40000004100 */
[----:B------:R-:W-:Y:S02]  /*3cf0*/  HADD2.F32 R125, -RZ, R125.H0_H0 ;  /* 0x2000007dff7d7230 */ /* 0x000fe40000004100 */
[----:B------:R-:W-:-:S03]  /*3d00*/  HADD2.F32 R126, -RZ, R126.H0_H0 ;  /* 0x2000007eff7e7230 */ /* 0x000fc60000004100 */
[-C--:B------:R-:W-:Y:S01]  /*3d10*/  FMUL.FTZ R41, R127, R125.reuse ;  /* 0x0000007d7f297220 */ /* 0x080fe20000410000 */
[----:B------:R-:W-:-:S03]  /*3d20*/  FMUL.FTZ R125, R153, R125 ;  /* 0x0000007d997d7220 */ /* 0x000fc60000410000 */
[-C--:B------:R-:W-:Y:S01]  /*3d30*/  FFMA.FTZ R41, R153, R128.reuse, -R41 ;  /* 0x0000008099297223 */ /* 0x080fe20000010829 */
[----:B------:R-:W-:Y:S01]  /*3d40*/  FFMA.FTZ R125, R127, R128, R125 ;  /* 0x000000807f7d7223 */ /* 0x000fe2000001007d */
[----:B------:R-:W-:Y:S01]  /*3d50*/  IMAD.MOV.U32 R127, RZ, RZ, R43 ;  /* 0x000000ffff7f7224 */ /* 0x000fe200078e002b */
[----:B------:R-:W-:Y:S01]  /*3d60*/  MOV R153, R40 ;  /* 0x0000002800997202 */ /* 0x000fe20000000f00 */
[----:B------:R-:W-:Y:S02]  /*3d70*/  HADD2.F32 R128, -RZ, R124.H0_H0 ;  /* 0x2000007cff807230 */ /* 0x000fe40000004100 */
[----:B------:R-:W-:Y:S01]  /*3d80*/  F2FP.F16.F32.PACK_AB R41, R125, R41 ;  /* 0x000000297d29723e */ /* 0x000fe200000000ff */
[--C-:B------:R-:W-:Y:S02]  /*3d90*/  HADD2.F32 R43, -RZ, R127.reuse.H1_H1 ;  /* 0x3000007fff2b7230 */ /* 0x100fe40000004100 */
[----:B------:R-:W-:Y:S02]  /*3da0*/  HADD2.F32 R127, -RZ, R127.H0_H0 ;  /* 0x2000007fff7f7230 */ /* 0x000fe40000004100 */
[----:B------:R-:W-:-:S02]  /*3db0*/  HADD2.F32 R40, -RZ, R153.H1_H1 ;  /* 0x30000099ff287230 */ /* 0x000fc40000004100 */
[-C--:B------:R-:W-:Y:S01]  /*3dc0*/  FMUL.FTZ R124, R43, R126.reuse ;  /* 0x0000007e2b7c7220 */ /* 0x080fe20000410000 */
[----:B------:R-:W-:Y:S02]  /*3dd0*/  HADD2.F32 R153, -RZ, R153.H0_H0 ;  /* 0x20000099ff997230 */ /* 0x000fe40000004100 */
[C---:B------:R-:W-:Y:S01]  /*3de0*/  FMUL.FTZ R126, R127.reuse, R126 ;  /* 0x0000007e7f7e7220 */ /* 0x040fe20000410000 */
[----:B------:R-:W-:-:S03]  /*3df0*/  FFMA.FTZ R124, R127, R128, -R124 ;  /* 0x000000807f7c7223 */ /* 0x000fc6000001087c */
[----:B------:R-:W-:Y:S01]  /*3e00*/  FFMA.FTZ R43, R43, R128, R126 ;  /* 0x000000802b2b7223 */ /* 0x000fe2000001007e */
[----:B------:R-:W-:Y:S02]  /*3e10*/  HADD2.F32 R128, -RZ, R170.H0_H0 ;  /* 0x200000aaff807230 */ /* 0x000fe40000004100 */
[----:B------:R-:W-:Y:S02]  /*3e20*/  HADD2.F32 R126, -RZ, R154.H0_H0 ;  /* 0x2000009aff7e7230 */ /* 0x000fe40000004100 */
[----:B------:R-:W-:Y:S01]  /*3e30*/  F2FP.F16.F32.PACK_AB R43, R43, R124 ;  /* 0x0000007c2b2b723e */ /* 0x000fe200000000ff */
[-C--:B------:R-:W-:Y:S01]  /*3e40*/  FMUL.FTZ R127, R40, R128.reuse ;  /* 0x00000080287f7220 */ /* 0x080fe20000410000 */
[----:B------:R-:W-:-:S03]  /*3e50*/  FMUL.FTZ R128, R153, R128 ;  /* 0x0000008099807220 */ /* 0x000fc60000410000 */
[-C--:B------:R-:W-:Y:S01]  /*3e60*/  FFMA.FTZ R127, R153, R126.reuse, -R127 ;  /* 0x0000007e997f7223 */ /* 0x080fe2000001087f */
[----:B------:R-:W-:Y:S01]  /*3e70*/  FFMA.FTZ R40, R40, R126, R128 ;  /* 0x0000007e28287223 */ /* 0x000fe20000010080 */
[----:B------:R-:W-:Y:S02]  /*3e80*/  HADD2.F32 R126, -RZ, R170.H1_H1 ;  /* 0x300000aaff7e7230 */ /* 0x000fe40000004100 */
[----:B------:R-:W-:Y:S02]  /*3e90*/  HADD2.F32 R128, -RZ, R42.H1_H1 ;  /* 0x3000002aff807230 */ /* 0x000fe40000004100 */
[----:B------:R-:W-:Y:S01]  /*3ea0*/  HADD2.F32 R153, -RZ, R154.H1_H1 ;  /* 0x3000009aff997230 */ /* 0x000fe20000004100 */
[----:B------:R-:W-:Y:S01]  /*3eb0*/  F2FP.F16.F32.PACK_AB R40, R40, R127 ;  /* 0x0000007f2828723e */ /* 0x000fe200000000ff */
[----:B------:R-:W-:Y:S02]  /*3ec0*/  HADD2.F32 R42, -RZ, R42.H0_H0 ;  /* 0x2000002aff2a7230 */ /* 0x000fe40000004100 */
[----:B------:R-:W-:-:S04]  /*3ed0*/  FMUL.FTZ R154, R128, R126 ;  /* 0x0000007e809a7220 */ /* 0x000fc80000410000 */
[C---:B------:R-:W-:Y:S01]  /*3ee0*/  FFMA.FTZ R154, R42.reuse, R153, -R154 ;  /* 0x000000992a9a7223 */ /* 0x040fe2000001089a */
[----:B------:R-:W-:-:S04]  /*3ef0*/  FMUL.FTZ R42, R42, R126 ;  /* 0x0000007e2a2a7220 */ /* 0x000fc80000410000 */
[----:B------:R-:W-:-:S05]  /*3f00*/  FFMA.FTZ R42, R128, R153, R42 ;  /* 0x00000099802a7223 */ /* 0x000fca000001002a */
[----:B------:R-:W-:-:S07]  /*3f10*/  F2FP.F16.F32.PACK_AB R42, R42, R154 ;  /* 0x0000009a2a2a723e */ /* 0x000fce00000000ff */
.L_x_448:
[----:B------:R-:W-:Y:S05]  /*3f20*/  BSYNC B3 ;  /* 0x0000000000037941 */ /* 0x000fea0003800000 */
.L_x_447:
[----:B--2---:R1:W-:Y:S02]  /*3f30*/  STG.E.128 desc[UR56][R48.64], R40 ;  /* 0x0000002830007986 */ /* 0x0043e4000c101d38 */
.L_x_446:
[----:B------:R-:W-:Y:S05]  /*3f40*/  BSYNC B2 ;  /* 0x0000000000027941 */ /* 0x000fea0003800000 */
.L_x_445:
[----:B------:R-:W-:Y:S01]  /*3f50*/  ISETP.NE.AND P3, PT, R38, RZ, PT ;  /* 0x000000ff2600720c */ /* 0x000fe20003f65270 */
[----:B------:R-:W-:-:S12]  /*3f60*/  BSSY B2, `(.L_x_449) ;  /* 0x0000033000027945 */ /* 0x000fd80003800000 */
[----:B------:R-:W-:Y:S05]  /*3f70*/  @!P3 BRA `(.L_x_450) ;  /* 0x0000000000c4b947 */ /* 0x000fea0003800000 */
[----:B-1----:R1:W2:Y:S01]  /*3f80*/  LDS.128 R40, [R46] ;  /* 0x000000002e287984 */ /* 0x0022a20000000c00 */
[----:B------:R-:W-:Y:S01]  /*3f90*/  ISETP.GE.AND P3, PT, R187, R117, PT ;  /* 0x00000075bb00720c */ /* 0x000fe20003f66270 */
[----:B------:R-:W-:-:S12]  /*3fa0*/  BSSY B3, `(.L_x_451) ;  /* 0x000002d000037945 */ /* 0x000fd80003800000 */
[----:B-1----:R-:W-:Y:S05]  /*3fb0*/  @P3 BRA `(.L_x_452) ;  /* 0x0000000000ac3947 */ /* 0x002fea0003800000 */
[--C-:B------:R-:W-:Y:S02]  /*3fc0*/  SHF.R.U64 R124, R94, 0x10, R95.reuse ;  /* 0x000000105e7c7819 */ /* 0x100fe4000000125f */
[----:B------:R-:W-:Y:S01]  /*3fd0*/  SHF.R.U32.HI R94, RZ, 0x10, R95 ;  /* 0x00000010ff5e7819 */ /* 0x000fe2000001165f */
[----:B--2---:R-:W-:Y:S01]  /*3fe0*/  IMAD.MOV.U32 R95, RZ, RZ, R41 ;  /* 0x000000ffff5f7224 */ /* 0x004fe200078e0029 */
[--C-:B------:R-:W-:Y:S01]  /*3ff0*/  SHF.R.U64 R125, R120, 0x10, R121.reuse ;  /* 0x00000010787d7819 */ /* 0x100fe20000001279 */
[----:B------:R-:W-:Y:S01]  /*4000*/  HADD2.F32 R124, -RZ, R124.H0_H0 ;  /* 0x2000007cff7c7230 */ /* 0x000fe20000004100 */
[----:B------:R-:W-:Y:S02]  /*4010*/  SHF.R.U32.HI R120, RZ, 0x10, R121 ;  /* 0x00000010ff787819 */ /* 0x000fe40000011679 */
[----:B------:R-:W-:Y:S02]  /*4020*/  HADD2.F32 R121, -RZ, R95.H1_H1 ;  /* 0x3000005fff797230 */ /* 0x000fe40000004100 */
[----:B------:R-:W-:-:S02]  /*4030*/  HADD2.F32 R41, -RZ, R125.H0_H0 ;  /* 0x2000007dff297230 */ /* 0x000fc40000004100 */
[----:B------:R-:W-:Y:S02]  /*4040*/  HADD2.F32 R125, -RZ, R95.H0_H0 ;  /* 0x2000005fff7d7230 */ /* 0x000fe40000004100 */
[----:B------:R-:W-:Y:S02]  /*4050*/  HADD2.F32 R120, -RZ, R120.H0_H0 ;  /* 0x20000078ff787230 */ /* 0x000fe40000004100 */
[-C--:B------:R-:W-:Y:S01]  /*4060*/  FMUL.FTZ R95, R121, R41.reuse ;  /* 0x00000029795f7220 */ /* 0x080fe20000410000 */
[----:B------:R-:W-:-:S03]  /*4070*/  FMUL.FTZ R41, R125, R41 ;  /* 0x000000297d297220 */ /* 0x000fc60000410000 */
[-C--:B------:R-:W-:Y:S01]  /*4080*/  FFMA.FTZ R95, R125, R124.reuse, -R95 ;  /* 0x0000007c7d5f7223 */ /* 0x080fe2000001085f */
[----:B------:R-:W-:Y:S02]  /*4090*/  IMAD.MOV.U32 R125, RZ, RZ, R40 ;  /* 0x000000ffff7d7224 */ /* 0x000fe400078e0028 */
[----:B------:R-:W-:Y:S01]  /*40a0*/  FFMA.FTZ R41, R121, R124, R41 ;  /* 0x0000007c79297223 */ /* 0x000fe20000010029 */
[----:B------:R-:W-:Y:S02]  /*40b0*/  IMAD.MOV.U32 R121, RZ, RZ, R43 ;  /* 0x000000ffff797224 */ /* 0x000fe400078e002b */
[----:B------:R-:W-:Y:S02]  /*40c0*/  HADD2.F32 R124, -RZ, R94.H0_H0 ;  /* 0x2000005eff7c7230 */ /* 0x000fe40000004100 */
[----:B------:R-:W-:Y:S01]  /*40d0*/  HADD2.F32 R40, -RZ, R125.H1_H1 ;  /* 0x3000007dff287230 */ /* 0x000fe20000004100 */
[----:B------:R-:W-:Y:S01]  /*40e0*/  F2FP.F16.F32.PACK_AB R41, R41, R95 ;  /* 0x0000005f2929723e */ /* 0x000fe200000000ff */
[----:B------:R-:W-:-:S02]  /*40f0*/  HADD2.F32 R43, -RZ, R121.H1_H1 ;  /* 0x30000079ff2b7230 */ /* 0x000fc40000004100 */
[----:B------:R-:W-:Y:S02]  /*4100*/  HADD2.F32 R121, -RZ, R121.H0_H0 ;  /* 0x20000079ff797230 */ /* 0x000fe40000004100 */
[----:B------:R-:W-:Y:S02]  /*4110*/  HADD2.F32 R125, -RZ, R125.H0_H0 ;  /* 0x2000007dff7d7230 */ /* 0x000fe40000004100 */
[-C--:B------:R-:W-:Y:S01]  /*4120*/  FMUL.FTZ R94, R43, R120.reuse ;  /* 0x000000782b5e7220 */ /* 0x080fe20000410000 */
[----:B------:R-:W-:-:S03]  /*4130*/  FMUL.FTZ R120, R121, R120 ;  /* 0x0000007879787220 */ /* 0x000fc60000410000 */
[-C--:B------:R-:W-:Y:S01]  /*4140*/  FFMA.FTZ R94, R121, R124.reuse, -R94 ;  /* 0x0000007c795e7223 */ /* 0x080fe2000001085e */
        /* <DEDUP_REMOVED lines=9> */
[--C-:B------:R-:W-:Y:S02]  /*41e0*/  HADD2.F32 R124, -RZ, R42.reuse.H1_H1 ;  /* 0x3000002aff7c7230 */ /* 0x100fe40000004100 */
        /* <DEDUP_REMOVED lines=8> */
.L_x_452:
[----:B------:R-:W-:Y:S05]  /*4270*/  BSYNC B3 ;  /* 0x0000000000037941 */ /* 0x000fea0003800000 */
.L_x_451:
[----:B--2---:R2:W-:Y:S02]  /*4280*/  STG.E.128 desc[UR56][R48.64+0x40], R40 ;  /* 0x0000402830007986 */ /* 0x0045e4000c101d38 */
.L_x_450:
[----:B------:R-:W-:Y:S05]  /*4290*/  BSYNC B2 ;  /* 0x0000000000027941 */ /* 0x000fea0003800000 */
.L_x_449:
[----:B------:R-:W-:Y:S01]  /*42a0*/  ISETP.NE.AND P3, PT, R39, RZ, PT ;  /* 0x000000ff2700720c */ /* 0x000fe20003f65270 */
[----:B------:R-:W-:-:S12]  /*42b0*/  BSSY B2, `(.L_x_453) ;  /* 0x0000033000027945 */ /* 0x000fd80003800000 */
[----:B------:R-:W-:Y:S05]  /*42c0*/  @!P3 BRA `(.L_x_454) ;  /* 0x0000000000c4b947 */ /* 0x000fea0003800000 */
[----:B-12---:R1:W2:Y:S01]  /*42d0*/  LDS.128 R40, [R47+0x4000] ;  /* 0x004000002f287984 */ /* 0x0062a20000000c00 */
[----:B------:R-:W-:Y:S01]  /*42e0*/  ISETP.GE.AND P3, PT, R186, R117, PT ;  /* 0x00000075ba00720c */ /* 0x000fe20003f66270 */
[----:B------:R-:W-:-:S12]  /*42f0*/  BSSY B3, `(.L_x_455) ;  /* 0x000002d000037945 */ /* 0x000fd80003800000 */
[----:B-1----:R-:W-:Y:S05]  /*4300*/  @P3 BRA `(.L_x_456) ;  /* 0x0000000000ac3947 */ /* 0x002fea0003800000 */
[--C-:B------:R-:W-:Y:S02]  /*4310*/  SHF.R.U64 R94, R86, 0x10, R87.reuse ;  /* 0x00000010565e7819 */ /* 0x100fe40000001257 */
[----:B------:R-:W-:Y:S02]  /*4320*/  SHF.R.U32.HI R86, RZ, 0x10, R87 ;  /* 0x00000010ff567819 */ /* 0x000fe40000011657 */
[--C-:B------:R-:W-:Y:S01]  /*4330*/  SHF.R.U64 R95, R92, 0x10, R93.reuse ;  /* 0x000000105c5f7819 */ /* 0x100fe2000000125d */
[----:B------:R-:W-:Y:S01]  /*4340*/  HADD2.F32 R94, -RZ, R94.H0_H0 ;  /* 0x2000005eff5e7230 */ /* 0x000fe20000004100 */
[----:B--2---:R-:W-:Y:S02]  /*4350*/  MOV R87, R41 ;  /* 0x0000002900577202 */ /* 0x004fe40000000f00 */
[----:B------:R-:W-:Y:S01]  /*4360*/  SHF.R.U32.HI R92, RZ, 0x10, R93 ;  /* 0x00000010ff5c7819 */ /* 0x000fe2000001165d */
[----:B------:R-:W-:Y:S02]  /*4370*/  HADD2.F32 R41, -RZ, R95.H0_H0 ;  /* 0x2000005fff297230 */ /* 0x000fe40000004100 */
[----:B------:R-:W-:-:S02]  /*4380*/  HADD2.F32 R93, -RZ, R87.H1_H1 ;  /* 0x30000057ff5d7230 */ /* 0x000fc40000004100 */
        /* <DEDUP_REMOVED lines=35> */
.L_x_456:
[----:B------:R-:W-:Y:S05]  /*45c0*/  BSYNC B3 ;  /* 0x0000000000037941 */ /* 0x000fea0003800000 */
.L_x_455:
[----:B--2---:R3:W-:Y:S02]  /*45d0*/  STG.E.128 desc[UR56][R48.64+0x80], R40 ;  /* 0x0000802830007986 */ /* 0x0047e4000c101d38 */
.L_x_454:
[----:B------:R-:W-:Y:S05]  /*45e0*/  BSYNC B2 ;  /* 0x0000000000027941 */ /* 0x000fea0003800000 */
.L_x_453:
[----:B------:R-:W-:Y:S01]  /*45f0*/  ISETP.NE.AND P3, PT, R96, RZ, PT ;  /* 0x000000ff6000720c */ /* 0x000fe20003f65270 */
[----:B------:R-:W-:-:S12]  /*4600*/  BSSY B2, `(.L_x_457) ;  /* 0x0000038000027945 */ /* 0x000fd80003800000 */
[----:B------:R-:W-:Y:S05]  /*4610*/  @!P3 BRA `(.L_x_458) ;  /* 0x0000000000d8b947 */ /* 0x000fea0003800000 */
[----:B-123--:R1:W2:Y:S01]  /*4620*/  LDS.128 R40, [R46+0x4000] ;  /* 0x004000002e287984 */ /* 0x00e2a20000000c00 */
[----:B------:R-:W-:Y:S01]  /*4630*/  ISETP.GE.AND P3, PT, R189, R117, PT ;  /* 0x00000075bd00720c */ /* 0x000fe20003f66270 */
[----:B------:R-:W-:-:S12]  /*4640*/  BSSY B3, `(.L_x_459) ;  /* 0x0000032000037945 */ /* 0x000fd80003800000 */
[----:B-1----:R-:W-:Y:S05]  /*4650*/  @P3 BRA `(.L_x_460) ;  /* 0x0000000000c03947 */ /* 0x002fea0003800000 */
[----:B------:R-:W-:Y:S01]  /*4660*/  SHF.R.U64 R86, R84, 0x10, R85 ;  /* 0x0000001054567819 */ /* 0x000fe20000001255 */
[----:B--2---:R-:W-:Y:S01]  /*4670*/  IMAD.MOV.U32 R84, RZ, RZ, R41 ;  /* 0x000000ffff547224 */ /* 0x004fe200078e0029 */
[--C-:B------:R-:W-:Y:S01]  /*4680*/  SHF.R.U64 R82, R82, 0x10, R83.reuse ;  /* 0x0000001052527819 */ /* 0x100fe20000001253 */
[----:B------:R-:W-:Y:S01]  /*4690*/  HADD2.F32 R92, -RZ, R164.H1_H1 ;  /* 0x300000a4ff5c7230 */ /* 0x000fe20000004100 */
[----:B------:R-:W-:Y:S01]  /*46a0*/  SHF.R.U32.HI R83, RZ, 0x10, R83 ;  /* 0x00000010ff537819 */ /* 0x000fe20000011653 */
[----:B------:R-:W-:Y:S02]  /*46b0*/  HADD2.F32 R86, -RZ, R86.H0_H0 ;  /* 0x20000056ff567230 */ /* 0x000fe40000004100 */
[--C-:B------:R-:W-:Y:S02]  /*46c0*/  HADD2.F32 R41, -RZ, R84.reuse.H1_H1 ;  /* 0x30000054ff297230 */ /* 0x100fe40000004100 */
[----:B------:R-:W-:Y:S02]  /*46d0*/  HADD2.F32 R84, -RZ, R84.H0_H0 ;  /* 0x20000054ff547230 */ /* 0x000fe40000004100 */
[----:B------:R-:W-:-:S02]  /*46e0*/  HADD2.F32 R82, -RZ, R82.H0_H0 ;  /* 0x20000052ff527230 */ /* 0x000fc40000004100 */
[CC--:B------:R-:W-:Y:S01]  /*46f0*/  FMUL.FTZ R87, R41.reuse, R86.reuse ;  /* 0x0000005629577220 */ /* 0x0c0fe20000410000 */
[----:B------:R-:W-:Y:S02]  /*4700*/  HADD2.F32 R83, -RZ, R83.H0_H0 ;  /* 0x20000053ff537230 */ /* 0x000fe40000004100 */
[C---:B------:R-:W-:Y:S01]  /*4710*/  FMUL.FTZ R86, R84.reuse, R86 ;  /* 0x0000005654567220 */ /* 0x040fe20000410000 */
[-C--:B------:R-:W-:Y:S01]  /*4720*/  FFMA.FTZ R87, R84, R82.reuse, -R87 ;  /* 0x0000005254577223 */ /* 0x080fe20000010857 */
[----:B------:R-:W-:Y:S02]  /*4730*/  SHF.R.U32.HI R84, RZ, 0x10, R85 ;  /* 0x00000010ff547819 */ /* 0x000fe40000011655 */
[----:B------:R-:W-:Y:S01]  /*4740*/  FFMA.FTZ R86, R41, R82, R86 ;  /* 0x0000005229567223 */ /* 0x000fe20000010056 */
[----:B------:R-:W-:Y:S01]  /*4750*/  MOV R82, R40 ;  /* 0x0000002800527202 */ /* 0x000fe20000000f00 */
[----:B------:R-:W-:Y:S02]  /*4760*/  IMAD.MOV.U32 R40, RZ, RZ, R43 ;  /* 0x000000ffff287224 */ /* 0x000fe400078e002b */
[----:B------:R-:W-:Y:S01]  /*4770*/  HADD2.F32 R43, -RZ, R84.H0_H0 ;  /* 0x20000054ff2b7230 */ /* 0x000fe20000004100 */
[----:B------:R-:W-:-:S02]  /*4780*/  F2FP.F16.F32.PACK_AB R86, R86, R87 ;  /* 0x000000575656723e */ /* 0x000fc400000000ff */
[--C-:B------:R-:W-:Y:S02]  /*4790*/  HADD2.F32 R41, -RZ, R40.reuse.H1_H1 ;  /* 0x30000028ff297230 */ /* 0x100fe40000004100 */
[----:B------:R-:W-:-:S03]  /*47a0*/  HADD2.F32 R40, -RZ, R40.H0_H0 ;  /* 0x20000028ff287230 */ /* 0x000fc60000004100 */
[CC--:B------:R-:W-:Y:S02]  /*47b0*/  FMUL.FTZ R84, R41.reuse, R43.reuse ;  /* 0x0000002b29547220 */ /* 0x0c0fe40000410000 */
[C---:B------:R-:W-:Y:S02]  /*47c0*/  FMUL.FTZ R43, R40.reuse, R43 ;  /* 0x0000002b282b7220 */ /* 0x040fe40000410000 */
[-C--:B------:R-:W-:Y:S01]  /*47d0*/  FFMA.FTZ R40, R40, R83.reuse, -R84 ;  /* 0x0000005328287223 */ /* 0x080fe20000010854 */
[----:B------:R-:W-:Y:S02]  /*47e0*/  HADD2.F32 R84, -RZ, R165.H1_H1 ;  /* 0x300000a5ff547230 */ /* 0x000fe40000004100 */
[----:B------:R-:W-:Y:S01]  /*47f0*/  FFMA.FTZ R41, R41, R83, R43 ;  /* 0x0000005329297223 */ /* 0x000fe2000001002b */
[----:B------:R-:W-:Y:S02]  /*4800*/  IMAD.MOV.U32 R83, RZ, RZ, R42 ;  /* 0x000000ffff537224 */ /* 0x000fe400078e002a */
[----:B------:R-:W-:-:S02]  /*4810*/  HADD2.F32 R42, -RZ, R82.H1_H1 ;  /* 0x30000052ff2a7230 */ /* 0x000fc40000004100 */
[----:B------:R-:W-:Y:S02]  /*4820*/  HADD2.F32 R43, -RZ, R82.H0_H0 ;  /* 0x20000052ff2b7230 */ /* 0x000fe40000004100 */
[----:B------:R-:W-:Y:S02]  /*4830*/  HADD2.F32 R82, -RZ, R165.H0_H0 ;  /* 0x200000a5ff527230 */ /* 0x000fe40000004100 */
[-C--:B------:R-:W-:Y:S01]  /*4840*/  FMUL.FTZ R85, R42, R84.reuse ;  /* 0x000000542a557220 */ /* 0x080fe20000410000 */
[----:B------:R-:W-:-:S03]  /*4850*/  FMUL.FTZ R84, R43, R84 ;  /* 0x000000542b547220 */ /* 0x000fc60000410000 */
[-C--:B------:R-:W-:Y:S01]  /*4860*/  FFMA.FTZ R43, R43, R82.reuse, -R85 ;  /* 0x000000522b2b7223 */ /* 0x080fe20000010855 */
[----:B------:R-:W-:Y:S01]  /*4870*/  FFMA.FTZ R42, R42, R82, R84 ;  /* 0x000000522a2a7223 */ /* 0x000fe20000010054 */
[--C-:B------:R-:W-:Y:S02]  /*4880*/  HADD2.F32 R82, -RZ, R83.reuse.H1_H1 ;  /* 0x30000053ff527230 */ /* 0x100fe40000004100 */
[----:B------:R-:W-:Y:S02]  /*4890*/  HADD2.F32 R84, -RZ, R83.H0_H0 ;  /* 0x20000053ff547230 */ /* 0x000fe40000004100 */
[----:B------:R-:W-:Y:S02]  /*48a0*/  HADD2.F32 R83, -RZ, R164.H0_H0 ;  /* 0x200000a4ff537230 */ /* 0x000fe40000004100 */
[-C--:B------:R-:W-:Y:S01]  /*48b0*/  FMUL.FTZ R85, R82, R92.reuse ;  /* 0x0000005c52557220 */ /* 0x080fe20000410000 */
[----:B------:R-:W-:Y:S01]  /*48c0*/  F2FP.F16.F32.PACK_AB R42, R42, R43 ;  /* 0x0000002b2a2a723e */ /* 0x000fe200000000ff */
[----:B------:R-:W-:-:S02]  /*48d0*/  FMUL.FTZ R92, R84, R92 ;  /* 0x0000005c545c7220 */ /* 0x000fc40000410000 */
[-C--:B------:R-:W-:Y:S02]  /*48e0*/  FFMA.FTZ R85, R84, R83.reuse, -R85 ;  /* 0x0000005354557223 */ /* 0x080fe40000010855 */
[----:B------:R-:W-:Y:S01]  /*48f0*/  FFMA.FTZ R92, R82, R83, R92 ;  /* 0x00000053525c7223 */ /* 0x000fe2000001005c */
[----:B------:R-:W-:Y:S01]  /*4900*/  F2FP.F16.F32.PACK_AB R82, R41, R40 ;  /* 0x000000282952723e */ /* 0x000fe200000000ff */
[----:B------:R-:W-:Y:S01]  /*4910*/  IMAD.MOV.U32 R40, RZ, RZ, R42 ;  /* 0x000000ffff287224 */ /* 0x000fe200078e002a */
[----:B------:R-:W-:Y:S02]  /*4920*/  MOV R41, R86 ;  /* 0x0000005600297202 */ /* 0x000fe40000000f00 */
[----:B------:R-:W-:Y:S01]  /*4930*/  F2FP.F16.F32.PACK_AB R85, R92, R85 ;  /* 0x000000555c55723e */ /* 0x000fe200000000ff */
[----:B------:R-:W-:-:S04]  /*4940*/  IMAD.MOV.U32 R43, RZ, RZ, R82 ;  /* 0x000000ffff2b7224 */ /* 0x000fc800078e0052 */
[----:B------:R-:W-:-:S07]  /*4950*/  IMAD.MOV.U32 R42, RZ, RZ, R85 ;  /* 0x000000ffff2a7224 */ /* 0x000fce00078e0055 */
.L_x_460:
[----:B------:R-:W-:Y:S05]  /*4960*/  BSYNC B3 ;  /* 0x0000000000037941 */ /* 0x000fea0003800000 */
.L_x_459:
[----:B--2---:R4:W-:Y:S02]  /*4970*/  STG.E.128 desc[UR56][R48.64+0xc0], R40 ;  /* 0x0000c02830007986 */ /* 0x0049e4000c101d38 */
.L_x_458:
[----:B------:R-:W-:Y:S05]  /*4980*/  BSYNC B2 ;  /* 0x0000000000027941 */ /* 0x000fea0003800000 */
.L_x_457:
[----:B------:R-:W-:Y:S01]  /*4990*/  ISETP.NE.AND P3, PT, R97, RZ, PT ;  /* 0x000000ff6100720c */ /* 0x000fe20003f65270 */
[----:B------:R-:W-:-:S12]  /*49a0*/  BSSY B2, `(.L_x_461) ;  /* 0x0000035000027945 */ /* 0x000fd80003800000 */
[----:B------:R-:W-:Y:S05]  /*49b0*/  @!P3 BRA `(.L_x_462) ;  /* 0x0000000000ccb947 */ /* 0x000fea0003800000 */
[----:B-1234-:R1:W2:Y:S01]  /*49c0*/  LDS.128 R40, [R47+0x8000] ;  /* 0x008000002f287984 */ /* 0x01e2a20000000c00 */
[----:B------:R-:W-:Y:S01]  /*49d0*/  ISETP.GE.AND P3, PT, R188, R117, PT ;  /* 0x00000075bc00720c */ /* 0x000fe20003f66270 */
[----:B------:R-:W-:-:S12]  /*49e0*/  BSSY B3, `(.L_x_463) ;  /* 0x000002f000037945 */ /* 0x000fd80003800000 */
[----:B-1----:R-:W-:Y:S05]  /*49f0*/  @P3 BRA `(.L_x_464) ;  /* 0x0000000000b43947 */ /* 0x002fea0003800000 */
[----:B------:R-:W-:Y:S01]  /*4a00*/  SHF.R.U64 R83, R80, 0x10, R81 ;  /* 0x0000001050537819 */ /* 0x000fe20000001251 */
[----:B--2---:R-:W-:Y:S01]  /*4a10*/  IMAD.MOV.U32 R80, RZ, RZ, R41 ;  /* 0x000000ffff507224 */ /* 0x004fe200078e0029 */
[----:B------:R-:W-:-:S03]  /*4a20*/  SHF.R.U64 R78, R78, 0x10, R79 ;  /* 0x000000104e4e7819 */ /* 0x000fc6000000124f */
[----:B------:R-:W-:Y:S02]  /*4a30*/  HADD2.F32 R83, -RZ, R83.H0_H0 ;  /* 0x20000053ff537230 */ /* 0x000fe40000004100 */
[--C-:B------:R-:W-:Y:S02]  /*4a40*/  HADD2.F32 R41, -RZ, R80.reuse.H1_H1 ;  /* 0x30000050ff297230 */ /* 0x100fe40000004100 */
[----:B------:R-:W-:Y:S02]  /*4a50*/  HADD2.F32 R80, -RZ, R80.H0_H0 ;  /* 0x20000050ff507230 */ /* 0x000fe40000004100 */
[----:B------:R-:W-:Y:S02]  /*4a60*/  HADD2.F32 R78, -RZ, R78.H0_H0 ;  /* 0x2000004eff4e7230 */ /* 0x000fe40000004100 */
[-C--:B------:R-:W-:Y:S01]  /*4a70*/  FMUL.FTZ R82, R41, R83.reuse ;  /* 0x0000005329527220 */ /* 0x080fe20000410000 */
[----:B------:R-:W-:-:S03]  /*4a80*/  FMUL.FTZ R83, R80, R83 ;  /* 0x0000005350537220 */ /* 0x000fc60000410000 */
[-C--:B------:R-:W-:Y:S01]  /*4a90*/  FFMA.FTZ R82, R80, R78.reuse, -R82 ;  /* 0x0000004e50527223 */ /* 0x080fe20000010852 */
[----:B------:R-:W-:Y:S01]  /*4aa0*/  FFMA.FTZ R83, R41, R78, R83 ;  /* 0x0000004e29537223 */ /* 0x000fe20000010053 */
[----:B------:R-:W-:Y:S01]  /*4ab0*/  SHF.R.U32.HI R78, RZ, 0x10, R79 ;  /* 0x00000010ff4e7819 */ /* 0x000fe2000001164f */
[--C-:B------:R-:W-:Y:S01]  /*4ac0*/  HADD2.F32 R41, -RZ, R43.reuse.H1_H1 ;  /* 0x3000002bff297230 */ /* 0x100fe20000004100 */
[----:B------:R-:W-:Y:S01]  /*4ad0*/  SHF.R.U32.HI R79, RZ, 0x10, R81 ;  /* 0x00000010ff4f7819 */ /* 0x000fe20000011651 */
[----:B------:R-:W-:Y:S01]  /*4ae0*/  HADD2.F32 R43, -RZ, R43.H0_H0 ;  /* 0x2000002bff2b7230 */ /* 0x000fe20000004100 */
[----:B------:R-:W-:Y:S01]  /*4af0*/  F2FP.F16.F32.PACK_AB R82, R83, R82 ;  /* 0x000000525352723e */ /* 0x000fe200000000ff */
[----:B------:R-:W-:Y:S02]  /*4b00*/  HADD2.F32 R78, -RZ, R78.H0_H0 ;  /* 0x2000004eff4e7230 */ /* 0x000fe40000004100 */
[----:B------:R-:W-:-:S05]  /*4b10*/  HADD2.F32 R79, -RZ, R79.H0_H0 ;  /* 0x2000004fff4f7230 */ /* 0x000fca0000004100 */
[-C--:B------:R-:W-:Y:S01]  /*4b20*/  FMUL.FTZ R80, R41, R79.reuse ;  /* 0x0000004f29507220 */ /* 0x080fe20000410000 */
[----:B------:R-:W-:-:S03]  /*4b30*/  FMUL.FTZ R79, R43, R79 ;  /* 0x0000004f2b4f7220 */ /* 0x000fc60000410000 */
[-C--:B------:R-:W-:Y:S01]  /*4b40*/  FFMA.FTZ R80, R43, R78.reuse, -R80 ;  /* 0x0000004e2b507223 */ /* 0x080fe20000010850 */
[----:B------:R-:W-:Y:S01]  /*4b50*/  FFMA.FTZ R79, R41, R78, R79 ;  /* 0x0000004e294f7223 */ /* 0x000fe2000001004f */
[--C-:B------:R-:W-:Y:S02]  /*4b60*/  HADD2.F32 R41, -RZ, R40.reuse.H0_H0 ;  /* 0x20000028ff297230 */ /* 0x100fe40000004100 */
[----:B------:R-:W-:Y:S02]  /*4b70*/  HADD2.F32 R40, -RZ, R40.H1_H1 ;  /* 0x30000028ff287230 */ /* 0x000fe40000004100 */
[--C-:B------:R-:W-:Y:S01]  /*4b80*/  HADD2.F32 R43, -RZ, R162.reuse.H1_H1 ;  /* 0x300000a2ff2b7230 */ /* 0x100fe20000004100 */
[----:B------:R-:W-:Y:S01]  /*4b90*/  F2FP.F16.F32.PACK_AB R79, R79, R80 ;  /* 0x000000504f4f723e */ /* 0x000fe200000000ff */
[----:B------:R-:W-:Y:S02]  /*4ba0*/  HADD2.F32 R78, -RZ, R161.H1_H1 ;  /* 0x300000a1ff4e7230 */ /* 0x000fe40000004100 */
[----:B------:R-:W-:-:S02]  /*4bb0*/  HADD2.F32 R162, -RZ, R162.H0_H0 ;  /* 0x200000a2ffa27230 */ /* 0x000fc40000004100 */
[CC--:B------:R-:W-:Y:S01]  /*4bc0*/  FMUL.FTZ R81, R40.reuse, R43.reuse ;  /* 0x0000002b28517220 */ /* 0x0c0fe20000410000 */
[C---:B------:R-:W-:Y:S01]  /*4bd0*/  FMUL.FTZ R43, R41.reuse, R43 ;  /* 0x0000002b292b7220 */ /* 0x040fe20000410000 */
[----:B------:R-:W-:Y:S02]  /*4be0*/  HADD2.F32 R161, -RZ, R161.H0_H0 ;  /* 0x200000a1ffa17230 */ /* 0x000fe40000004100 */
[-C--:B------:R-:W-:Y:S01]  /*4bf0*/  FFMA.FTZ R81, R41, R78.reuse, -R81 ;  /* 0x0000004e29517223 */ /* 0x080fe20000010851 */
[----:B------:R-:W-:Y:S01]  /*4c00*/  FFMA.FTZ R43, R40, R78, R43 ;  /* 0x0000004e282b7223 */ /* 0x000fe2000001002b */
[--C-:B------:R-:W-:Y:S02]  /*4c10*/  HADD2.F32 R40, -RZ, R42.reuse.H0_H0 ;  /* 0x2000002aff287230 */ /* 0x100fe40000004100 */
[----:B------:R-:W-:Y:S02]  /*4c20*/  HADD2.F32 R42, -RZ, R42.H1_H1 ;  /* 0x3000002aff2a7230 */ /* 0x000fe40000004100 */
[----:B------:R-:W-:-:S03]  /*4c30*/  F2FP.F16.F32.PACK_AB R43, R43, R81 ;  /* 0x000000512b2b723e */ /* 0x000fc600000000ff */
[-C--:B------:R-:W-:Y:S01]  /*4c40*/  FMUL.FTZ R41, R42, R162.reuse ;  /* 0x000000a22a297220 */ /* 0x080fe20000410000 */
[----:B------:R-:W-:-:S03]  /*4c50*/  FMUL.FTZ R162, R40, R162 ;  /* 0x000000a228a27220 */ /* 0x000fc60000410000 */
[-C--:B------:R-:W-:Y:S01]  /*4c60*/  FFMA.FTZ R41, R40, R161.reuse, -R41 ;  /* 0x000000a128297223 */ /* 0x080fe20000010829 */
[----:B------:R-:W-:Y:S01]  /*4c70*/  FFMA.FTZ R162, R42, R161, R162 ;  /* 0x000000a12aa27223 */ /* 0x000fe200000100a2 */
[----:B------:R-:W-:Y:S01]  /*4c80*/  MOV R40, R43 ;  /* 0x0000002b00287202 */ /* 0x000fe20000000f00 */
[----:B------:R-:W-:-:S03]  /*4c90*/  IMAD.MOV.U32 R43, RZ, RZ, R79 ;  /* 0x000000ffff2b7224 */ /* 0x000fc600078e004f */
[----:B------:R-:W-:Y:S01]  /*4ca0*/  F2FP.F16.F32.PACK_AB R162, R162, R41 ;  /* 0x00000029a2a2723e */ /* 0x000fe200000000ff */
[----:B------:R-:W-:-:S04]  /*4cb0*/  IMAD.MOV.U32 R41, RZ, RZ, R82 ;  /* 0x000000ffff297224 */ /* 0x000fc800078e0052 */
[----:B------:R-:W-:-:S07]  /*4cc0*/  IMAD.MOV.U32 R42, RZ, RZ, R162 ;  /* 0x000000ffff2a7224 */ /* 0x000fce00078e00a2 */
.L_x_464:
[----:B------:R-:W-:Y:S05]  /*4cd0*/  BSYNC B3 ;  /* 0x0000000000037941 */ /* 0x000fea0003800000 */
.L_x_463:
[----:B--2---:R1:W-:Y:S02]  /*4ce0*/  STG.E.128 desc[UR56][R48.64+0x100], R40 ;  /* 0x0001002830007986 */ /* 0x0043e4000c101d38 */
.L_x_462:
[----:B------:R-:W-:Y:S05]  /*4cf0*/  BSYNC B2 ;  /* 0x0000000000027941 */ /* 0x000fea0003800000 */
.L_x_461:
[----:B------:R-:W-:-:S13]  /*4d00*/  ISETP.NE.AND P3, PT, R98, RZ, PT ;  /* 0x000000ff6200720c */ /* 0x000fda0003f65270 */
[----:B------:R-:W-:Y:S05]  /*4d10*/  @!P3 BRA `(.L_x_444) ;  /* 0x0000000000d0b947 */ /* 0x000fea0003800000 */
[----:B-1234-:R1:W2:Y:S01]  /*4d20*/  LDS.128 R40, [R46+0x8000] ;  /* 0x008000002e287984 */ /* 0x01e2a20000000c00 */
[----:B------:R-:W-:Y:S01]  /*4d30*/  ISETP.GE.AND P3, PT, R190, R117, PT ;  /* 0x00000075be00720c */ /* 0x000fe20003f66270 */
[----:B------:R-:W-:-:S12]  /*4d40*/  BSSY B2, `(.L_x_465) ;  /* 0x0000030000027945 */ /* 0x000fd80003800000 */
[----:B-1----:R-:W-:Y:S05]  /*4d50*/  @P3 BRA `(.L_x_466) ;  /* 0x0000000000b83947 */ /* 0x002fea0003800000 */
[----:B------:R-:W-:Y:S01]  /*4d60*/  SHF.R.U64 R79, R76, 0x10, R77 ;  /* 0x000000104c4f7819 */ /* 0x000fe2000000124d */
[--C-:B--2---:R-:W-:Y:S01]  /*4d70*/  HADD2.F32 R80, -RZ, R42.reuse.H1_H1 ;  /* 0x3000002aff507230 */ /* 0x104fe20000004100 */
[----:B------:R-:W-:Y:S01]  /*4d80*/  MOV R76, R41 ;  /* 0x00000029004c7202 */ /* 0x000fe20000000f00 */
[----:B------:R-:W-:Y:S01]  /*4d90*/  HADD2.F32 R42, -RZ, R42.H0_H0 ;  /* 0x2000002aff2a7230 */ /* 0x000fe20000004100 */
[----:B------:R-:W-:Y:S01]  /*4da0*/  SHF.R.U64 R74, R74, 0x10, R75 ;  /* 0x000000104a4a7819 */ /* 0x000fe2000000124b */
[----:B------:R-:W-:Y:S02]  /*4db0*/  HADD2.F32 R79, -RZ, R79.H0_H0 ;  /* 0x2000004fff4f7230 */ /* 0x000fe40000004100 */
[--C-:B------:R-:W-:Y:S02]  /*4dc0*/  HADD2.F32 R41, -RZ, R76.reuse.H1_H1 ;  /* 0x3000004cff297230 */ /* 0x100fe40000004100 */
[----:B------:R-:W-:Y:S02]  /*4dd0*/  HADD2.F32 R76, -RZ, R76.H0_H0 ;  /* 0x2000004cff4c7230 */ /* 0x000fe40000004100 */
[----:B------:R-:W-:-:S02]  /*4de0*/  HADD2.F32 R74, -RZ, R74.H0_H0 ;  /* 0x2000004aff4a7230 */ /* 0x000fc40000004100 */
[-C--:B------:R-:W-:Y:S01]  /*4df0*/  FMUL.FTZ R78, R41, R79.reuse ;  /* 0x0000004f294e7220 */ /* 0x080fe20000410000 */
[----:B------:R-:W-:-:S03]  /*4e00*/  FMUL.FTZ R79, R76, R79 ;  /* 0x0000004f4c4f7220 */ /* 0x000fc60000410000 */
[-C--:B------:R-:W-:Y:S01]  /*4e10*/  FFMA.FTZ R78, R76, R74.reuse, -R78 ;  /* 0x0000004a4c4e7223 */ /* 0x080fe2000001084e */
[----:B------:R-:W-:Y:S01]  /*4e20*/  SHF.R.U32.HI R76, RZ, 0x10, R77 ;  /* 0x00000010ff4c7819 */ /* 0x000fe2000001164d */
[----:B------:R-:W-:Y:S01]  /*4e30*/  FFMA.FTZ R79, R41, R74, R79 ;  /* 0x0000004a294f7223 */ /* 0x000fe2000001004f */
[----:B------:R-:W-:Y:S01]  /*4e40*/  IMAD.MOV.U32 R41, RZ, RZ, R43 ;  /* 0x000000ffff297224 */ /* 0x000fe200078e002b */
[----:B------:R-:W-:Y:S02]  /*4e50*/  SHF.R.U32.HI R74, RZ, 0x10, R75 ;  /* 0x00000010ff4a7819 */ /* 0x000fe4000001164b */
[----:B------:R-:W-:Y:S01]  /*4e60*/  HADD2.F32 R76, -RZ, R76.H0_H0 ;  /* 0x2000004cff4c7230 */ /* 0x000fe20000004100 */
[----:B------:R-:W-:Y:S01]  /*4e70*/  F2FP.F16.F32.PACK_AB R78, R79, R78 ;  /* 0x0000004e4f4e723e */ /* 0x000fe200000000ff */
[--C-:B------:R-:W-:Y:S02]  /*4e80*/  HADD2.F32 R43, -RZ, R41.reuse.H1_H1 ;  /* 0x30000029ff2b7230 */ /* 0x100fe40000004100 */
[----:B------:R-:W-:-:S02]  /*4e90*/  HADD2.F32 R41, -RZ, R41.H0_H0 ;  /* 0x20000029ff297230 */ /* 0x000fc40000004100 */
[----:B------:R-:W-:Y:S02]  /*4ea0*/  HADD2.F32 R74, -RZ, R74.H0_H0 ;  /* 0x2000004aff4a7230 */ /* 0x000fe40000004100 */
[-C--:B------:R-:W-:Y:S01]  /*4eb0*/  FMUL.FTZ R75, R43, R76.reuse ;  /* 0x0000004c2b4b7220 */ /* 0x080fe20000410000 */
[----:B------:R-:W-:-:S03]  /*4ec0*/  FMUL.FTZ R76, R41, R76 ;  /* 0x0000004c294c7220 */ /* 0x000fc60000410000 */
[-C--:B------:R-:W-:Y:S01]  /*4ed0*/  FFMA.FTZ R75, R41, R74.reuse, -R75 ;  /* 0x0000004a294b7223 */ /* 0x080fe2000001084b */
[--C-:B------:R-:W-:Y:S02]  /*4ee0*/  HADD2.F32 R41, -RZ, R159.reuse.H1_H1 ;  /* 0x3000009fff297230 */ /* 0x100fe40000004100 */
[----:B------:R-:W-:Y:S01]  /*4ef0*/  FFMA.FTZ R76, R43, R74, R76 ;  /* 0x0000004a2b4c7223 */ /* 0x000fe2000001004c */
[--C-:B------:R-:W-:Y:S02]  /*4f00*/  HADD2.F32 R43, -RZ, R40.reuse.H1_H1 ;  /* 0x30000028ff2b7230 */ /* 0x100fe40000004100 */
[----:B------:R-:W-:Y:S02]  /*4f10*/  HADD2.F32 R40, -RZ, R40.H0_H0 ;  /* 0x20000028ff287230 */ /* 0x000fe40000004100 */
[----:B------:R-:W-:Y:S02]  /*4f20*/  HADD2.F32 R74, -RZ, R158.H1_H1 ;  /* 0x3000009eff4a7230 */ /* 0x000fe40000004100 */
[----:B------:R-:W-:Y:S01]  /*4f30*/  FMUL.FTZ R77, R43, R41 ;  /* 0x000000292b4d7220 */ /* 0x000fe20000410000 */
[----:B------:R-:W-:-:S02]  /*4f40*/  HADD2.F32 R159, -RZ, R159.H0_H0 ;  /* 0x2000009fff9f7230 */ /* 0x000fc40000004100 */
[----:B------:R-:W-:Y:S01]  /*4f50*/  FMUL.FTZ R41, R40, R41 ;  /* 0x0000002928297220 */ /* 0x000fe20000410000 */
[----:B------:R-:W-:Y:S01]  /*4f60*/  F2FP.F16.F32.PACK_AB R75, R76, R75 ;  /* 0x0000004b4c4b723e */ /* 0x000fe200000000ff */
[-C--:B------:R-:W-:Y:S01]  /*4f70*/  FFMA.FTZ R77, R40, R74.reuse, -R77 ;  /* 0x0000004a284d7223 */ /* 0x080fe2000001084d */
[----:B------:R-:W-:Y:S02]  /*4f80*/  HADD2.F32 R40, -RZ, R160.H0_H0 ;  /* 0x200000a0ff287230 */ /* 0x000fe40000004100 */
[----:B------:R-:W-:-:S03]  /*4f90*/  FFMA.FTZ R41, R43, R74, R41 ;  /* 0x0000004a2b297223 */ /* 0x000fc60000010029 */
[-C--:B------:R-:W-:Y:S01]  /*4fa0*/  FMUL.FTZ R43, R80, R40.reuse ;  /* 0x00000028502b7220 */ /* 0x080fe20000410000 */
[C---:B------:R-:W-:Y:S01]  /*4fb0*/  FMUL.FTZ R40, R42.reuse, R40 ;  /* 0x000000282a287220 */ /* 0x040fe20000410000 */
[----:B------:R-:W-:Y:S02]  /*4fc0*/  F2FP.F16.F32.PACK_AB R41, R41, R77 ;  /* 0x0000004d2929723e */ /* 0x000fe400000000ff */
[-C--:B------:R-:W-:Y:S01]  /*4fd0*/  FFMA.FTZ R43, R42, R159.reuse, -R43 ;  /* 0x0000009f2a2b7223 */ /* 0x080fe2000001082b */
[----:B------:R-:W-:-:S05]  /*4fe0*/  FFMA.FTZ R40, R80, R159, R40 ;  /* 0x0000009f50287223 */ /* 0x000fca0000010028 */
[----:B------:R-:W-:Y:S01]  /*4ff0*/  F2FP.F16.F32.PACK_AB R43, R40, R43 ;  /* 0x0000002b282b723e */ /* 0x000fe200000000ff */
[----:B------:R-:W-:Y:S02]  /*5000*/  IMAD.MOV.U32 R40, RZ, RZ, R41 ;  /* 0x000000ffff287224 */ /* 0x000fe400078e0029 */
[----:B------:R-:W-:Y:S01]  /*5010*/  IMAD.MOV.U32 R41, RZ, RZ, R78 ;  /* 0x000000ffff297224 */ /* 0x000fe200078e004e */
[----:B------:R-:W-:Y:S01]  /*5020*/  MOV R42, R43 ;  /* 0x0000002b002a7202 */ /* 0x000fe20000000f00 */
[----:B------:R-:W-:-:S07]  /*5030*/  IMAD.MOV.U32 R43, RZ, RZ, R75 ;  /* 0x000000ffff2b7224 */ /* 0x000fce00078e004b */
.L_x_466:
[----:B------:R-:W-:Y:S05]  /*5040*/  BSYNC B2 ;  /* 0x0000000000027941 */ /* 0x000fea0003800000 */
.L_x_465:
[----:B--2---:R1:W-:Y:S02]  /*5050*/  STG.E.128 desc[UR56][R48.64+0x140], R40 ;  /* 0x0001402830007986 */ /* 0x0043e4000c101d38 */
.L_x_444:
[----:B------:R-:W-:Y:S05]  /*5060*/  BSYNC B1 ;  /* 0x0000000000017941 */ /* 0x000fea0003800000 */
.L_x_443:
[----:B------:R-:W-:Y:S05]  /*5070*/  @P4 BRA `(.L_x_467) ;  /* 0x0000005000a84947 */ /* 0x000fea0003800000 */
[----:B------:R-:W-:Y:S01]  /*5080*/  ISETP.NE.AND P3, PT, R34, RZ, PT ;  /* 0x000000ff2200720c */ /* 0x000fe20003f65270 */
[----:B------:R-:W-:-:S12]  /*5090*/  BSSY B1, `(.L_x_468) ;  /* 0x0000032000017945 */ /* 0x000fd80003800000 */
[----:B------:R-:W-:Y:S05]  /*50a0*/  @!P3 BRA `(.L_x_469) ;  /* 0x0000000000c0b947 */ /* 0x000fea0003800000 */
[----:B-1234-:R1:W2:Y:S01]  /*50b0*/  LDS.128 R40, [R47+0x2000] ;  /* 0x002000002f287984 */ /* 0x01e2a20000000c00 */
[----:B------:R-:W-:Y:S01]  /*50c0*/  ISETP.GE.AND P3, PT, R22, R117, PT ;  /* 0x000000751600720c */ /* 0x000fe20003f66270 */
[----:B------:R-:W-:-:S12]  /*50d0*/  BSSY B2, `(.L_x_470) ;  /* 0x000002c000027945 */ /* 0x000fd80003800000 */
[----:B-1----:R-:W-:Y:S05]  /*50e0*/  @P3 BRA `(.L_x_471) ;  /* 0x0000000000a83947 */ /* 0x002fea0003800000 */
[--C-:B------:R-:W-:Y:S02]  /*50f0*/  SHF.R.U64 R49, R72, 0x10, R73.reuse ;  /* 0x0000001048317819 */ /* 0x100fe40000001249 */
[----:B------:R-:W-:Y:S01]  /*5100*/  SHF.R.U32.HI R72, RZ, 0x10, R73 ;  /* 0x00000010ff487819 */ /* 0x000fe20000011649 */
[----:B--2---:R-:W-:Y:S01]  /*5110*/  HADD2.F32 R73, -RZ, R43.H1_H1 ;  /* 0x3000002bff497230 */ /* 0x004fe20000004100 */
[--C-:B------:R-:W-:Y:S01]  /*5120*/  SHF.R.U64 R48, R70, 0x10, R71.reuse ;  /* 0x0000001046307819 */ /* 0x100fe20000001247 */
[----:B------:R-:W-:Y:S01]  /*5130*/  HADD2.F32 R49, -RZ, R49.H0_H0 ;  /* 0x20000031ff317230 */ /* 0x000fe20000004100 */
[----:B------:R-:W-:Y:S01]  /*5140*/  SHF.R.U32.HI R70, RZ, 0x10, R71 ;  /* 0x00000010ff467819 */ /* 0x000fe20000011647 */
[--C-:B------:R-:W-:Y:S02]  /*5150*/  HADD2.F32 R71, -RZ, R41.reuse.H1_H1 ;  /* 0x30000029ff477230 */ /* 0x100fe40000004100 */
[----:B------:R-:W-:Y:S02]  /*5160*/  HADD2.F32 R41, -RZ, R41.H0_H0 ;  /* 0x20000029ff297230 */ /* 0x000fe40000004100 */
[----:B------:R-:W-:-:S02]  /*5170*/  HADD2.F32 R72, -RZ, R72.H0_H0 ;  /* 0x20000048ff487230 */ /* 0x000fc40000004100 */
[----:B------:R-:W-:Y:S02]  /*5180*/  HADD2.F32 R48, -RZ, R48.H0_H0 ;  /* 0x20000030ff307230 */ /* 0x000fe40000004100 */
[-C--:B------:R-:W-:Y:S01]  /*5190*/  FMUL.FTZ R75, R41, R49.reuse ;  /* 0x00000031294b7220 */ /* 0x080fe20000410000 */
[----:B------:R-:W-:Y:S02]  /*51a0*/  HADD2.F32 R74, -RZ, R70.H0_H0 ;  /* 0x20000046ff4a7230 */ /* 0x000fe40000004100 */
[----:B------:R-:W-:Y:S01]  /*51b0*/  FMUL.FTZ R70, R71, R49 ;  /* 0x0000003147467220 */ /* 0x000fe20000410000 */
[----:B------:R-:W-:Y:S02]  /*51c0*/  HADD2.F32 R43, -RZ, R43.H0_H0 ;  /* 0x2000002bff2b7230 */ /* 0x000fe40000004100 */
[----:B------:R-:W-:Y:S01]  /*51d0*/  FMUL.FTZ R49, R73, R72 ;  /* 0x0000004849317220 */ /* 0x000fe20000410000 */
[-C--:B------:R-:W-:Y:S01]  /*51e0*/  FFMA.FTZ R75, R71, R48.reuse, R75 ;  /* 0x00000030474b7223 */ /* 0x080fe2000001004b */
[----:B------:R-:W-:Y:S01]  /*51f0*/  FFMA.FTZ R70, R41, R48, -R70 ;  /* 0x0000003029467223 */ /* 0x000fe20000010846 */
[----:B------:R-:W-:-:S02]  /*5200*/  HADD2.F32 R48, -RZ, R40.H1_H1 ;  /* 0x30000028ff307230 */ /* 0x000fc40000004100 */
[C---:B------:R-:W-:Y:S01]  /*5210*/  FMUL.FTZ R72, R43.reuse, R72 ;  /* 0x000000482b487220 */ /* 0x040fe20000410000 */
[----:B------:R-:W-:Y:S01]  /*5220*/  FFMA.FTZ R49, R43, R74, -R49 ;  /* 0x0000004a2b317223 */ /* 0x000fe20000010831 */
[--C-:B------:R-:W-:Y:S01]  /*5230*/  HADD2.F32 R43, -RZ, R163.reuse.H0_H0 ;  /* 0x200000a3ff2b7230 */ /* 0x100fe20000004100 */
[----:B------:R-:W-:Y:S01]  /*5240*/  F2FP.F16.F32.PACK_AB R70, R75, R70 ;  /* 0x000000464b46723e */ /* 0x000fe200000000ff */
[----:B------:R-:W-:Y:S02]  /*5250*/  HADD2.F32 R40, -RZ, R40.H0_H0 ;  /* 0x20000028ff287230 */ /* 0x000fe40000004100 */
[----:B------:R-:W-:Y:S01]  /*5260*/  FFMA.FTZ R72, R73, R74, R72 ;  /* 0x0000004a49487223 */ /* 0x000fe20000010048 */
[----:B------:R-:W-:Y:S02]  /*5270*/  HADD2.F32 R163, -RZ, R163.H1_H1 ;  /* 0x300000a3ffa37230 */ /* 0x000fe40000004100 */
[----:B------:R-:W-:Y:S01]  /*5280*/  FMUL.FTZ R73, R48, R43 ;  /* 0x0000002b30497220 */ /* 0x000fe20000410000 */
[----:B------:R-:W-:-:S02]  /*5290*/  HADD2.F32 R71, -RZ, R42.H1_H1 ;  /* 0x3000002aff477230 */ /* 0x000fc40000004100 */
[----:B------:R-:W-:Y:S01]  /*52a0*/  FMUL.FTZ R74, R40, R43 ;  /* 0x0000002b284a7220 */ /* 0x000fe20000410000 */
[----:B------:R-:W-:Y:S01]  /*52b0*/  HADD2.F32 R42, -RZ, R42.H0_H0 ;  /* 0x2000002aff2a7230 */ /* 0x000fe20000004100 */
[----:B------:R-:W-:Y:S01]  /*52c0*/  F2FP.F16.F32.PACK_AB R49, R72, R49 ;  /* 0x000000314831723e */ /* 0x000fe200000000ff */
[--C-:B------:R-:W-:Y:S02]  /*52d0*/  HADD2.F32 R41, -RZ, R157.reuse.H0_H0 ;  /* 0x2000009dff297230 */ /* 0x100fe40000004100 */
[CC--:B------:R-:W-:Y:S01]  /*52e0*/  FMUL.FTZ R43, R71.reuse, R163.reuse ;  /* 0x000000a3472b7220 */ /* 0x0c0fe20000410000 */
[----:B------:R-:W-:Y:S02]  /*52f0*/  HADD2.F32 R157, -RZ, R157.H1_H1 ;  /* 0x3000009dff9d7230 */ /* 0x000fe40000004100 */
[----:B------:R-:W-:Y:S01]  /*5300*/  FMUL.FTZ R163, R42, R163 ;  /* 0x000000a32aa37220 */ /* 0x000fe20000410000 */
[-C--:B------:R-:W-:Y:S01]  /*5310*/  FFMA.FTZ R73, R40, R41.reuse, -R73 ;  /* 0x0000002928497223 */ /* 0x080fe20000010849 */
[----:B------:R-:W-:Y:S01]  /*5320*/  FFMA.FTZ R74, R48, R41, R74 ;  /* 0x00000029304a7223 */ /* 0x000fe2000001004a */
[-C--:B------:R-:W-:Y:S01]  /*5330*/  FFMA.FTZ R43, R42, R157.reuse, -R43 ;  /* 0x0000009d2a2b7223 */ /* 0x080fe2000001082b */
[----:B------:R-:W-:Y:S01]  /*5340*/  FFMA.FTZ R163, R71, R157, R163 ;  /* 0x0000009d47a37223 */ /* 0x000fe200000100a3 */
[----:B------:R-:W-:-:S02]  /*5350*/  IMAD.MOV.U32 R41, RZ, RZ, R70 ;  /* 0x000000ffff297224 */ /* 0x000fc400078e0046 */
[----:B------:R-:W-:Y:S02]  /*5360*/  F2FP.F16.F32.PACK_AB R40, R74, R73 ;  /* 0x000000494a28723e */ /* 0x000fe400000000ff */
[----:B------:R-:W-:Y:S01]  /*5370*/  F2FP.F16.F32.PACK_AB R42, R163, R43 ;  /* 0x0000002ba32a723e */ /* 0x000fe200000000ff */
[----:B------:R-:W-:-:S07]  /*5380*/  IMAD.MOV.U32 R43, RZ, RZ, R49 ;  /* 0x000000ffff2b7224 */ /* 0x000fce00078e0031 */
.L_x_471:
[----:B------:R-:W-:Y:S05]  /*5390*/  BSYNC B2 ;  /* 0x0000000000027941 */ /* 0x000fea0003800000 */
.L_x_470:
[----:B--2---:R1:W-:Y:S02]  /*53a0*/  STG.E.128 desc[UR56][R44.64], R40 ;  /* 0x000000282c007986 */ /* 0x0043e4000c101d38 */
.L_x_469:
[----:B------:R-:W-:Y:S05]  /*53b0*/  BSYNC B1 ;  /* 0x0000000000017941 */ /* 0x000fea0003800000 */
.L_x_468:
[----:B------:R-:W-:Y:S01]  /*53c0*/  ISETP.NE.AND P3, PT, R38, RZ, PT ;  /* 0x000000ff2600720c */ /* 0x000fe20003f65270 */
[----:B------:R-:W-:-:S12]  /*53d0*/  BSSY B1, `(.L_x_472) ;  /* 0x0000030000017945 */ /* 0x000fd80003800000 */
[----:B------:R-:W-:Y:S05]  /*53e0*/  @!P3 BRA `(.L_x_473) ;  /* 0x0000000000b8b947 */ /* 0x000fea0003800000 */
[----:B-1234-:R1:W2:Y:S01]  /*53f0*/  LDS.128 R40, [R46+0x2000] ;  /* 0x002000002e287984 */ /* 0x01e2a20000000c00 */
[----:B------:R-:W-:Y:S01]  /*5400*/  ISETP.GE.AND P3, PT, R187, R117, PT ;  /* 0x00000075bb00720c */ /* 0x000fe20003f66270 */
[----:B------:R-:W-:-:S12]  /*5410*/  BSSY B2, `(.L_x_474) ;  /* 0x000002a000027945 */ /* 0x000fd80003800000 */
[----:B-1----:R-:W-:Y:S05]  /*5420*/  @P3 BRA `(.L_x_475) ;  /* 0x0000000000a03947 */ /* 0x002fea0003800000 */
[--C-:B------:R-:W-:Y:S01]  /*5430*/  SHF.R.U64 R49, R68, 0x10, R69.reuse ;  /* 0x0000001044317819 */ /* 0x100fe20000001245 */
[----:B------:R-:W-:Y:S01]  /*5440*/  HADD2.F32 R158, -RZ, R158.H0_H0 ;  /* 0x2000009eff9e7230 */ /* 0x000fe20000004100 */
        /* <DEDUP_REMOVED lines=13> */
[-C--:B------:R-:W-:Y:S01]  /*5520*/  FMUL.FTZ R49, R69, R68.reuse ;  /* 0x0000004445317220 */ /* 0x080fe20000410000 */
[----:B------:R-:W-:Y:S01]  /*5530*/  FMUL.FTZ R68, R43, R68 ;  /* 0x000000442b447220 */ /* 0x000fe20000410000 */
[----:B------:R-:W-:-:S02]  /*5540*/  HADD2.F32 R160, -RZ, R160.H1_H1 ;  /* 0x300000a0ffa07230 */ /* 0x000fc40000004100 */
[----:B------:R-:W-:Y:S01]  /*5550*/  FFMA.FTZ R71, R67, R48, R71 ;  /* 0x0000003043477223 */ /* 0x000fe20000010047 */
[-C--:B------:R-:W-:Y:S01]  /*5560*/  FFMA.FTZ R49, R43, R70.reuse, -R49 ;  /* 0x000000462b317223 */ /* 0x080fe20000010831 */
[----:B------:R-:W-:Y:S01]  /*5570*/  FFMA.FTZ R68, R69, R70, R68 ;  /* 0x0000004645447223 */ /* 0x000fe20000010044 */
[----:B------:R-:W-:Y:S02]  /*5580*/  HADD2.F32 R43, -RZ, R40.H1_H1 ;  /* 0x30000028ff2b7230 */ /* 0x000fe40000004100 */
[----:B------:R-:W-:Y:S01]  /*5590*/  FFMA.FTZ R66, R41, R48, -R66 ;  /* 0x0000003029427223 */ /* 0x000fe20000010842 */
[----:B------:R-:W-:Y:S02]  /*55a0*/  HADD2.F32 R67, -RZ, R42.H1_H1 ;  /* 0x3000002aff437230 */ /* 0x000fe40000004100 */
[----:B------:R-:W-:Y:S02]  /*55b0*/  HADD2.F32 R40, -RZ, R40.H0_H0 ;  /* 0x20000028ff287230 */ /* 0x000fe40000004100 */
[----:B------:R-:W-:Y:S01]  /*55c0*/  FMUL.FTZ R73, R43, R158 ;  /* 0x0000009e2b497220 */ /* 0x000fe20000410000 */
[----:B------:R-:W-:-:S02]  /*55d0*/  HADD2.F32 R69, -RZ, R42.H0_H0 ;  /* 0x2000002aff457230 */ /* 0x000fc40000004100 */
[----:B------:R-:W-:Y:S01]  /*55e0*/  FMUL.FTZ R48, R67, R160 ;  /* 0x000000a043307220 */ /* 0x000fe20000410000 */
[--C-:B------:R-:W-:Y:S02]  /*55f0*/  HADD2.F32 R41, -RZ, R155.reuse.H0_H0 ;  /* 0x2000009bff297230 */ /* 0x100fe40000004100 */
[C---:B------:R-:W-:Y:S01]  /*5600*/  FMUL.FTZ R158, R40.reuse, R158 ;  /* 0x0000009e289e7220 */ /* 0x040fe20000410000 */
[----:B------:R-:W-:Y:S02]  /*5610*/  HADD2.F32 R42, -RZ, R155.H1_H1 ;  /* 0x3000009bff2a7230 */ /* 0x000fe40000004100 */
[----:B------:R-:W-:Y:S01]  /*5620*/  FMUL.FTZ R160, R69, R160 ;  /* 0x000000a045a07220 */ /* 0x000fe20000410000 */
[-C--:B------:R-:W-:Y:S01]  /*5630*/  FFMA.FTZ R73, R40, R41.reuse, -R73 ;  /* 0x0000002928497223 */ /* 0x080fe20000010849 */
[----:B------:R-:W-:Y:S01]  /*5640*/  FFMA.FTZ R158, R43, R41, R158 ;  /* 0x000000292b9e7223 */ /* 0x000fe2000001009e */
[-C--:B------:R-:W-:Y:S01]  /*5650*/  FFMA.FTZ R48, R69, R42.reuse, -R48 ;  /* 0x0000002a45307223 */ /* 0x080fe20000010830 */
[----:B------:R-:W-:Y:S01]  /*5660*/  FFMA.FTZ R67, R67, R42, R160 ;  /* 0x0000002a43437223 */ /* 0x000fe200000100a0 */
[----:B------:R-:W-:-:S02]  /*5670*/  F2FP.F16.F32.PACK_AB R41, R71, R66 ;  /* 0x000000424729723e */ /* 0x000fc400000000ff */
[----:B------:R-:W-:Y:S02]  /*5680*/  F2FP.F16.F32.PACK_AB R43, R68, R49 ;  /* 0x00000031442b723e */ /* 0x000fe400000000ff */
[----:B------:R-:W-:Y:S02]  /*5690*/  F2FP.F16.F32.PACK_AB R40, R158, R73 ;  /* 0x000000499e28723e */ /* 0x000fe400000000ff */
[----:B------:R-:W-:-:S07]  /*56a0*/  F2FP.F16.F32.PACK_AB R42, R67, R48 ;  /* 0x00000030432a723e */ /* 0x000fce00000000ff */
.L_x_475:
[----:B------:R-:W-:Y:S05]  /*56b0*/  BSYNC B2 ;  /* 0x0000000000027941 */ /* 0x000fea0003800000 */
.L_x_474:
[----:B--2---:R1:W-:Y:S02]  /*56c0*/  STG.E.128 desc[UR56][R44.64+0x40], R40 ;  /* 0x000040282c007986 */ /* 0x0043e4000c101d38 */
.L_x_473:
[----:B------:R-:W-:Y:S05]  /*56d0*/  BSYNC B1 ;  /* 0x0000000000017941 */ /* 0x000fea0003800000 */
.L_x_472:
        /* <DEDUP_REMOVED lines=9> */
[----:B------:R-:W-:Y:S01]  /*5770*/  HADD2.F32 R65, -RZ, R148.H0_H0 ;  /* 0x20000094ff417230 */ /* 0x000fe20000004100 */
[----:B--2---:R-:W-:Y:S01]  /*5780*/  MOV R49, R43 ;  /* 0x0000002b00317202 */ /* 0x004fe20000000f00 */
[----:B------:R-:W-:Y:S01]  /*5790*/  HADD2.F32 R64, -RZ, R64.H0_H0 ;  /* 0x20000040ff407230 */ /* 0x000fe20000004100 */
[--C-:B------:R-:W-:Y:S01]  /*57a0*/  SHF.R.U64 R48, R62, 0x10, R63.reuse ;  /* 0x000000103e307819 */ /* 0x100fe2000000123f */
[--C-:B------:R-:W-:Y:S01]  /*57b0*/  HADD2.F32 R43, -RZ, R41.reuse.H1_H1 ;  /* 0x30000029ff2b7230 */ /* 0x100fe20000004100 */
[----:B------:R-:W-:Y:S01]  /*57c0*/  SHF.R.U32.HI R62, RZ, 0x10, R63 ;  /* 0x00000010ff3e7819 */ /* 0x000fe2000001163f */
[----:B------:R-:W-:Y:S02]  /*57d0*/  HADD2.F32 R41, -RZ, R41.H0_H0 ;  /* 0x20000029ff297230 */ /* 0x000fe40000004100 */
[----:B------:R-:W-:-:S02]  /*57e0*/  HADD2.F32 R66, -RZ, R66.H0_H0 ;  /* 0x20000042ff427230 */ /* 0x000fc40000004100 */
[-C--:B------:R-:W-:Y:S01]  /*57f0*/  FMUL.FTZ R68, R43, R64.reuse ;  /* 0x000000402b447220 */ /* 0x080fe20000410000 */
[--C-:B------:R-:W-:Y:S02]  /*5800*/  HADD2.F32 R63, -RZ, R49.reuse.H1_H1 ;  /* 0x30000031ff3f7230 */ /* 0x100fe40000004100 */
[----:B------:R-:W-:Y:S01]  /*5810*/  FMUL.FTZ R64, R41, R64 ;  /* 0x0000004029407220 */ /* 0x000fe20000410000 */
[----:B------:R-:W-:Y:S02]  /*5820*/  HADD2.F32 R49, -RZ, R49.H0_H0 ;  /* 0x20000031ff317230 */ /* 0x000fe40000004100 */
[----:B------:R-:W-:Y:S02]  /*5830*/  HADD2.F32 R48, -RZ, R48.H0_H0 ;  /* 0x20000030ff307230 */ /* 0x000fe40000004100 */
[-C--:B------:R-:W-:Y:S01]  /*5840*/  FMUL.FTZ R70, R63, R66.reuse ;  /* 0x000000423f467220 */ /* 0x080fe20000410000 */
[----:B------:R-:W-:Y:S02]  /*5850*/  HADD2.F32 R62, -RZ, R62.H0_H0 ;  /* 0x2000003eff3e7230 */ /* 0x000fe40000004100 */
[----:B------:R-:W-:Y:S01]  /*5860*/  FMUL.FTZ R66, R49, R66 ;  /* 0x0000004231427220 */ /* 0x000fe20000410000 */
[-C--:B------:R-:W-:Y:S01]  /*5870*/  FFMA.FTZ R41, R41, R48.reuse, -R68 ;  /* 0x0000003029297223 */ /* 0x080fe20000010844 */
[----:B------:R-:W-:Y:S01]  /*5880*/  FFMA.FTZ R48, R43, R48, R64 ;  /* 0x000000302b307223 */ /* 0x000fe20000010040 */
[-C--:B------:R-:W-:Y:S01]  /*5890*/  FFMA.FTZ R43, R49, R62.reuse, -R70 ;  /* 0x0000003e312b7223 */ /* 0x080fe20000010846 */
[----:B------:R-:W-:Y:S01]  /*58a0*/  FFMA.FTZ R62, R63, R62, R66 ;  /* 0x0000003e3f3e7223 */ /* 0x000fe20000010042 */
[----:B------:R-:W-:-:S02]  /*58b0*/  HADD2.F32 R66, -RZ, R156.H0_H0 ;  /* 0x2000009cff427230 */ /* 0x000fc40000004100 */
[----:B------:R-:W-:Y:S01]  /*58c0*/  HADD2.F32 R156, -RZ, R156.H1_H1 ;  /* 0x3000009cff9c7230 */ /* 0x000fe20000004100 */
[----:B------:R-:W-:Y:S01]  /*58d0*/  F2FP.F16.F32.PACK_AB R41, R48, R41 ;  /* 0x000000293029723e */ /* 0x000fe200000000ff */
[----:B------:R-:W-:Y:S01]  /*58e0*/  HADD2.F32 R49, -RZ, R40.H1_H1 ;  /* 0x30000028ff317230 */ /* 0x000fe20000004100 */
[----:B------:R-:W-:Y:S01]  /*58f0*/  F2FP.F16.F32.PACK_AB R43, R62, R43 ;  /* 0x0000002b3e2b723e */ /* 0x000fe200000000ff */
[----:B------:R-:W-:Y:S02]  /*5900*/  HADD2.F32 R63, -RZ, R42.H1_H1 ;  /* 0x3000002aff3f7230 */ /* 0x000fe40000004100 */
[----:B------:R-:W-:Y:S02]  /*5910*/  HADD2.F32 R40, -RZ, R40.H0_H0 ;  /* 0x20000028ff287230 */ /* 0x000fe40000004100 */
[----:B------:R-:W-:Y:S01]  /*5920*/  FMUL.FTZ R67, R49, R66 ;  /* 0x0000004231437220 */ /* 0x000fe20000410000 */
[----:B------:R-:W-:Y:S02]  /*5930*/  HADD2.F32 R42, -RZ, R42.H0_H0 ;  /* 0x2000002aff2a7230 */ /* 0x000fe40000004100 */
[----:B------:R-:W-:Y:S01]  /*5940*/  FMUL.FTZ R69, R63, R156 ;  /* 0x0000009c3f457220 */ /* 0x000fe20000410000 */
[----:B------:R-:W-:-:S02]  /*5950*/  HADD2.F32 R64, -RZ, R146.H1_H1 ;  /* 0x30000092ff407230 */ /* 0x000fc40000004100 */
[----:B------:R-:W-:Y:S01]  /*5960*/  FMUL.FTZ R66, R40, R66 ;  /* 0x0000004228427220 */ /* 0x000fe20000410000 */
[C---:B------:R-:W-:Y:S01]  /*5970*/  FMUL.FTZ R156, R42.reuse, R156 ;  /* 0x0000009c2a9c7220 */ /* 0x040fe20000410000 */
[-C--:B------:R-:W-:Y:S01]  /*5980*/  FFMA.FTZ R69, R42, R65.reuse, -R69 ;  /* 0x000000412a457223 */ /* 0x080fe20000010845 */
[-C--:B------:R-:W-:Y:S01]  /*5990*/  FFMA.FTZ R67, R40, R64.reuse, -R67 ;  /* 0x0000004028437223 */ /* 0x080fe20000010843 */
[----:B------:R-:W-:Y:S01]  /*59a0*/  FFMA.FTZ R66, R49, R64, R66 ;  /* 0x0000004031427223 */ /* 0x000fe20000010042 */
[----:B------:R-:W-:-:S04]  /*59b0*/  FFMA.FTZ R156, R63, R65, R156 ;  /* 0x000000413f9c7223 */ /* 0x000fc8000001009c */
[----:B------:R-:W-:Y:S02]  /*59c0*/  F2FP.F16.F32.PACK_AB R40, R66, R67 ;  /* 0x000000434228723e */ /* 0x000fe400000000ff */
[----:B------:R-:W-:-:S07]  /*59d0*/  F2FP.F16.F32.PACK_AB R42, R156, R69 ;  /* 0x000000459c2a723e */ /* 0x000fce00000000ff */
.L_x_479:
[----:B------:R-:W-:Y:S05]  /*59e0*/  BSYNC B2 ;  /* 0x0000000000027941 */ /* 0x000fea0003800000 */
.L_x_478:
[----:B--2---:R1:W-:Y:S02]  /*59f0*/  STG.E.128 desc[UR56][R44.64+0x80], R40 ;  /* 0x000080282c007986 */ /* 0x0043e4000c101d38 */
.L_x_477:
[----:B------:R-:W-:Y:S05]  /*5a00*/  BSYNC B1 ;  /* 0x0000000000017941 */ /* 0x000fea0003800000 */
.L_x_476:
        /* <DEDUP_REMOVED lines=9> */
[----:B------:R-:W-:Y:S01]  /*5aa0*/  SHF.R.U32.HI R63, RZ, 0x10, R59 ;  /* 0x00000010ff3f7819 */ /* 0x000fe2000001163b */
[----:B------:R-:W-:Y:S01]  /*5ab0*/  IMAD.MOV.U32 R48, RZ, RZ, R40 ;  /* 0x000000ffff307224 */ /* 0x000fe200078e0028 */
[--C-:B------:R-:W-:Y:S01]  /*5ac0*/  SHF.R.U64 R59, R60, 0x10, R61.reuse ;  /* 0x000000103c3b7819 */ /* 0x100fe2000000123d */
[--C-:B------:R-:W-:Y:S01]  /*5ad0*/  HADD2.F32 R43, -RZ, R41.reuse.H1_H1 ;  /* 0x30000029ff2b7230 */ /* 0x100fe20000004100 */
[----:B------:R-:W-:Y:S01]  /*5ae0*/  SHF.R.U32.HI R62, RZ, 0x10, R61 ;  /* 0x00000010ff3e7819 */ /* 0x000fe2000001163d */
[----:B------:R-:W-:Y:S02]  /*5af0*/  HADD2.F32 R40, -RZ, R41.H0_H0 ;  /* 0x20000029ff287230 */ /* 0x000fe40000004100 */
[----:B------:R-:W-:Y:S02]  /*5b00*/  HADD2.F32 R59, -RZ, R59.H0_H0 ;  /* 0x2000003bff3b7230 */ /* 0x000fe40000004100 */
[----:B------:R-:W-:-:S02]  /*5b10*/  HADD2.F32 R62, -RZ, R62.H0_H0 ;  /* 0x2000003eff3e7230 */ /* 0x000fc40000004100 */
[--C-:B------:R-:W-:Y:S02]  /*5b20*/  HADD2.F32 R41, -RZ, R49.reuse.H1_H1 ;  /* 0x30000031ff297230 */ /* 0x100fe40000004100 */
[-C--:B------:R-:W-:Y:S01]  /*5b30*/  FMUL.FTZ R61, R43, R59.reuse ;  /* 0x0000003b2b3d7220 */ /* 0x080fe20000410000 */
[----:B------:R-:W-:Y:S02]  /*5b40*/  HADD2.F32 R49, -RZ, R49.H0_H0 ;  /* 0x20000031ff317230 */ /* 0x000fe40000004100 */
[----:B------:R-:W-:Y:S01]  /*5b50*/  FMUL.FTZ R64, R40, R59 ;  /* 0x0000003b28407220 */ /* 0x000fe20000410000 */
[----:B------:R-:W-:Y:S02]  /*5b60*/  HADD2.F32 R58, -RZ, R58.H0_H0 ;  /* 0x2000003aff3a7230 */ /* 0x000fe40000004100 */
[-C--:B------:R-:W-:Y:S01]  /*5b70*/  FMUL.FTZ R66, R41, R62.reuse ;  /* 0x0000003e29427220 */ /* 0x080fe20000410000 */
[----:B------:R-:W-:Y:S02]  /*5b80*/  HADD2.F32 R60, -RZ, R63.H0_H0 ;  /* 0x2000003fff3c7230 */ /* 0x000fe40000004100 */
[----:B------:R-:W-:Y:S01]  /*5b90*/  FMUL.FTZ R62, R49, R62 ;  /* 0x0000003e313e7220 */ /* 0x000fe20000410000 */
[----:B------:R-:W-:-:S02]  /*5ba0*/  HADD2.F32 R146, -RZ, R146.H0_H0 ;  /* 0x20000092ff927230 */ /* 0x000fc40000004100 */
[-C--:B------:R-:W-:Y:S01]  /*5bb0*/  FFMA.FTZ R40, R40, R58.reuse, -R61 ;  /* 0x0000003a28287223 */ /* 0x080fe2000001083d */
[----:B------:R-:W-:Y:S01]  /*5bc0*/  FFMA.FTZ R61, R43, R58, R64 ;  /* 0x0000003a2b3d7223 */ /* 0x000fe20000010040 */
[-C--:B------:R-:W-:Y:S01]  /*5bd0*/  FFMA.FTZ R65, R41, R60.reuse, R62 ;  /* 0x0000003c29417223 */ /* 0x080fe2000001003e */
[----:B------:R-:W-:Y:S02]  /*5be0*/  HADD2.F32 R148, -RZ, R148.H1_H1 ;  /* 0x30000094ff947230 */ /* 0x000fe40000004100 */
[----:B------:R-:W-:Y:S01]  /*5bf0*/  FFMA.FTZ R66, R49, R60, -R66 ;  /* 0x0000003c31427223 */ /* 0x000fe20000010842 */
[----:B------:R-:W-:Y:S02]  /*5c00*/  HADD2.F32 R41, -RZ, R48.H1_H1 ;  /* 0x30000030ff297230 */ /* 0x000fe40000004100 */
[----:B------:R-:W-:Y:S02]  /*5c10*/  HADD2.F32 R43, -RZ, R42.H1_H1 ;  /* 0x3000002aff2b7230 */ /* 0x000fe40000004100 */
[----:B------:R-:W-:-:S02]  /*5c20*/  HADD2.F32 R48, -RZ, R48.H0_H0 ;  /* 0x20000030ff307230 */ /* 0x000fc40000004100 */
[----:B------:R-:W-:Y:S01]  /*5c30*/  FMUL.FTZ R59, R41, R146 ;  /* 0x00000092293b7220 */ /* 0x000fe20000410000 */
[----:B------:R-:W-:Y:S02]  /*5c40*/  HADD2.F32 R42, -RZ, R42.H0_H0 ;  /* 0x2000002aff2a7230 */ /* 0x000fe40000004100 */
[----:B------:R-:W-:Y:S01]  /*5c50*/  FMUL.FTZ R63, R43, R148 ;  /* 0x000000942b3f7220 */ /* 0x000fe20000410000 */
[--C-:B------:R-:W-:Y:S02]  /*5c60*/  HADD2.F32 R49, -RZ, R129.reuse.H0_H0 ;  /* 0x20000081ff317230 */ /* 0x100fe40000004100 */
[----:B------:R-:W-:Y:S01]  /*5c70*/  FMUL.FTZ R146, R48, R146 ;  /* 0x0000009230927220 */ /* 0x000fe20000410000 */
        /* <DEDUP_REMOVED lines=10> */
.L_x_483:
[----:B------:R-:W-:Y:S05]  /*5d20*/  BSYNC B2 ;  /* 0x0000000000027941 */ /* 0x000fea0003800000 */
.L_x_482:
[----:B--2---:R1:W-:Y:S02]  /*5d30*/  STG.E.128 desc[UR56][R44.64+0xc0], R40 ;  /* 0x0000c0282c007986 */ /* 0x0043e4000c101d38 */
.L_x_481:
[----:B------:R-:W-:Y:S05]  /*5d40*/  BSYNC B1 ;  /* 0x0000000000017941 */ /* 0x000fea0003800000 */
.L_x_480:
        /* <DEDUP_REMOVED lines=8> */
[----:B--2---:R-:W-:Y:S01]  /*5dd0*/  IMAD.MOV.U32 R47, RZ, RZ, R42 ;  /* 0x000000ffff2f7224 */ /* 0x004fe200078e002a */
[----:B------:R-:W-:Y:S01]  /*5de0*/  SHF.R.U32.HI R54, RZ, 0x10, R55 ;  /* 0x00000010ff367819 */ /* 0x000fe20000011637 */
[----:B------:R-:W-:Y:S01]  /*5df0*/  HADD2.F32 R48, -RZ, R43.H1_H1 ;  /* 0x3000002bff307230 */ /* 0x000fe20000004100 */
[--C-:B------:R-:W-:Y:S01]  /*5e00*/  SHF.R.U64 R55, R56, 0x10, R57.reuse ;  /* 0x0000001038377819 */ /* 0x100fe20000001239 */
[----:B------:R-:W-:Y:S01]  /*5e10*/  HADD2.F32 R42, -RZ, R41.H1_H1 ;  /* 0x30000029ff2a7230 */ /* 0x000fe20000004100 */
[----:B------:R-:W-:Y:S01]  /*5e20*/  SHF.R.U32.HI R56, RZ, 0x10, R57 ;  /* 0x00000010ff387819 */ /* 0x000fe20000011639 */
[----:B------:R-:W-:Y:S02]  /*5e30*/  HADD2.F32 R43, -RZ, R43.H0_H0 ;  /* 0x2000002bff2b7230 */ /* 0x000fe40000004100 */
[----:B------:R-:W-:Y:S02]  /*5e40*/  HADD2.F32 R55, -RZ, R55.H0_H0 ;  /* 0x20000037ff377230 */ /* 0x000fe40000004100 */
[----:B------:R-:W-:-:S02]  /*5e50*/  HADD2.F32 R56, -RZ, R56.H0_H0 ;  /* 0x20000038ff387230 */ /* 0x000fc40000004100 */
[----:B------:R-:W-:Y:S02]  /*5e60*/  HADD2.F32 R41, -RZ, R41.H0_H0 ;  /* 0x20000029ff297230 */ /* 0x000fe40000004100 */
[-C--:B------:R-:W-:Y:S01]  /*5e70*/  FMUL.FTZ R58, R42, R55.reuse ;  /* 0x000000372a3a7220 */ /* 0x080fe20000410000 */
[----:B------:R-:W-:Y:S02]  /*5e80*/  HADD2.F32 R54, -RZ, R54.H0_H0 ;  /* 0x20000036ff367230 */ /* 0x000fe40000004100 */
[-C--:B------:R-:W-:Y:S01]  /*5e90*/  FMUL.FTZ R57, R43, R56.reuse ;  /* 0x000000382b397220 */ /* 0x080fe20000410000 */
[----:B------:R-:W-:Y:S02]  /*5ea0*/  HADD2.F32 R49, -RZ, R49.H0_H0 ;  /* 0x20000031ff317230 */ /* 0x000fe40000004100 */
[----:B------:R-:W-:Y:S01]  /*5eb0*/  FMUL.FTZ R55, R41, R55 ;  /* 0x0000003729377220 */ /* 0x000fe20000410000 */
[C---:B------:R-:W-:Y:S01]  /*5ec0*/  FMUL.FTZ R60, R48.reuse, R56 ;  /* 0x00000038303c7220 */ /* 0x040fe20000410000 */
[----:B------:R-:W-:Y:S01]  /*5ed0*/  FFMA.FTZ R57, R48, R54, R57 ;  /* 0x0000003630397223 */ /* 0x000fe20000010039 */
[----:B------:R-:W-:-:S02]  /*5ee0*/  HADD2.F32 R48, -RZ, R91.H0_H0 ;  /* 0x2000005bff307230 */ /* 0x000fc40000004100 */
[-C--:B------:R-:W-:Y:S01]  /*5ef0*/  FFMA.FTZ R58, R41, R49.reuse, -R58 ;  /* 0x00000031293a7223 */ /* 0x080fe2000001083a */
[----:B------:R-:W-:Y:S01]  /*5f00*/  FFMA.FTZ R55, R42, R49, R55 ;  /* 0x000000312a377223 */ /* 0x000fe20000010037 */
[----:B------:R-:W-:Y:S02]  /*5f10*/  HADD2.F32 R91, -RZ, R91.H1_H1 ;  /* 0x3000005bff5b7230 */ /* 0x000fe40000004100 */
[----:B------:R-:W-:Y:S01]  /*5f20*/  FFMA.FTZ R60, R43, R54, -R60 ;  /* 0x000000362b3c7223 */ /* 0x000fe2000001083c */
[--C-:B------:R-:W-:Y:S02]  /*5f30*/  HADD2.F32 R41, -RZ, R40.reuse.H1_H1 ;  /* 0x30000028ff297230 */ /* 0x100fe40000004100 */
[--C-:B------:R-:W-:Y:S02]  /*5f40*/  HADD2.F32 R42, -RZ, R47.reuse.H1_H1 ;  /* 0x3000002fff2a7230 */ /* 0x100fe40000004100 */
[----:B------:R-:W-:Y:S02]  /*5f50*/  HADD2.F32 R40, -RZ, R40.H0_H0 ;  /* 0x20000028ff287230 */ /* 0x000fe40000004100 */
[----:B------:R-:W-:Y:S01]  /*5f60*/  FMUL.FTZ R49, R41, R48 ;  /* 0x0000003029317220 */ /* 0x000fe20000410000 */
[----:B------:R-:W-:-:S02]  /*5f70*/  HADD2.F32 R47, -RZ, R47.H0_H0 ;  /* 0x2000002fff2f7230 */ /* 0x000fc40000004100 */
[-C--:B------:R-:W-:Y:S01]  /*5f80*/  FMUL.FTZ R54, R42, R91.reuse ;  /* 0x0000005b2a367220 */ /* 0x080fe20000410000 */
[--C-:B------:R-:W-:Y:S02]  /*5f90*/  HADD2.F32 R43, -RZ, R90.reuse.H1_H1 ;  /* 0x3000005aff2b7230 */ /* 0x100fe40000004100 */
[C---:B------:R-:W-:Y:S01]  /*5fa0*/  FMUL.FTZ R48, R40.reuse, R48 ;  /* 0x0000003028307220 */ /* 0x040fe20000410000 */
[----:B------:R-:W-:Y:S02]  /*5fb0*/  HADD2.F32 R90, -RZ, R90.H0_H0 ;  /* 0x2000005aff5a7230 */ /* 0x000fe40000004100 */
        /* <DEDUP_REMOVED lines=9> */
.L_x_487:
[----:B------:R-:W-:Y:S05]  /*6050*/  BSYNC B2 ;  /* 0x0000000000027941 */ /* 0x000fea0003800000 */
.L_x_486:
[----:B--2---:R1:W-:Y:S02]  /*6060*/  STG.E.128 desc[UR56][R44.64+0x100], R40 ;  /* 0x000100282c007986 */ /* 0x0043e4000c101d38 */
.L_x_485:
[----:B------:R-:W-:Y:S05]  /*6070*/  BSYNC B1 ;  /* 0x0000000000017941 */ /* 0x000fea0003800000 */
.L_x_484:
[----:B------:R-:W-:-:S13]  /*6080*/  ISETP.NE.AND P3, PT, R98, RZ, PT ;  /* 0x000000ff6200720c */ /* 0x000fda0003f65270 */
[----:B------:R-:W-:Y:S05]  /*6090*/  @!P3 BRA `(.L_x_467) ;  /* 0x0000004000a0b947 */ /* 0x000fea0003800000 */
[----:B-1234-:R1:W2:Y:S01]  /*60a0*/  LDS.128 R40, [R46+0xa000] ;  /* 0x00a000002e287984 */ /* 0x01e2a20000000c00 */
[----:B------:R-:W-:Y:S01]  /*60b0*/  ISETP.GE.AND P3, PT, R190, R117, PT ;  /* 0x00000075be00720c */ /* 0x000fe20003f66270 */
[----:B------:R-:W-:-:S12]  /*60c0*/  BSSY B1, `(.L_x_488) ;  /* 0x000002b000017945 */ /* 0x000fd80003800000 */
[----:B-1----:R-:W-:Y:S05]  /*60d0*/  @P3 BRA `(.L_x_489) ;  /* 0x0000000000a43947 */ /* 0x002fea0003800000 */
[----:B------:R-:W-:Y:S01]  /*60e0*/  SHF.R.U64 R49, R52, 0x10, R53 ;  /* 0x0000001034317819 */ /* 0x000fe20000001235 */
[----:B--2---:R-:W-:Y:S01]  /*60f0*/  HADD2.F32 R47, -RZ, R43.H1_H1 ;  /* 0x3000002bff2f7230 */ /* 0x004fe20000004100 */
[----:B------:R-:W-:Y:S01]  /*6100*/  MOV R46, R42 ;  /* 0x0000002a002e7202 */ /* 0x000fe20000000f00 */
[----:B------:R-:W-:Y:S01]  /*6110*/  HADD2.F32 R42, -RZ, R41.H1_H1 ;  /* 0x30000029ff2a7230 */ /* 0x000fe20000004100 */
[----:B------:R-:W-:Y:S01]  /*6120*/  SHF.R.U64 R48, R50, 0x10, R51 ;  /* 0x0000001032307819 */ /* 0x000fe20000001233 */
[----:B------:R-:W-:Y:S01]  /*6130*/  HADD2.F32 R49, -RZ, R49.H0_H0 ;  /* 0x20000031ff317230 */ /* 0x000fe20000004100 */
[----:B------:R-:W-:Y:S01]  /*6140*/  SHF.R.U32.HI R52, RZ, 0x10, R53 ;  /* 0x00000010ff347819 */ /* 0x000fe20000011635 */
[----:B------:R-:W-:Y:S01]  /*6150*/  HADD2.F32 R41, -RZ, R41.H0_H0 ;  /* 0x20000029ff297230 */ /* 0x000fe20000004100 */
[----:B------:R-:W-:Y:S01]  /*6160*/  SHF.R.U32.HI R50, RZ, 0x10, R51 ;  /* 0x00000010ff327819 */ /* 0x000fe20000011633 */
[----:B------:R-:W-:Y:S02]  /*6170*/  HADD2.F32 R48, -RZ, R48.H0_H0 ;  /* 0x20000030ff307230 */ /* 0x000fe40000004100 */
[----:B------:R-:W-:Y:S01]  /*6180*/  FMUL.FTZ R54, R42, R49 ;  /* 0x000000312a367220 */ /* 0x000fe20000410000 */
[----:B------:R-:W-:-:S02]  /*6190*/  HADD2.F32 R52, -RZ, R52.H0_H0 ;  /* 0x20000034ff347230 */ /* 0x000fc40000004100 */
[C---:B------:R-:W-:Y:S01]  /*61a0*/  FMUL.FTZ R49, R41.reuse, R49 ;  /* 0x0000003129317220 */ /* 0x040fe20000410000 */
[----:B------:R-:W-:Y:S02]  /*61b0*/  HADD2.F32 R43, -RZ, R43.H0_H0 ;  /* 0x2000002bff2b7230 */ /* 0x000fe40000004100 */
[-C--:B------:R-:W-:Y:S01]  /*61c0*/  FFMA.FTZ R54, R41, R48.reuse, -R54 ;  /* 0x0000003029367223 */ /* 0x080fe20000010836 */
[----:B------:R-:W-:Y:S02]  /*61d0*/  HADD2.F32 R50, -RZ, R50.H0_H0 ;  /* 0x20000032ff327230 */ /* 0x000fe40000004100 */
[----:B------:R-:W-:Y:S01]  /*61e0*/  FFMA.FTZ R51, R42, R48, R49 ;  /* 0x000000302a337223 */ /* 0x000fe20000010031 */
[-C--:B------:R-:W-:Y:S01]  /*61f0*/  FMUL.FTZ R56, R47, R52.reuse ;  /* 0x000000342f387220 */ /* 0x080fe20000410000 */
[--C-:B------:R-:W-:Y:S02]  /*6200*/  HADD2.F32 R48, -RZ, R89.reuse.H0_H0 ;  /* 0x20000059ff307230 */ /* 0x100fe40000004100 */
[----:B------:R-:W-:Y:S01]  /*6210*/  FMUL.FTZ R52, R43, R52 ;  /* 0x000000342b347220 */ /* 0x000fe20000410000 */
[----:B------:R-:W-:-:S02]  /*6220*/  HADD2.F32 R89, -RZ, R89.H1_H1 ;  /* 0x30000059ff597230 */ /* 0x000fc40000004100 */
[-C--:B------:R-:W-:Y:S01]  /*6230*/  FFMA.FTZ R56, R43, R50.reuse, -R56 ;  /* 0x000000322b387223 */ /* 0x080fe20000010838 */
[----:B------:R-:W-:Y:S02]  /*6240*/  HADD2.F32 R41, -RZ, R40.H1_H1 ;  /* 0x30000028ff297230 */ /* 0x000fe40000004100 */
[----:B------:R-:W-:Y:S01]  /*6250*/  FFMA.FTZ R55, R47, R50, R52 ;  /* 0x000000322f377223 */ /* 0x000fe20000010034 */
[----:B------:R-:W-:Y:S02]  /*6260*/  HADD2.F32 R42, -RZ, R46.H1_H1 ;  /* 0x3000002eff2a7230 */ /* 0x000fe40000004100 */
[----:B------:R-:W-:Y:S02]  /*6270*/  HADD2.F32 R40, -RZ, R40.H0_H0 ;  /* 0x20000028ff287230 */ /* 0x000fe40000004100 */
[----:B------:R-:W-:Y:S01]  /*6280*/  FMUL.FTZ R49, R41, R48 ;  /* 0x0000003029317220 */ /* 0x000fe20000410000 */
[----:B------:R-:W-:Y:S02]  /*6290*/  HADD2.F32 R46, -RZ, R46.H0_H0 ;  /* 0x2000002eff2e7230 */ /* 0x000fe40000004100 */
[----:B------:R-:W-:Y:S01]  /*62a0*/  FMUL.FTZ R53, R42, R89 ;  /* 0x000000592a357220 */ /* 0x000fe20000410000 */
[----:B------:R-:W-:-:S02]  /*62b0*/  HADD2.F32 R43, -RZ, R88.H0_H0 ;  /* 0x20000058ff2b7230 */ /* 0x000fc40000004100 */
[----:B------:R-:W-:Y:S01]  /*62c0*/  FMUL.FTZ R48, R40, R48 ;  /* 0x0000003028307220 */ /* 0x000fe20000410000 */
[----:B------:R-:W-:Y:S02]  /*62d0*/  HADD2.F32 R47, -RZ, R88.H1_H1 ;  /* 0x30000058ff2f7230 */ /* 0x000fe40000004100 */
[----:B------:R-:W-:Y:S01]  /*62e0*/  FMUL.FTZ R89, R46, R89 ;  /* 0x000000592e597220 */ /* 0x000fe20000410000 */
[-C--:B------:R-:W-:Y:S01]  /*62f0*/  FFMA.FTZ R49, R40, R43.reuse, -R49 ;  /* 0x0000002b28317223 */ /* 0x080fe20000010831 */
[----:B------:R-:W-:Y:S01]  /*6300*/  FFMA.FTZ R48, R41, R43, R48 ;  /* 0x0000002b29307223 */ /* 0x000fe20000010030 */
[-C--:B------:R-:W-:Y:S01]  /*6310*/  FFMA.FTZ R53, R46, R47.reuse, -R53 ;  /* 0x0000002f2e357223 */ /* 0x080fe20000010835 */
[----:B------:R-:W-:Y:S01]  /*6320*/  FFMA.FTZ R42, R42, R47, R89 ;  /* 0x0000002f2a2a7223 */ /* 0x000fe20000010059 */
[----:B------:R-:W-:Y:S02]  /*6330*/  F2FP.F16.F32.PACK_AB R41, R51, R54 ;  /* 0x000000363329723e */ /* 0x000fe400000000ff */
[----:B------:R-:W-:-:S02]  /*6340*/  F2FP.F16.F32.PACK_AB R43, R55, R56 ;  /* 0x00000038372b723e */ /* 0x000fc400000000ff */
[----:B------:R-:W-:Y:S02]  /*6350*/  F2FP.F16.F32.PACK_AB R40, R48, R49 ;  /* 0x000000313028723e */ /* 0x000fe400000000ff */
[----:B------:R-:W-:-:S07]  /*6360*/  F2FP.F16.F32.PACK_AB R42, R42, R53 ;  /* 0x000000352a2a723e */ /* 0x000fce00000000ff */
.L_x_489:
[----:B------:R-:W-:Y:S05]  /*6370*/  BSYNC B1 ;  /* 0x0000000000017941 */ /* 0x000fea0003800000 */
.L_x_488:
[----:B--2---:R1:W-:Y:S01]  /*6380*/  STG.E.128 desc[UR56][R44.64+0x140], R40 ;  /* 0x000140282c007986 */ /* 0x0043e2000c101d38 */
[----:B------:R-:W-:Y:S05]  /*6390*/  BRA `(.L_x_467) ;  /* 0x0000003c00e07947 */ /* 0x000fea0003800000 */
.L_x_435:
        /* <DEDUP_REMOVED lines=20> */
[----:B------:R-:W-:Y:S01]  /*64e0*/  CS2R R62, SRZ ;  /* 0x00000000003e7805 */ /* 0x000fe2000001ff00 */
[----:B------:R-:W-:Y:S01]  /*64f0*/  IMAD.X R41, R101, 0x1, R21, P2 ;  /* 0x0000000165297824 */ /* 0x000fe200010e0615 */
[----:B------:R-:W-:Y:S02]  /*6500*/  LEA R64, P2, R40, UR4, 0x1 ;  /* 0x0000000428407c11 */ /* 0x000fe4000f8408ff */
[----:B------:R-:W-:-:S02]  /*6510*/  CS2R R60, SRZ ;  /* 0x00000000003c7805 */ /* 0x000fc4000001ff00 */
        /* <DEDUP_REMOVED lines=8> */
[----:B------:R-:W-:Y:S02]  /*65a0*/  CS2R R44, SRZ ;  /* 0x00000000002c7805 */ /* 0x000fe4000001ff00 */
[----:B------:R-:W-:Y:S02]  /*65b0*/  CS2R R58, SRZ ;  /* 0x00000000003a7805 */ /* 0x000fe4000001ff00 */
[----:B------:R-:W-:-:S05]  /*65c0*/  CS2R R56, SRZ ;  /* 0x0000000000387805 */ /* 0x000fca000001ff00 */
[----:B------:R0:W5:Y:S04]  /*65d0*/  @!P2 LDG.E.128 R48, desc[UR56][R64.64] ;  /* 0x000000384030a981 */ /* 0x000168000c1e1d00 */
[----:B------:R0:W5:Y:S01]  /*65e0*/  @!P2 LDG.E.128 R60, desc[UR56][R68.64] ;  /* 0x00000038443ca981 */ /* 0x000162000c1e1d00 */
[----:B------:R-:W-:Y:S02]  /*65f0*/  ISETP.GE.AND P2, PT, R0, R117, PT ;  /* 0x000000750000720c */ /* 0x000fe40003f46270 */
[----:B------:R-:W-:Y:S02]  /*6600*/  CS2R R42, SRZ ;  /* 0x00000000002a7805 */ /* 0x000fe4000001ff00 */
[----:B------:R-:W-:Y:S02]  /*6610*/  CS2R R40, SRZ ;  /* 0x0000000000287805 */ /* 0x000fe4000001ff00 */
[----:B------:R-:W-:-:S02]  /*6620*/  CS2R R54, SRZ ;  /* 0x0000000000367805 */ /* 0x000fc4000001ff00 */
[----:B------:R-:W-:-:S05]  /*6630*/  CS2R R52, SRZ ;  /* 0x0000000000347805 */ /* 0x000fca000001ff00 */
[----:B------:R0:W5:Y:S04]  /*6640*/  @!P2 LDG.E.128 R44, desc[UR56][R64.64+0x40] ;  /* 0x00004038402ca981 */ /* 0x000168000c1e1d00 */
[----:B------:R0:W5:Y:S01]  /*6650*/  @!P2 LDG.E.128 R56, desc[UR56][R68.64+0x40] ;  /* 0x000040384438a981 */ /* 0x000162000c1e1d00 */
[----:B------:R-:W-:-:S13]  /*6660*/  ISETP.GE.AND P2, PT, R3, R117, PT ;  /* 0x000000750300720c */ /* 0x000fda0003f46270 */
[----:B------:R0:W5:Y:S04]  /*6670*/  @!P2 LDG.E.128 R40, desc[UR56][R64.64+0x80] ;  /* 0x000080384028a981 */ /* 0x000168000c1e1d00 */
[----:B------:R0:W5:Y:S02]  /*6680*/  @!P2 LDG.E.128 R52, desc[UR56][R68.64+0x80] ;  /* 0x000080384434a981 */ /* 0x000164000c1e1d00 */
.L_x_491:
[----:B------:R-:W-:Y:S05]  /*6690*/  BSYNC B1 ;  /* 0x0000000000017941 */ /* 0x000fea0003800000 */
.L_x_490:
[----:B------:R-:W-:Y:S01]  /*66a0*/  ISETP.GE.AND P3, PT, R207, R100, PT ;  /* 0x00000064cf00720c */ /* 0x000fe20003f66270 */
[----:B------:R-:W-:Y:S01]  /*66b0*/  BSSY B1, `(.L_x_492) ;  /* 0x000002c000017945 */ /* 0x000fe20003800000 */
[----:B0-----:R-:W-:Y:S02]  /*66c0*/  CS2R R64, SRZ ;  /* 0x0000000000407805 */ /* 0x001fe4000001ff00 */
        /* <DEDUP_REMOVED lines=16> */
[----:B------:R-:W-:Y:S02]  /*67d0*/  CS2R R86, SRZ ;  /* 0x0000000000567805 */ /* 0x000fe4000001ff00 */
[----:B------:R-:W-:-:S02]  /*67e0*/  IADD3 R64, P2, P5, R104, R88, R14 ;  /* 0x0000005868407210 */ /* 0x000fc40007d5e00e */
[----:B------:R-:W-:Y:S02]  /*67f0*/  CS2R R84, SRZ ;  /* 0x0000000000547805 */ /* 0x000fe4000001ff00 */
[----:B------:R-:W-:Y:S02]  /*6800*/  IADD3.X R65, R27, R102, R12, P2, P5 ;  /* 0x000000661b417210 */ /* 0x000fe400017ea40c */
[----:B------:R-:W-:-:S04]  /*6810*/  LEA R88, P2, R90, UR4, 0x1 ;  /* 0x000000045a587c11 */ /* 0x000fc8000f8408ff */
[----:B------:R-:W-:Y:S01]  /*6820*/  LEA.HI.X R89, R90, UR5, R101, 0x1, P2 ;  /* 0x000000055a597c11 */ /* 0x000fe200090f0c65 */
[----:B------:R-:W-:Y:S02]  /*6830*/  ULDC.64 UR4, c[0x0][0x400] ;  /* 0x0001000000047ab9 */ /* 0x000fe40000000a00 */
        /* <DEDUP_REMOVED lines=19> */
.L_x_493:
[----:B------:R-:W-:Y:S05]  /*6970*/  BSYNC B1 ;  /* 0x0000000000017941 */ /* 0x000fea0003800000 */
.L_x_492:
[----:B0----5:R-:W-:Y:S01]  /*6980*/  IMAD.MOV.U32 R89, RZ, RZ, R42 ;  /* 0x000000ffff597224 */ /* 0x021fe200078e002a */
[----:B------:R-:W-:Y:S01]  /*6990*/  MOV R88, R43 ;  /* 0x0000002b00587202 */ /* 0x000fe20000000f00 */
[----:B------:R-:W-:Y:S01]  /*69a0*/  IMAD.MOV.U32 R91, RZ, RZ, R40 ;  /* 0x000000ffff5b7224 */ /* 0x000fe200078e0028 */
[----:B------:R-:W-:Y:S01]  /*69b0*/  UISETP.NE.AND UP0, UPT, UR58, 0x3, UPT ;  /* 0x000000033a00788c */ /* 0x000fe2000bf05270 */
[----:B------:R-:W-:Y:S01]  /*69c0*/  IMAD.MOV.U32 R90, RZ, RZ, R41 ;  /* 0x000000ffff5a7224 */ /* 0x000fe200078e0029 */
[----:B------:R-:W-:Y:S01]  /*69d0*/  PRMT R172, R89, 0x5410, R88 ;  /* 0x0000541059ac7816 */ /* 0x000fe20000000058 */
[----:B------:R-:W-:Y:S01]  /*69e0*/  IMAD.MOV.U32 R89, RZ, RZ, R46 ;  /* 0x000000ffff597224 */ /* 0x000fe200078e002e */
[----:B------:R-:W-:Y:S02]  /*69f0*/  MOV R88, R47 ;  /* 0x0000002f00587202 */ /* 0x000fe40000000f00 */
[----:B------:R-:W-:Y:S01]  /*6a00*/  PRMT R173, R91, 0x5410, R90 ;  /* 0x000054105bad7816 */ /* 0x000fe2000000005a */
[----:B------:R-:W-:Y:S01]  /*6a10*/  IMAD.MOV.U32 R91, RZ, RZ, R44 ;  /* 0x000000ffff5b7224 */ /* 0x000fe200078e002c */
[----:B------:R-:W-:Y:S01]  /*6a20*/  PRMT R176, R89, 0x7610, R176 ;  /* 0x0000761059b07816 */ /* 0x000fe200000000b0 */
[----:B------:R-:W-:Y:S01]  /*6a30*/  IMAD.MOV.U32 R89, RZ, RZ, R50 ;  /* 0x000000ffff597224 */ /* 0x000fe200078e0032 */
[----:B------:R-:W-:Y:S01]  /*6a40*/  PRMT R178, R88, 0x7610, R178 ;  /* 0x0000761058b27816 */ /* 0x000fe200000000b2 */
[----:B------:R-:W-:Y:S01]  /*6a50*/  IMAD.MOV.U32 R88, RZ, RZ, R45 ;  /* 0x000000ffff587224 */ /* 0x000fe200078e002d */
[----:B------:R-:W-:-:S02]  /*6a60*/  MOV R90, R51 ;  /* 0x00000033005a7202 */ /* 0x000fc40000000f00 */
[----:B------:R-:W-:Y:S02]  /*6a70*/  PRMT R177, R91, 0x7610, R177 ;  /* 0x000076105bb17816 */ /* 0x000fe400000000b1 */
        /* <DEDUP_REMOVED lines=18> */
[----:B------:R-:W-:-:S03]  /*6ba0*/  IMAD.MOV.U32 R88, RZ, RZ, R57 ;  /* 0x000000ffff587224 */ /* 0x000fc600078e0039 */
[----:B------:R-:W-:Y:S02]  /*6bb0*/  PRMT R177, R177, 0x5410, R89 ;  /* 0x00005410b1b17816 */ /* 0x000fe40000000059 */
[----:B------:R-:W-:Y:S01]  /*6bc0*/  PRMT R181, R88, 0x7610, R181 ;  /* 0x0000761058b57816 */ /* 0x000fe200000000b5 */
[----:B------:R-:W-:Y:S01]  /*6bd0*/  IMAD.MOV.U32 R88, RZ, RZ, R62 ;  /* 0x000000ffff587224 */ /* 0x000fe200078e003e */
[----:B------:R-:W-:-:S04]  /*6be0*/  MOV R89, R63 ;  /* 0x0000003f00597202 */ /* 0x000fc80000000f00 */
        /* <DEDUP_REMOVED lines=45> */
[----:B------:R-:W-:-:S05]  /*6ec0*/  IMAD.MOV.U32 R88, RZ, RZ, R85 ;  /* 0x000000ffff587224 */ /* 0x000fca00078e0055 */
[----:B------:R-:W-:Y:S01]  /*6ed0*/  PRMT R171, R171, 0x5410, R88 ;  /* 0x00005410abab7816 */ /* 0x000fe20000000058 */
[----:B------:R-:W-:Y:S06]  /*6ee0*/  @!P2 BRA `(.L_x_494) ;  /* 0x000000000004a947 */ /* 0x000fec0003800000 */
[----:B------:R-:W-:Y:S01]  /*6ef0*/  BPT.TRAP 0x1 ;  /* 0x000000040000795c */ /* 0x000fe20000300000 */
.L_x_494:
[----:B------:R-:W-:Y:S01]  /*6f00*/  LEA R101, R16, R2, 0x3 ;  /* 0x0000000210657211 */ /* 0x000fe200078e18ff */
[----:B------:R-:W0:Y:S01]  /*6f10*/  LDC R146, c[0x0][0x2f4] ;  /* 0x0000bd00ff927b82 */ /* 0x000e220000000800 */
[----:B------:R-:W-:Y:S01]  /*6f20*/  SHF.L.U32 R102, R184, 0x1f, RZ ;  /* 0x0000001fb8667819 */ /* 0x000fe200000006ff */
[----:B------:R-:W-:Y:S01]  /*6f30*/  BSSY B1, `(.L_x_495) ;  /* 0x0000004000017945 */ /* 0x000fe20003800000 */
[----:B------:R-:W-:Y:S02]  /*6f40*/  IMAD.MOV.U32 R125, RZ, RZ, R92 ;  /* 0x000000ffff7d7224 */ /* 0x000fe400078e005c */
[----:B------:R-:W1:Y:S02]  /*6f50*/  SYNCS.PHASECHK.TRANS64.TRYWAIT P5, [R101+URZ+0x34890], R102 ;  /* 0x03489066650075a7 */ /* 0x000e6400080a017f */
[----:B-1----:R-:W-:Y:S05]  /*6f60*/  @!P5 BRA `(.L_x_496) ;  /* 0x000001a400e4d947 */ /* 0x002fea0003800000 */
.L_x_796:
[----:B------:R-:W-:Y:S05]  /*6f70*/  BSYNC B1 ;  /* 0x0000000000017941 */ /* 0x000fea0003800000 */
.L_x_495:
[----:B------:R-:W2:Y:S01]  /*6f80*/  LDC.64 R126, c[0x0][0x300] ;  /* 0x0000c000ff7e7b82 */ /* 0x000ea20000000a00 */
[----:B------:R-:W-:Y:S01]  /*6f90*/  BSSY B1, `(.L_x_497) ;  /* 0x0000187000017945 */ /* 0x000fe20003800000 */
[----:B0-----:R-:W-:-:S03]  /*6fa0*/  IMAD.IADD R148, R146, 0x1, -R122 ;  /* 0x0000000192947824 */ /* 0x001fc600078e0a7a */
[----:B------:R-:W-:Y:S05]  /*6fb0*/  @P4 BRA `(.L_x_498) ;  /* 0x0000001800104947 */ /* 0x000fea0003800000 */
[----:B------:R-:W-:Y:S01]  /*6fc0*/  ISETP.NE.AND P4, PT, R34, RZ, PT ;  /* 0x000000ff2200720c */ /* 0x000fe20003f85270 */
[-C--:B--2---:R-:W-:Y:S01]  /*6fd0*/  IMAD R153, R144, R126.reuse, RZ ;  /* 0x0000007e90997224 */ /* 0x084fe200078e02ff */
[----:B------:R-:W-:Y:S01]  /*6fe0*/  BSSY B2, `(.L_x_499) ;  /* 0x0000082000027945 */ /* 0x000fe20003800000 */
[----:B------:R-:W-:-:S04]  /*6ff0*/  IMAD.WIDE.U32 R128, R17, R126, R124 ;  /* 0x0000007e11807225 */ /* 0x000fc800078e007c */
[----:B------:R-:W-:-:S04]  /*7000*/  IMAD R153, R17, R127, R153 ;  /* 0x0000007f11997224 */ /* 0x000fc800078e0299 */
[----:B------:R-:W-:Y:S02]  /*7010*/  IMAD.IADD R153, R153, 0x1, R129 ;  /* 0x0000000199997824 */ /* 0x000fe400078e0281 */
[----:B------:R-:W-:Y:S05]  /*7020*/  @!P4 BRA `(.L_x_500) ;  /* 0x0000000400f4c947 */ /* 0x000fea0003800000 */
[----:B------:R-:W-:Y:S01]  /*7030*/  SEL R88, R122, R148, !P0 ;  /* 0x000000947a587207 */ /* 0x000fe20004000000 */
[----:B------:R-:W-:Y:S01]  /*7040*/  BSSY B3, `(.L_x_501) ;  /* 0x000006f000037945 */ /* 0x000fe20003800000 */
[----:B------:R-:W-:Y:S02]  /*7050*/  ISETP.GE.AND P4, PT, R18, R117, PT ;  /* 0x000000751200720c */ /* 0x000fe40003f86270 */
[----:B------:R-:W-:-:S04]  /*7060*/  SHF.R.S32.HI R89, RZ, 0x1f, R88 ;  /* 0x0000001fff597819 */ /* 0x000fc80000011458 */
[----:B------:R-:W-:-:S04]  /*7070*/  LEA.HI R89, R89, R88, RZ, 0x4 ;  /* 0x0000005859597211 */ /* 0x000fc800078f20ff */
[----:B------:R-:W-:-:S04]  /*7080*/  LEA.HI.SX32 R160, R89, R28, 0x1c ;  /* 0x0000001c59a07211 */ /* 0x000fc800078fe2ff */
[----:B------:R-:W-:-:S04]  /*7090*/  SHF.R.S32.HI R88, RZ, 0x1f, R160 ;  /* 0x0000001fff587819 */ /* 0x000fc800000114a0 */
[----:B------:R-:W-:Y:S02]  /*70a0*/  LEA.HI R88, R88, R160, RZ, 0x3 ;  /* 0x000000a058587211 */ /* 0x000fe400078f18ff */
[----:B------:R-:W-:-:S03]  /*70b0*/  SHF.L.U32 R160, R160, 0x3, RZ ;  /* 0x00000003a0a07819 */ /* 0x000fc600000006ff */
[----:B------:R-:W-:Y:S01]  /*70c0*/  IMAD.SHL.U32 R88, R88, 0x400, RZ ;  /* 0x0000040058587824 */ /* 0x000fe200078e00ff */
[----:B------:R-:W-:-:S04]  /*70d0*/  LOP3.LUT R89, R191, 0x38, R160, 0xf8, !PT ;  /* 0x00000038bf597812 */ /* 0x000fc800078ef8a0 */
[----:B------:R-:W-:Y:S02]  /*70e0*/  LOP3.LUT R88, R88, 0x7fffe000, RZ, 0xc0, !PT ;  /* 0x7fffe00058587812 */ /* 0x000fe400078ec0ff */
[----:B------:R-:W-:-:S03]  /*70f0*/  LOP3.LUT R89, R89, R193, RZ, 0x3c, !PT ;  /* 0x000000c159597212 */ /* 0x000fc600078e3cff */
[----:B------:R-:W-:-:S04]  /*7100*/  IMAD R88, R192, 0x200, R88 ;  /* 0x00000200c0587824 */ /* 0x000fc800078e0258 */
[----:B------:R-:W-:-:S04]  /*7110*/  IMAD.IADD R88, R88, 0x1, R89 ;  /* 0x0000000158587824 */ /* 0x000fc800078e0259 */
[C---:B------:R-:W-:Y:S02]  /*7120*/  IMAD R92, R16.reuse, 0x6000, R88 ;  /* 0x00006000105c7824 */ /* 0x040fe400078e0258 */
[----:B------:R-:W-:-:S03]  /*7130*/  IMAD R88, R16, 0x6000, R142 ;  /* 0x0000600010587824 */ /* 0x000fc600078e028e */
[----:B------:R-:W-:Y:S01]  /*7140*/  LEA R92, R92, R2, 0x1 ;  /* 0x000000025c5c7211 */ /* 0x000fe200078e08ff */
[----:B------:R-:W-:-:S05]  /*7150*/  IMAD R88, R88, 0x2, R2 ;  /* 0x0000000258587824 */ /* 0x000fca00078e0202 */
[----:B------:R-:W0:Y:S04]  /*7160*/  LDS.128 R92, [R92+0x1c400] ;  /* 0x01c400005c5c7984 */ /* 0x000e280000000c00 */
[----:B------:R-:W2:Y:S01]  /*7170*/  LDS.128 R88, [R88+0x1c400] ;  /* 0x01c4000058587984 */ /* 0x000ea20000000c00 */
[----:B------:R-:W-:Y:S05]  /*7180*/  @P4 BRA `(.L_x_502) ;  /* 0x0000000400684947 */ /* 0x000fea0003800000 */
[----:B0-----:R-:W-:Y:S01]  /*7190*/  IMAD.MOV.U32 R163, RZ, RZ, R93 ;  /* 0x000000ffffa37224 */ /* 0x001fe200078e005d */
[----:B------:R-:W-:Y:S01]  /*71a0*/  SHF.R.U64 R48, R48, 0x10, R49 ;  /* 0x0000001030307819 */ /* 0x000fe20000001231 */
[----:B--2---:R-:W-:Y:S01]  /*71b0*/  IMAD.MOV.U32 R162, RZ, RZ, R89 ;  /* 0x000000ffffa27224 */ /* 0x004fe200078e0059 */
[----:B------:R-:W-:Y:S01]  /*71c0*/  SHF.R.U32.HI R49, RZ, 0x10, R49 ;  /* 0x00000010ff317819 */ /* 0x000fe20000011631 */
[----:B------:R-:W-:Y:S01]  /*71d0*/  HADD2.F32 R161, -RZ, R161.H0_H0 ;  /* 0x200000a1ffa17230 */ /* 0x000fe20000004100 */
[----:B------:R-:W-:Y:S01]  /*71e0*/  SHF.R.U64 R50, R50, 0x10, R51 ;  /* 0x0000001032327819 */ /* 0x000fe20000001233 */
[----:B------:R-:W-:Y:S02]  /*71f0*/  HADD2.F32 R89, -RZ, R163.H0_H0 ;  /* 0x200000a3ff597230 */ /* 0x000fe40000004100 */
[----:B------:R-:W-:Y:S02]  /*7200*/  HADD2.F32 R165, -RZ, R162.H0_H0 ;  /* 0x200000a2ffa57230 */ /* 0x000fe40000004100 */
[----:B------:R-:W-:-:S02]  /*7210*/  HADD2.F32 R164, -RZ, R164.H0_H0 ;  /* 0x200000a4ffa47230 */ /* 0x000fc40000004100 */
[-C--:B------:R-:W-:Y:S01]  /*7220*/  FMUL.FTZ R93, R89, R161.reuse ;  /* 0x000000a1595d7220 */ /* 0x080fe20000410000 */
[----:B------:R-:W-:Y:S02]  /*7230*/  HADD2.F32 R49, -RZ, R49.H0_H0 ;  /* 0x20000031ff317230 */ /* 0x000fe40000004100 */
[C---:B------:R-:W-:Y:S01]  /*7240*/  FMUL.FTZ R161, R165.reuse, R161 ;  /* 0x000000a1a5a17220 */ /* 0x040fe20000410000 */
[----:B------:R-:W-:Y:S02]  /*7250*/  HADD2.F32 R50, -RZ, R50.H0_H0 ;  /* 0x20000032ff327230 */ /* 0x000fe40000004100 */
[-C--:B------:R-:W-:Y:S01]  /*7260*/  FFMA.FTZ R93, R165, R164.reuse, -R93 ;  /* 0x000000a4a55d7223 */ /* 0x080fe2000001085d */
[----:B------:R-:W-:Y:S01]  /*7270*/  FFMA.FTZ R89, R89, R164, R161 ;  /* 0x000000a459597223 */ /* 0x000fe200000100a1 */
[--C-:B------:R-:W-:Y:S02]  /*7280*/  SHF.R.U32.HI R164, RZ, 0x10, R61.reuse ;  /* 0x00000010ffa47819 */ /* 0x100fe4000001163d */
[----:B------:R-:W-:Y:S01]  /*7290*/  SHF.R.U64 R161, R60, 0x10, R61 ;  /* 0x000000103ca17819 */ /* 0x000fe2000000123d */
[----:B------:R-:W-:-:S02]  /*72a0*/  HADD2.F32 R60, -RZ, R163.H1_H1 ;  /* 0x300000a3ff3c7230 */ /* 0x000fc40000004100 */
[----:B------:R-:W-:Y:S02]  /*72b0*/  HADD2.F32 R164, -RZ, R164.H0_H0 ;  /* 0x200000a4ffa47230 */ /* 0x000fe40000004100 */
[----:B------:R-:W-:Y:S02]  /*72c0*/  HADD2.F32 R61, -RZ, R162.H1_H1 ;  /* 0x300000a2ff3d7230 */ /* 0x000fe40000004100 */
[----:B------:R-:W-:Y:S02]  /*72d0*/  HADD2.F32 R161, -RZ, R161.H0_H0 ;  /* 0x200000a1ffa17230 */ /* 0x000fe40000004100 */
[-C--:B------:R-:W-:Y:S01]  /*72e0*/  FMUL.FTZ R162, R60, R164.reuse ;  /* 0x000000a43ca27220 */ /* 0x080fe20000410000 */
[----:B------:R-:W-:-:S03]  /*72f0*/  FMUL.FTZ R164, R61, R164 ;  /* 0x000000a43da47220 */ /* 0x000fc60000410000 */
[-C--:B------:R-:W-:Y:S01]  /*7300*/  FFMA.FTZ R61, R61, R49.reuse, -R162 ;  /* 0x000000313d3d7223 */ /* 0x080fe200000108a2 */
[----:B------:R-:W-:Y:S02]  /*7310*/  HADD2.F32 R162, -RZ, R180.H0_H0 ;  /* 0x200000b4ffa27230 */ /* 0x000fe40000004100 */
[----:B------:R-:W-:Y:S01]  /*7320*/  FFMA.FTZ R49, R60, R49, R164 ;  /* 0x000000313c317223 */ /* 0x000fe200000100a4 */
[----:B------:R-:W-:Y:S02]  /*7330*/  IMAD.MOV.U32 R60, RZ, RZ, R91 ;  /* 0x000000ffff3c7224 */ /* 0x000fe400078e005b */
[----:B------:R-:W-:Y:S01]  /*7340*/  HADD2.F32 R164, -RZ, R182.H0_H0 ;  /* 0x200000b6ffa47230 */ /* 0x000fe20000004100 */
[----:B------:R-:W-:Y:S01]  /*7350*/  F2FP.F16.F32.PACK_AB R61, R61, R93 ;  /* 0x0000005d3d3d723e */ /* 0x000fe200000000ff */
[----:B------:R-:W-:Y:S01]  /*7360*/  HADD2.F32 R91, -RZ, R95.H0_H0 ;  /* 0x2000005fff5b7230 */ /* 0x000fe20000004100 */
[----:B------:R-:W-:Y:S01]  /*7370*/  F2FP.F16.F32.PACK_AB R49, R49, R89 ;  /* 0x000000593131723e */ /* 0x000fe200000000ff */
[----:B------:R-:W-:-:S02]  /*7380*/  HADD2.F32 R163, -RZ, R60.H0_H0 ;  /* 0x2000003cffa37230 */ /* 0x000fc40000004100 */
[----:B------:R-:W-:Y:S02]  /*7390*/  HADD2.F32 R60, -RZ, R60.H1_H1 ;  /* 0x3000003cff3c7230 */ /* 0x000fe40000004100 */
[----:B------:R-:W-:Y:S01]  /*73a0*/  FMUL.FTZ R165, R91, R164 ;  /* 0x000000a45ba57220 */ /* 0x000fe20000410000 */
[----:B------:R-:W-:Y:S02]  /*73b0*/  IMAD.MOV.U32 R89, RZ, RZ, R61 ;  /* 0x000000ffff597224 */ /* 0x000fe400078e003d */
[----:B------:R-:W-:Y:S02]  /*73c0*/  IMAD.MOV.U32 R93, RZ, RZ, R49 ;  /* 0x000000ffff5d7224 */ /* 0x000fe400078e0031 */
[C---:B------:R-:W-:Y:S01]  /*73d0*/  FFMA.FTZ R165, R163.reuse, R162, -R165 ;  /* 0x000000a2a3a57223 */ /* 0x040fe200000108a5 */
[----:B------:R-:W-:Y:S01]  /*73e0*/  FMUL.FTZ R163, R163, R164 ;  /* 0x000000a4a3a37220 */ /* 0x000fe20000410000 */
[----:B------:R-:W-:-:S03]  /*73f0*/  HADD2.F32 R164, -RZ, R182.H1_H1 ;  /* 0x300000b6ffa47230 */ /* 0x000fc60000004100 */
[----:B------:R-:W-:Y:S01]  /*7400*/  FFMA.FTZ R163, R91, R162, R163 ;  /* 0x000000a25ba37223 */ /* 0x000fe200000100a3 */
[----:B------:R-:W-:Y:S02]  /*7410*/  SHF.R.U32.HI R91, RZ, 0x10, R51 ;  /* 0x00000010ff5b7819 */ /* 0x000fe40000011633 */
[--C-:B------:R-:W-:Y:S01]  /*7420*/  SHF.R.U64 R51, R62, 0x10, R63.reuse ;  /* 0x000000103e337819 */ /* 0x100fe2000000123f */
[----:B------:R-:W-:Y:S01]  /*7430*/  HADD2.F32 R62, -RZ, R95.H1_H1 ;  /* 0x3000005fff3e7230 */ /* 0x000fe20000004100 */
[----:B------:R-:W-:Y:S01]  /*7440*/  SHF.R.U32.HI R63, RZ, 0x10, R63 ;  /* 0x00000010ff3f7819 */ /* 0x000fe2000001163f */
[----:B------:R-:W-:Y:S02]  /*7450*/  HADD2.F32 R95, -RZ, R91.H0_H0 ;  /* 0x2000005bff5f7230 */ /* 0x000fe40000004100 */
[----:B------:R-:W-:Y:S02]  /*7460*/  HADD2.F32 R51, -RZ, R51.H0_H0 ;  /* 0x20000033ff337230 */ /* 0x000fe40000004100 */
[----:B------:R-:W-:-:S05]  /*7470*/  HADD2.F32 R63, -RZ, R63.H0_H0 ;  /* 0x2000003fff3f7230 */ /* 0x000fca0000004100 */
[----:B------:R-:W-:-:S04]  /*7480*/  FMUL.FTZ R91, R62, R63 ;  /* 0x0000003f3e5b7220 */ /* 0x000fc80000410000 */
[C---:B------:R-:W-:Y:S01]  /*7490*/  FFMA.FTZ R91, R60.reuse, R95, -R91 ;  /* 0x0000005f3c5b7223 */ /* 0x040fe2000001085b */
[----:B------:R-:W-:Y:S01]  /*74a0*/  FMUL.FTZ R60, R60, R63 ;  /* 0x0000003f3c3c7220 */ /* 0x000fe20000410000 */
[----:B------:R-:W-:-:S03]  /*74b0*/  HADD2.F32 R63, -RZ, R180.H1_H1 ;  /* 0x300000b4ff3f7230 */ /* 0x000fc60000004100 */
[----:B------:R-:W-:Y:S01]  /*74c0*/  FFMA.FTZ R60, R62, R95, R60 ;  /* 0x0000005f3e3c7223 */ /* 0x000fe2000001003c */
[----:B------:R-:W-:Y:S01]  /*74d0*/  HADD2.F32 R62, -RZ, R92.H0_H0 ;  /* 0x2000005cff3e7230 */ /* 0x000fe20000004100 */
[----:B------:R-:W-:Y:S01]  /*74e0*/  F2FP.F16.F32.PACK_AB R91, R91, R165 ;  /* 0x000000a55b5b723e */ /* 0x000fe200000000ff */
[--C-:B------:R-:W-:Y:S02]  /*74f0*/  HADD2.F32 R95, -RZ, R88.reuse.H0_H0 ;  /* 0x20000058ff5f7230 */ /* 0x100fe40000004100 */
[----:B------:R-:W-:Y:S02]  /*7500*/  HADD2.F32 R88, -RZ, R88.H1_H1 ;  /* 0x30000058ff587230 */ /* 0x000fe40000004100 */
[-C--:B------:R-:W-:Y:S01]  /*7510*/  FMUL.FTZ R162, R62, R164.reuse ;  /* 0x000000a43ea27220 */ /* 0x080fe20000410000 */
[----:B------:R-:W-:Y:S01]  /*7520*/  F2FP.F16.F32.PACK_AB R60, R60, R163 ;  /* 0x000000a33c3c723e */ /* 0x000fe200000000ff */
[C---:B------:R-:W-:Y:S02]  /*7530*/  FMUL.FTZ R164, R95.reuse, R164 ;  /* 0x000000a45fa47220 */ /* 0x040fe40000410000 */
[----:B------:R-:W-:-:S02]  /*7540*/  FFMA.FTZ R162, R95, R63, -R162 ;  /* 0x0000003f5fa27223 */ /* 0x000fc400000108a2 */
[----:B------:R-:W-:Y:S01]  /*7550*/  FFMA.FTZ R164, R62, R63, R164 ;  /* 0x0000003f3ea47223 */ /* 0x000fe200000100a4 */
[----:B------:R-:W-:Y:S02]  /*7560*/  HADD2.F32 R62, -RZ, R92.H1_H1 ;  /* 0x3000005cff3e7230 */ /* 0x000fe40000004100 */
[----:B------:R-:W-:Y:S02]  /*7570*/  HADD2.F32 R63, -RZ, R48.H0_H0 ;  /* 0x20000030ff3f7230 */ /* 0x000fe40000004100 */
[--C-:B------:R-:W-:Y:S02]  /*7580*/  HADD2.F32 R92, -RZ, R90.reuse.H0_H0 ;  /* 0x2000005aff5c7230 */ /* 0x100fe40000004100 */
[-C--:B------:R-:W-:Y:S01]  /*7590*/  FMUL.FTZ R48, R62, R161.reuse ;  /* 0x000000a13e307220 */ /* 0x080fe20000410000 */
[C---:B------:R-:W-:Y:S01]  /*75a0*/  FMUL.FTZ R161, R88.reuse, R161 ;  /* 0x000000a158a17220 */ /* 0x040fe20000410000 */
[----:B------:R-:W-:Y:S02]  /*75b0*/  HADD2.F32 R90, -RZ, R90.H1_H1 ;  /* 0x3000005aff5a7230 */ /* 0x000fe40000004100 */
[-C--:B------:R-:W-:Y:S01]  /*75c0*/  FFMA.FTZ R48, R88, R63.reuse, -R48 ;  /* 0x0000003f58307223 */ /* 0x080fe20000010830 */
[----:B------:R-:W-:Y:S01]  /*75d0*/  FFMA.FTZ R62, R62, R63, R161 ;  /* 0x0000003f3e3e7223 */ /* 0x000fe200000100a1 */
[----:B------:R-:W-:-:S02]  /*75e0*/  HADD2.F32 R161, -RZ, R181.H1_H1 ;  /* 0x300000b5ffa17230 */ /* 0x000fc40000004100 */
[--C-:B------:R-:W-:Y:S01]  /*75f0*/  HADD2.F32 R63, -RZ, R94.reuse.H0_H0 ;  /* 0x2000005eff3f7230 */ /* 0x100fe20000004100 */
[----:B------:R-:W-:Y:S01]  /*7600*/  F2FP.F16.F32.PACK_AB R48, R48, R162 ;  /* 0x000000a23030723e */ /* 0x000fe200000000ff */
[----:B------:R-:W-:Y:S01]  /*7610*/  HADD2.F32 R88, -RZ, R179.H1_H1 ;  /* 0x300000b3ff587230 */ /* 0x000fe20000004100 */
[----:B------:R-:W-:Y:S01]  /*7620*/  F2FP.F16.F32.PACK_AB R62, R62, R164 ;  /* 0x000000a43e3e723e */ /* 0x000fe200000000ff */
[----:B------:R-:W-:Y:S02]  /*7630*/  HADD2.F32 R94, -RZ, R94.H1_H1 ;  /* 0x3000005eff5e7230 */ /* 0x000fe40000004100 */
[-C--:B------:R-:W-:Y:S01]  /*7640*/  FMUL.FTZ R95, R63, R161.reuse ;  /* 0x000000a13f5f7220 */ /* 0x080fe20000410000 */
[----:B------:R-:W-:-:S03]  /*7650*/  FMUL.FTZ R161, R92, R161 ;  /* 0x000000a15ca17220 */ /* 0x000fc60000410000 */
[-C--:B------:R-:W-:Y:S01]  /*7660*/  FFMA.FTZ R95, R92, R88.reuse, -R95 ;  /* 0x000000585c5f7223 */ /* 0x080fe2000001085f */
[----:B------:R-:W-:Y:S01]  /*7670*/  FFMA.FTZ R161, R63, R88, R161 ;  /* 0x000000583fa17223 */ /* 0x000fe200000100a1 */
[-C--:B------:R-:W-:Y:S01]  /*7680*/  FMUL.FTZ R63, R94, R51.reuse ;  /* 0x000000335e3f7220 */ /* 0x080fe20000410000 */
[C---:B------:R-:W-:Y:S01]  /*7690*/  FMUL.FTZ R51, R90.reuse, R51 ;  /* 0x000000335a337220 */ /* 0x040fe20000410000 */
[----:B------:R-:W-:Y:S01]  /*76a0*/  MOV R88, R48 ;  /* 0x0000003000587202 */ /* 0x000fe20000000f00 */
[----:B------:R-:W-:Y:S02]  /*76b0*/  IMAD.MOV.U32 R92, RZ, RZ, R62 ;  /* 0x000000ffff5c7224 */ /* 0x000fe400078e003e */
[-C--:B------:R-:W-:Y:S01]  /*76c0*/  FFMA.FTZ R63, R90, R50.reuse, -R63 ;  /* 0x000000325a3f7223 */ /* 0x080fe2000001083f */
[----:B------:R-:W-:-:S04]  /*76d0*/  FFMA.FTZ R51, R94, R50, R51 ;  /* 0x000000325e337223 */ /* 0x000fc80000010033 */
[----:B------:R-:W-:Y:S01]  /*76e0*/  F2FP.F16.F32.PACK_AB R63, R63, R95 ;  /* 0x0000005f3f3f723e */ /* 0x000fe200000000ff */
[----:B------:R-:W-:Y:S01]  /*76f0*/  IMAD.MOV.U32 R95, RZ, RZ, R60 ;  /* 0x000000ffff5f7224 */ /* 0x000fe200078e003c */
[----:B------:R-:W-:Y:S02]  /*7700*/  F2FP.F16.F32.PACK_AB R51, R51, R161 ;  /* 0x000000a13333723e */ /* 0x000fe400000000ff */
[----:B------:R-:W-:-:S03]  /*7710*/  MOV R90, R63 ;  /* 0x0000003f005a7202 */ /* 0x000fc60000000f00 */
[----:B------:R-:W-:-:S07]  /*7720*/  IMAD.MOV.U32 R94, RZ, RZ, R51 ;  /* 0x000000ffff5e7224 */ /* 0x000fce00078e0033 */
.L_x_502:
[----:B------:R-:W-:Y:S05]  /*7730*/  BSYNC B3 ;  /* 0x0000000000037941 */ /* 0x000fea0003800000 */
.L_x_501:
[----:B------:R-:W-:-:S13]  /*7740*/  ISETP.GE.AND P4, PT, R160, R146, PT ;  /* 0x00000092a000720c */ /* 0x000fda0003f86270 */
[--C-:B------:R-:W-:Y:S02]  /*7750*/  @!P4 SHF.R.S32.HI R51, RZ, 0x1f, R160.reuse ;  /* 0x0000001fff33c819 */ /* 0x100fe400000114a0 */
[----:B------:R-:W-:-:S04]  /*7760*/  @!P4 IADD3 R160, P5, P6, R114, R128, R160 ;  /* 0x0000008072a0c210 */ /* 0x000fc80007ebe0a0 */
[----:B------:R-:W-:Y:S02]  /*7770*/  @!P4 IADD3.X R51, R6, R153, R51, P5, P6 ;  /* 0x000000990633c210 */ /* 0x000fe40002fec433 */
[----:B------:R-:W-:-:S04]  /*7780*/  IADD3 R49, P5, P6, R114, R128, R29 ;  /* 0x0000008072317210 */ /* 0x000fc80007ebe01d */
[----:B------:R-:W-:Y:S02]  /*7790*/  IADD3.X R50, R6, R153, R35, P5, P6 ;  /* 0x0000009906327210 */ /* 0x000fe40002fec423 */
[----:B------:R-:W-:-:S04]  /*77a0*/  LEA R48, P5, R49, R120, 0x1 ;  /* 0x0000007831307211 */ /* 0x000fc800078a08ff */
[----:B------:R-:W-:Y:S02]  /*77b0*/  LEA.HI.X R49, R49, R121, R50, 0x1, P5 ;  /* 0x0000007931317211 */ /* 0x000fe400028f0c32 */
[----:B------:R-:W-:-:S03]  /*77c0*/  @!P4 LEA R50, P5, R160, R120, 0x1 ;  /* 0x00000078a032c211 */ /* 0x000fc600078a08ff */
[----:B--2---:R2:W-:Y:S01]  /*77d0*/  STG.E.128 desc[UR56][R48.64], R88 ;  /* 0x0000005830007986 */ /* 0x0045e2000c101d38 */
[----:B------:R-:W-:-:S05]  /*77e0*/  @!P4 LEA.HI.X R51, R160, R121, R51, 0x1, P5 ;  /* 0x00000079a033c211 */ /* 0x000fca00028f0c33 */
[----:B0-----:R2:W-:Y:S04]  /*77f0*/  @!P4 STG.E.128 desc[UR56][R50.64], R92 ;  /* 0x0000005c3200c986 */ /* 0x0015e8000c101d38 */
.L_x_500:
[----:B------:R-:W-:Y:S05]  /*7800*/  BSYNC B2 ;  /* 0x0000000000027941 */ /* 0x000fea0003800000 */
.L_x_499:
[----:B------:R-:W-:Y:S01]  /*7810*/  ISETP.NE.AND P4, PT, R38, RZ, PT ;  /* 0x000000ff2600720c */ /* 0x000fe20003f85270 */
[----:B------:R-:W-:-:S12]  /*7820*/  BSSY B2, `(.L_x_503) ;  /* 0x000007f000027945 */ /* 0x000fd80003800000 */
[----:B------:R-:W-:Y:S05]  /*7830*/  @!P4 BRA `(.L_x_504) ;  /* 0x0000000400f4c947 */ /* 0x000fea0003800000 */
[----:B--2---:R-:W-:Y:S01]  /*7840*/  SEL R48, R122, R148, !P1 ;  /* 0x000000947a307207 */ /* 0x004fe20004800000 */
        /* <DEDUP_REMOVED lines=31> */
[----:B------:R-:W-:Y:S02]  /*7a40*/  HADD2.F32 R90, -RZ, R90.H1_H1 ;  /* 0x3000005aff5a7230 */ /* 0x000fe40000004100 */
[C---:B------:R-:W-:Y:S01]  /*7a50*/  FMUL.FTZ R91, R93.reuse, R91 ;  /* 0x0000005b5d5b7220 */ /* 0x040fe20000410000 */
[----:B------:R-:W-:Y:S02]  /*7a60*/  HADD2.F32 R45, -RZ, R45.H0_H0 ;  /* 0x2000002dff2d7230 */ /* 0x000fe40000004100 */
[-C--:B------:R-:W-:Y:S01]  /*7a70*/  FFMA.FTZ R61, R93, R92.reuse, -R61 ;  /* 0x0000005c5d3d7223 */ /* 0x080fe2000001083d */
[----:B------:R-:W-:Y:S02]  /*7a80*/  HADD2.F32 R46, -RZ, R46.H0_H0 ;  /* 0x2000002eff2e7230 */ /* 0x000fe40000004100 */
[----:B------:R-:W-:Y:S01]  /*7a90*/  FFMA.FTZ R49, R49, R92, R91 ;  /* 0x0000005c31317223 */ /* 0x000fe2000001005b */
[--C-:B------:R-:W-:Y:S01]  /*7aa0*/  SHF.R.U32.HI R91, RZ, 0x10, R57.reuse ;  /* 0x00000010ff5b7819 */ /* 0x100fe20000011639 */
[----:B------:R-:W-:Y:S01]  /*7ab0*/  HADD2.F32 R92, -RZ, R178.H1_H1 ;  /* 0x300000b2ff5c7230 */ /* 0x000fe20000004100 */
[----:B------:R-:W-:Y:S01]  /*7ac0*/  SHF.R.U64 R57, R56, 0x10, R57 ;  /* 0x0000001038397819 */ /* 0x000fe20000001239 */
[----:B------:R-:W-:-:S02]  /*7ad0*/  HADD2.F32 R56, -RZ, R89.H1_H1 ;  /* 0x30000059ff387230 */ /* 0x000fc40000004100 */
[----:B------:R-:W-:Y:S02]  /*7ae0*/  HADD2.F32 R91, -RZ, R91.H0_H0 ;  /* 0x2000005bff5b7230 */ /* 0x000fe40000004100 */
[----:B------:R-:W-:-:S03]  /*7af0*/  HADD2.F32 R57, -RZ, R57.H0_H0 ;  /* 0x20000039ff397230 */ /* 0x000fc60000004100 */
[-C--:B------:R-:W-:Y:S01]  /*7b00*/  FMUL.FTZ R89, R90, R91.reuse ;  /* 0x0000005b5a597220 */ /* 0x080fe20000410000 */
[----:B------:R-:W-:-:S03]  /*7b10*/  FMUL.FTZ R91, R56, R91 ;  /* 0x0000005b385b7220 */ /* 0x000fc60000410000 */
[-C--:B------:R-:W-:Y:S01]  /*7b20*/  FFMA.FTZ R56, R56, R45.reuse, -R89 ;  /* 0x0000002d38387223 */ /* 0x080fe20000010859 */
[----:B------:R-:W-:Y:S02]  /*7b30*/  HADD2.F32 R89, -RZ, R63.H0_H0 ;  /* 0x2000003fff597230 */ /* 0x000fe40000004100 */
[----:B------:R-:W-:Y:S01]  /*7b40*/  FFMA.FTZ R45, R90, R45, R91 ;  /* 0x0000002d5a2d7223 */ /* 0x000fe2000001005b */
[----:B------:R-:W-:Y:S02]  /*7b50*/  HADD2.F32 R90, -RZ, R178.H0_H0 ;  /* 0x200000b2ff5a7230 */ /* 0x000fe40000004100 */
[--C-:B------:R-:W-:Y:S02]  /*7b60*/  HADD2.F32 R91, -RZ, R51.reuse.H0_H0 ;  /* 0x20000033ff5b7230 */ /* 0x100fe40000004100 */
[----:B------:R-:W-:Y:S01]  /*7b70*/  FMUL.FTZ R93, R89, R92 ;  /* 0x0000005c595d7220 */ /* 0x000fe20000410000 */
[----:B------:R-:W-:Y:S01]  /*7b80*/  HADD2.F32 R51, -RZ, R51.H1_H1 ;  /* 0x30000033ff337230 */ /* 0x000fe20000004100 */
[----:B------:R-:W-:-:S02]  /*7b90*/  F2FP.F16.F32.PACK_AB R45, R45, R49 ;  /* 0x000000312d2d723e */ /* 0x000fc400000000ff */
[C---:B------:R-:W-:Y:S01]  /*7ba0*/  FFMA.FTZ R93, R91.reuse, R90, -R93 ;  /* 0x0000005a5b5d7223 */ /* 0x040fe2000001085d */
[----:B------:R-:W-:Y:S01]  /*7bb0*/  FMUL.FTZ R91, R91, R92 ;  /* 0x0000005c5b5b7220 */ /* 0x000fe20000410000 */
[----:B------:R-:W-:Y:S01]  /*7bc0*/  HADD2.F32 R92, -RZ, R177.H1_H1 ;  /* 0x300000b1ff5c7230 */ /* 0x000fe20000004100 */
[----:B------:R-:W-:Y:S01]  /*7bd0*/  F2FP.F16.F32.PACK_AB R56, R56, R61 ;  /* 0x0000003d3838723e */ /* 0x000fe200000000ff */
[----:B------:R-:W-:Y:S02]  /*7be0*/  IMAD.MOV.U32 R61, RZ, RZ, R45 ;  /* 0x000000ffff3d7224 */ /* 0x000fe400078e002d */
[----:B------:R-:W-:Y:S01]  /*7bf0*/  FFMA.FTZ R91, R89, R90, R91 ;  /* 0x0000005a595b7223 */ /* 0x000fe2000001005b */
[----:B------:R-:W-:Y:S02]  /*7c00*/  SHF.R.U32.HI R89, RZ, 0x10, R47 ;  /* 0x00000010ff597819 */ /* 0x000fe4000001162f */
[--C-:B------:R-:W-:Y:S01]  /*7c10*/  SHF.R.U64 R47, R58, 0x10, R59.reuse ;  /* 0x000000103a2f7819 */ /* 0x100fe2000000123b */
[----:B------:R-:W-:Y:S01]  /*7c20*/  HADD2.F32 R58, -RZ, R63.H1_H1 ;  /* 0x3000003fff3a7230 */ /* 0x000fe20000004100 */
[----:B------:R-:W-:Y:S01]  /*7c30*/  SHF.R.U32.HI R59, RZ, 0x10, R59 ;  /* 0x00000010ff3b7819 */ /* 0x000fe2000001163b */
[----:B------:R-:W-:Y:S01]  /*7c40*/  HADD2.F32 R89, -RZ, R89.H0_H0 ;  /* 0x20000059ff597230 */ /* 0x000fe20000004100 */
[----:B------:R-:W-:Y:S01]  /*7c50*/  MOV R49, R56 ;  /* 0x0000003800317202 */ /* 0x000fe20000000f00 */
[----:B------:R-:W-:-:S02]  /*7c60*/  HADD2.F32 R47, -RZ, R47.H0_H0 ;  /* 0x2000002fff2f7230 */ /* 0x000fc40000004100 */
[----:B------:R-:W-:-:S05]  /*7c70*/  HADD2.F32 R59, -RZ, R59.H0_H0 ;  /* 0x2000003bff3b7230 */ /* 0x000fca0000004100 */
[----:B------:R-:W-:-:S04]  /*7c80*/  FMUL.FTZ R63, R58, R59 ;  /* 0x0000003b3a3f7220 */ /* 0x000fc80000410000 */
[C---:B------:R-:W-:Y:S01]  /*7c90*/  FFMA.FTZ R63, R51.reuse, R89, -R63 ;  /* 0x00000059333f7223 */ /* 0x040fe2000001083f */
[----:B------:R-:W-:Y:S01]  /*7ca0*/  FMUL.FTZ R51, R51, R59 ;  /* 0x0000003b33337220 */ /* 0x000fe20000410000 */
[----:B------:R-:W-:-:S03]  /*7cb0*/  HADD2.F32 R59, -RZ, R177.H0_H0 ;  /* 0x200000b1ff3b7230 */ /* 0x000fc60000004100 */
[----:B------:R-:W-:Y:S01]  /*7cc0*/  FFMA.FTZ R51, R58, R89, R51 ;  /* 0x000000593a337223 */ /* 0x000fe20000010033 */
[----:B------:R-:W-:Y:S01]  /*7cd0*/  HADD2.F32 R58, -RZ, R60.H0_H0 ;  /* 0x2000003cff3a7230 */ /* 0x000fe20000004100 */
[----:B------:R-:W-:Y:S01]  /*7ce0*/  F2FP.F16.F32.PACK_AB R63, R63, R93 ;  /* 0x0000005d3f3f723e */ /* 0x000fe200000000ff */
[----:B------:R-:W-:Y:S02]  /*7cf0*/  HADD2.F32 R89, -RZ, R48.H0_H0 ;  /* 0x20000030ff597230 */ /* 0x000fe40000004100 */
[----:B------:R-:W-:Y:S02]  /*7d00*/  HADD2.F32 R60, -RZ, R60.H1_H1 ;  /* 0x3000003cff3c7230 */ /* 0x000fe40000004100 */
[-C--:B------:R-:W-:Y:S01]  /*7d10*/  FMUL.FTZ R90, R58, R92.reuse ;  /* 0x0000005c3a5a7220 */ /* 0x080fe20000410000 */
[----:B------:R-:W-:Y:S01]  /*7d20*/  F2FP.F16.F32.PACK_AB R91, R51, R91 ;  /* 0x0000005b335b723e */ /* 0x000fe200000000ff */
[C---:B------:R-:W-:Y:S01]  /*7d30*/  FMUL.FTZ R92, R89.reuse, R92 ;  /* 0x0000005c595c7220 */ /* 0x040fe20000410000 */
[----:B------:R-:W-:Y:S01]  /*7d40*/  MOV R51, R63 ;  /* 0x0000003f00337202 */ /* 0x000fe20000000f00 */
[----:B------:R-:W-:Y:S01]  /*7d50*/  FFMA.FTZ R90, R89, R59, -R90 ;  /* 0x0000003b595a7223 */ /* 0x000fe2000001085a */
[----:B------:R-:W-:-:S02]  /*7d60*/  HADD2.F32 R89, -RZ, R176.H1_H1 ;  /* 0x300000b0ff597230 */ /* 0x000fc40000004100 */
[----:B------:R-:W-:Y:S01]  /*7d70*/  FFMA.FTZ R92, R58, R59, R92 ;  /* 0x0000003b3a5c7223 */ /* 0x000fe2000001005c */
[----:B------:R-:W-:Y:S02]  /*7d80*/  HADD2.F32 R58, -RZ, R48.H1_H1 ;  /* 0x30000030ff3a7230 */ /* 0x000fe40000004100 */
[----:B------:R-:W-:Y:S02]  /*7d90*/  HADD2.F32 R48, -RZ, R44.H0_H0 ;  /* 0x2000002cff307230 */ /* 0x000fe40000004100 */
[-C--:B------:R-:W-:Y:S01]  /*7da0*/  FMUL.FTZ R44, R60, R57.reuse ;  /* 0x000000393c2c7220 */ /* 0x080fe20000410000 */
[--C-:B------:R-:W-:Y:S02]  /*7db0*/  HADD2.F32 R59, -RZ, R50.reuse.H0_H0 ;  /* 0x20000032ff3b7230 */ /* 0x100fe40000004100 */
[C---:B------:R-:W-:Y:S01]  /*7dc0*/  FMUL.FTZ R57, R58.reuse, R57 ;  /* 0x000000393a397220 */ /* 0x040fe20000410000 */
[----:B------:R-:W-:Y:S02]  /*7dd0*/  HADD2.F32 R50, -RZ, R50.H1_H1 ;  /* 0x30000032ff327230 */ /* 0x000fe40000004100 */
[----:B------:R-:W-:Y:S01]  /*7de0*/  FFMA.FTZ R44, R58, R48, -R44 ;  /* 0x000000303a2c7223 */ /* 0x000fe2000001082c */
[----:B------:R-:W-:-:S02]  /*7df0*/  HADD2.F32 R58, -RZ, R176.H0_H0 ;  /* 0x200000b0ff3a7230 */ /* 0x000fc40000004100 */
[----:B------:R-:W-:Y:S01]  /*7e00*/  FFMA.FTZ R48, R60, R48, R57 ;  /* 0x000000303c307223 */ /* 0x000fe20000010039 */
[--C-:B------:R-:W-:Y:S02]  /*7e10*/  HADD2.F32 R57, -RZ, R62.reuse.H0_H0 ;  /* 0x2000003eff397230 */ /* 0x100fe40000004100 */
[----:B------:R-:W-:Y:S01]  /*7e20*/  HADD2.F32 R62, -RZ, R62.H1_H1 ;  /* 0x3000003eff3e7230 */ /* 0x000fe20000004100 */
[----:B------:R-:W-:Y:S01]  /*7e30*/  F2FP.F16.F32.PACK_AB R44, R44, R90 ;  /* 0x0000005a2c2c723e */ /* 0x000fe200000000ff */
[----:B------:R-:W-:Y:S02]  /*7e40*/  IMAD.MOV.U32 R63, RZ, RZ, R91 ;  /* 0x000000ffff3f7224 */ /* 0x000fe400078e005b */
[-C--:B------:R-:W-:Y:S01]  /*7e50*/  FMUL.FTZ R60, R57, R89.reuse ;  /* 0x00000059393c7220 */ /* 0x080fe20000410000 */
[----:B------:R-:W-:Y:S01]  /*7e60*/  FMUL.FTZ R89, R59, R89 ;  /* 0x000000593b597220 */ /* 0x000fe20000410000 */
[----:B------:R-:W-:Y:S01]  /*7e70*/  F2FP.F16.F32.PACK_AB R92, R48, R92 ;  /* 0x0000005c305c723e */ /* 0x000fe200000000ff */
[----:B------:R-:W-:-:S02]  /*7e80*/  IMAD.MOV.U32 R48, RZ, RZ, R44 ;  /* 0x000000ffff307224 */ /* 0x000fc400078e002c */
[-C--:B------:R-:W-:Y:S01]  /*7e90*/  FFMA.FTZ R60, R59, R58.reuse, -R60 ;  /* 0x0000003a3b3c7223 */ /* 0x080fe2000001083c */
[----:B------:R-:W-:Y:S01]  /*7ea0*/  FFMA.FTZ R89, R57, R58, R89 ;  /* 0x0000003a39597223 */ /* 0x000fe20000010059 */
[-C--:B------:R-:W-:Y:S01]  /*7eb0*/  FMUL.FTZ R57, R62, R47.reuse ;  /* 0x0000002f3e397220 */ /* 0x080fe20000410000 */
[----:B------:R-:W-:-:S03]  /*7ec0*/  FMUL.FTZ R47, R50, R47 ;  /* 0x0000002f322f7220 */ /* 0x000fc60000410000 */
[-C--:B------:R-:W-:Y:S01]  /*7ed0*/  FFMA.FTZ R57, R50, R46.reuse, -R57 ;  /* 0x0000002e32397223 */ /* 0x080fe20000010839 */
[----:B------:R-:W-:-:S04]  /*7ee0*/  FFMA.FTZ R47, R62, R46, R47 ;  /* 0x0000002e3e2f7223 */ /* 0x000fc8000001002f */
[----:B------:R-:W-:Y:S01]  /*7ef0*/  F2FP.F16.F32.PACK_AB R57, R57, R60 ;  /* 0x0000003c3939723e */ /* 0x000fe200000000ff */
[----:B------:R-:W-:Y:S01]  /*7f00*/  IMAD.MOV.U32 R60, RZ, RZ, R92 ;  /* 0x000000ffff3c7224 */ /* 0x000fe200078e005c */
[----:B------:R-:W-:-:S03]  /*7f10*/  F2FP.F16.F32.PACK_AB R47, R47, R89 ;  /* 0x000000592f2f723e */ /* 0x000fc600000000ff */
[----:B------:R-:W-:Y:S02]  /*7f20*/  IMAD.MOV.U32 R50, RZ, RZ, R57 ;  /* 0x000000ffff327224 */ /* 0x000fe400078e0039 */
[----:B------:R-:W-:-:S07]  /*7f30*/  IMAD.MOV.U32 R62, RZ, RZ, R47 ;  /* 0x000000ffff3e7224 */ /* 0x000fce00078e002f */
.L_x_506:
[----:B------:R-:W-:Y:S05]  /*7f40*/  BSYNC B3 ;  /* 0x0000000000037941 */ /* 0x000fea0003800000 */
.L_x_505:
        /* <DEDUP_REMOVED lines=12> */
.L_x_504:
[----:B------:R-:W-:Y:S05]  /*8010*/  BSYNC B2 ;  /* 0x0000000000027941 */ /* 0x000fea0003800000 */
.L_x_503:
[----:B------:R-:W-:-:S13]  /*8020*/  ISETP.NE.AND P4, PT, R39, RZ, PT ;  /* 0x000000ff2700720c */ /* 0x000fda0003f85270 */
[----:B------:R-:W-:Y:S05]  /*8030*/  @!P4 BRA `(.L_x_498) ;  /* 0x0000000400f0c947 */ /* 0x000fea0003800000 */
[----:B---3--:R-:W3:Y:S01]  /*8040*/  LDL R44, [R1+0x14] ;  /* 0x00001400012c7983 */ /* 0x008ee20000100800 */
[----:B------:R-:W-:Y:S01]  /*8050*/  ISETP.GE.AND P4, PT, R3, R117, PT ;  /* 0x000000750300720c */ /* 0x000fe20003f86270 */
[----:B------:R-:W-:Y:S01]  /*8060*/  BSSY B2, `(.L_x_507) ;  /* 0x000006d000027945 */ /* 0x000fe20003800000 */
[----:B---3--:R-:W-:-:S04]  /*8070*/  LOP3.LUT P5, RZ, R44, 0x1, RZ, 0xc0, !PT ;  /* 0x000000012cff7812 */ /* 0x008fc800078ac0ff */
[----:B------:R-:W-:-:S04]  /*8080*/  SEL R44, R122, R148, !P5 ;  /* 0x000000947a2c7207 */ /* 0x000fc80006800000 */
        /* <DEDUP_REMOVED lines=12> */
[C---:B--2---:R-:W-:Y:S02]  /*8150*/  IMAD R48, R16.reuse, 0x6000, R44 ;  /* 0x0000600010307824 */ /* 0x044fe400078e022c */
[----:B------:R-:W-:-:S03]  /*8160*/  IMAD R44, R16, 0x6000, R139 ;  /* 0x00006000102c7824 */ /* 0x000fc600078e028b */
[----:B------:R-:W-:Y:S01]  /*8170*/  LEA R48, R48, R2, 0x1 ;  /* 0x0000000230307211 */ /* 0x000fe200078e08ff */
[----:B------:R-:W-:-:S05]  /*8180*/  IMAD R44, R44, 0x2, R2 ;  /* 0x000000022c2c7824 */ /* 0x000fca00078e0202 */
[----:B------:R-:W0:Y:S04]  /*8190*/  LDS.128 R48, [R48+0x1c400] ;  /* 0x01c4000030307984 */ /* 0x000e280000000c00 */
[----:B------:R-:W2:Y:S01]  /*81a0*/  LDS.128 R44, [R44+0x1c400] ;  /* 0x01c400002c2c7984 */ /* 0x000ea20000000c00 */
[----:B------:R-:W-:Y:S05]  /*81b0*/  @P4 BRA `(.L_x_508) ;  /* 0x00000004005c4947 */ /* 0x000fea0003800000 */
[----:B------:R-:W-:Y:S01]  /*81c0*/  HADD2.F32 R58, -RZ, R175.H1_H1 ;  /* 0x300000afff3a7230 */ /* 0x000fe20000004100 */
[--C-:B------:R-:W-:Y:S01]  /*81d0*/  SHF.R.U64 R40, R40, 0x10, R41.reuse ;  /* 0x0000001028287819 */ /* 0x100fe20000001229 */
[----:B0-----:R-:W-:Y:S01]  /*81e0*/  HADD2.F32 R57, -RZ, R49.H0_H0 ;  /* 0x20000031ff397230 */ /* 0x001fe20000004100 */
[----:B------:R-:W-:Y:S01]  /*81f0*/  SHF.R.U32.HI R41, RZ, 0x10, R41 ;  /* 0x00000010ff297819 */ /* 0x000fe20000011629 */
[----:B--2---:R-:W-:Y:S01]  /*8200*/  HADD2.F32 R60, -RZ, R45.H0_H0 ;  /* 0x2000002dff3c7230 */ /* 0x004fe20000004100 */
[----:B------:R-:W-:Y:S01]  /*8210*/  SHF.R.U64 R52, R52, 0x10, R53 ;  /* 0x0000001034347819 */ /* 0x000fe20000001235 */
[----:B------:R-:W-:Y:S02]  /*8220*/  HADD2.F32 R59, -RZ, R173.H1_H1 ;  /* 0x300000adff3b7230 */ /* 0x000fe40000004100 */
[-C--:B------:R-:W-:Y:S01]  /*8230*/  FMUL.FTZ R61, R57, R58.reuse ;  /* 0x0000003a393d7220 */ /* 0x080fe20000410000 */
[----:B------:R-:W-:Y:S02]  /*8240*/  HADD2.F32 R49, -RZ, R49.H1_H1 ;  /* 0x30000031ff317230 */ /* 0x000fe40000004100 */
[----:B------:R-:W-:Y:S01]  /*8250*/  FMUL.FTZ R58, R60, R58 ;  /* 0x0000003a3c3a7220 */ /* 0x000fe20000410000 */
[----:B------:R-:W-:-:S02]  /*8260*/  HADD2.F32 R45, -RZ, R45.H1_H1 ;  /* 0x3000002dff2d7230 */ /* 0x000fc40000004100 */
[-C--:B------:R-:W-:Y:S01]  /*8270*/  FFMA.FTZ R61, R60, R59.reuse, -R61 ;  /* 0x0000003b3c3d7223 */ /* 0x080fe2000001083d */
[----:B------:R-:W-:Y:S02]  /*8280*/  HADD2.F32 R41, -RZ, R41.H0_H0 ;  /* 0x20000029ff297230 */ /* 0x000fe40000004100 */
[----:B------:R-:W-:Y:S01]  /*8290*/  FFMA.FTZ R57, R57, R59, R58 ;  /* 0x0000003b39397223 */ /* 0x000fe2000001003a */
[----:B------:R-:W-:Y:S01]  /*82a0*/  SHF.R.U32.HI R58, RZ, 0x10, R53 ;  /* 0x00000010ff3a7819 */ /* 0x000fe20000011635 */
[--C-:B------:R-:W-:Y:S01]  /*82b0*/  HADD2.F32 R59, -RZ, R47.reuse.H0_H0 ;  /* 0x2000002fff3b7230 */ /* 0x100fe20000004100 */
[----:B------:R-:W-:Y:S01]  /*82c0*/  SHF.R.U64 R42, R42, 0x10, R43 ;  /* 0x000000102a2a7819 */ /* 0x000fe2000000122b */
[----:B------:R-:W-:Y:S02]  /*82d0*/  HADD2.F32 R47, -RZ, R47.H1_H1 ;  /* 0x3000002fff2f7230 */ /* 0x000fe40000004100 */
[----:B------:R-:W-:Y:S02]  /*82e0*/  HADD2.F32 R58, -RZ, R58.H0_H0 ;  /* 0x2000003aff3a7230 */ /* 0x000fe40000004100 */
[----:B------:R-:W-:-:S02]  /*82f0*/  HADD2.F32 R175, -RZ, R175.H0_H0 ;  /* 0x200000afffaf7230 */ /* 0x000fc40000004100 */
[----:B------:R-:W-:Y:S02]  /*8300*/  HADD2.F32 R173, -RZ, R173.H0_H0 ;  /* 0x200000adffad7230 */ /* 0x000fe40000004100 */
[-C--:B------:R-:W-:Y:S01]  /*8310*/  FMUL.FTZ R53, R49, R58.reuse ;  /* 0x0000003a31357220 */ /* 0x080fe20000410000 */
[C---:B------:R-:W-:Y:S01]  /*8320*/  FMUL.FTZ R58, R45.reuse, R58 ;  /* 0x0000003a2d3a7220 */ /* 0x040fe20000410000 */
[----:B------:R-:W-:Y:S02]  /*8330*/  HADD2.F32 R52, -RZ, R52.H0_H0 ;  /* 0x20000034ff347230 */ /* 0x000fe40000004100 */
[-C--:B------:R-:W-:Y:S01]  /*8340*/  FFMA.FTZ R45, R45, R41.reuse, -R53 ;  /* 0x000000292d2d7223 */ /* 0x080fe20000010835 */
[----:B------:R-:W-:Y:S01]  /*8350*/  FFMA.FTZ R41, R49, R41, R58 ;  /* 0x0000002931297223 */ /* 0x000fe2000001003a */
[----:B------:R-:W-:Y:S02]  /*8360*/  IMAD.MOV.U32 R49, RZ, RZ, R51 ;  /* 0x000000ffff317224 */ /* 0x000fe400078e0033 */
[----:B------:R-:W-:Y:S01]  /*8370*/  HADD2.F32 R51, -RZ, R174.H1_H1 ;  /* 0x300000aeff337230 */ /* 0x000fe20000004100 */
[----:B------:R-:W-:Y:S01]  /*8380*/  F2FP.F16.F32.PACK_AB R45, R45, R61 ;  /* 0x0000003d2d2d723e */ /* 0x000fe200000000ff */
[----:B------:R-:W-:Y:S01]  /*8390*/  HADD2.F32 R58, -RZ, R172.H1_H1 ;  /* 0x300000acff3a7230 */ /* 0x000fe20000004100 */
[----:B------:R-:W-:Y:S01]  /*83a0*/  F2FP.F16.F32.PACK_AB R41, R41, R57 ;  /* 0x000000392929723e */ /* 0x000fe200000000ff */
[----:B------:R-:W-:-:S02]  /*83b0*/  HADD2.F32 R53, -RZ, R49.H0_H0 ;  /* 0x20000031ff357230 */ /* 0x000fc40000004100 */
[----:B------:R-:W-:Y:S02]  /*83c0*/  HADD2.F32 R49, -RZ, R49.H1_H1 ;  /* 0x30000031ff317230 */ /* 0x000fe40000004100 */
[----:B------:R-:W-:Y:S02]  /*83d0*/  HADD2.F32 R40, -RZ, R40.H0_H0 ;  /* 0x20000028ff287230 */ /* 0x000fe40000004100 */
[-C--:B------:R-:W-:Y:S01]  /*83e0*/  FMUL.FTZ R60, R53, R51.reuse ;  /* 0x00000033353c7220 */ /* 0x080fe20000410000 */
[----:B------:R-:W-:Y:S01]  /*83f0*/  FMUL.FTZ R51, R59, R51 ;  /* 0x000000333b337220 */ /* 0x000fe20000410000 */
[----:B------:R-:W-:Y:S02]  /*8400*/  HADD2.F32 R174, -RZ, R174.H0_H0 ;  /* 0x200000aeffae7230 */ /* 0x000fe40000004100 */
[----:B------:R-:W-:Y:S02]  /*8410*/  HADD2.F32 R172, -RZ, R172.H0_H0 ;  /* 0x200000acffac7230 */ /* 0x000fe40000004100 */
[-C--:B------:R-:W-:Y:S01]  /*8420*/  FFMA.FTZ R51, R53, R58.reuse, R51 ;  /* 0x0000003a35337223 */ /* 0x080fe20000010033 */
[----:B------:R-:W-:Y:S01]  /*8430*/  SHF.R.U32.HI R53, RZ, 0x10, R43 ;  /* 0x00000010ff357819 */ /* 0x000fe2000001162b */
[----:B------:R-:W-:Y:S01]  /*8440*/  HADD2.F32 R42, -RZ, R42.H0_H0 ;  /* 0x2000002aff2a7230 */ /* 0x000fe20000004100 */
[--C-:B------:R-:W-:Y:S01]  /*8450*/  SHF.R.U64 R43, R54, 0x10, R55.reuse ;  /* 0x00000010362b7819 */ /* 0x100fe20000001237 */
[----:B------:R-:W-:Y:S01]  /*8460*/  FFMA.FTZ R60, R59, R58, -R60 ;  /* 0x0000003a3b3c7223 */ /* 0x000fe2000001083c */
[----:B------:R-:W-:Y:S01]  /*8470*/  SHF.R.U32.HI R54, RZ, 0x10, R55 ;  /* 0x00000010ff367819 */ /* 0x000fe20000011637 */
[----:B------:R-:W-:-:S02]  /*8480*/  HADD2.F32 R53, -RZ, R53.H0_H0 ;  /* 0x20000035ff357230 */ /* 0x000fc40000004100 */
[----:B------:R-:W-:Y:S02]  /*8490*/  HADD2.F32 R43, -RZ, R43.H0_H0 ;  /* 0x2000002bff2b7230 */ /* 0x000fe40000004100 */
[----:B------:R-:W-:-:S05]  /*84a0*/  HADD2.F32 R54, -RZ, R54.H0_H0 ;  /* 0x20000036ff367230 */ /* 0x000fca0000004100 */
[----:B------:R-:W-:-:S04]  /*84b0*/  FMUL.FTZ R55, R49, R54 ;  /* 0x0000003631377220 */ /* 0x000fc80000410000 */
[C---:B------:R-:W-:Y:S01]  /*84c0*/  FFMA.FTZ R55, R47.reuse, R53, -R55 ;  /* 0x000000352f377223 */ /* 0x040fe20000010837 */
[----:B------:R-:W-:-:S04]  /*84d0*/  FMUL.FTZ R47, R47, R54 ;  /* 0x000000362f2f7220 */ /* 0x000fc80000410000 */
[----:B------:R-:W-:Y:S01]  /*84e0*/  FFMA.FTZ R47, R49, R53, R47 ;  /* 0x00000035312f7223 */ /* 0x000fe2000001002f */
[----:B------:R-:W-:Y:S01]  /*84f0*/  HADD2.F32 R49, -RZ, R48.H0_H0 ;  /* 0x20000030ff317230 */ /* 0x000fe20000004100 */
[----:B------:R-:W-:Y:S01]  /*8500*/  F2FP.F16.F32.PACK_AB R55, R55, R60 ;  /* 0x0000003c3737723e */ /* 0x000fe200000000ff */
[----:B------:R-:W-:Y:S02]  /*8510*/  HADD2.F32 R53, -RZ, R44.H0_H0 ;  /* 0x2000002cff357230 */ /* 0x000fe40000004100 */
[----:B------:R-:W-:Y:S02]  /*8520*/  HADD2.F32 R48, -RZ, R48.H1_H1 ;  /* 0x30000030ff307230 */ /* 0x000fe40000004100 */
[-C--:B------:R-:W-:Y:S01]  /*8530*/  FMUL.FTZ R54, R49, R175.reuse ;  /* 0x000000af31367220 */ /* 0x080fe20000410000 */
[----:B------:R-:W-:Y:S02]  /*8540*/  HADD2.F32 R44, -RZ, R44.H1_H1 ;  /* 0x3000002cff2c7230 */ /* 0x000fe40000004100 */
[----:B------:R-:W-:Y:S01]  /*8550*/  FMUL.FTZ R175, R53, R175 ;  /* 0x000000af35af7220 */ /* 0x000fe20000410000 */
[----:B------:R-:W-:Y:S01]  /*8560*/  F2FP.F16.F32.PACK_AB R51, R47, R51 ;  /* 0x000000332f33723e */ /* 0x000fe200000000ff */
[----:B------:R-:W-:Y:S01]  /*8570*/  FFMA.FTZ R54, R53, R173, -R54 ;  /* 0x000000ad35367223 */ /* 0x000fe20000010836 */
[----:B------:R-:W-:-:S02]  /*8580*/  IMAD.MOV.U32 R47, RZ, RZ, R55 ;  /* 0x000000ffff2f7224 */ /* 0x000fc400078e0037 */
[----:B------:R-:W-:Y:S01]  /*8590*/  FFMA.FTZ R175, R49, R173, R175 ;  /* 0x000000ad31af7223 */ /* 0x000fe200000100af */
[-C--:B------:R-:W-:Y:S01]  /*85a0*/  FMUL.FTZ R49, R48, R52.reuse ;  /* 0x0000003430317220 */ /* 0x080fe20000410000 */
[----:B------:R-:W-:-:S03]  /*85b0*/  FMUL.FTZ R52, R44, R52 ;  /* 0x000000342c347220 */ /* 0x000fc60000410000 */
[-C--:B------:R-:W-:Y:S01]  /*85c0*/  FFMA.FTZ R49, R44, R40.reuse, -R49 ;  /* 0x000000282c317223 */ /* 0x080fe20000010831 */
[----:B------:R-:W-:Y:S01]  /*85d0*/  FFMA.FTZ R52, R48, R40, R52 ;  /* 0x0000002830347223 */ /* 0x000fe20000010034 */
[----:B------:R-:W-:Y:S02]  /*85e0*/  HADD2.F32 R40, -RZ, R50.H0_H0 ;  /* 0x20000032ff287230 */ /* 0x000fe40000004100 */
[----:B------:R-:W-:Y:S01]  /*85f0*/  HADD2.F32 R44, -RZ, R46.H0_H0 ;  /* 0x2000002eff2c7230 */ /* 0x000fe20000004100 */
[----:B------:R-:W-:Y:S01]  /*8600*/  F2FP.F16.F32.PACK_AB R49, R49, R54 ;  /* 0x000000363131723e */ /* 0x000fe200000000ff */
        /* <DEDUP_REMOVED lines=9> */
[C---:B------:R-:W-:Y:S01]  /*86a0*/  FMUL.FTZ R43, R46.reuse, R43 ;  /* 0x0000002b2e2b7220 */ /* 0x040fe20000410000 */
[----:B------:R-:W-:Y:S02]  /*86b0*/  MOV R49, R41 ;  /* 0x0000002900317202 */ /* 0x000fe40000000f00 */
[-C--:B------:R-:W-:Y:S01]  /*86c0*/  FFMA.FTZ R40, R46, R42.reuse, -R40 ;  /* 0x0000002a2e287223 */ /* 0x080fe20000010828 */
[----:B------:R-:W-:-:S04]  /*86d0*/  FFMA.FTZ R43, R50, R42, R43 ;  /* 0x0000002a322b7223 */ /* 0x000fc8000001002b */
[----:B------:R-:W-:Y:S01]  /*86e0*/  F2FP.F16.F32.PACK_AB R40, R40, R48 ;  /* 0x000000302828723e */ /* 0x000fe200000000ff */
[----:B------:R-:W-:Y:S01]  /*86f0*/  IMAD.MOV.U32 R48, RZ, RZ, R52 ;  /* 0x000000ffff307224 */ /* 0x000fe200078e0034 */
[----:B------:R-:W-:-:S03]  /*8700*/  F2FP.F16.F32.PACK_AB R43, R43, R174 ;  /* 0x000000ae2b2b723e */ /* 0x000fc600000000ff */
[----:B------:R-:W-:Y:S02]  /*8710*/  IMAD.MOV.U32 R46, RZ, RZ, R40 ;  /* 0x000000ffff2e7224 */ /* 0x000fe400078e0028 */
[----:B------:R-:W-:-:S07]  /*8720*/  IMAD.MOV.U32 R50, RZ, RZ, R43 ;  /* 0x000000ffff327224 */ /* 0x000fce00078e002b */
.L_x_508:
[----:B------:R-:W-:Y:S05]  /*8730*/  BSYNC B2 ;  /* 0x0000000000027941 */ /* 0x000fea0003800000 */
.L_x_507:
        /* <DEDUP_REMOVED lines=12> */
.L_x_498:
[----:B------:R-:W-:Y:S05]  /*8800*/  BSYNC B1 ;  /* 0x0000000000017941 */ /* 0x000fea0003800000 */
.L_x_497:
[-C--:B--2-4-:R-:W-:Y:S02]  /*8810*/  IMAD R40, R147, R126.reuse, RZ ;  /* 0x0000007e93287224 */ /* 0x094fe400078e02ff */
[----:B------:R-:W-:-:S04]  /*8820*/  IMAD.WIDE.U32 R124, R207, R126, R124 ;  /* 0x0000007ecf7c7225 */ /* 0x000fc800078e007c */
[----:B------:R-:W-:Y:S01]  /*8830*/  IMAD R40, R207, R127, R40 ;  /* 0x0000007fcf287224 */ /* 0x000fe200078e0228 */
[----:B------:R-:W-:Y:S06]  /*8840*/  @P3 BRA `(.L_x_467) ;  /* 0x0000001800b43947 */ /* 0x000fec0003800000 */
[----:B------:R-:W-:Y:S01]  /*8850*/  ISETP.NE.AND P3, PT, R34, RZ, PT ;  /* 0x000000ff2200720c */ /* 0x000fe20003f65270 */
[----:B------:R-:W-:Y:S01]  /*8860*/  BSSY B1, `(.L_x_509) ;  /* 0x000007e000017945 */ /* 0x000fe20003800000 */
[----:B------:R-:W-:-:S11]  /*8870*/  IADD3 R52, R125, R40, RZ ;  /* 0x000000287d347210 */ /* 0x000fd60007ffe0ff */
[----:B------:R-:W-:Y:S05]  /*8880*/  @!P3 BRA `(.L_x_510) ;  /* 0x0000000400ecb947 */ /* 0x000fea0003800000 */
[----:B------:R-:W-:Y:S01]  /*8890*/  SEL R40, R122, R148, !P0 ;  /* 0x000000947a287207 */ /* 0x000fe20004000000 */
[----:B------:R-:W-:Y:S01]  /*88a0*/  BSSY B2, `(.L_x_511) ;  /* 0x0000077000027945 */ /* 0x000fe20003800000 */
[----:B---3--:R-:W-:Y:S02]  /*88b0*/  IADD3 R44, P3, P4, R114, R124, R29 ;  /* 0x0000007c722c7210 */ /* 0x008fe40007c7e01d */
[----:B------:R-:W-:Y:S02]  /*88c0*/  SHF.R.S32.HI R41, RZ, 0x1f, R40 ;  /* 0x0000001fff297819 */ /* 0x000fe40000011428 */
[----:B------:R-:W-:Y:S02]  /*88d0*/  IADD3.X R45, R6, R52, R35, P3, P4 ;  /* 0x00000034062d7210 */ /* 0x000fe40001fe8423 */
[----:B------:R-:W-:Y:S02]  /*88e0*/  LEA.HI R40, R41, R40, RZ, 0x4 ;  /* 0x0000002829287211 */ /* 0x000fe400078f20ff */
[----:B------:R-:W-:-:S02]  /*88f0*/  SHF.R.U32.HI R46, RZ, 0x3, R185 ;  /* 0x00000003ff2e7819 */ /* 0x000fc400000116b9 */
[----:B------:R-:W-:-:S05]  /*8900*/  LEA.HI.SX32 R40, R40, R28, 0x1c ;  /* 0x0000001c28287211 */ /* 0x000fca00078fe2ff */
[----:B------:R-:W-:-:S05]  /*8910*/  IMAD.SHL.U32 R41, R40, 0x8, RZ ;  /* 0x0000000828297824 */ /* 0x000fca00078e00ff */
[----:B------:R-:W-:-:S13]  /*8920*/  ISETP.GE.AND P3, PT, R41, R146, PT ;  /* 0x000000922900720c */ /* 0x000fda0003f66270 */
[--C-:B------:R-:W-:Y:S02]  /*8930*/  @!P3 SHF.R.S32.HI R43, RZ, 0x1f, R41.reuse ;  /* 0x0000001fff2bb819 */ /* 0x100fe40000011429 */
[--C-:B------:R-:W-:Y:S02]  /*8940*/  @!P3 IADD3 R42, P4, P5, R114, R124, R41.reuse ;  /* 0x0000007c722ab210 */ /* 0x100fe40007d9e029 */
[----:B------:R-:W-:Y:S02]  /*8950*/  LOP3.LUT R41, R185, 0x38, R41, 0xf8, !PT ;  /* 0x00000038b9297812 */ /* 0x000fe400078ef829 */
[----:B------:R-:W-:Y:S02]  /*8960*/  @!P3 IADD3.X R43, R6, R52, R43, P4, P5 ;  /* 0x00000034062bb210 */ /* 0x000fe400027ea42b */
[----:B------:R-:W-:Y:S02]  /*8970*/  LEA R48, P4, R44, R120, 0x1 ;  /* 0x000000782c307211 */ /* 0x000fe400078808ff */
[----:B------:R-:W-:-:S02]  /*8980*/  LOP3.LUT R41, R41, R46, RZ, 0x3c, !PT ;  /* 0x0000002e29297212 */ /* 0x000fc400078e3cff */
[----:B------:R-:W-:Y:S02]  /*8990*/  LEA.HI.X R49, R44, R121, R45, 0x1, P4 ;  /* 0x000000792c317211 */ /* 0x000fe400020f0c2d */
[----:B------:R-:W-:-:S04]  /*89a0*/  @!P3 LEA R50, P4, R42, R120, 0x1 ;  /* 0x000000782a32b211 */ /* 0x000fc800078808ff */
[----:B------:R-:W-:Y:S02]  /*89b0*/  @!P3 LEA.HI.X R51, R42, R121, R43, 0x1, P4 ;  /* 0x000000792a33b211 */ /* 0x000fe400020f0c2b */
[----:B------:R-:W-:Y:S02]  /*89c0*/  SHF.R.S32.HI R42, RZ, 0x1f, R40 ;  /* 0x0000001fff2a7819 */ /* 0x000fe40000011428 */
[----:B------:R-:W-:Y:S02]  /*89d0*/  ISETP.GE.AND P4, PT, R18, R117, PT ;  /* 0x000000751200720c */ /* 0x000fe40003f86270 */
[----:B------:R-:W-:Y:S01]  /*89e0*/  LEA.HI R42, R42, R40, RZ, 0x3 ;  /* 0x000000282a2a7211 */ /* 0x000fe200078f18ff */
[----:B------:R-:W-:-:S04]  /*89f0*/  IMAD R40, R16, 0x6000, R140 ;  /* 0x0000600010287824 */ /* 0x000fc800078e028c */
[----:B------:R-:W-:Y:S02]  /*8a00*/  IMAD.SHL.U32 R42, R42, 0x400, RZ ;  /* 0x000004002a2a7824 */ /* 0x000fe400078e00ff */
[----:B------:R-:W-:-:S03]  /*8a10*/  IMAD R40, R40, 0x2, R2 ;  /* 0x0000000228287824 */ /* 0x000fc600078e0202 */
[----:B------:R-:W-:-:S04]  /*8a20*/  LOP3.LUT R42, R42, 0x7fffe000, RZ, 0xc0, !PT ;  /* 0x7fffe0002a2a7812 */ /* 0x000fc800078ec0ff */
[----:B------:R-:W-:-:S05]  /*8a30*/  IADD3 R41, R41, R42, R195 ;  /* 0x0000002a29297210 */ /* 0x000fca0007ffe0c3 */
[----:B------:R-:W-:Y:S02]  /*8a40*/  IMAD R44, R16, 0x6000, R41 ;  /* 0x00006000102c7824 */ /* 0x000fe400078e0229 */
[----:B------:R-:W0:Y:S03]  /*8a50*/  LDS.128 R40, [R40+0x1c400] ;  /* 0x01c4000028287984 */ /* 0x000e260000000c00 */
[----:B------:R-:W-:-:S06]  /*8a60*/  LEA R44, R44, R2, 0x1 ;  /* 0x000000022c2c7211 */ /* 0x000fcc00078e08ff */
[----:B------:R-:W2:Y:S01]  /*8a70*/  LDS.128 R44, [R44+0x1c400] ;  /* 0x01c400002c2c7984 */ /* 0x000ea20000000c00 */
[----:B------:R-:W-:Y:S05]  /*8a80*/  @P4 BRA `(.L_x_512) ;  /* 0x0000000400604947 */ /* 0x000fea0003800000 */
[----:B------:R-:W-:Y:S01]  /*8a90*/  HADD2.F32 R56, -RZ, R171.H1_H1 ;  /* 0x300000abff387230 */ /* 0x000fe20000004100 */
[----:B------:R-:W-:Y:S01]  /*8aa0*/  SHF.R.U64 R84, R84, 0x10, R85 ;  /* 0x0000001054547819 */ /* 0x000fe20000001255 */
[----:B--2---:R-:W-:Y:S01]  /*8ab0*/  HADD2.F32 R53, -RZ, R45.H0_H0 ;  /* 0x2000002dff357230 */ /* 0x004fe20000004100 */
[----:B------:R-:W-:Y:S01]  /*8ac0*/  SHF.R.U64 R72, R72, 0x10, R73 ;  /* 0x0000001048487819 */ /* 0x000fe20000001249 */
[----:B0-----:R-:W-:Y:S01]  /*8ad0*/  HADD2.F32 R54, -RZ, R41.H0_H0 ;  /* 0x20000029ff367230 */ /* 0x001fe20000004100 */
[----:B------:R-:W-:Y:S01]  /*8ae0*/  SHF.R.U64 R86, R86, 0x10, R87 ;  /* 0x0000001056567819 */ /* 0x000fe20000001257 */
[----:B------:R-:W-:Y:S02]  /*8af0*/  HADD2.F32 R55, -RZ, R169.H1_H1 ;  /* 0x300000a9ff377230 */ /* 0x000fe40000004100 */
[-C--:B------:R-:W-:Y:S01]  /*8b00*/  FMUL.FTZ R57, R53, R56.reuse ;  /* 0x0000003835397220 */ /* 0x080fe20000410000 */
[----:B------:R-:W-:Y:S02]  /*8b10*/  HADD2.F32 R171, -RZ, R171.H0_H0 ;  /* 0x200000abffab7230 */ /* 0x000fe40000004100 */
[----:B------:R-:W-:Y:S01]  /*8b20*/  FMUL.FTZ R56, R54, R56 ;  /* 0x0000003836387220 */ /* 0x000fe20000410000 */
[----:B------:R-:W-:-:S02]  /*8b30*/  HADD2.F32 R169, -RZ, R169.H0_H0 ;  /* 0x200000a9ffa97230 */ /* 0x000fc40000004100 */
[-C--:B------:R-:W-:Y:S01]  /*8b40*/  FFMA.FTZ R54, R54, R55.reuse, -R57 ;  /* 0x0000003736367223 */ /* 0x080fe20000010839 */
[----:B------:R-:W-:Y:S01]  /*8b50*/  SHF.R.U32.HI R57, RZ, 0x10, R73 ;  /* 0x00000010ff397819 */ /* 0x000fe20000011649 */
[----:B------:R-:W-:Y:S01]  /*8b60*/  FFMA.FTZ R53, R53, R55, R56 ;  /* 0x0000003735357223 */ /* 0x000fe20000010038 */
[----:B------:R-:W-:Y:S01]  /*8b70*/  SHF.R.U32.HI R56, RZ, 0x10, R85 ;  /* 0x00000010ff387819 */ /* 0x000fe20000011655 */
[----:B------:R-:W-:Y:S01]  /*8b80*/  HADD2.F32 R55, -RZ, R45.H1_H1 ;  /* 0x3000002dff377230 */ /* 0x000fe20000004100 */
[----:B------:R-:W-:Y:S01]  /*8b90*/  SHF.R.U64 R74, R74, 0x10, R75 ;  /* 0x000000104a4a7819 */ /* 0x000fe2000000124b */
[----:B------:R-:W-:Y:S02]  /*8ba0*/  HADD2.F32 R84, -RZ, R84.H0_H0 ;  /* 0x20000054ff547230 */ /* 0x000fe40000004100 */
[----:B------:R-:W-:Y:S02]  /*8bb0*/  HADD2.F32 R45, -RZ, R56.H0_H0 ;  /* 0x20000038ff2d7230 */ /* 0x000fe40000004100 */
[----:B------:R-:W-:-:S02]  /*8bc0*/  HADD2.F32 R56, -RZ, R41.H1_H1 ;  /* 0x30000029ff387230 */ /* 0x000fc40000004100 */
[----:B------:R-:W-:Y:S02]  /*8bd0*/  HADD2.F32 R41, -RZ, R57.H0_H0 ;  /* 0x20000039ff297230 */ /* 0x000fe40000004100 */
[CC--:B------:R-:W-:Y:S01]  /*8be0*/  FMUL.FTZ R57, R55.reuse, R45.reuse ;  /* 0x0000002d37397220 */ /* 0x0c0fe20000410000 */
[----:B------:R-:W-:Y:S02]  /*8bf0*/  HADD2.F32 R72, -RZ, R72.H0_H0 ;  /* 0x20000048ff487230 */ /* 0x000fe40000004100 */
[C---:B------:R-:W-:Y:S01]  /*8c00*/  FMUL.FTZ R58, R56.reuse, R45 ;  /* 0x0000002d383a7220 */ /* 0x040fe20000410000 */
[----:B------:R-:W-:Y:S02]  /*8c10*/  HADD2.F32 R86, -RZ, R86.H0_H0 ;  /* 0x20000056ff567230 */ /* 0x000fe40000004100 */
[-C--:B------:R-:W-:Y:S01]  /*8c20*/  FFMA.FTZ R45, R56, R41.reuse, -R57 ;  /* 0x00000029382d7223 */ /* 0x080fe20000010839 */
[----:B------:R-:W-:Y:S02]  /*8c30*/  HADD2.F32 R57, -RZ, R170.H1_H1 ;  /* 0x300000aaff397230 */ /* 0x000fe40000004100 */
[----:B------:R-:W-:Y:S01]  /*8c40*/  FFMA.FTZ R41, R55, R41, R58 ;  /* 0x0000002937297223 */ /* 0x000fe2000001003a */
[----:B------:R-:W-:-:S02]  /*8c50*/  HADD2.F32 R55, -RZ, R47.H0_H0 ;  /* 0x2000002fff377230 */ /* 0x000fc40000004100 */
[----:B------:R-:W-:Y:S01]  /*8c60*/  HADD2.F32 R56, -RZ, R43.H0_H0 ;  /* 0x2000002bff387230 */ /* 0x000fe20000004100 */
[----:B------:R-:W-:Y:S01]  /*8c70*/  F2FP.F16.F32.PACK_AB R45, R45, R54 ;  /* 0x000000362d2d723e */ /* 0x000fe200000000ff */
[----:B------:R-:W-:Y:S02]  /*8c80*/  HADD2.F32 R58, -RZ, R168.H1_H1 ;  /* 0x300000a8ff3a7230 */ /* 0x000fe40000004100 */
[CC--:B------:R-:W-:Y:S01]  /*8c90*/  FMUL.FTZ R59, R55.reuse, R57.reuse ;  /* 0x00000039373b7220 */ /* 0x0c0fe20000410000 */
[----:B------:R-:W-:Y:S02]  /*8ca0*/  HADD2.F32 R47, -RZ, R47.H1_H1 ;  /* 0x3000002fff2f7230 */ /* 0x000fe40000004100 */
[C---:B------:R-:W-:Y:S01]  /*8cb0*/  FMUL.FTZ R57, R56.reuse, R57 ;  /* 0x0000003938397220 */ /* 0x040fe20000410000 */
[----:B------:R-:W-:Y:S02]  /*8cc0*/  HADD2.F32 R43, -RZ, R43.H1_H1 ;  /* 0x3000002bff2b7230 */ /* 0x000fe40000004100 */
[-C--:B------:R-:W-:Y:S01]  /*8cd0*/  FFMA.FTZ R59, R56, R58.reuse, -R59 ;  /* 0x0000003a383b7223 */ /* 0x080fe2000001083b */
[----:B------:R-:W-:Y:S01]  /*8ce0*/  SHF.R.U32.HI R56, RZ, 0x10, R75 ;  /* 0x00000010ff387819 */ /* 0x000fe2000001164b */
[----:B------:R-:W-:Y:S01]  /*8cf0*/  FFMA.FTZ R57, R55, R58, R57 ;  /* 0x0000003a37397223 */ /* 0x000fe20000010039 */
[----:B------:R-:W-:Y:S01]  /*8d00*/  SHF.R.U32.HI R55, RZ, 0x10, R87 ;  /* 0x00000010ff377819 */ /* 0x000fe20000011657 */
[----:B------:R-:W-:Y:S01]  /*8d10*/  HADD2.F32 R170, -RZ, R170.H0_H0 ;  /* 0x200000aaffaa7230 */ /* 0x000fe20000004100 */
[----:B------:R-:W-:Y:S01]  /*8d20*/  F2FP.F16.F32.PACK_AB R53, R41, R53 ;  /* 0x000000352935723e */ /* 0x000fe200000000ff */
[----:B------:R-:W-:-:S02]  /*8d30*/  HADD2.F32 R56, -RZ, R56.H0_H0 ;  /* 0x20000038ff387230 */ /* 0x000fc40000004100 */
[----:B------:R-:W-:Y:S02]  /*8d40*/  HADD2.F32 R55, -RZ, R55.H0_H0 ;  /* 0x20000037ff377230 */ /* 0x000fe40000004100 */
[----:B------:R-:W-:Y:S02]  /*8d50*/  HADD2.F32 R168, -RZ, R168.H0_H0 ;  /* 0x200000a8ffa87230 */ /* 0x000fe40000004100 */
[----:B------:R-:W-:Y:S02]  /*8d60*/  HADD2.F32 R74, -RZ, R74.H0_H0 ;  /* 0x2000004aff4a7230 */ /* 0x000fe40000004100 */
[-C--:B------:R-:W-:Y:S01]  /*8d70*/  FMUL.FTZ R58, R47, R55.reuse ;  /* 0x000000372f3a7220 */ /* 0x080fe20000410000 */
[C---:B------:R-:W-:Y:S01]  /*8d80*/  FMUL.FTZ R55, R43.reuse, R55 ;  /* 0x000000372b377220 */ /* 0x040fe20000410000 */
[----:B------:R-:W-:Y:S01]  /*8d90*/  IMAD.MOV.U32 R41, RZ, RZ, R45 ;  /* 0x000000ffff297224 */ /* 0x000fe200078e002d */
[----:B------:R-:W-:Y:S01]  /*8da0*/  MOV R45, R53 ;  /* 0x00000035002d7202 */ /* 0x000fe20000000f00 */
[-C--:B------:R-:W-:Y:S01]  /*8db0*/  FFMA.FTZ R58, R43, R56.reuse, -R58 ;  /* 0x000000382b3a7223 */ /* 0x080fe2000001083a */
[----:B------:R-:W-:Y:S01]  /*8dc0*/  FFMA.FTZ R55, R47, R56, R55 ;  /* 0x000000382f377223 */ /* 0x000fe20000010037 */
[----:B------:R-:W-:-:S02]  /*8dd0*/  HADD2.F32 R43, -RZ, R44.H0_H0 ;  /* 0x2000002cff2b7230 */ /* 0x000fc40000004100 */
[----:B------:R-:W-:Y:S01]  /*8de0*/  HADD2.F32 R47, -RZ, R40.H0_H0 ;  /* 0x20000028ff2f7230 */ /* 0x000fe20000004100 */
[----:B------:R-:W-:Y:S01]  /*8df0*/  F2FP.F16.F32.PACK_AB R58, R58, R59 ;  /* 0x0000003b3a3a723e */ /* 0x000fe200000000ff */
[----:B------:R-:W-:Y:S02]  /*8e00*/  HADD2.F32 R44, -RZ, R44.H1_H1 ;  /* 0x3000002cff2c7230 */ /* 0x000fe40000004100 */
[-C--:B------:R-:W-:Y:S01]  /*8e10*/  FMUL.FTZ R56, R43, R171.reuse ;  /* 0x000000ab2b387220 */ /* 0x080fe20000410000 */
[----:B------:R-:W-:Y:S02]  /*8e20*/  HADD2.F32 R40, -RZ, R40.H1_H1 ;  /* 0x30000028ff287230 */ /* 0x000fe40000004100 */
[----:B------:R-:W-:Y:S01]  /*8e30*/  FMUL.FTZ R171, R47, R171 ;  /* 0x000000ab2fab7220 */ /* 0x000fe20000410000 */
[----:B------:R-:W-:Y:S01]  /*8e40*/  F2FP.F16.F32.PACK_AB R55, R55, R57 ;  /* 0x000000393737723e */ /* 0x000fe200000000ff */
[-C--:B------:R-:W-:Y:S02]  /*8e50*/  FFMA.FTZ R56, R47, R169.reuse, -R56 ;  /* 0x000000a92f387223 */ /* 0x080fe40000010838 */
        /* <DEDUP_REMOVED lines=13> */
[----:B------:R-:W-:-:S02]  /*8f30*/  FFMA.FTZ R47, R44, R168, -R47 ;  /* 0x000000a82c2f7223 */ /* 0x000fc4000001082f */
[----:B------:R-:W-:Y:S01]  /*8f40*/  FFMA.FTZ R170, R40, R168, R170 ;  /* 0x000000a828aa7223 */ /* 0x000fe200000100aa */
[-C--:B------:R-:W-:Y:S01]  /*8f50*/  FMUL.FTZ R40, R46, R86.reuse ;  /* 0x000000562e287220 */ /* 0x080fe20000410000 */
[C---:B------:R-:W-:Y:S01]  /*8f60*/  FMUL.FTZ R86, R42.reuse, R86 ;  /* 0x000000562a567220 */ /* 0x040fe20000410000 */
[----:B------:R-:W-:Y:S02]  /*8f70*/  IMAD.MOV.U32 R44, RZ, RZ, R84 ;  /* 0x000000ffff2c7224 */ /* 0x000fe400078e0054 */
[-C--:B------:R-:W-:Y:S01]  /*8f80*/  FFMA.FTZ R40, R42, R74.reuse, -R40 ;  /* 0x0000004a2a287223 */ /* 0x080fe20000010828 */
[----:B------:R-:W-:-:S04]  /*8f90*/  FFMA.FTZ R86, R46, R74, R86 ;  /* 0x0000004a2e567223 */ /* 0x000fc80000010056 */
[----:B------:R-:W-:Y:S01]  /*8fa0*/  F2FP.F16.F32.PACK_AB R47, R40, R47 ;  /* 0x0000002f282f723e */ /* 0x000fe200000000ff */
[----:B------:R-:W-:Y:S01]  /*8fb0*/  IMAD.MOV.U32 R40, RZ, RZ, R43 ;  /* 0x000000ffff287224 */ /* 0x000fe200078e002b */
[----:B------:R-:W-:Y:S01]  /*8fc0*/  F2FP.F16.F32.PACK_AB R86, R86, R170 ;  /* 0x000000aa5656723e */ /* 0x000fe200000000ff */
[----:B------:R-:W-:Y:S02]  /*8fd0*/  IMAD.MOV.U32 R43, RZ, RZ, R58 ;  /* 0x000000ffff2b7224 */ /* 0x000fe400078e003a */
[----:B------:R-:W-:Y:S01]  /*8fe0*/  IMAD.MOV.U32 R42, RZ, RZ, R47 ;  /* 0x000000ffff2a7224 */ /* 0x000fe200078e002f */
[----:B------:R-:W-:Y:S01]  /*8ff0*/  MOV R47, R55 ;  /* 0x00000037002f7202 */ /* 0x000fe20000000f00 */
[----:B------:R-:W-:-:S07]  /*9000*/  IMAD.MOV.U32 R46, RZ, RZ, R86 ;  /* 0x000000ffff2e7224 */ /* 0x000fce00078e0056 */
.L_x_512:
[----:B------:R-:W-:Y:S05]  /*9010*/  BSYNC B2 ;  /* 0x0000000000027941 */ /* 0x000fea0003800000 */
.L_x_511:
[----:B0-----:R0:W-:Y:S04]  /*9020*/  STG.E.128 desc[UR56][R48.64], R40 ;  /* 0x0000002830007986 */ /* 0x0011e8000c101d38 */
[----:B--2---:R0:W-:Y:S02]  /*9030*/  @!P3 STG.E.128 desc[UR56][R50.64], R44 ;  /* 0x0000002c3200b986 */ /* 0x0041e4000c101d38 */
.L_x_510:
[----:B------:R-:W-:Y:S05]  /*9040*/  BSYNC B1 ;  /* 0x0000000000017941 */ /* 0x000fea0003800000 */
.L_x_509:
[----:B------:R-:W-:Y:S01]  /*9050*/  ISETP.NE.AND P3, PT, R38, RZ, PT ;  /* 0x000000ff2600720c */ /* 0x000fe20003f65270 */
[----:B------:R-:W-:-:S12]  /*9060*/  BSSY B1, `(.L_x_513) ;  /* 0x0000079000017945 */ /* 0x000fd80003800000 */
[----:B------:R-:W-:Y:S05]  /*9070*/  @!P3 BRA `(.L_x_514) ;  /* 0x0000000400dcb947 */ /* 0x000fea0003800000 */
[----:B0-----:R-:W-:Y:S01]  /*9080*/  SEL R40, R122, R148, !P1 ;  /* 0x000000947a287207 */ /* 0x001fe20004800000 */
[----:B------:R-:W-:Y:S01]  /*9090*/  BSSY B2, `(.L_x_515) ;  /* 0x0000073000027945 */ /* 0x000fe20003800000 */
[----:B------:R-:W-:Y:S02]  /*90a0*/  IADD3 R43, P3, P4, R114, R124, R31 ;  /* 0x0000007c722b7210 */ /* 0x000fe40007c7e01f */
[----:B------:R-:W-:Y:S02]  /*90b0*/  SHF.R.S32.HI R41, RZ, 0x1f, R40 ;  /* 0x0000001fff297819 */ /* 0x000fe40000011428 */
[----:B---3--:R-:W-:Y:S02]  /*90c0*/  IADD3.X R44, R6, R52, R36, P3, P4 ;  /* 0x00000034062c7210 */ /* 0x008fe40001fe8424 */
        /* <DEDUP_REMOVED lines=9> */
[----:B------:R-:W-:-:S04]  /*9160*/  LEA R48, P4, R43, R120, 0x1 ;  /* 0x000000782b307211 */ /* 0x000fc800078808ff */
[----:B------:R-:W-:Y:S02]  /*9170*/  LEA.HI.X R49, R43, R121, R44, 0x1, P4 ;  /* 0x000000792b317211 */ /* 0x000fe400020f0c2c */
[----:B------:R-:W-:-:S04]  /*9180*/  @!P3 LEA R50, P4, R40, R120, 0x1 ;  /* 0x000000782832b211 */ /* 0x000fc800078808ff */
[----:B------:R-:W-:Y:S02]  /*9190*/  @!P3 LEA.HI.X R51, R40, R121, R42, 0x1, P4 ;  /* 0x000000792833b211 */ /* 0x000fe400020f0c2a */
[----:B------:R-:W-:Y:S02]  /*91a0*/  SHF.R.S32.HI R40, RZ, 0x1f, R45 ;  /* 0x0000001fff287819 */ /* 0x000fe4000001142d */
[----:B------:R-:W-:Y:S02]  /*91b0*/  ISETP.GE.AND P4, PT, R0, R117, PT ;  /* 0x000000750000720c */ /* 0x000fe40003f86270 */
[----:B------:R-:W-:-:S05]  /*91c0*/  LEA.HI R40, R40, R45, RZ, 0x3 ;  /* 0x0000002d28287211 */ /* 0x000fca00078f18ff */
[----:B------:R-:W-:Y:S01]  /*91d0*/  IMAD.SHL.U32 R42, R40, 0x400, RZ ;  /* 0x00000400282a7824 */ /* 0x000fe200078e00ff */
[----:B------:R-:W-:Y:S01]  /*91e0*/  LOP3.LUT R40, R41, R46, RZ, 0x3c, !PT ;  /* 0x0000002e29287212 */ /* 0x000fe200078e3cff */
[----:B------:R-:W-:-:S03]  /*91f0*/  IMAD R41, R16, 0x6000, R138 ;  /* 0x0000600010297824 */ /* 0x000fc600078e028a */
[----:B------:R-:W-:Y:S01]  /*9200*/  LOP3.LUT R42, R42, 0x7fffe000, RZ, 0xc0, !PT ;  /* 0x7fffe0002a2a7812 */ /* 0x000fe200078ec0ff */
[----:B------:R-:W-:-:S03]  /*9210*/  IMAD R41, R41, 0x2, R2 ;  /* 0x0000000229297824 */ /* 0x000fc600078e0202 */
[----:B------:R-:W-:-:S05]  /*9220*/  IADD3 R43, R40, R42, R195 ;  /* 0x0000002a282b7210 */ /* 0x000fca0007ffe0c3 */
[----:B------:R-:W-:-:S05]  /*9230*/  IMAD R43, R16, 0x6000, R43 ;  /* 0x00006000102b7824 */ /* 0x000fca00078e022b */
[----:B------:R-:W-:Y:S02]  /*9240*/  LEA R44, R43, R2, 0x1 ;  /* 0x000000022b2c7211 */ /* 0x000fe400078e08ff */
[----:B------:R-:W0:Y:S04]  /*9250*/  LDS.128 R40, [R41+0x1c400] ;  /* 0x01c4000029287984 */ /* 0x000e280000000c00 */
[----:B------:R-:W2:Y:S01]  /*9260*/  LDS.128 R44, [R44+0x1c400] ;  /* 0x01c400002c2c7984 */ /* 0x000ea20000000c00 */
[----:B------:R-:W-:Y:S05]  /*9270*/  @P4 BRA `(.L_x_516) ;  /* 0x0000000400504947 */ /* 0x000fea0003800000 */
[--C-:B------:R-:W-:Y:S01]  /*9280*/  SHF.R.U64 R54, R80, 0x10, R81.reuse ;  /* 0x0000001050367819 */ /* 0x100fe20000001251 */
[--C-:B--2---:R-:W-:Y:S01]  /*9290*/  HADD2.F32 R59, -RZ, R45.reuse.H0_H0 ;  /* 0x2000002dff3b7230 */ /* 0x104fe20000004100 */
[----:B------:R-:W-:Y:S01]  /*92a0*/  SHF.R.U32.HI R80, RZ, 0x10, R81 ;  /* 0x00000010ff507819 */ /* 0x000fe20000011651 */
[----:B------:R-:W-:Y:S01]  /*92b0*/  HADD2.F32 R60, -RZ, R45.H1_H1 ;  /* 0x3000002dff3c7230 */ /* 0x000fe20000004100 */
[--C-:B------:R-:W-:Y:S01]  /*92c0*/  SHF.R.U64 R53, R68, 0x10, R69.reuse ;  /* 0x0000001044357819 */ /* 0x100fe20000001245 */
[----:B------:R-:W-:Y:S01]  /*92d0*/  HADD2.F32 R58, -RZ, R167.H1_H1 ;  /* 0x300000a7ff3a7230 */ /* 0x000fe20000004100 */
[----:B------:R-:W-:Y:S01]  /*92e0*/  SHF.R.U32.HI R68, RZ, 0x10, R69 ;  /* 0x00000010ff447819 */ /* 0x000fe20000011645 */
[----:B0-----:R-:W-:Y:S01]  /*92f0*/  HADD2.F32 R45, -RZ, R41.H0_H0 ;  /* 0x20000029ff2d7230 */ /* 0x001fe20000004100 */
[----:B------:R-:W-:Y:S01]  /*9300*/  SHF.R.U64 R56, R82, 0x10, R83 ;  /* 0x0000001052387819 */ /* 0x000fe20000001253 */
[----:B------:R-:W-:Y:S02]  /*9310*/  HADD2.F32 R57, -RZ, R159.H1_H1 ;  /* 0x3000009fff397230 */ /* 0x000fe40000004100 */
[----:B------:R-:W-:Y:S01]  /*9320*/  FMUL.FTZ R61, R59, R58 ;  /* 0x0000003a3b3d7220 */ /* 0x000fe20000410000 */
[----:B------:R-:W-:-:S02]  /*9330*/  HADD2.F32 R80, -RZ, R80.H0_H0 ;  /* 0x20000050ff507230 */ /* 0x000fc40000004100 */
[C---:B------:R-:W-:Y:S01]  /*9340*/  FMUL.FTZ R62, R45.reuse, R58 ;  /* 0x0000003a2d3e7220 */ /* 0x040fe20000410000 */
[----:B------:R-:W-:Y:S01]  /*9350*/  HADD2.F32 R41, -RZ, R41.H1_H1 ;  /* 0x30000029ff297230 */ /* 0x000fe20000004100 */
[----:B------:R-:W-:Y:S01]  /*9360*/  SHF.R.U32.HI R82, RZ, 0x10, R83 ;  /* 0x00000010ff527819 */ /* 0x000fe20000011653 */
[----:B------:R-:W-:Y:S02]  /*9370*/  HADD2.F32 R68, -RZ, R68.H0_H0 ;  /* 0x20000044ff447230 */ /* 0x000fe40000004100 */
[-C--:B------:R-:W-:Y:S01]  /*9380*/  FMUL.FTZ R58, R60, R80.reuse ;  /* 0x000000503c3a7220 */ /* 0x080fe20000410000 */
[-C--:B------:R-:W-:Y:S01]  /*9390*/  FFMA.FTZ R61, R45, R57.reuse, -R61 ;  /* 0x000000392d3d7223 */ /* 0x080fe2000001083d */
[----:B------:R-:W-:Y:S01]  /*93a0*/  FFMA.FTZ R62, R59, R57, R62 ;  /* 0x000000393b3e7223 */ /* 0x000fe2000001003e */
[--C-:B------:R-:W-:Y:S01]  /*93b0*/  SHF.R.U64 R55, R70, 0x10, R71.reuse ;  /* 0x0000001046377819 */ /* 0x100fe20000001247 */
[----:B------:R-:W-:Y:S01]  /*93c0*/  FMUL.FTZ R80, R41, R80 ;  /* 0x0000005029507220 */ /* 0x000fe20000410000 */
[----:B------:R-:W-:Y:S01]  /*93d0*/  HADD2.F32 R45, -RZ, R166.H1_H1 ;  /* 0x300000a6ff2d7230 */ /* 0x000fe20000004100 */
[----:B------:R-:W-:Y:S01]  /*93e0*/  SHF.R.U32.HI R70, RZ, 0x10, R71 ;  /* 0x00000010ff467819 */ /* 0x000fe20000011647 */
[----:B------:R-:W-:-:S02]  /*93f0*/  HADD2.F32 R57, -RZ, R47.H0_H0 ;  /* 0x2000002fff397230 */ /* 0x000fc40000004100 */
[-C--:B------:R-:W-:Y:S01]  /*9400*/  FFMA.FTZ R58, R41, R68.reuse, -R58 ;  /* 0x00000044293a7223 */ /* 0x080fe2000001083a */
[----:B------:R-:W-:Y:S02]  /*9410*/  HADD2.F32 R59, -RZ, R47.H1_H1 ;  /* 0x3000002fff3b7230 */ /* 0x000fe40000004100 */
[----:B------:R-:W-:Y:S01]  /*9420*/  FFMA.FTZ R80, R60, R68, R80 ;  /* 0x000000443c507223 */ /* 0x000fe20000010050 */
[--C-:B------:R-:W-:Y:S02]  /*9430*/  HADD2.F32 R47, -RZ, R43.reuse.H0_H0 ;  /* 0x2000002bff2f7230 */ /* 0x100fe40000004100 */
[----:B------:R-:W-:Y:S01]  /*9440*/  FMUL.FTZ R60, R57, R45 ;  /* 0x0000002d393c7220 */ /* 0x000fe20000410000 */
[----:B------:R-:W-:Y:S01]  /*9450*/  HADD2.F32 R82, -RZ, R82.H0_H0 ;  /* 0x20000052ff527230 */ /* 0x000fe20000004100 */
[----:B------:R-:W-:Y:S01]  /*9460*/  F2FP.F16.F32.PACK_AB R58, R58, R61 ;  /* 0x0000003d3a3a723e */ /* 0x000fe200000000ff */
[----:B------:R-:W-:Y:S02]  /*9470*/  HADD2.F32 R41, -RZ, R158.H1_H1 ;  /* 0x3000009eff297230 */ /* 0x000fe40000004100 */
[----:B------:R-:W-:Y:S01]  /*9480*/  FMUL.FTZ R63, R47, R45 ;  /* 0x0000002d2f3f7220 */ /* 0x000fe20000410000 */
[----:B------:R-:W-:-:S02]  /*9490*/  HADD2.F32 R43, -RZ, R43.H1_H1 ;  /* 0x3000002bff2b7230 */ /* 0x000fc40000004100 */
[-C--:B------:R-:W-:Y:S01]  /*94a0*/  FMUL.FTZ R45, R59, R82.reuse ;  /* 0x000000523b2d7220 */ /* 0x080fe20000410000 */
[----:B------:R-:W-:Y:S02]  /*94b0*/  HADD2.F32 R70, -RZ, R70.H0_H0 ;  /* 0x20000046ff467230 */ /* 0x000fe40000004100 */
[-C--:B------:R-:W-:Y:S01]  /*94c0*/  FFMA.FTZ R60, R47, R41.reuse, -R60 ;  /* 0x000000292f3c7223 */ /* 0x080fe2000001083c */
[----:B------:R-:W-:Y:S01]  /*94d0*/  FFMA.FTZ R63, R57, R41, R63 ;  /* 0x00000029393f7223 */ /* 0x000fe2000001003f */
[----:B------:R-:W-:Y:S02]  /*94e0*/  HADD2.F32 R54, -RZ, R54.H0_H0 ;  /* 0x20000036ff367230 */ /* 0x000fe40000004100 */
[C---:B------:R-:W-:Y:S01]  /*94f0*/  FMUL.FTZ R82, R43.reuse, R82 ;  /* 0x000000522b527220 */ /* 0x040fe20000410000 */
[----:B------:R-:W-:Y:S02]  /*9500*/  HADD2.F32 R47, -RZ, R44.H1_H1 ;  /* 0x3000002cff2f7230 */ /* 0x000fe40000004100 */
[----:B------:R-:W-:Y:S01]  /*9510*/  FFMA.FTZ R45, R43, R70, -R45 ;  /* 0x000000462b2d7223 */ /* 0x000fe2000001082d */
[----:B------:R-:W-:-:S02]  /*9520*/  HADD2.F32 R167, -RZ, R167.H0_H0 ;  /* 0x200000a7ffa77230 */ /* 0x000fc40000004100 */
[----:B------:R-:W-:Y:S01]  /*9530*/  FFMA.FTZ R82, R59, R70, R82 ;  /* 0x000000463b527223 */ /* 0x000fe20000010052 */
[--C-:B------:R-:W-:Y:S02]  /*9540*/  HADD2.F32 R41, -RZ, R40.reuse.H0_H0 ;  /* 0x20000028ff297230 */ /* 0x100fe40000004100 */
[----:B------:R-:W-:Y:S01]  /*9550*/  FMUL.FTZ R68, R47, R54 ;  /* 0x000000362f447220 */ /* 0x000fe20000410000 */
[----:B------:R-:W-:Y:S01]  /*9560*/  HADD2.F32 R57, -RZ, R40.H1_H1 ;  /* 0x30000028ff397230 */ /* 0x000fe20000004100 */
[----:B------:R-:W-:Y:S01]  /*9570*/  F2FP.F16.F32.PACK_AB R60, R45, R60 ;  /* 0x0000003c2d3c723e */ /* 0x000fe200000000ff */
[----:B------:R-:W-:Y:S02]  /*9580*/  HADD2.F32 R43, -RZ, R44.H0_H0 ;  /* 0x2000002cff2b7230 */ /* 0x000fe40000004100 */
[----:B------:R-:W-:Y:S01]  /*9590*/  FMUL.FTZ R70, R41, R167 ;  /* 0x000000a729467220 */ /* 0x000fe20000410000 */
[----:B------:R-:W-:Y:S02]  /*95a0*/  HADD2.F32 R158, -RZ, R158.H0_H0 ;  /* 0x2000009eff9e7230 */ /* 0x000fe40000004100 */
[----:B------:R-:W-:Y:S01]  /*95b0*/  FMUL.FTZ R54, R57, R54 ;  /* 0x0000003639367220 */ /* 0x000fe20000410000 */
[----:B------:R-:W-:-:S02]  /*95c0*/  HADD2.F32 R44, -RZ, R53.H0_H0 ;  /* 0x20000035ff2c7230 */ /* 0x000fc40000004100 */
[C---:B------:R-:W-:Y:S01]  /*95d0*/  FMUL.FTZ R40, R43.reuse, R167 ;  /* 0x000000a72b287220 */ /* 0x040fe20000410000 */
[----:B------:R-:W-:Y:S02]  /*95e0*/  HADD2.F32 R159, -RZ, R159.H0_H0 ;  /* 0x2000009fff9f7230 */ /* 0x000fe40000004100 */
[----:B------:R-:W-:Y:S01]  /*95f0*/  FFMA.FTZ R70, R43, R158, R70 ;  /* 0x0000009e2b467223 */ /* 0x000fe20000010046 */
[----:B------:R-:W-:Y:S02]  /*9600*/  HADD2.F32 R43, -RZ, R166.H0_H0 ;  /* 0x200000a6ff2b7230 */ /* 0x000fe40000004100 */
[-C--:B------:R-:W-:Y:S01]  /*9610*/  FFMA.FTZ R57, R57, R44.reuse, -R68 ;  /* 0x0000002c39397223 */ /* 0x080fe20000010844 */
[----:B------:R-:W-:Y:S01]  /*9620*/  FFMA.FTZ R47, R47, R44, R54 ;  /* 0x0000002c2f2f7223 */ /* 0x000fe20000010036 */
[----:B------:R-:W-:Y:S01]  /*9630*/  FFMA.FTZ R40, R41, R158, -R40 ;  /* 0x0000009e29287223 */ /* 0x000fe20000010828 */
[----:B------:R-:W-:Y:S01]  /*9640*/  HADD2.F32 R44, -RZ, R46.H0_H0 ;  /* 0x2000002eff2c7230 */ /* 0x000fe20000004100 */
[----:B------:R-:W-:Y:S01]  /*9650*/  F2FP.F16.F32.PACK_AB R63, R82, R63 ;  /* 0x0000003f523f723e */ /* 0x000fe200000000ff */
[----:B------:R-:W-:Y:S01]  /*9660*/  HADD2.F32 R54, -RZ, R42.H0_H0 ;  /* 0x2000002aff367230 */ /* 0x000fe20000004100 */
[----:B------:R-:W-:Y:S01]  /*9670*/  F2FP.F16.F32.PACK_AB R70, R47, R70 ;  /* 0x000000462f46723e */ /* 0x000fe200000000ff */
[----:B------:R-:W-:-:S02]  /*9680*/  HADD2.F32 R41, -RZ, R56.H0_H0 ;  /* 0x20000038ff297230 */ /* 0x000fc40000004100 */
[-C--:B------:R-:W-:Y:S01]  /*9690*/  FMUL.FTZ R53, R44, R43.reuse ;  /* 0x0000002b2c357220 */ /* 0x080fe20000410000 */
[----:B------:R-:W-:Y:S02]  /*96a0*/  HADD2.F32 R46, -RZ, R46.H1_H1 ;  /* 0x3000002eff2e7230 */ /* 0x000fe40000004100 */
[C---:B------:R-:W-:Y:S01]  /*96b0*/  FMUL.FTZ R59, R54.reuse, R43 ;  /* 0x0000002b363b7220 */ /* 0x040fe20000410000 */
[----:B------:R-:W-:Y:S02]  /*96c0*/  HADD2.F32 R42, -RZ, R42.H1_H1 ;  /* 0x3000002aff2a7230 */ /* 0x000fe40000004100 */
[----:B------:R-:W-:Y:S01]  /*96d0*/  FFMA.FTZ R54, R54, R159, -R53 ;  /* 0x0000009f36367223 */ /* 0x000fe20000010835 */
[----:B------:R-:W-:Y:S02]  /*96e0*/  HADD2.F32 R55, -RZ, R55.H0_H0 ;  /* 0x20000037ff377230 */ /* 0x000fe40000004100 */
[----:B------:R-:W-:Y:S01]  /*96f0*/  FMUL.FTZ R43, R46, R41 ;  /* 0x000000292e2b7220 */ /* 0x000fe20000410000 */
[----:B------:R-:W-:Y:S01]  /*9700*/  FFMA.FTZ R44, R44, R159, R59 ;  /* 0x0000009f2c2c7223 */ /* 0x000fe2000001003b */
[----:B------:R-:W-:Y:S01]  /*9710*/  FMUL.FTZ R41, R42, R41 ;  /* 0x000000292a297220 */ /* 0x000fe20000410000 */
[----:B------:R-:W-:Y:S01]  /*9720*/  F2FP.F16.F32.PACK_AB R45, R80, R62 ;  /* 0x0000003e502d723e */ /* 0x000fe200000000ff */
[-C--:B------:R-:W-:Y:S01]  /*9730*/  FFMA.FTZ R43, R42, R55.reuse, -R43 ;  /* 0x000000372a2b7223 */ /* 0x080fe2000001082b */
[----:B------:R-:W-:Y:S01]  /*9740*/  F2FP.F16.F32.PACK_AB R40, R57, R40 ;  /* 0x000000283928723e */ /* 0x000fe200000000ff */
[----:B------:R-:W-:Y:S01]  /*9750*/  FFMA.FTZ R41, R46, R55, R41 ;  /* 0x000000372e297223 */ /* 0x000fe20000010029 */
[----:B------:R-:W-:-:S02]  /*9760*/  MOV R47, R63 ;  /* 0x0000003f002f7202 */ /* 0x000fc40000000f00 */
[----:B------:R-:W-:Y:S01]  /*9770*/  F2FP.F16.F32.PACK_AB R42, R43, R54 ;  /* 0x000000362b2a723e */ /* 0x000fe200000000ff */
[----:B------:R-:W-:Y:S01]  /*9780*/  IMAD.MOV.U32 R43, RZ, RZ, R60 ;  /* 0x000000ffff2b7224 */ /* 0x000fe200078e003c */
[----:B------:R-:W-:Y:S01]  /*9790*/  F2FP.F16.F32.PACK_AB R46, R41, R44 ;  /* 0x0000002c292e723e */ /* 0x000fe200000000ff */
[----:B------:R-:W-:Y:S02]  /*97a0*/  IMAD.MOV.U32 R41, RZ, RZ, R58 ;  /* 0x000000ffff297224 */ /* 0x000fe400078e003a */
[----:B------:R-:W-:-:S07]  /*97b0*/  IMAD.MOV.U32 R44, RZ, RZ, R70 ;  /* 0x000000ffff2c7224 */ /* 0x000fce00078e0046 */
.L_x_516:
[----:B------:R-:W-:Y:S05]  /*97c0*/  BSYNC B2 ;  /* 0x0000000000027941 */ /* 0x000fea0003800000 */
.L_x_515:
[----:B0-----:R4:W-:Y:S04]  /*97d0*/  STG.E.128 desc[UR56][R48.64], R40 ;  /* 0x0000002830007986 */ /* 0x0019e8000c101d38 */
[----:B--2---:R4:W-:Y:S02]  /*97e0*/  @!P3 STG.E.128 desc[UR56][R50.64], R44 ;  /* 0x0000002c3200b986 */ /* 0x0049e4000c101d38 */
.L_x_514:
[----:B------:R-:W-:Y:S05]  /*97f0*/  BSYNC B1 ;  /* 0x0000000000017941 */ /* 0x000fea0003800000 */
.L_x_513:
[----:B------:R-:W-:-:S13]  /*9800*/  ISETP.NE.AND P3, PT, R39, RZ, PT ;  /* 0x000000ff2700720c */ /* 0x000fda0003f65270 */
[----:B------:R-:W-:Y:S05]  /*9810*/  @!P3 BRA `(.L_x_467) ;  /* 0x0000000800c0b947 */ /* 0x000fea0003800000 */
[----:B0---4-:R-:W2:Y:S01]  /*9820*/  LDL R40, [R1+0x14] ;  /* 0x0000140001287983 */ /* 0x011ea20000100800 */
[----:B------:R-:W-:Y:S01]  /*9830*/  SHF.R.U32.HI R43, RZ, 0x3, R185 ;  /* 0x00000003ff2b7819 */ /* 0x000fe200000116b9 */
[----:B------:R-:W-:Y:S01]  /*9840*/  BSSY B1, `(.L_x_517) ;  /* 0x000006d000017945 */ /* 0x000fe20003800000 */
[----:B------:R-:W-:-:S04]  /*9850*/  IADD3 R42, P3, P4, R114, R124, R33 ;  /* 0x0000007c722a7210 */ /* 0x000fc80007c7e021 */
[----:B---3--:R-:W-:Y:S02]  /*9860*/  IADD3.X R45, R6, R52, R37, P3, P4 ;  /* 0x00000034062d7210 */ /* 0x008fe40001fe8425 */
[----:B------:R-:W-:-:S04]  /*9870*/  LEA R48, P3, R42, R120, 0x1 ;  /* 0x000000782a307211 */ /* 0x000fc800078608ff */
[----:B------:R-:W-:Y:S02]  /*9880*/  LEA.HI.X R49, R42, R121, R45, 0x1, P3 ;  /* 0x000000792a317211 */ /* 0x000fe400018f0c2d */
[----:B------:R-:W-:Y:S02]  /*9890*/  ISETP.GE.AND P3, PT, R3, R117, PT ;  /* 0x000000750300720c */ /* 0x000fe40003f66270 */
[----:B--2---:R-:W-:-:S04]  /*98a0*/  LOP3.LUT P5, RZ, R40, 0x1, RZ, 0xc0, !PT ;  /* 0x0000000128ff7812 */ /* 0x004fc800078ac0ff */
[----:B------:R-:W-:-:S04]  /*98b0*/  SEL R148, R122, R148, !P5 ;  /* 0x000000947a947207 */ /* 0x000fc80006800000 */
[----:B------:R-:W-:-:S04]  /*98c0*/  SHF.R.S32.HI R41, RZ, 0x1f, R148 ;  /* 0x0000001fff297819 */ /* 0x000fc80000011494 */
[----:B------:R-:W-:-:S04]  /*98d0*/  LEA.HI R41, R41, R148, RZ, 0x4 ;  /* 0x0000009429297211 */ /* 0x000fc800078f20ff */
[----:B------:R-:W-:-:S04]  /*98e0*/  LEA.HI.SX32 R41, R41, R32, 0x1c ;  /* 0x0000002029297211 */ /* 0x000fc800078fe2ff */
[----:B------:R-:W-:Y:S01]  /*98f0*/  SHF.R.S32.HI R40, RZ, 0x1f, R41 ;  /* 0x0000001fff287819 */ /* 0x000fe20000011429 */
[----:B------:R-:W-:-:S03]  /*9900*/  IMAD.SHL.U32 R51, R41, 0x8, RZ ;  /* 0x0000000829337824 */ /* 0x000fc600078e00ff */
[----:B------:R-:W-:Y:S02]  /*9910*/  LEA.HI R41, R40, R41, RZ, 0x3 ;  /* 0x0000002928297211 */ /* 0x000fe400078f18ff */
[----:B------:R-:W-:-:S03]  /*9920*/  LOP3.LUT R40, R185, 0x38, R51, 0xf8, !PT ;  /* 0x00000038b9287812 */ /* 0x000fc600078ef833 */
[----:B------:R-:W-:Y:S01]  /*9930*/  IMAD.SHL.U32 R41, R41, 0x400, RZ ;  /* 0x0000040029297824 */ /* 0x000fe200078e00ff */
[----:B------:R-:W-:-:S04]  /*9940*/  LOP3.LUT R40, R40, R43, RZ, 0x3c, !PT ;  /* 0x0000002b28287212 */ /* 0x000fc800078e3cff */
[----:B------:R-:W-:-:S04]  /*9950*/  LOP3.LUT R41, R41, 0x7fffe000, RZ, 0xc0, !PT ;  /* 0x7fffe00029297812 */ /* 0x000fc800078ec0ff */
[----:B------:R-:W-:Y:S01]  /*9960*/  IADD3 R43, R40, R41, R195 ;  /* 0x00000029282b7210 */ /* 0x000fe20007ffe0c3 */
[----:B------:R-:W-:-:S04]  /*9970*/  IMAD R41, R16, 0x6000, R137 ;  /* 0x0000600010297824 */ /* 0x000fc800078e0289 */
[----:B------:R-:W-:Y:S02]  /*9980*/  IMAD R43, R16, 0x6000, R43 ;  /* 0x00006000102b7824 */ /* 0x000fe400078e022b */
[----:B------:R-:W-:-:S03]  /*9990*/  IMAD R41, R41, 0x2, R2 ;  /* 0x0000000229297824 */ /* 0x000fc600078e0202 */
[----:B------:R-:W-:-:S03]  /*99a0*/  LEA R44, R43, R2, 0x1 ;  /* 0x000000022b2c7211 */ /* 0x000fc600078e08ff */
[----:B------:R-:W0:Y:S04]  /*99b0*/  LDS.128 R40, [R41+0x1c400] ;  /* 0x01c4000029287984 */ /* 0x000e280000000c00 */
[----:B------:R-:W2:Y:S01]  /*99c0*/  LDS.128 R44, [R44+0x1c400] ;  /* 0x01c400002c2c7984 */ /* 0x000ea20000000c00 */
[----:B------:R-:W-:Y:S05]  /*99d0*/  @P3 BRA `(.L_x_518) ;  /* 0x00000004004c3947 */ /* 0x000fea0003800000 */
[----:B--2---:R-:W-:Y:S01]  /*99e0*/  IMAD.MOV.U32 R56, RZ, RZ, R45 ;  /* 0x000000ffff387224 */ /* 0x004fe200078e002d */
[----:B------:R-:W-:Y:S01]  /*99f0*/  SHF.R.U32.HI R61, RZ, 0x10, R77 ;  /* 0x00000010ff3d7819 */ /* 0x000fe2000001164d */
[----:B0-----:R-:W-:Y:S01]  /*9a00*/  IMAD.MOV.U32 R45, RZ, RZ, R43 ;  /* 0x000000ffff2d7224 */ /* 0x001fe200078e002b */
[--C-:B------:R-:W-:Y:S01]  /*9a10*/  SHF.R.U64 R50, R64, 0x10, R65.reuse ;  /* 0x0000001040327819 */ /* 0x100fe20000001241 */
[----:B------:R-:W-:Y:S01]  /*9a20*/  HADD2.F32 R62, -RZ, R157.H1_H1 ;  /* 0x3000009dff3e7230 */ /* 0x000fe20000004100 */
[----:B------:R-:W-:Y:S01]  /*9a30*/  SHF.R.U32.HI R64, RZ, 0x10, R65 ;  /* 0x00000010ff407819 */ /* 0x000fe20000011641 */
[--C-:B------:R-:W-:Y:S01]  /*9a40*/  HADD2.F32 R57, -RZ, R56.reuse.H0_H0 ;  /* 0x20000038ff397230 */ /* 0x100fe20000004100 */
[--C-:B------:R-:W-:Y:S01]  /*9a50*/  SHF.R.U64 R55, R78, 0x10, R79.reuse ;  /* 0x000000104e377819 */ /* 0x100fe2000000124f */
[----:B------:R-:W-:Y:S01]  /*9a60*/  HADD2.F32 R58, -RZ, R56.H1_H1 ;  /* 0x30000038ff3a7230 */ /* 0x000fe20000004100 */
[----:B------:R-:W-:Y:S01]  /*9a70*/  SHF.R.U32.HI R78, RZ, 0x10, R79 ;  /* 0x00000010ff4e7819 */ /* 0x000fe2000001164f */
[----:B------:R-:W-:Y:S01]  /*9a80*/  HADD2.F32 R43, -RZ, R41.H0_H0 ;  /* 0x20000029ff2b7230 */ /* 0x000fe20000004100 */
[--C-:B------:R-:W-:Y:S01]  /*9a90*/  SHF.R.U64 R54, R66, 0x10, R67.reuse ;  /* 0x0000001042367819 */ /* 0x100fe20000001243 */
[----:B------:R-:W-:Y:S01]  /*9aa0*/  HADD2.F32 R61, -RZ, R61.H0_H0 ;  /* 0x2000003dff3d7230 */ /* 0x000fe20000004100 */
[----:B------:R-:W-:Y:S01]  /*9ab0*/  SHF.R.U32.HI R66, RZ, 0x10, R67 ;  /* 0x00000010ff427819 */ /* 0x000fe20000011643 */
[----:B------:R-:W-:Y:S01]  /*9ac0*/  HADD2.F32 R56, -RZ, R41.H1_H1 ;  /* 0x30000029ff387230 */ /* 0x000fe20000004100 */
[----:B------:R-:W-:Y:S01]  /*9ad0*/  SHF.R.U64 R53, R76, 0x10, R77 ;  /* 0x000000104c357819 */ /* 0x000fe2000000124d */
[----:B------:R-:W-:-:S02]  /*9ae0*/  HADD2.F32 R60, -RZ, R155.H1_H1 ;  /* 0x3000009bff3c7230 */ /* 0x000fc40000004100 */
[-C--:B------:R-:W-:Y:S01]  /*9af0*/  FMUL.FTZ R63, R58, R61.reuse ;  /* 0x0000003d3a3f7220 */ /* 0x080fe20000410000 */
[----:B------:R-:W-:Y:S02]  /*9b00*/  HADD2.F32 R59, -RZ, R64.H0_H0 ;  /* 0x20000040ff3b7230 */ /* 0x000fe40000004100 */
[-C--:B------:R-:W-:Y:S01]  /*9b10*/  FMUL.FTZ R64, R57, R62.reuse ;  /* 0x0000003e39407220 */ /* 0x080fe20000410000 */
[C---:B------:R-:W-:Y:S01]  /*9b20*/  FMUL.FTZ R62, R43.reuse, R62 ;  /* 0x0000003e2b3e7220 */ /* 0x040fe20000410000 */
[----:B------:R-:W-:Y:S01]  /*9b30*/  FMUL.FTZ R61, R56, R61 ;  /* 0x0000003d383d7220 */ /* 0x000fe20000410000 */
[----:B------:R-:W-:Y:S02]  /*9b40*/  HADD2.F32 R68, -RZ, R156.H1_H1 ;  /* 0x3000009cff447230 */ /* 0x000fe40000004100 */
[-C--:B------:R-:W-:Y:S01]  /*9b50*/  FFMA.FTZ R41, R43, R60.reuse, -R64 ;  /* 0x0000003c2b297223 */ /* 0x080fe20000010840 */
[----:B------:R-:W-:Y:S01]  /*9b60*/  FFMA.FTZ R43, R57, R60, R62 ;  /* 0x0000003c392b7223 */ /* 0x000fe2000001003e */
[----:B------:R-:W-:Y:S01]  /*9b70*/  FFMA.FTZ R58, R58, R59, R61 ;  /* 0x0000003b3a3a7223 */ /* 0x000fe2000001003d */
[----:B------:R-:W-:-:S02]  /*9b80*/  HADD2.F32 R57, -RZ, R47.H0_H0 ;  /* 0x2000002fff397230 */ /* 0x000fc40000004100 */
[----:B------:R-:W-:Y:S01]  /*9b90*/  FFMA.FTZ R56, R56, R59, -R63 ;  /* 0x0000003b38387223 */ /* 0x000fe2000001083f */
[----:B------:R-:W-:Y:S02]  /*9ba0*/  HADD2.F32 R62, -RZ, R47.H1_H1 ;  /* 0x3000002fff3e7230 */ /* 0x000fe40000004100 */
[--C-:B------:R-:W-:Y:S02]  /*9bb0*/  HADD2.F32 R47, -RZ, R45.reuse.H0_H0 ;  /* 0x2000002dff2f7230 */ /* 0x100fe40000004100 */
[----:B------:R-:W-:Y:S01]  /*9bc0*/  HADD2.F32 R61, -RZ, R78.H0_H0 ;  /* 0x2000004eff3d7230 */ /* 0x000fe20000004100 */
[----:B------:R-:W-:Y:S01]  /*9bd0*/  F2FP.F16.F32.PACK_AB R41, R56, R41 ;  /* 0x000000293829723e */ /* 0x000fe200000000ff */
[----:B------:R-:W-:Y:S02]  /*9be0*/  HADD2.F32 R60, -RZ, R45.H1_H1 ;  /* 0x3000002dff3c7230 */ /* 0x000fe40000004100 */
[----:B------:R-:W-:Y:S02]  /*9bf0*/  HADD2.F32 R64, -RZ, R154.H1_H1 ;  /* 0x3000009aff407230 */ /* 0x000fe40000004100 */
[----:B------:R-:W-:Y:S01]  /*9c00*/  FMUL.FTZ R63, R62, R61 ;  /* 0x0000003d3e3f7220 */ /* 0x000fe20000410000 */
[----:B------:R-:W-:-:S02]  /*9c10*/  HADD2.F32 R59, -RZ, R66.H0_H0 ;  /* 0x20000042ff3b7230 */ /* 0x000fc40000004100 */
[-C--:B------:R-:W-:Y:S01]  /*9c20*/  FMUL.FTZ R66, R57, R68.reuse ;  /* 0x0000004439427220 */ /* 0x080fe20000410000 */
[C---:B------:R-:W-:Y:S01]  /*9c30*/  FMUL.FTZ R68, R47.reuse, R68 ;  /* 0x000000442f447220 */ /* 0x040fe20000410000 */
[C---:B------:R-:W-:Y:S01]  /*9c40*/  FMUL.FTZ R61, R60.reuse, R61 ;  /* 0x0000003d3c3d7220 */ /* 0x040fe20000410000 */
[----:B------:R-:W-:Y:S02]  /*9c50*/  HADD2.F32 R50, -RZ, R50.H0_H0 ;  /* 0x20000032ff327230 */ /* 0x000fe40000004100 */
[-C--:B------:R-:W-:Y:S01]  /*9c60*/  FFMA.FTZ R45, R47, R64.reuse, -R66 ;  /* 0x000000402f2d7223 */ /* 0x080fe20000010842 */
[----:B------:R-:W-:Y:S01]  /*9c70*/  FFMA.FTZ R47, R57, R64, R68 ;  /* 0x00000040392f7223 */ /* 0x000fe20000010044 */
[-C--:B------:R-:W-:Y:S01]  /*9c80*/  FFMA.FTZ R60, R60, R59.reuse, -R63 ;  /* 0x0000003b3c3c7223 */ /* 0x080fe2000001083f */
[----:B------:R-:W-:Y:S01]  /*9c90*/  FFMA.FTZ R62, R62, R59, R61 ;  /* 0x0000003b3e3e7223 */ /* 0x000fe2000001003d */
[----:B------:R-:W-:Y:S02]  /*9ca0*/  HADD2.F32 R68, -RZ, R53.H0_H0 ;  /* 0x20000035ff447230 */ /* 0x000fe40000004100 */
[----:B------:R-:W-:Y:S01]  /*9cb0*/  HADD2.F32 R66, -RZ, R157.H0_H0 ;  /* 0x2000009dff427230 */ /* 0x000fe20000004100 */
[----:B------:R-:W-:Y:S01]  /*9cc0*/  F2FP.F16.F32.PACK_AB R60, R60, R45 ;  /* 0x0000002d3c3c723e */ /* 0x000fe200000000ff */
[----:B------:R-:W-:Y:S01]  /*9cd0*/  HADD2.F32 R59, -RZ, R44.H0_H0 ;  /* 0x2000002cff3b7230 */ /* 0x000fe20000004100 */
[----:B------:R-:W-:Y:S01]  /*9ce0*/  F2FP.F16.F32.PACK_AB R45, R58, R43 ;  /* 0x0000002b3a2d723e */ /* 0x000fe200000000ff */
[----:B------:R-:W-:Y:S01]  /*9cf0*/  HADD2.F32 R53, -RZ, R40.H0_H0 ;  /* 0x20000028ff357230 */ /* 0x000fe20000004100 */
[----:B------:R-:W-:Y:S01]  /*9d00*/  F2FP.F16.F32.PACK_AB R47, R62, R47 ;  /* 0x0000002f3e2f723e */ /* 0x000fe200000000ff */
[----:B------:R-:W-:-:S02]  /*9d10*/  HADD2.F32 R61, -RZ, R44.H1_H1 ;  /* 0x3000002cff3d7230 */ /* 0x000fc40000004100 */
[----:B------:R-:W-:Y:S02]  /*9d20*/  HADD2.F32 R57, -RZ, R40.H1_H1 ;  /* 0x30000028ff397230 */ /* 0x000fe40000004100 */
[-C--:B------:R-:W-:Y:S01]  /*9d30*/  FMUL.FTZ R40, R59, R66.reuse ;  /* 0x000000423b287220 */ /* 0x080fe20000410000 */
[----:B------:R-:W-:Y:S02]  /*9d40*/  HADD2.F32 R64, -RZ, R155.H0_H0 ;  /* 0x2000009bff407230 */ /* 0x000fe40000004100 */
[----:B------:R-:W-:Y:S01]  /*9d50*/  FMUL.FTZ R44, R53, R66 ;  /* 0x00000042352c7220 */ /* 0x000fe20000410000 */
[-C--:B------:R-:W-:Y:S01]  /*9d60*/  FMUL.FTZ R66, R61, R68.reuse ;  /* 0x000000443d427220 */ /* 0x080fe20000410000 */
[----:B------:R-:W-:Y:S01]  /*9d70*/  FMUL.FTZ R68, R57, R68 ;  /* 0x0000004439447220 */ /* 0x000fe20000410000 */
[----:B------:R-:W-:Y:S02]  /*9d80*/  HADD2.F32 R156, -RZ, R156.H0_H0 ;  /* 0x2000009cff9c7230 */ /* 0x000fe40000004100 */
[-C--:B------:R-:W-:Y:S01]  /*9d90*/  FFMA.FTZ R40, R53, R64.reuse, -R40 ;  /* 0x0000004035287223 */ /* 0x080fe20000010828 */
[----:B------:R-:W-:Y:S01]  /*9da0*/  FFMA.FTZ R44, R59, R64, R44 ;  /* 0x000000403b2c7223 */ /* 0x000fe2000001002c */
[-C--:B------:R-:W-:Y:S01]  /*9db0*/  FFMA.FTZ R59, R57, R50.reuse, -R66 ;  /* 0x00000032393b7223 */ /* 0x080fe20000010842 */
[----:B------:R-:W-:Y:S01]  /*9dc0*/  FFMA.FTZ R61, R61, R50, R68 ;  /* 0x000000323d3d7223 */ /* 0x000fe20000010044 */
[----:B------:R-:W-:-:S02]  /*9dd0*/  HADD2.F32 R53, -RZ, R46.H0_H0 ;  /* 0x2000002eff357230 */ /* 0x000fc40000004100 */
[----:B------:R-:W-:Y:S01]  /*9de0*/  HADD2.F32 R57, -RZ, R55.H0_H0 ;  /* 0x20000037ff397230 */ /* 0x000fe20000004100 */
[----:B------:R-:W-:Y:S01]  /*9df0*/  F2FP.F16.F32.PACK_AB R40, R59, R40 ;  /* 0x000000283b28723e */ /* 0x000fe200000000ff */
[----:B------:R-:W-:Y:S02]  /*9e00*/  HADD2.F32 R50, -RZ, R42.H0_H0 ;  /* 0x2000002aff327230 */ /* 0x000fe40000004100 */
[----:B------:R-:W-:Y:S01]  /*9e10*/  FMUL.FTZ R63, R53, R156 ;  /* 0x0000009c353f7220 */ /* 0x000fe20000410000 */
[----:B------:R-:W-:Y:S01]  /*9e20*/  HADD2.F32 R46, -RZ, R46.H1_H1 ;  /* 0x3000002eff2e7230 */ /* 0x000fe20000004100 */
[----:B------:R-:W-:Y:S01]  /*9e30*/  F2FP.F16.F32.PACK_AB R44, R61, R44 ;  /* 0x0000002c3d2c723e */ /* 0x000fe200000000ff */
[----:B------:R-:W-:Y:S02]  /*9e40*/  HADD2.F32 R42, -RZ, R42.H1_H1 ;  /* 0x3000002aff2a7230 */ /* 0x000fe40000004100 */
[----:B------:R-:W-:Y:S01]  /*9e50*/  FMUL.FTZ R156, R50, R156 ;  /* 0x0000009c329c7220 */ /* 0x000fe20000410000 */
[----:B------:R-:W-:-:S02]  /*9e60*/  HADD2.F32 R154, -RZ, R154.H0_H0 ;  /* 0x2000009aff9a7230 */ /* 0x000fc40000004100 */
[-C--:B------:R-:W-:Y:S01]  /*9e70*/  FMUL.FTZ R65, R46, R57.reuse ;  /* 0x000000392e417220 */ /* 0x080fe20000410000 */
[----:B------:R-:W-:Y:S02]  /*9e80*/  HADD2.F32 R55, -RZ, R54.H0_H0 ;  /* 0x20000036ff377230 */ /* 0x000fe40000004100 */
[----:B------:R-:W-:Y:S01]  /*9e90*/  FMUL.FTZ R57, R42, R57 ;  /* 0x000000392a397220 */ /* 0x000fe20000410000 */
[----:B------:R-:W-:Y:S02]  /*9ea0*/  IMAD.MOV.U32 R43, RZ, RZ, R60 ;  /* 0x000000ffff2b7224 */ /* 0x000fe400078e003c */
[-C--:B------:R-:W-:Y:S01]  /*9eb0*/  FFMA.FTZ R63, R50, R154.reuse, -R63 ;  /* 0x0000009a323f7223 */ /* 0x080fe2000001083f */
[----:B------:R-:W-:Y:S01]  /*9ec0*/  FFMA.FTZ R156, R53, R154, R156 ;  /* 0x0000009a359c7223 */ /* 0x000fe2000001009c */
[-C--:B------:R-:W-:Y:S01]  /*9ed0*/  FFMA.FTZ R42, R42, R55.reuse, -R65 ;  /* 0x000000372a2a7223 */ /* 0x080fe20000010841 */
[----:B------:R-:W-:-:S04]  /*9ee0*/  FFMA.FTZ R57, R46, R55, R57 ;  /* 0x000000372e397223 */ /* 0x000fc80000010039 */
[----:B------:R-:W-:Y:S02]  /*9ef0*/  F2FP.F16.F32.PACK_AB R42, R42, R63 ;  /* 0x0000003f2a2a723e */ /* 0x000fe400000000ff */
[----:B------:R-:W-:-:S07]  /*9f00*/  F2FP.F16.F32.PACK_AB R46, R57, R156 ;  /* 0x0000009c392e723e */ /* 0x000fce00000000ff */
.L_x_518:
[----:B------:R-:W-:Y:S05]  /*9f10*/  BSYNC B1 ;  /* 0x0000000000017941 */ /* 0x000fea0003800000 */
.L_x_517:
[----:B0-----:R0:W-:Y:S01]  /*9f20*/  STG.E.128 desc[UR56][R48.64], R40 ;  /* 0x0000002830007986 */ /* 0x0011e2000c101d38 */
[----:B------:R-:W-:-:S13]  /*9f30*/  ISETP.GE.AND P3, PT, R51, R146, PT ;  /* 0x000000923300720c */ /* 0x000fda0003f66270 */
[----:B------:R-:W-:Y:S05]  /*9f40*/  @P3 BRA `(.L_x_467) ;  /* 0x0000000000f43947 */ /* 0x000fea0003800000 */
[--C-:B0-----:R-:W-:Y:S02]  /*9f50*/  SHF.R.S32.HI R41, RZ, 0x1f, R51.reuse ;  /* 0x0000001fff297819 */ /* 0x101fe40000011433 */
[----:B------:R-:W-:-:S04]  /*9f60*/  IADD3 R51, P3, P4, R114, R124, R51 ;  /* 0x0000007c72337210 */ /* 0x000fc80007c7e033 */
[----:B------:R-:W-:Y:S02]  /*9f70*/  IADD3.X R52, R6, R52, R41, P3, P4 ;  /* 0x0000003406347210 */ /* 0x000fe40001fe8429 */
[----:B------:R-:W-:-:S04]  /*9f80*/  LEA R120, P3, R51, R120, 0x1 ;  /* 0x0000007833787211 */ /* 0x000fc800078608ff */
[----:B------:R-:W-:-:S05]  /*9f90*/  LEA.HI.X R121, R51, R121, R52, 0x1, P3 ;  /* 0x0000007933797211 */ /* 0x000fca00018f0c34 */
[----:B--2---:R0:W-:Y:S01]  /*9fa0*/  STG.E.128 desc[UR56][R120.64], R44 ;  /* 0x0000002c78007986 */ /* 0x0041e2000c101d38 */
[----:B------:R-:W-:Y:S05]  /*9fb0*/  BRA `(.L_x_467) ;  /* 0x0000000000d87947 */ /* 0x000fea0003800000 */
.L_x_434:
[----:B------:R-:W-:-:S06]  /*9fc0*/  UISETP.NE.AND UP0, UPT, UR58, 0x3, UPT ;  /* 0x000000033a00788c */ /* 0x000fcc000bf05270 */
[----:B------:R-:W-:-:S13]  /*9fd0*/  PLOP3.LUT P2, PT, PT, PT, UP0, 0x80, 0x0 ;  /* 0x000000000000781c */ /* 0x000fda0003f4f008 */
[----:B------:R-:W-:Y:S05]  /*9fe0*/  @!P2 BRA `(.L_x_519) ;  /* 0x000000000004a947 */ /* 0x000fea0003800000 */
[----:B------:R-:W-:Y:S01]  /*9ff0*/  BPT.TRAP 0x1 ;  /* 0x000000040000795c */ /* 0x000fe20000300000 */
.L_x_519:
[----:B------:R-:W-:Y:S01]  /*a000*/  LEA R101, R16, R2, 0x3 ;  /* 0x0000000210657211 */ /* 0x000fe200078e18ff */
[----:B------:R-:W-:Y:S01]  /*a010*/  IMAD R100, R25, -0x80, R24 ;  /* 0xffffff8019647824 */ /* 0x000fe200078e0218 */
[----:B------:R-:W-:Y:S01]  /*a020*/  SHF.L.U32 R102, R184, 0x1f, RZ ;  /* 0x0000001fb8667819 */ /* 0x000fe200000006ff */
[----:B------:R-:W-:Y:S03]  /*a030*/  BSSY B1, `(.L_x_520) ;  /* 0x0000004000017945 */ /* 0x000fe60003800000 */
[----:B------:R-:W0:Y:S01]  /*a040*/  SYNCS.PHASECHK.TRANS64.TRYWAIT P3, [R101+URZ+0x34890], R102 ;  /* 0x03489066650075a7 */ /* 0x000e22000806017f */
[----:B------:R-:W-:Y:S01]  /*a050*/  VIMNMX R100, R100, 0x80, PT ;  /* 0x0000008064647848 */ /* 0x000fe20003fe0100 */
[----:B0-----:R-:W-:Y:S06]  /*a060*/  @!P3 BRA `(.L_x_521) ;  /* 0x0000017400b8b947 */ /* 0x001fec0003800000 */
.L_x_797:
[----:B------:R-:W-:Y:S05]  /*a070*/  BSYNC B1 ;  /* 0x0000000000017941 */ /* 0x000fea0003800000 */
.L_x_520:
[----:B------:R-:W-:Y:S01]  /*a080*/  ISETP.GE.AND P3, PT, R17, R100, PT ;  /* 0x000000641100720c */ /* 0x000fe20003f66270 */
[----:B------:R-:W-:-:S12]  /*a090*/  BSSY B1, `(.L_x_522) ;  /* 0x0000014000017945 */ /* 0x000fd80003800000 */
[----:B------:R-:W-:Y:S05]  /*a0a0*/  @P3 BRA `(.L_x_523) ;  /* 0x0000000000483947 */ /* 0x000fea0003800000 */
[----:B------:R-:W-:-:S13]  /*a0b0*/  ISETP.NE.AND P3, PT, R34, RZ, PT ;  /* 0x000000ff2200720c */ /* 0x000fda0003f65270 */
[----:B------:R-:W1:Y:S04]  /*a0c0*/  @P3 LDS.128 R40, [R47] ;  /* 0x000000002f283984 */ /* 0x000e680000000c00 */
[----:B-1----:R-:W-:Y:S01]  /*a0d0*/  @P3 STG.E.128 desc[UR56][R48.64], R40 ;  /* 0x0000002830003986 */ /* 0x002fe2000c101d38 */
[----:B------:R-:W-:-:S13]  /*a0e0*/  ISETP.NE.AND P3, PT, R38, RZ, PT ;  /* 0x000000ff2600720c */ /* 0x000fda0003f65270 */
[----:B------:R-:W1:Y:S04]  /*a0f0*/  @P3 LDS.128 R40, [R46] ;  /* 0x000000002e283984 */ /* 0x000e680000000c00 */
[----:B-1----:R-:W-:Y:S01]  /*a100*/  @P3 STG.E.128 desc[UR56][R48.64+0x40], R40 ;  /* 0x0000402830003986 */ /* 0x002fe2000c101d38 */
[----:B------:R-:W-:-:S13]  /*a110*/  ISETP.NE.AND P3, PT, R39, RZ, PT ;  /* 0x000000ff2700720c */ /* 0x000fda0003f65270 */
[----:B------:R-:W1:Y:S04]  /*a120*/  @P3 LDS.128 R40, [R47+0x4000] ;  /* 0x004000002f283984 */ /* 0x000e680000000c00 */
        /* <DEDUP_REMOVED lines=9> */
[----:B-1----:R1:W-:Y:S02]  /*a1c0*/  @P3 STG.E.128 desc[UR56][R48.64+0x140], R40 ;  /* 0x0001402830003986 */ /* 0x0023e4000c101d38 */
.L_x_523:
[----:B------:R-:W-:Y:S05]  /*a1d0*/  BSYNC B1 ;  /* 0x0000000000017941 */ /* 0x000fea0003800000 */
.L_x_522:
[----:B------:R-:W-:-:S13]  /*a1e0*/  ISETP.GE.AND P3, PT, R207, R100, PT ;  /* 0x00000064cf00720c */ /* 0x000fda0003f66270 */
[----:B------:R-:W-:Y:S05]  /*a1f0*/  @P3 BRA `(.L_x_467) ;  /* 0x0000000000483947 */ /* 0x000fea0003800000 */
[----:B------:R-:W-:-:S13]  /*a200*/  ISETP.NE.AND P3, PT, R34, RZ, PT ;  /* 0x000000ff2200720c */ /* 0x000fda0003f65270 */
[----:B-1----:R-:W1:Y:S04]  /*a210*/  @P3 LDS.128 R40, [R47+0x2000] ;  /* 0x002000002f283984 */ /* 0x002e680000000c00 */
        /* <DEDUP_REMOVED lines=16> */
.L_x_467:
[----:B------:R-:W-:Y:S05]  /*a320*/  BSYNC B0 ;  /* 0x0000000000007941 */ /* 0x000fea0003800000 */
.L_x_433:
[----:B01234-:R-:W0:Y:S01]  /*a330*/  S2R R40, SR_TID.X ;  /* 0x0000000000287919 */ /* 0x01fe220000002100 */
[----:B------:R-:W-:Y:S01]  /*a340*/  @!PT LDS RZ, [RZ] ;  /* 0x00000000fffff984 */ /* 0x000fe20000000800 */
[----:B------:R-:W-:Y:S01]  /*a350*/  @!PT LDS RZ, [RZ] ;  /* 0x00000000fffff984 */ /* 0x000fe20000000800 */
[----:B------:R-:W-:Y:S01]  /*a360*/  @!PT LDS RZ, [RZ] ;  /* 0x00000000fffff984 */ /* 0x000fe20000000800 */
[----:B------:R-:W-:Y:S01]  /*a370*/  @!PT LDS RZ, [RZ] ;  /* 0x00000000fffff984 */ /* 0x000fe20000000800 */
[----:B------:R1:W-:Y:S06]  /*a380*/  MEMBAR.ALL.CTA ;  /* 0x0000000000007992 */ /* 0x0003ec0000008000 */
[----:B-1----:R-:W1:Y:S01]  /*a390*/  FENCE.VIEW.ASYNC.S ;  /* 0x00000000000073c6 */ /* 0x002e620000000000 */
[----:B------:R-:W-:Y:S05]  /*a3a0*/  WARPSYNC.ALL ;  /* 0x0000000000007948 */ /* 0x000fea0003800000 */
[----:B------:R-:W-:Y:S01]  /*a3b0*/  BSSY B0, `(.L_x_524) ;  /* 0x0000009000007945 */ /* 0x000fe20003800000 */
[----:B0-----:R-:W-:Y:S01]  /*a3c0*/  LOP3.LUT R40, R40, 0x7f, RZ, 0xc0, !PT ;  /* 0x0000007f28287812 */ /* 0x001fe200078ec0ff */
[----:B-1----:R0:W-:Y:S03]  /*a3d0*/  BAR.SYNC.DEFER_BLOCKING R151, 0x80 ;  /* 0x000200970000751d */ /* 0x0021e60000010000 */
[----:B------:R-:W-:-:S13]  /*a3e0*/  ISETP.NE.AND P3, PT, R40, RZ, PT ;  /* 0x000000ff2800720c */ /* 0x000fda0003f65270 */
[----:B------:R-:W-:-:S05]  /*a3f0*/  @!P3 VIADD R40, R101, 0x348a0 ;  /* 0x000348a06528b836 */ /* 0x000fca0000000000 */
[----:B------:R-:W-:-:S04]  /*a400*/  @!P3 PRMT R40, RZ, 0x654, R40 ;  /* 0x00000654ff28b816 */ /* 0x000fc80000000028 */
[----:B------:R0:W-:Y:S01]  /*a410*/  @!P3 SYNCS.ARRIVE.TRANS64.RED.A1T0 RZ, [R40+URZ], RZ ;  /* 0x000000ff28ffb9a7 */ /* 0x0001e2000810043f */
[----:B------:R-:W-:Y:S05]  /*a420*/  @!P2 BRA `(.L_x_525) ;  /* 0x000000000004a947 */ /* 0x000fea0003800000 */
[----:B------:R-:W-:Y:S01]  /*a430*/  BPT.TRAP 0x1 ;  /* 0x000000040000795c */ /* 0x000fe20000300000 */
.L_x_525:
[----:B------:R-:W-:Y:S05]  /*a440*/  BSYNC B0 ;  /* 0x0000000000007941 */ /* 0x000fea0003800000 */
.L_x_524:
[----:B------:R-:W1:Y:S01]  /*a450*/  SYNCS.PHASECHK.TRANS64.TRYWAIT P2, [R101+URZ+0x348b0], R102 ;  /* 0x0348b066650075a7 */ /* 0x000e62000804017f */
[----:B------:R-:W-:Y:S01]  /*a460*/  ULDC UR59, c[0x0][0x320] ;  /* 0x0000c800003b7ab9 */ /* 0x000fe20000000800 */
[----:B------:R-:W-:Y:S01]  /*a470*/  ULDC.64 UR38, c[0x0][0x328] ;  /* 0x0000ca0000267ab9 */ /* 0x000fe20000000a00 */
[----:B------:R-:W-:Y:S01]  /*a480*/  ULDC.64 UR36, c[0x0][0x318] ;  /* 0x0000c60000247ab9 */ /* 0x000fe20000000a00 */
[----:B------:R-:W-:Y:S04]  /*a490*/  BSSY B0, `(.L_x_526) ;  /* 0x0000002000007945 */ /* 0x000fe80003800000 */
[----:B-1----:R-:W-:Y:S05]  /*a4a0*/  @!P2 BRA `(.L_x_527) ;  /* 0x0000017000bca947 */ /* 0x002fea0003800000 */
.L_x_798:
[----:B------:R-:W-:Y:S05]  /*a4b0*/  BSYNC B0 ;  /* 0x0000000000007941 */ /* 0x000fea0003800000 */
.L_x_526:
[----:B------:R-:W-:Y:S01]  /*a4c0*/  ISETP.GE.AND P2, PT, R17, R100, PT ;  /* 0x000000641100720c */ /* 0x000fe20003f46270 */
[----:B0-----:R-:W-:Y:S01]  /*a4d0*/  IMAD R40, R16, 0x4000, R15 ;  /* 0x0000400010287824 */ /* 0x001fe200078e020f */
[----:B------:R-:W-:Y:S01]  /*a4e0*/  BSSY B0, `(.L_x_528) ;  /* 0x000001a000007945 */ /* 0x000fe20003800000 */
[----:B------:R-:W-:-:S03]  /*a4f0*/  IMAD.WIDE R44, R25, 0x80, R118 ;  /* 0x00000080192c7825 */ /* 0x000fc600078e0276 */
[----:B------:R-:W-:Y:S01]  /*a500*/  LEA R48, R40, R103, 0x1 ;  /* 0x0000006728307211 */ /* 0x000fe200078e08ff */
[----:B------:R-:W-:-:S04]  /*a510*/  IMAD.IADD R42, R130, 0x1, R40 ;  /* 0x00000001822a7824 */ /* 0x000fc800078e0228 */
[----:B------:R-:W-:Y:S02]  /*a520*/  IMAD R49, R42, 0x2, R103 ;  /* 0x000000022a317824 */ /* 0x000fe400078e0267 */
[----:B------:R-:W-:Y:S05]  /*a530*/  @P2 BRA `(.L_x_529) ;  /* 0x0000000000502947 */ /* 0x000fea0003800000 */
[----:B------:R-:W-:Y:S02]  /*a540*/  IMAD R43, R45, UR38, RZ ;  /* 0x000000262d2b7c24 */ /* 0x000fe4000f8e02ff */
[----:B------:R-:W-:Y:S02]  /*a550*/  IMAD.MOV.U32 R40, RZ, RZ, R112 ;  /* 0x000000ffff287224 */ /* 0x000fe400078e0070 */
[----:B------:R-:W-:Y:S02]  /*a560*/  IMAD.MOV.U32 R41, RZ, RZ, R99 ;  /* 0x000000ffff297224 */ /* 0x000fe400078e0063 */
[C---:B------:R-:W-:Y:S02]  /*a570*/  IMAD R43, R44.reuse, UR39, R43 ;  /* 0x000000272c2b7c24 */ /* 0x040fe4000f8e022b */
[----:B------:R-:W-:-:S05]  /*a580*/  IMAD.WIDE.U32 R40, R44, UR38, R40 ;  /* 0x000000262c287c25 */ /* 0x000fca000f8e0028 */
[----:B------:R-:W-:Y:S02]  /*a590*/  IADD3 R41, R41, R43, RZ ;  /* 0x0000002b29297210 */ /* 0x000fe40007ffe0ff */
[----:B------:R-:W-:-:S04]  /*a5a0*/  LEA R46, P2, R40, UR36, 0x1 ;  /* 0x00000024282e7c11 */ /* 0x000fc8000f8408ff */
[----:B------:R-:W-:Y:S02]  /*a5b0*/  LEA.HI.X R47, R40, UR37, R41, 0x1, P2 ;  /* 0x00000025282f7c11 */ /* 0x000fe400090f0c29 */
[----:B------:R-:W-:-:S13]  /*a5c0*/  ISETP.GE.AND P2, PT, R18, UR59, PT ;  /* 0x0000003b12007c0c */ /* 0x000fda000bf46270 */
[----:B------:R-:W0:Y:S04]  /*a5d0*/  @!P2 LDS.128 R40, [R48] ;  /* 0x000000003028a984 */ /* 0x000e280000000c00 */
[----:B0-----:R-:W-:Y:S01]  /*a5e0*/  @!P2 STG.E.128 desc[UR56][R46.64], R40 ;  /* 0x000000282e00a986 */ /* 0x001fe2000c101d38 */
[----:B------:R-:W-:-:S13]  /*a5f0*/  ISETP.GE.AND P2, PT, R0, UR59, PT ;  /* 0x0000003b00007c0c */ /* 0x000fda000bf46270 */
[----:B------:R-:W0:Y:S04]  /*a600*/  @!P2 LDS.128 R40, [R49] ;  /* 0x000000003128a984 */ /* 0x000e280000000c00 */
[----:B0-----:R-:W-:Y:S01]  /*a610*/  @!P2 STG.E.128 desc[UR56][R46.64+0x40], R40 ;  /* 0x000040282e00a986 */ /* 0x001fe2000c101d38 */
[----:B------:R-:W-:-:S13]  /*a620*/  ISETP.GE.AND P2, PT, R3, UR59, PT ;  /* 0x0000003b03007c0c */ /* 0x000fda000bf46270 */
[----:B------:R-:W0:Y:S04]  /*a630*/  @!P2 LDS.128 R40, [R48+0x4000] ;  /* 0x004000003028a984 */ /* 0x000e280000000c00 */
[----:B0-----:R-:W-:Y:S01]  /*a640*/  @!P2 STG.E.128 desc[UR56][R46.64+0x80], R40 ;  /* 0x000080282e00a986 */ /* 0x001fe2000c101d38 */
[----:B------:R-:W-:-:S13]  /*a650*/  ISETP.GE.AND P2, PT, R4, UR59, PT ;  /* 0x0000003b04007c0c */ /* 0x000fda000bf46270 */
[----:B------:R-:W0:Y:S04]  /*a660*/  @!P2 LDS.128 R40, [R49+0x4000] ;  /* 0x004000003128a984 */ /* 0x000e280000000c00 */
[----:B0-----:R0:W-:Y:S02]  /*a670*/  @!P2 STG.E.128 desc[UR56][R46.64+0xc0], R40 ;  /* 0x0000c0282e00a986 */ /* 0x0011e4000c101d38 */
.L_x_529:
[----:B------:R-:W-:Y:S05]  /*a680*/  BSYNC B0 ;  /* 0x0000000000007941 */ /* 0x000fea0003800000 */
.L_x_528:
[----:B------:R-:W-:Y:S01]  /*a690*/  ISETP.GE.AND P2, PT, R207, R100, PT ;  /* 0x00000064cf00720c */ /* 0x000fe20003f46270 */
[----:B------:R-:W-:-:S12]  /*a6a0*/  BSSY B0, `(.L_x_530) ;  /* 0x0000018000007945 */ /* 0x000fd80003800000 */
[----:B------:R-:W-:Y:S05]  /*a6b0*/  @P2 BRA `(.L_x_531) ;  /* 0x0000000000582947 */ /* 0x000fea0003800000 */
[----:B0-----:R-:W-:Y:S01]  /*a6c0*/  IADD3 R43, P2, R44, 0x40, RZ ;  /* 0x000000402c2b7810 */ /* 0x001fe20007f5e0ff */
[----:B------:R-:W-:Y:S02]  /*a6d0*/  IMAD.MOV.U32 R40, RZ, RZ, R112 ;  /* 0x000000ffff287224 */ /* 0x000fe400078e0070 */
[----:B------:R-:W-:Y:S02]  /*a6e0*/  IMAD.MOV.U32 R41, RZ, RZ, R99 ;  /* 0x000000ffff297224 */ /* 0x000fe400078e0063 */
[----:B------:R-:W-:Y:S02]  /*a6f0*/  IMAD.X R44, RZ, RZ, R45, P2 ;  /* 0x000000ffff2c7224 */ /* 0x000fe400010e062d */
[----:B------:R-:W-:-:S04]  /*a700*/  IMAD.WIDE.U32 R40, R43, UR38, R40 ;  /* 0x000000262b287c25 */ /* 0x000fc8000f8e0028 */
[----:B------:R-:W-:-:S04]  /*a710*/  IMAD R44, R44, UR38, RZ ;  /* 0x000000262c2c7c24 */ /* 0x000fc8000f8e02ff */
[----:B------:R-:W-:Y:S01]  /*a720*/  IMAD R43, R43, UR39, R44 ;  /* 0x000000272b2b7c24 */ /* 0x000fe2000f8e022c */
[----:B------:R-:W-:-:S04]  /*a730*/  LEA R44, P2, R40, UR36, 0x1 ;  /* 0x00000024282c7c11 */ /* 0x000fc8000f8408ff */
[----:B------:R-:W-:-:S04]  /*a740*/  IADD3 R41, R41, R43, RZ ;  /* 0x0000002b29297210 */ /* 0x000fc80007ffe0ff */
[----:B------:R-:W-:Y:S02]  /*a750*/  LEA.HI.X R45, R40, UR37, R41, 0x1, P2 ;  /* 0x00000025282d7c11 */ /* 0x000fe400090f0c29 */
[----:B------:R-:W-:-:S13]  /*a760*/  ISETP.GE.AND P2, PT, R18, UR59, PT ;  /* 0x0000003b12007c0c */ /* 0x000fda000bf46270 */
[----:B------:R-:W0:Y:S04]  /*a770*/  @!P2 LDS.128 R40, [R48+0x2000] ;  /* 0x002000003028a984 */ /* 0x000e280000000c00 */
[----:B0-----:R-:W-:Y:S01]  /*a780*/  @!P2 STG.E.128 desc[UR56][R44.64], R40 ;  /* 0x000000282c00a986 */ /* 0x001fe2000c101d38 */
        /* <DEDUP_REMOVED lines=8> */
[----:B0-----:R2:W-:Y:S02]  /*a810*/  @!P2 STG.E.128 desc[UR56][R44.64+0xc0], R40 ;  /* 0x0000c0282c00a986 */ /* 0x0015e4000c101d38 */
.L_x_531:
[----:B------:R-:W-:Y:S05]  /*a820*/  BSYNC B0 ;  /* 0x0000000000007941 */ /* 0x000fea0003800000 */
.L_x_530:
[----:B0-2---:R-:W2:Y:S01]  /*a830*/  LDL R40, [R1+0x14] ;  /* 0x0000140001287983 */ /* 0x005ea20000100800 */
[----:B-1----:R-:W-:Y:S01]  /*a840*/  @!P3 VIADD R101, R101, 0x348c0 ;  /* 0x000348c06565b836 */ /* 0x002fe20000000000 */
[----:B------:R-:W-:Y:S01]  /*a850*/  PLOP3.LUT P2, PT, PT, PT, PT, 0x8, 0x0 ;  /* 0x000000000000781c */ /* 0x000fe20003f4e170 */
[----:B------:R-:W-:Y:S01]  /*a860*/  VIADD R16, R16, 0x1 ;  /* 0x0000000110107836 */ /* 0x000fe20000000000 */
[----:B------:R-:W-:Y:S01]  /*a870*/  @!PT LDS RZ, [RZ] ;  /* 0x00000000fffff984 */ /* 0x000fe20000000800 */
[----:B------:R-:W-:Y:S01]  /*a880*/  @!PT LDS RZ, [RZ] ;  /* 0x00000000fffff984 */ /* 0x000fe20000000800 */
[----:B------:R-:W-:Y:S01]  /*a890*/  @!PT LDS RZ, [RZ] ;  /* 0x00000000fffff984 */ /* 0x000fe20000000800 */
[----:B------:R-:W-:Y:S01]  /*a8a0*/  @!PT LDS RZ, [RZ] ;  /* 0x00000000fffff984 */ /* 0x000fe20000000800 */
[----:B------:R0:W-:Y:S06]  /*a8b0*/  MEMBAR.ALL.CTA ;  /* 0x0000000000007992 */ /* 0x0001ec0000008000 */
[----:B0-----:R-:W0:Y:S01]  /*a8c0*/  FENCE.VIEW.ASYNC.S ;  /* 0x00000000000073c6 */ /* 0x001e220000000000 */
[----:B------:R-:W-:Y:S01]  /*a8d0*/  @!P3 PRMT R101, RZ, 0x654, R101 ;  /* 0x00000654ff65b816 */ /* 0x000fe20000000065 */
[----:B0-----:R1:W-:Y:S06]  /*a8e0*/  BAR.SYNC.DEFER_BLOCKING R151, 0x80 ;  /* 0x000200970000751d */ /* 0x0013ec0000010000 */
[----:B------:R1:W-:Y:S01]  /*a8f0*/  @!P3 SYNCS.ARRIVE.TRANS64.RED.A1T0 RZ, [R101+URZ], RZ ;  /* 0x000000ff65ffb9a7 */ /* 0x0003e2000810043f */
[----:B------:R-:W-:-:S04]  /*a900*/  ISETP.NE.AND P3, PT, R16, 0x2, PT ;  /* 0x000000021000780c */ /* 0x000fc80003f65270 */
[----:B------:R-:W-:Y:S02]  /*a910*/  SEL R41, RZ, 0x1, P3 ;  /* 0x00000001ff297807 */ /* 0x000fe40001800000 */
[----:B------:R-:W-:Y:S02]  /*a920*/  SEL R16, R16, RZ, P3 ;  /* 0x000000ff10107207 */ /* 0x000fe40001800000 */
[----:B------:R-:W-:Y:S02]  /*a930*/  LOP3.LUT R184, R184, R41, RZ, 0x3c, !PT ;  /* 0x00000029b8b87212 */ /* 0x000fe400078e3cff */
[----:B--2---:R-:W-:-:S13]  /*a940*/  LOP3.LUT P4, RZ, R40, 0x2, RZ, 0xc0, !PT ;  /* 0x0000000228ff7812 */ /* 0x004fda000788c0ff */
[----:B-1----:R-:W-:Y:S05]  /*a950*/  @P4 BRA `(.L_x_532) ;  /* 0xffffff8000cc4947 */ /* 0x002fea000383ffff */
.L_x_428:
[----:B------:R-:W-:Y:S01]  /*a960*/  BSSY B0, `(.L_x_533) ;  /* 0x0000005000007945 */ /* 0x000fe20003800000 */
[----:B------:R-:W-:-:S03]  /*a970*/  IMAD.MOV.U32 R0, RZ, RZ, RZ ;  /* 0x000000ffff007224 */ /* 0x000fc600078e00ff */
[----:B------:R-:W-:Y:S05]  /*a980*/  @P2 BRA `(.L_x_534) ;  /* 0x0000000000082947 */ /* 0x000fea0003800000 */
[----:B------:R-:W1:Y:S02]  /*a990*/  FENCE.VIEW.ASYNC.G ;  /* 0x00000000000073c6 */ /* 0x000e640000000100 */
[----:B-1----:R-:W-:Y:S06]  /*a9a0*/  BAR.ARV 0xc, 0x180 ;  /* 0x0306000000007b1d */ /* 0x002fec0000002000 */
.L_x_534:
[----:B------:R-:W-:Y:S05]  /*a9b0*/  BSYNC B0 ;  /* 0x0000000000007941 */ /* 0x000fea0003800000 */
.L_x_533:
[----:B------:R-:W2:Y:S01]  /*a9c0*/  LDL R3, [R1+0x14] ;  /* 0x0000140001037983 */ /* 0x000ea20000100800 */
[----:B------:R-:W-:Y:S01]  /*a9d0*/  BSSY B0, `(.L_x_535) ;  /* 0x0000020000007945 */ /* 0x000fe20003800000 */
[----:B--2---:R-:W-:-:S13]  /*a9e0*/  LOP3.LUT P0, RZ, R3, 0x4, RZ, 0xc0, !PT ;  /* 0x0000000403ff7812 */ /* 0x004fda000780c0ff */
        /* <DEDUP_REMOVED lines=12> */
[----:B0-----:R-:W-:Y:S01]  /*aab0*/  IADD3 R4, R3, 0xffffffe, RZ ;  /* 0x0ffffffe03047810 */ /* 0x001fe20007ffe0ff */
[----:B------:R-:W-:-:S05]  /*aac0*/  IMAD.MOV R3, RZ, RZ, -R10 ;  /* 0x000000ffff037224 */ /* 0x000fca00078e0a0a */
        /* <DEDUP_REMOVED lines=8> */
[-C--:B------:R-:W-:Y:S01]  /*ab50*/  @!P1 IADD3 R3, R3, -R6.reuse, RZ ;  /* 0x8000000603039210 */ /* 0x080fe20007ffe0ff */
[----:B------:R-:W-:Y:S01]  /*ab60*/  @!P1 VIADD R5, R5, 0x1 ;  /* 0x0000000105059836 */ /* 0x000fe20000000000 */
[----:B------:R-:W-:Y:S02]  /*ab70*/  ISETP.NE.AND P1, PT, R9, RZ, PT ;  /* 0x000000ff0900720c */ /* 0x000fe40003f25270 */
[----:B------:R-:W-:-:S13]  /*ab80*/  ISETP.GE.U32.AND P0, PT, R3, R6, PT ;  /* 0x000000060300720c */ /* 0x000fda0003f06070 */
[----:B------:R-:W-:-:S04]  /*ab90*/  @P0 VIADD R5, R5, 0x1 ;  /* 0x0000000105050836 */ /* 0x000fc80000000000 */
[----:B------:R-:W-:-:S05]  /*aba0*/  IMAD.MOV.U32 R0, RZ, RZ, R5 ;  /* 0x000000ffff007224 */ /* 0x000fca00078e0005 */
[----:B------:R-:W-:Y:S02]  /*abb0*/  @!P2 IADD3 R0, -R0, RZ, RZ ;  /* 0x000000ff0000a210 */ /* 0x000fe40007ffe1ff */
[----:B------:R-:W-:-:S07]  /*abc0*/  @!P1 LOP3.LUT R0, RZ, R9, RZ, 0x33, !PT ;  /* 0x00000009ff009212 */ /* 0x000fce00078e33ff */
.L_x_536:
[----:B------:R-:W-:Y:S05]  /*abd0*/  BSYNC B0 ;  /* 0x0000000000007941 */ /* 0x000fea0003800000 */
.L_x_535:
[-C--:B------:R-:W-:Y:S01]  /*abe0*/  IMAD R197, R210, R0.reuse, RZ ;  /* 0x00000000d2c57224 */ /* 0x080fe200078e02ff */
[----:B------:R-:W-:Y:S02]  /*abf0*/  PLOP3.LUT P0, PT, PT, PT, PT, 0x80, 0x0 ;  /* 0x000000000000781c */ /* 0x000fe40003f0f070 */
[----:B------:R-:W-:Y:S02]  /*ac00*/  CS2R R20, SRZ ;  /* 0x0000000000147805 */ /* 0x000fe4000001ff00 */
[----:B------:R-:W-:Y:S02]  /*ac10*/  CS2R R86, SRZ ;  /* 0x0000000000567805 */ /* 0x000fe4000001ff00 */
[----:B------:R-:W-:Y:S02]  /*ac20*/  CS2R R84, SRZ ;  /* 0x0000000000547805 */ /* 0x000fe4000001ff00 */
[----:B------:R-:W-:Y:S02]  /*ac30*/  VIADDMNMX R149, R197, R0, R149, PT ;  /* 0x00000000c5957246 */ /* 0x000fe40003800195 */
[----:B------:R-:W-:-:S02]  /*ac40*/  CS2R R82, SRZ ;  /* 0x0000000000527805 */ /* 0x000fc4000001ff00 */
[----:B------:R-:W-:Y:S02]  /*ac50*/  CS2R R80, SRZ ;  /* 0x0000000000507805 */ /* 0x000fe4000001ff00 */
[----:B------:R-:W-:Y:S02]  /*ac60*/  CS2R R78, SRZ ;  /* 0x00000000004e7805 */ /* 0x000fe4000001ff00 */
[----:B------:R-:W-:Y:S02]  /*ac70*/  ISETP.GT.AND P1, PT, R149, R197, PT ;  /* 0x000000c59500720c */ /* 0x000fe40003f24270 */
        /* <DEDUP_REMOVED lines=28> */
[----:B------:R-:W1:Y:S02]  /*ae40*/  S2R R4, SR_TID.X ;  /* 0x0000000000047919 */ /* 0x000e640000002100 */
[----:B-1----:R-:W-:-:S05]  /*ae50*/  VIADD R4, R4, 0xffffff80 ;  /* 0xffffff8004047836 */ /* 0x002fca0000000000 */
[----:B------:R-:W-:-:S04]  /*ae60*/  SHF.R.S32.HI R3, RZ, 0x1f, R4 ;  /* 0x0000001fff037819 */ /* 0x000fc80000011404 */
[----:B------:R-:W-:-:S04]  /*ae70*/  LEA.HI R3, R3, R4, RZ, 0x7 ;  /* 0x0000000403037211 */ /* 0x000fc800078f38ff */
[----:B------:R-:W-:-:S05]  /*ae80*/  SHF.R.S32.HI R3, RZ, 0x7, R3 ;  /* 0x00000007ff037819 */ /* 0x000fca0000011403 */
[----:B------:R-:W1:Y:S02]  /*ae90*/  SHFL.IDX PT, R0, R3, RZ, 0x1f ;  /* 0x00001fff03007589 */ /* 0x000e6400000e0000 */
[----:B-1----:R-:W-:-:S04]  /*aea0*/  LEA.HI R3, R0, R0, RZ, 0x1 ;  /* 0x0000000000037211 */ /* 0x002fc800078f08ff */
[----:B------:R-:W-:-:S05]  /*aeb0*/  LOP3.LUT R3, R3, 0x1e, RZ, 0xc0, !PT ;  /* 0x0000001e03037812 */ /* 0x000fca00078ec0ff */
[----:B------:R-:W-:Y:S02]  /*aec0*/  IMAD.IADD R3, R0, 0x1, -R3 ;  /* 0x0000000100037824 */ /* 0x000fe400078e0a03 */
[----:B------:R-:W-:-:S03]  /*aed0*/  IMAD.U32 R0, RZ, RZ, UR61 ;  /* 0x0000003dff007e24 */ /* 0x000fc6000f8e00ff */
[----:B------:R-:W-:Y:S02]  /*aee0*/  LEA R3, R3, UR61, 0xd ;  /* 0x0000003d03037c11 */ /* 0x000fe4000f8e68ff */
[----:B------:R-:W-:Y:S02]  /*aef0*/  LOP3.LUT P0, RZ, R0, 0x3ff, RZ, 0xc0, !PT ;  /* 0x000003ff00ff7812 */ /* 0x000fe4000780c0ff */
[----:B------:R-:W-:Y:S02]  /*af00*/  SHF.R.U32.HI R3, RZ, 0x4, R3 ;  /* 0x00000004ff037819 */ /* 0x000fe40000011603 */
[----:B------:R-:W-:Y:S02]  /*af10*/  P2R R24, PR, RZ, 0x1 ;  /* 0x00000001ff187803 */ /* 0x000fe40000000000 */
[----:B------:R-:W-:-:S07]  /*af20*/  LOP3.LUT R36, R3, 0x3fff, RZ, 0xc0, !PT ;  /* 0x00003fff03247812 */ /* 0x000fce00078ec0ff */
[----:B------:R-:W-:Y:S05]  /*af30*/  @!P0 BRA `(.L_x_538) ;  /* 0x0000000000408947 */ /* 0x000fea0003800000 */
[----:B------:R-:W-:Y:S01]  /*af40*/  MOV R0, 0x0 ;  /* 0x0000000000007802 */ /* 0x000fe20000000f00 */
[----:B------:R-:W-:Y:S01]  /*af50*/  ULDC.64 UR4, c[0x4][0xb8] ;  /* 0x01002e0000047ab9 */ /* 0x000fe20000000a00 */
[----:B------:R-:W-:Y:S01]  /*af60*/  ULDC.64 UR6, c[0x4][0xc0] ;  /* 0x0100300000067ab9 */ /* 0x000fe20000000a00 */
[----:B------:R-:W-:Y:S01]  /*af70*/  MOV R4, UR4 ;  /* 0x0000000400047c02 */ /* 0x000fe20008000f00 */
[----:B------:R1:W2:Y:S01]  /*af80*/  LDC.64 R14, c[0x4][R0] ;  /* 0x01000000000e7b82 */ /* 0x0002a20000000a00 */
[----:B------:R-:W-:Y:S01]  /*af90*/  IMAD.U32 R5, RZ, RZ, UR5 ;  /* 0x00000005ff057e24 */ /* 0x000fe2000f8e00ff */
[----:B------:R-:W-:Y:S01]  /*afa0*/  ULDC.64 UR4, c[0x4][0x30] ;  /* 0x01000c0000047ab9 */ /* 0x000fe20000000a00 */
[----:B0-----:R-:W-:Y:S01]  /*afb0*/  IMAD.U32 R6, RZ, RZ, UR6 ;  /* 0x00000006ff067e24 */ /* 0x001fe2000f8e00ff */
[----:B------:R-:W-:Y:S01]  /*afc0*/  MOV R10, UR4 ;  /* 0x00000004000a7c02 */ /* 0x000fe20008000f00 */
[----:B------:R-:W-:Y:S01]  /*afd0*/  IMAD.U32 R7, RZ, RZ, UR7 ;  /* 0x00000007ff077e24 */ /* 0x000fe2000f8e00ff */
[----:B------:R-:W-:Y:S01]  /*afe0*/  MOV R13, RZ ;  /* 0x000000ff000d7202 */ /* 0x000fe20000000f00 */
[----:B------:R-:W-:-:S02]  /*aff0*/  IMAD.U32 R11, RZ, RZ, UR5 ;  /* 0x00000005ff0b7e24 */ /* 0x000fc4000f8e00ff */
[----:B------:R-:W-:Y:S02]  /*b000*/  IMAD.MOV.U32 R8, RZ, RZ, 0x70 ;  /* 0x00000070ff087424 */ /* 0x000fe400078e00ff */
[----:B-1----:R-:W-:-:S07]  /*b010*/  IMAD.MOV.U32 R12, RZ, RZ, 0x1 ;  /* 0x00000001ff0c7424 */ /* 0x002fce00078e00ff */
[----:B------:R-:W-:-:S07]  /*b020*/  LEPC R20, `(.L_x_538) ;  /* 0x000000001014794e */ /* 0x000fce0000000000 */
[----:B--2--5:R-:W-:Y:S05]  /*b030*/  CALL.ABS.NOINC R14 ;  /* 0x000000000e007343 */ /* 0x024fea0003c00000 */
.L_x_538:
[----:B------:R-:W-:Y:S02]  /*b040*/  ULDC UR4, c[0x0][0x3f4] ;  /* 0x0000fd0000047ab9 */ /* 0x000fe40000000800 */
[----:B------:R-:W-:-:S13]  /*b050*/  ISETP.LT.AND P0, PT, RZ, UR4, PT ;  /* 0x00000004ff007c0c */ /* 0x000fda000bf01270 */
[----:B------:R-:W-:Y:S05]  /*b060*/  @P0 BRA `(.L_x_539) ;  /* 0x00000000003c0947 */ /* 0x000fea0003800000 */
[----:B------:R-:W-:-:S04]  /*b070*/  LEA.HI R0, R206, R206, RZ, 0x1 ;  /* 0x000000cece007211 */ /* 0x000fc800078f08ff */
[----:B------:R-:W-:-:S05]  /*b080*/  LOP3.LUT R3, R0, 0xfffffffe, RZ, 0xc0, !PT ;  /* 0xfffffffe00037812 */ /* 0x000fca00078ec0ff */
[----:B------:R-:W-:-:S05]  /*b090*/  IMAD.IADD R3, R206, 0x1, -R3 ;  /* 0x00000001ce037824 */ /* 0x000fca00078e0a03 */
[----:B------:R-:W-:-:S04]  /*b0a0*/  SHF.L.U32 R3, R3, 0x1f, RZ ;  /* 0x0000001f03037819 */ /* 0x000fc800000006ff */
[----:B------:R1:W2:Y:S03]  /*b0b0*/  SYNCS.PHASECHK.TRANS64.TRYWAIT P0, [R2+URZ+0x34800], R3 ;  /* 0x03480003020075a7 */ /* 0x0002a6000800017f */
[----:B--2---:R-:W-:Y:S05]  /*b0c0*/  @!P0 NANOSLEEP.SYNCS 0x989680 ;  /* 0x009896800000895d */ /* 0x004fea0003900000 */
[----:B------:R-:W2:Y:S01]  /*b0d0*/  @!P0 SYNCS.PHASECHK.TRANS64 P0, [R2+URZ+0x34800], R3 ;  /* 0x03480003020085a7 */ /* 0x000ea2000800007f */
[----:B------:R-:W-:Y:S04]  /*b0e0*/  BSSY B0, `(.L_x_540) ;  /* 0x0000006000007945 */ /* 0x000fe80003800000 */
[----:B--2---:R-:W-:Y:S05]  /*b0f0*/  @P0 BRA `(.L_x_541) ;  /* 0x0000000000100947 */ /* 0x004fea0003800000 */
.L_x_542:
[----:B--2---:R2:W3:Y:S02]  /*b100*/  SYNCS.PHASECHK.TRANS64.TRYWAIT P0, [R2+URZ+0x34800], R3 ;  /* 0x03480003020075a7 */ /* 0x0044e4000800017f */
[----:B---3--:R-:W-:Y:S05]  /*b110*/  @!P0 NANOSLEEP.SYNCS 0x989680 ;  /* 0x009896800000895d */ /* 0x008fea0003900000 */
[----:B------:R-:W3:Y:S02]  /*b120*/  @!P0 SYNCS.PHASECHK.TRANS64 P0, [R2+URZ+0x34800], R3 ;  /* 0x03480003020085a7 */ /* 0x000ee4000800007f */
[----:B---3--:R-:W-:Y:S05]  /*b130*/  @!P0 BRA `(.L_x_542) ;  /* 0xfffffffc00f08947 */ /* 0x008fea000383ffff */
.L_x_541:
[----:B------:R-:W-:Y:S05]  /*b140*/  BSYNC B0 ;  /* 0x0000000000007941 */ /* 0x000fea0003800000 */
.L_x_540:
[----:B------:R-:W-:Y:S05]  /*b150*/  BRA `(.L_x_543) ;  /* 0x00000058006c7947 */ /* 0x000fea0003800000 */
.L_x_539:
[----:B-----5:R-:W-:Y:S01]  /*b160*/  SHF.R.S32.HI R0, RZ, 0x1f, R143 ;  /* 0x0000001fff007819 */ /* 0x020fe2000001148f */
[----:B------:R-:W-:Y:S01]  /*b170*/  ULDC.64 UR4, c[0x0][0x3f8] ;  /* 0x0000fe0000047ab9 */ /* 0x000fe20000000a00 */
[----:B------:R-:W-:Y:S01]  /*b180*/  ULDC.64 UR6, c[0x0][0x408] ;  /* 0x0001020000067ab9 */ /* 0x000fe20000000a00 */
[----:B------:R-:W-:Y:S01]  /*b190*/  ISETP.NE.AND P2, PT, R24, RZ, PT ;  /* 0x000000ff1800720c */ /* 0x000fe20003f45270 */
[----:B------:R-:W-:-:S04]  /*b1a0*/  IMAD.WIDE.U32 R4, R143, UR4, RZ ;  /* 0x000000048f047c25 */ /* 0x000fc8000f8e00ff */
[C---:B0-----:R-:W-:Y:S02]  /*b1b0*/  IMAD R6, R0.reuse, UR4, RZ ;  /* 0x0000000400067c24 */ /* 0x041fe4000f8e02ff */
[----:B------:R-:W-:Y:S02]  /*b1c0*/  IMAD R0, R0, UR6, RZ ;  /* 0x0000000600007c24 */ /* 0x000fe4000f8e02ff */
[C---:B------:R-:W-:Y:S01]  /*b1d0*/  IMAD R25, R143.reuse, UR5, R6 ;  /* 0x000000058f197c24 */ /* 0x040fe2000f8e0206 */
[----:B------:R-:W-:Y:S01]  /*b1e0*/  ULDC.64 UR4, c[0x0][0x3e8] ;  /* 0x0000fa0000047ab9 */ /* 0x000fe20000000a00 */
[----:B------:R-:W-:Y:S01]  /*b1f0*/  IMAD.WIDE.U32 R44, R143, UR6, RZ ;  /* 0x000000068f2c7c25 */ /* 0x000fe2000f8e00ff */
[----:B------:R-:W-:-:S03]  /*b200*/  LEA R24, P0, R4, UR4, 0x1 ;  /* 0x0000000404187c11 */ /* 0x000fc6000f8008ff */
[----:B------:R-:W-:Y:S01]  /*b210*/  IMAD R3, R143, UR7, R0 ;  /* 0x000000078f037c24 */ /* 0x000fe2000f8e0200 */
[----:B------:R-:W-:Y:S01]  /*b220*/  ULDC.64 UR6, c[0x0][0x400] ;  /* 0x0001000000067ab9 */ /* 0x000fe20000000a00 */
[----:B------:R-:W-:Y:S01]  /*b230*/  IMAD.IADD R25, R25, 0x1, R5 ;  /* 0x0000000119197824 */ /* 0x000fe200078e0205 */
[----:B------:R-:W-:Y:S01]  /*b240*/  LEA R43, P1, R44, UR6, 0x1 ;  /* 0x000000062c2b7c11 */ /* 0x000fe2000f8208ff */
[----:B------:R-:W-:-:S03]  /*b250*/  IMAD.IADD R3, R3, 0x1, R45 ;  /* 0x0000000103037824 */ /* 0x000fc600078e022d */
[----:B------:R-:W-:Y:S02]  /*b260*/  LEA.HI.X R25, R4, UR5, R25, 0x1, P0 ;  /* 0x0000000504197c11 */ /* 0x000fe400080f0c19 */
[----:B------:R-:W-:Y:S01]  /*b270*/  LEA.HI.X R44, R44, UR7, R3, 0x1, P1 ;  /* 0x000000072c2c7c11 */ /* 0x000fe200088f0c03 */
[----:B------:R-:W-:Y:S06]  /*b280*/  @!P2 BRA `(.L_x_544) ;  /* 0x000000000040a947 */ /* 0x000fec0003800000 */
[----:B------:R-:W-:Y:S01]  /*b290*/  MOV R14, 0x0 ;  /* 0x00000000000e7802 */ /* 0x000fe20000000f00 */
[----:B------:R-:W-:Y:S01]  /*b2a0*/  ULDC.64 UR4, c[0x4][0xb8] ;  /* 0x01002e0000047ab9 */ /* 0x000fe20000000a00 */
[----:B------:R-:W-:Y:S01]  /*b2b0*/  ULDC.64 UR6, c[0x4][0xc0] ;  /* 0x0100300000067ab9 */ /* 0x000fe20000000a00 */
[----:B------:R-:W-:Y:S01]  /*b2c0*/  MOV R4, UR4 ;  /* 0x0000000400047c02 */ /* 0x000fe20008000f00 */
[----:B------:R-:W-:Y:S01]  /*b2d0*/  IMAD.U32 R5, RZ, RZ, UR5 ;  /* 0x00000005ff057e24 */ /* 0x000fe2000f8e00ff */
[----:B------:R-:W-:Y:S01]  /*b2e0*/  ULDC.64 UR4, c[0x4][0x20] ;  /* 0x0100080000047ab9 */ /* 0x000fe20000000a00 */
[----:B------:R-:W0:Y:S01]  /*b2f0*/  LDC.64 R14, c[0x4][R14] ;  /* 0x010000000e0e7b82 */ /* 0x000e220000000a00 */
[----:B------:R-:W-:Y:S01]  /*b300*/  IMAD.U32 R6, RZ, RZ, UR6 ;  /* 0x00000006ff067e24 */ /* 0x000fe2000f8e00ff */
[----:B------:R-:W-:Y:S01]  /*b310*/  MOV R10, UR4 ;  /* 0x00000004000a7c02 */ /* 0x000fe20008000f00 */
[----:B------:R-:W-:Y:S01]  /*b320*/  IMAD.U32 R7, RZ, RZ, UR7 ;  /* 0x00000007ff077e24 */ /* 0x000fe2000f8e00ff */
[----:B------:R-:W-:Y:S01]  /*b330*/  MOV R13, RZ ;  /* 0x000000ff000d7202 */ /* 0x000fe20000000f00 */
[----:B------:R-:W-:-:S02]  /*b340*/  IMAD.U32 R11, RZ, RZ, UR5 ;  /* 0x00000005ff0b7e24 */ /* 0x000fc4000f8e00ff */
[----:B------:R-:W-:Y:S02]  /*b350*/  IMAD.MOV.U32 R8, RZ, RZ, 0x70 ;  /* 0x00000070ff087424 */ /* 0x000fe400078e00ff */
[----:B------:R-:W-:-:S07]  /*b360*/  IMAD.MOV.U32 R12, RZ, RZ, 0x1 ;  /* 0x00000001ff0c7424 */ /* 0x000fce00078e00ff */
[----:B------:R-:W-:-:S07]  /*b370*/  LEPC R20, `(.L_x_544) ;  /* 0x000000001014794e */ /* 0x000fce0000000000 */
[----:B0-----:R-:W-:Y:S05]  /*b380*/  CALL.ABS.NOINC R14 ;  /* 0x000000000e007343 */ /* 0x001fea0003c00000 */
.L_x_544:
[----:B------:R-:W-:Y:S01]  /*b390*/  ULDC.U8 UR4, c[0x0][0x410] ;  /* 0x0001040000047ab9 */ /* 0x000fe20000000000 */
[----:B------:R-:W-:Y:S01]  /*b3a0*/  BSSY B0, `(.L_x_545) ;  /* 0x000056e000007945 */ /* 0x000fe20003800000 */
[----:B------:R-:W-:Y:S01]  /*b3b0*/  ISETP.NE.AND P0, PT, RZ, UR4, PT ;  /* 0x00000004ff007c0c */ /* 0x000fe2000bf05270 */
[----:B------:R-:W-:-:S12]  /*b3c0*/  IMAD R4, R145, 0x80, R17 ;  /* 0x0000008091047824 */ /* 0x000fd800078e0211 */
[----:B------:R-:W-:Y:S05]  /*b3d0*/  @!P0 BRA `(.L_x_546) ;  /* 0x0000002800ac8947 */ /* 0x000fea0003800000 */
[----:B------:R-:W-:-:S03]  /*b3e0*/  UMOV UR4, 0xffffffff ;  /* 0xffffffff00047882 */ /* 0x000fc60000000000 */
[----:B------:R-:W-:Y:S05]  /*b3f0*/  BRA.DIV UR4, `(.L_x_547) ;  /* 0x0000016204fc7947 */ /* 0x000fea000b800000 */
[----:B------:R0:W1:Y:S04]  /*b400*/  SHFL.IDX PT, R0, R25, RZ, 0x1c1f ;  /* 0x001c1fff19007589 */ /* 0x00006800000e0000 */
[----:B------:R0:W2:Y:S04]  /*b410*/  SHFL.IDX PT, R3, R24, RZ, 0x1c1f ;  /* 0x001c1fff18037589 */ /* 0x0000a800000e0000 */
[----:B------:R-:W3:Y:S04]  /*b420*/  SHFL.IDX PT, R44, R44, RZ, 0x1c1f ;  /* 0x001c1fff2c2c7589 */ /* 0x000ee800000e0000 */
[----:B0-----:R-:W4:Y:S02]  /*b430*/  SHFL.IDX PT, R43, R43, RZ, 0x1c1f ;  /* 0x001c1fff2b2b7589 */ /* 0x001f2400000e0000 */
.L_x_804:
[----:B------:R-:W-:Y:S01]  /*b440*/  ULDC UR4, c[0x0][0x448] ;  /* 0x0001120000047ab9 */ /* 0x000fe20000000800 */
[----:B------:R-:W-:Y:S01]  /*b450*/  LOP3.LUT R6, R191, 0x18, R18, 0xf8, !PT ;  /* 0x00000018bf067812 */ /* 0x000fe200078ef812 */
[----:B------:R-:W-:Y:S01]  /*b460*/  IMAD R45, R150, UR4, RZ ;  /* 0x00000004962d7c24 */ /* 0x000fe2000f8e02ff */
[----:B------:R-:W-:Y:S01]  /*b470*/  BSSY B1, `(.L_x_548) ;  /* 0x0000052000017945 */ /* 0x000fe20003800000 */
[----:B------:R-:W-:Y:S02]  /*b480*/  LOP3.LUT P0, RZ, R229, 0x4, RZ, 0xc0, !PT ;  /* 0x00000004e5ff7812 */ /* 0x000fe4000780c0ff */
[----:B------:R-:W-:Y:S02]  /*b490*/  CS2R R10, SRZ ;  /* 0x00000000000a7805 */ /* 0x000fe4000001ff00 */
[----:B------:R-:W-:Y:S02]  /*b4a0*/  LOP3.LUT R5, R6, R193, RZ, 0x3c, !PT ;  /* 0x000000c106057212 */ /* 0x000fe400078e3cff */
[----:B------:R-:W-:-:S02]  /*b4b0*/  CS2R R12, SRZ ;  /* 0x00000000000c7805 */ /* 0x000fc4000001ff00 */
[----:B------:R-:W-:Y:S01]  /*b4c0*/  ISETP.GE.AND P1, PT, R4, R45, PT ;  /* 0x0000002d0400720c */ /* 0x000fe20003f26270 */
[----:B------:R-:W-:Y:S01]  /*b4d0*/  IMAD R45, R145, -0x80, R45 ;  /* 0xffffff80912d7824 */ /* 0x000fe200078e022d */
[----:B------:R-:W-:Y:S01]  /*b4e0*/  CS2R R14, SRZ ;  /* 0x00000000000e7805 */ /* 0x000fe2000001ff00 */
[----:B------:R-:W-:Y:S01]  /*b4f0*/  IMAD R5, R192, 0x200, R5 ;  /* 0x00000200c0057824 */ /* 0x000fe200078e0205 */
[----:B------:R-:W-:Y:S02]  /*b500*/  CS2R R20, SRZ ;  /* 0x0000000000147805 */ /* 0x000fe4000001ff00 */
[----:B------:R-:W-:Y:S02]  /*b510*/  CS2R R6, SRZ ;  /* 0x0000000000067805 */ /* 0x000fe4000001ff00 */
[----:B------:R-:W-:Y:S01]  /*b520*/  CS2R R24, SRZ ;  /* 0x0000000000187805 */ /* 0x000fe2000001ff00 */
[----:B------:R-:W-:Y:S01]  /*b530*/  IMAD R9, R5, 0x2, R2 ;  /* 0x0000000205097824 */ /* 0x000fe200078e0202 */
[----:B------:R-:W-:-:S02]  /*b540*/  CS2R R26, SRZ ;  /* 0x00000000001a7805 */ /* 0x000fc4000001ff00 */
[----:B------:R-:W-:Y:S02]  /*b550*/  CS2R R28, SRZ ;  /* 0x00000000001c7805 */ /* 0x000fe4000001ff00 */
[----:B------:R-:W-:Y:S02]  /*b560*/  CS2R R30, SRZ ;  /* 0x00000000001e7805 */ /* 0x000fe4000001ff00 */
[----:B------:R-:W-:Y:S02]  /*b570*/  CS2R R32, SRZ ;  /* 0x0000000000207805 */ /* 0x000fe4000001ff00 */
[----:B------:R-:W-:Y:S02]  /*b580*/  CS2R R34, SRZ ;  /* 0x0000000000227805 */ /* 0x000fe4000001ff00 */
[C---:B------:R-:W-:Y:S01]  /*b590*/  IADD3 R37, R9.reuse, 0x10400, RZ ;  /* 0x0001040009257810 */ /* 0x040fe20007ffe0ff */
[----:B------:R-:W-:Y:S01]  /*b5a0*/  VIADD R8, R9, 0x10440 ;  /* 0x0001044009087836 */ /* 0x000fe20000000000 */
[----:B------:R-:W-:Y:S01]  /*b5b0*/  CS2R R4, SRZ ;  /* 0x0000000000047805 */ /* 0x000fe2000001ff00 */
[----:B------:R-:W-:Y:S06]  /*b5c0*/  @P1 BRA `(.L_x_549) ;  /* 0x0000000000f01947 */ /* 0x000fec0003800000 */
[----:B------:R-:W3:Y:S01]  /*b5d0*/  LDL R42, [R1+0x4c] ;  /* 0x00004c00012a7983 */ /* 0x000ee20000100800 */
[----:B------:R-:W-:-:S03]  /*b5e0*/  ULDC UR4, c[0x0][0x3f4] ;  /* 0x0000fd0000047ab9 */ /* 0x000fc60000000800 */
[----:B------:R-:W3:Y:S04]  /*b5f0*/  LDL R53, [R1+0x10] ;  /* 0x0000100001357983 */ /* 0x000ee80000100800 */
[----:B------:R-:W3:Y:S01]  /*b600*/  LDL R52, [R1+0x48] ;  /* 0x0000480001347983 */ /* 0x000ee20000100800 */
[----:B------:R-:W-:Y:S02]  /*b610*/  ISETP.GE.AND P2, PT, R22, UR4, PT ;  /* 0x0000000416007c0c */ /* 0x000fe4000bf46270 */
[----:B------:R-:W-:Y:S02]  /*b620*/  ISETP.GE.AND P3, PT, R187, UR4, PT ;  /* 0x00000004bb007c0c */ /* 0x000fe4000bf66270 */
[----:B------:R-:W-:Y:S02]  /*b630*/  ISETP.GE.AND P4, PT, R186, UR4, PT ;  /* 0x00000004ba007c0c */ /* 0x000fe4000bf86270 */
[----:B------:R-:W-:-:S02]  /*b640*/  CS2R R26, SRZ ;  /* 0x00000000001a7805 */ /* 0x000fc4000001ff00 */
[----:B------:R-:W-:-:S05]  /*b650*/  CS2R R10, SRZ ;  /* 0x00000000000a7805 */ /* 0x000fca000001ff00 */
[----:B----4-:R-:W-:Y:S01]  /*b660*/  @!P2 MOV R6, R43 ;  /* 0x0000002b0006a202 */ /* 0x010fe20000000f00 */
[----:B--2---:R-:W-:Y:S02]  /*b670*/  @!P2 IMAD.MOV.U32 R4, RZ, RZ, R3 ;  /* 0x000000ffff04a224 */ /* 0x004fe400078e0003 */
[----:B-1----:R-:W-:Y:S02]  /*b680*/  @!P2 IMAD.MOV.U32 R5, RZ, RZ, R0 ;  /* 0x000000ffff05a224 */ /* 0x002fe400078e0000 */
[----:B---3--:R-:W-:Y:S01]  /*b690*/  @!P2 IMAD.MOV.U32 R7, RZ, RZ, R44 ;  /* 0x000000ffff07a224 */ /* 0x008fe200078e002c */
[----:B------:R-:W-:Y:S01]  /*b6a0*/  @!P3 IADD3 R20, P1, R3, R232, RZ ;  /* 0x000000e80314b210 */ /* 0x000fe20007f3e0ff */
[----:B------:R-:W-:-:S04]  /*b6b0*/  @!P2 IMAD.WIDE R4, R22, 0x2, R4 ;  /* 0x000000021604a825 */ /* 0x000fc800078e0204 */
[----:B------:R-:W-:Y:S01]  /*b6c0*/  @!P2 IMAD.WIDE R6, R22, 0x2, R6 ;  /* 0x000000021606a825 */ /* 0x000fe200078e0206 */
[----:B------:R-:W5:Y:S03]  /*b6d0*/  @!P2 LD.E.64 R26, desc[UR56][R4.64] ;  /* 0x00000038041aa980 */ /* 0x000f66000c101b00 */
[----:B------:R-:W-:Y:S01]  /*b6e0*/  @!P3 IMAD.X R21, R0, 0x1, R231, P1 ;  /* 0x000000010015b824 */ /* 0x000fe200008e06e7 */
[----:B------:R-:W5:Y:S01]  /*b6f0*/  @!P2 LD.E.64 R10, desc[UR56][R6.64] ;  /* 0x00000038060aa980 */ /* 0x000f62000c101b00 */
[----:B------:R-:W-:Y:S02]  /*b700*/  @!P3 IADD3 R24, P1, R43, R232, RZ ;  /* 0x000000e82b18b210 */ /* 0x000fe40007f3e0ff */
[----:B------:R-:W-:Y:S02]  /*b710*/  ISETP.GE.AND P2, PT, R189, UR4, PT ;  /* 0x00000004bd007c0c */ /* 0x000fe4000bf46270 */
[----:B------:R-:W-:-:S02]  /*b720*/  CS2R R28, SRZ ;  /* 0x00000000001c7805 */ /* 0x000fc4000001ff00 */
[-C--:B------:R-:W-:Y:S02]  /*b730*/  @!P4 IADD3 R40, P6, R43, R234.reuse, RZ ;  /* 0x000000ea2b28c210 */ /* 0x080fe40007fde0ff */
[----:B------:R-:W-:Y:S02]  /*b740*/  CS2R R12, SRZ ;  /* 0x00000000000c7805 */ /* 0x000fe4000001ff00 */
[----:B------:R-:W-:Y:S01]  /*b750*/  @!P4 IADD3 R38, P5, R3, R234, RZ ;  /* 0x000000ea0326c210 */ /* 0x000fe20007fbe0ff */
[----:B------:R-:W-:Y:S01]  /*b760*/  @!P3 IMAD.X R25, R44, 0x1, R231, P1 ;  /* 0x000000012c19b824 */ /* 0x000fe200008e06e7 */
[----:B------:R-:W-:Y:S02]  /*b770*/  CS2R R30, SRZ ;  /* 0x00000000001e7805 */ /* 0x000fe4000001ff00 */
[----:B------:R-:W-:Y:S02]  /*b780*/  CS2R R14, SRZ ;  /* 0x00000000000e7805 */ /* 0x000fe4000001ff00 */
[----:B------:R-:W-:Y:S01]  /*b790*/  @!P4 IADD3.X R39, R0, R233, RZ, P5, !PT ;  /* 0x000000e90027c210 */ /* 0x000fe20002ffe4ff */
[----:B------:R-:W-:Y:S01]  /*b7a0*/  @!P4 IMAD.X R41, R44, 0x1, R233, P6 ;  /* 0x000000012c29c824 */ /* 0x000fe200030e06e9 */
[----:B------:R0:W5:Y:S01]  /*b7b0*/  @!P3 LD.E.64 R28, desc[UR56][R20.64] ;  /* 0x00000038141cb980 */ /* 0x000162000c101b00 */
[----:B------:R-:W-:-:S03]  /*b7c0*/  ISETP.GE.AND P1, PT, R188, UR4, PT ;  /* 0x00000004bc007c0c */ /* 0x000fc6000bf26270 */
[----:B------:R1:W5:Y:S01]  /*b7d0*/  @!P3 LD.E.64 R12, desc[UR56][R24.64] ;  /* 0x00000038180cb980 */ /* 0x000362000c101b00 */
[----:B------:R-:W-:Y:S02]  /*b7e0*/  ISETP.GE.AND P3, PT, R190, UR4, PT ;  /* 0x00000004be007c0c */ /* 0x000fe4000bf66270 */
[-C--:B------:R-:W-:Y:S01]  /*b7f0*/  @!P2 IADD3 R48, P5, R43, R236.reuse, RZ ;  /* 0x000000ec2b30a210 */ /* 0x080fe20007fbe0ff */
[----:B------:R-:W5:Y:S04]  /*b800*/  @!P4 LD.E.64 R30, desc[UR56][R38.64] ;  /* 0x00000038261ec980 */ /* 0x000f68000c101b00 */
[----:B------:R2:W5:Y:S01]  /*b810*/  @!P4 LD.E.64 R14, desc[UR56][R40.64] ;  /* 0x00000038280ec980 */ /* 0x000562000c101b00 */
[----:B------:R-:W-:Y:S02]  /*b820*/  @!P2 IADD3 R46, P4, R3, R236, RZ ;  /* 0x000000ec032ea210 */ /* 0x000fe40007f9e0ff */
[----:B------:R-:W-:-:S02]  /*b830*/  CS2R R32, SRZ ;  /* 0x0000000000207805 */ /* 0x000fc4000001ff00 */
[----:B0-----:R-:W-:Y:S01]  /*b840*/  CS2R R20, SRZ ;  /* 0x0000000000147805 */ /* 0x001fe2000001ff00 */
[--C-:B------:R-:W-:Y:S02]  /*b850*/  @!P2 IMAD.X R49, R44, 0x1, R235.reuse, P5 ;  /* 0x000000012c31a824 */ /* 0x100fe400028e06eb */
[----:B------:R-:W-:-:S03]  /*b860*/  @!P2 IMAD.X R47, R0, 0x1, R235, P4 ;  /* 0x00000001002fa824 */ /* 0x000fc600020e06eb */
[----:B------:R0:W5:Y:S04]  /*b870*/  @!P2 LD.E.64 R20, desc[UR56][R48.64] ;  /* 0x000000383014a980 */ /* 0x000168000c101b00 */
[----:B------:R0:W5:Y:S01]  /*b880*/  @!P2 LD.E.64 R32, desc[UR56][R46.64] ;  /* 0x000000382e20a980 */ /* 0x000162000c101b00 */
[----:B------:R-:W-:Y:S02]  /*b890*/  CS2R R34, SRZ ;  /* 0x0000000000227805 */ /* 0x000fe4000001ff00 */
[----:B------:R-:W-:Y:S02]  /*b8a0*/  CS2R R6, SRZ ;  /* 0x0000000000067805 */ /* 0x000fe4000001ff00 */
[----:B------:R-:W-:Y:S02]  /*b8b0*/  CS2R R4, SRZ ;  /* 0x0000000000047805 */ /* 0x000fe4000001ff00 */
[----:B-1----:R-:W-:-:S02]  /*b8c0*/  CS2R R24, SRZ ;  /* 0x0000000000187805 */ /* 0x002fc4000001ff00 */
[-C--:B--2---:R-:W-:Y:S02]  /*b8d0*/  @!P3 IADD3 R40, P4, R3, R42.reuse, RZ ;  /* 0x0000002a0328b210 */ /* 0x084fe40007f9e0ff */
[C---:B------:R-:W-:Y:S02]  /*b8e0*/  @!P3 IADD3 R42, P5, R43.reuse, R42, RZ ;  /* 0x0000002a2b2ab210 */ /* 0x040fe40007fbe0ff */
[-C--:B------:R-:W-:Y:S02]  /*b8f0*/  @!P1 IADD3 R38, P2, R43, R53.reuse, RZ ;  /* 0x000000352b269210 */ /* 0x080fe40007f5e0ff */
[----:B------:R-:W-:Y:S01]  /*b900*/  @!P1 IADD3 R50, P6, R3, R53, RZ ;  /* 0x0000003503329210 */ /* 0x000fe20007fde0ff */
[----:B------:R-:W-:-:S03]  /*b910*/  @!P3 IMAD.X R41, R0, 0x1, R52, P4 ;  /* 0x000000010029b824 */ /* 0x000fc600020e0634 */
[----:B------:R-:W-:Y:S01]  /*b920*/  @!P1 IADD3.X R51, R0, R237, RZ, P6, !PT ;  /* 0x000000ed00339210 */ /* 0x000fe200037fe4ff */
[C---:B------:R-:W-:Y:S02]  /*b930*/  @!P1 IMAD.X R39, R44.reuse, 0x1, R237, P2 ;  /* 0x000000012c279824 */ /* 0x040fe400010e06ed */
[----:B------:R-:W-:Y:S01]  /*b940*/  @!P3 IMAD.X R43, R44, 0x1, R52, P5 ;  /* 0x000000012c2bb824 */ /* 0x000fe200028e0634 */
[----:B------:R0:W5:Y:S04]  /*b950*/  @!P3 LD.E.64 R4, desc[UR56][R40.64] ;  /* 0x000000382804b980 */ /* 0x000168000c101b00 */
[----:B------:R0:W5:Y:S04]  /*b960*/  @!P1 LD.E.64 R34, desc[UR56][R50.64] ;  /* 0x0000003832229980 */ /* 0x000168000c101b00 */
[----:B------:R0:W5:Y:S04]  /*b970*/  @!P1 LD.E.64 R6, desc[UR56][R38.64] ;  /* 0x0000003826069980 */ /* 0x000168000c101b00 */
[----:B------:R0:W5:Y:S02]  /*b980*/  @!P3 LD.E.64 R24, desc[UR56][R42.64] ;  /* 0x000000382a18b980 */ /* 0x000164000c101b00 */
.L_x_549:
[----:B------:R-:W-:Y:S05]  /*b990*/  BSYNC B1 ;  /* 0x0000000000017941 */ /* 0x000fea0003800000 */
.L_x_548:
[----:B-1---5:R-:W-:Y:S01]  /*b9a0*/  IMAD.MOV.U32 R0, RZ, RZ, R26 ;  /* 0x000000ffff007224 */ /* 0x022fe200078e001a */
[----:B------:R-:W-:Y:S01]  /*b9b0*/  SHF.R.U64 R53, R34, 0x10, R35 ;  /* 0x0000001022357819 */ /* 0x000fe20000001223 */
[----:B--2---:R-:W-:Y:S01]  /*b9c0*/  IMAD.MOV.U32 R3, RZ, RZ, R27 ;  /* 0x000000ffff037224 */ /* 0x004fe200078e001b */
[--C-:B------:R-:W-:Y:S01]  /*b9d0*/  SHF.R.U32.HI R54, RZ, 0x10, R35.reuse ;  /* 0x00000010ff367819 */ /* 0x100fe20000011623 */
[----:B0---4-:R-:W-:Y:S01]  /*b9e0*/  IMAD.MOV.U32 R43, RZ, RZ, R35 ;  /* 0x000000ffff2b7224 */ /* 0x011fe200078e0023 */
[----:B---3--:R-:W-:Y:S01]  /*b9f0*/  MOV R44, R5 ;  /* 0x00000005002c7202 */ /* 0x008fe20000000f00 */
[----:B------:R-:W-:Y:S01]  /*ba00*/  IMAD.MOV.U32 R42, RZ, RZ, R34 ;  /* 0x000000ffff2a7224 */ /* 0x000fe200078e0022 */
[----:B------:R-:W-:Y:S01]  /*ba10*/  PRMT R35, R0, 0x5410, R3 ;  /* 0x0000541000237816 */ /* 0x000fe20000000003 */
[----:B------:R-:W-:Y:S01]  /*ba20*/  IMAD.MOV.U32 R38, RZ, RZ, R10 ;  /* 0x000000ffff267224 */ /* 0x000fe200078e000a */
[----:B------:R-:W-:Y:S01]  /*ba30*/  LEA.HI R0, R206, R206, RZ, 0x1 ;  /* 0x000000cece007211 */ /* 0x000fe200078f08ff */
[----:B------:R-:W-:Y:S01]  /*ba40*/  IMAD.MOV.U32 R34, RZ, RZ, R4 ;  /* 0x000000ffff227224 */ /* 0x000fe200078e0004 */
[----:B------:R-:W-:Y:S01]  /*ba50*/  SHF.R.U64 R55, R4, 0x10, R5 ;  /* 0x0000001004377819 */ /* 0x000fe20000001205 */
[----:B------:R-:W-:Y:S01]  /*ba60*/  IMAD.MOV.U32 R4, RZ, RZ, R11 ;  /* 0x000000ffff047224 */ /* 0x000fe200078e000b */
[----:B------:R-:W-:Y:S01]  /*ba70*/  LOP3.LUT R3, R0, 0xfffffffe, RZ, 0xc0, !PT ;  /* 0xfffffffe00037812 */ /* 0x000fe200078ec0ff */
[----:B------:R-:W-:Y:S01]  /*ba80*/  IMAD.MOV.U32 R39, RZ, RZ, R31 ;  /* 0x000000ffff277224 */ /* 0x000fe200078e001f */
[----:B------:R-:W-:Y:S01]  /*ba90*/  SHF.R.U32.HI R56, RZ, 0x10, R5 ;  /* 0x00000010ff387819 */ /* 0x000fe20000011605 */
[----:B------:R-:W-:Y:S01]  /*baa0*/  IMAD.MOV.U32 R40, RZ, RZ, R7 ;  /* 0x000000ffff287224 */ /* 0x000fe200078e0007 */
[----:B------:R-:W-:Y:S01]  /*bab0*/  @P0 IADD3 R8, R37, -0x40, RZ ;  /* 0xffffffc025080810 */ /* 0x000fe20007ffe0ff */
[----:B------:R-:W-:Y:S01]  /*bac0*/  IMAD.IADD R3, R206, 0x1, -R3 ;  /* 0x00000001ce037824 */ /* 0x000fe200078e0a03 */
[----:B------:R-:W-:Y:S01]  /*bad0*/  MOV R41, R33 ;  /* 0x0000002100297202 */ /* 0x000fe20000000f00 */
[----:B------:R-:W-:Y:S01]  /*bae0*/  BSSY B1, `(.L_x_550) ;  /* 0x000003d000017945 */ /* 0x000fe20003800000 */
[----:B------:R-:W-:-:S02]  /*baf0*/  SHF.R.U64 R51, R32, 0x10, R33 ;  /* 0x0000001020337819 */ /* 0x000fc40000001221 */
[----:B------:R-:W-:Y:S02]  /*bb00*/  SHF.L.U32 R5, R3, 0x1f, RZ ;  /* 0x0000001f03057819 */ /* 0x000fe400000006ff */
[----:B------:R-:W-:Y:S01]  /*bb10*/  SHF.R.U32.HI R52, RZ, 0x10, R33 ;  /* 0x00000010ff347819 */ /* 0x000fe20000011621 */
[----:B------:R-:W-:Y:S01]  /*bb20*/  IMAD.MOV.U32 R33, RZ, RZ, R12 ;  /* 0x000000ffff217224 */ /* 0x000fe200078e000c */
[----:B------:R-:W0:Y:S01]  /*bb30*/  SYNCS.PHASECHK.TRANS64.TRYWAIT P0, [R2+URZ+0x34800], R5 ;  /* 0x03480005020075a7 */ /* 0x000e22000800017f */
[----:B------:R-:W-:Y:S02]  /*bb40*/  SHF.R.U64 R57, R10, 0x10, R11 ;  /* 0x000000100a397819 */ /* 0x000fe4000000120b */
[--C-:B------:R-:W-:Y:S01]  /*bb50*/  SHF.R.U64 R37, R26, 0x10, R27.reuse ;  /* 0x000000101a257819 */ /* 0x100fe2000000121b */
[----:B------:R-:W-:Y:S01]  /*bb60*/  IMAD.MOV.U32 R26, RZ, RZ, R28 ;  /* 0x000000ffff1a7224 */ /* 0x000fe200078e001c */
[----:B------:R-:W-:Y:S02]  /*bb70*/  MOV R10, R13 ;  /* 0x0000000d000a7202 */ /* 0x000fe40000000f00 */
[----:B------:R-:W-:-:S02]  /*bb80*/  SHF.R.U32.HI R46, RZ, 0x10, R27 ;  /* 0x00000010ff2e7819 */ /* 0x000fc4000001161b */
[----:B------:R-:W-:Y:S01]  /*bb90*/  SHF.R.U64 R47, R28, 0x10, R29 ;  /* 0x000000101c2f7819 */ /* 0x000fe2000000121d */
[----:B------:R-:W-:Y:S01]  /*bba0*/  IMAD.MOV.U32 R28, RZ, RZ, R30 ;  /* 0x000000ffff1c7224 */ /* 0x000fe200078e001e */
[----:B------:R-:W-:Y:S01]  /*bbb0*/  SHF.R.U32.HI R58, RZ, 0x10, R11 ;  /* 0x00000010ff3a7819 */ /* 0x000fe2000001160b */
[----:B------:R-:W-:Y:S01]  /*bbc0*/  IMAD.MOV.U32 R11, RZ, RZ, R15 ;  /* 0x000000ffff0b7224 */ /* 0x000fe200078e000f */
[----:B------:R-:W-:Y:S01]  /*bbd0*/  SHF.R.U64 R59, R12, 0x10, R13 ;  /* 0x000000100c3b7819 */ /* 0x000fe2000000120d */
[----:B------:R-:W-:Y:S01]  /*bbe0*/  IMAD.MOV.U32 R12, RZ, RZ, R20 ;  /* 0x000000ffff0c7224 */ /* 0x000fe200078e0014 */
[----:B------:R-:W-:Y:S02]  /*bbf0*/  MOV R27, R29 ;  /* 0x0000001d001b7202 */ /* 0x000fe40000000f00 */
[----:B------:R-:W-:Y:S01]  /*bc00*/  SHF.R.U32.HI R48, RZ, 0x10, R29 ;  /* 0x00000010ff307819 */ /* 0x000fe2000001161d */
[----:B------:R-:W-:Y:S01]  /*bc10*/  IMAD.MOV.U32 R29, RZ, RZ, R14 ;  /* 0x000000ffff1d7224 */ /* 0x000fe200078e000e */
[----:B------:R-:W-:Y:S01]  /*bc20*/  SHF.R.U64 R49, R30, 0x10, R31 ;  /* 0x000000101e317819 */ /* 0x000fe2000000121f */
[----:B------:R-:W-:Y:S01]  /*bc30*/  IMAD.MOV.U32 R30, RZ, RZ, R32 ;  /* 0x000000ffff1e7224 */ /* 0x000fe200078e0020 */
[----:B------:R-:W-:-:S02]  /*bc40*/  SHF.R.U64 R61, R14, 0x10, R15 ;  /* 0x000000100e3d7819 */ /* 0x000fc4000000120f */
[----:B------:R-:W-:Y:S02]  /*bc50*/  SHF.R.U32.HI R62, RZ, 0x10, R15 ;  /* 0x00000010ff3e7819 */ /* 0x000fe4000001160f */
[----:B------:R-:W-:Y:S01]  /*bc60*/  SHF.R.U64 R63, R20, 0x10, R21 ;  /* 0x00000010143f7819 */ /* 0x000fe20000001215 */
[----:B------:R-:W-:Y:S01]  /*bc70*/  IMAD.MOV.U32 R20, RZ, RZ, R6 ;  /* 0x000000ffff147224 */ /* 0x000fe200078e0006 */
[----:B------:R-:W-:Y:S02]  /*bc80*/  MOV R15, R21 ;  /* 0x00000015000f7202 */ /* 0x000fe40000000f00 */
[--C-:B------:R-:W-:Y:S01]  /*bc90*/  SHF.R.U64 R65, R6, 0x10, R7.reuse ;  /* 0x0000001006417819 */ /* 0x100fe20000001207 */
[----:B------:R-:W-:Y:S01]  /*bca0*/  IMAD.MOV.U32 R6, RZ, RZ, R24 ;  /* 0x000000ffff067224 */ /* 0x000fe200078e0018 */
[----:B------:R-:W-:Y:S02]  /*bcb0*/  SHF.R.U32.HI R66, RZ, 0x10, R7 ;  /* 0x00000010ff427819 */ /* 0x000fe40000011607 */
[----:B------:R-:W-:-:S02]  /*bcc0*/  PRMT R33, R33, 0x5410, R10 ;  /* 0x0000541021217816 */ /* 0x000fc4000000000a */
[----:B------:R-:W-:Y:S02]  /*bcd0*/  SHF.R.U32.HI R50, RZ, 0x10, R31 ;  /* 0x00000010ff327819 */ /* 0x000fe4000001161f */
[----:B------:R-:W-:Y:S02]  /*bce0*/  SHF.R.U32.HI R60, RZ, 0x10, R13 ;  /* 0x00000010ff3c7819 */ /* 0x000fe4000001160d */
[----:B------:R-:W-:Y:S02]  /*bcf0*/  SHF.R.U32.HI R64, RZ, 0x10, R21 ;  /* 0x00000010ff407819 */ /* 0x000fe40000011615 */
[----:B------:R-:W-:Y:S02]  /*bd00*/  MOV R7, R25 ;  /* 0x0000001900077202 */ /* 0x000fe40000000f00 */
[----:B------:R-:W-:Y:S02]  /*bd10*/  VIMNMX R10, R45, 0x80, PT ;  /* 0x000000802d0a7848 */ /* 0x000fe40003fe0100 */
[----:B------:R-:W-:-:S02]  /*bd20*/  SHF.R.U64 R67, R24, 0x10, R25 ;  /* 0x0000001018437819 */ /* 0x000fc40000001219 */
[----:B------:R-:W-:Y:S02]  /*bd30*/  SHF.R.U32.HI R68, RZ, 0x10, R25 ;  /* 0x00000010ff447819 */ /* 0x000fe40000011619 */
[----:B------:R-:W-:Y:S02]  /*bd40*/  PRMT R31, R26, 0x5410, R27 ;  /* 0x000054101a1f7816 */ /* 0x000fe4000000001b */
[----:B------:R-:W-:Y:S02]  /*bd50*/  PRMT R25, R12, 0x5410, R15 ;  /* 0x000054100c197816 */ /* 0x000fe4000000000f */
[----:B------:R-:W-:Y:S02]  /*bd60*/  PRMT R27, R28, 0x5410, R39 ;  /* 0x000054101c1b7816 */ /* 0x000fe40000000027 */
[----:B------:R-:W-:Y:S02]  /*bd70*/  PRMT R21, R30, 0x5410, R41 ;  /* 0x000054101e157816 */ /* 0x000fe40000000029 */
[----:B------:R-:W-:-:S02]  /*bd80*/  PRMT R0, R34, 0x5410, R44 ;  /* 0x0000541022007816 */ /* 0x000fc4000000002c */
[----:B------:R-:W-:Y:S02]  /*bd90*/  PRMT R29, R29, 0x5410, R11 ;  /* 0x000054101d1d7816 */ /* 0x000fe4000000000b */
        /* <DEDUP_REMOVED lines=13> */
[----:B------:R-:W-:Y:S02]  /*be70*/  ISETP.GE.AND P1, PT, R17, R10, PT ;  /* 0x0000000a1100720c */ /* 0x000fe40003f26270 */
[----:B------:R-:W-:Y:S02]  /*be80*/  PRMT R20, R65, 0x5410, R66 ;  /* 0x0000541041147816 */ /* 0x000fe40000000042 */
[----:B------:R-:W-:Y:S01]  /*be90*/  PRMT R11, R6, 0x5410, R7 ;  /* 0x00005410060b7816 */ /* 0x000fe20000000007 */
[----:B0-----:R-:W-:Y:S08]  /*bea0*/  @!P0 BRA `(.L_x_551) ;  /* 0x0000015800c48947 */ /* 0x001ff00003800000 */
.L_x_805:
[----:B------:R-:W-:Y:S05]  /*beb0*/  BSYNC B1 ;  /* 0x0000000000017941 */ /* 0x000fea0003800000 */
.L_x_550:
[----:B------:R-:W-:Y:S01]  /*bec0*/  BSSY B1, `(.L_x_552) ;  /* 0x00000fe000017945 */ /* 0x000fe20003800000 */
[----:B------:R-:W-:-:S03]  /*bed0*/  PRMT R12, R67, 0x5410, R68 ;  /* 0x00005410430c7816 */ /* 0x000fc60000000044 */
[----:B------:R-:W-:Y:S05]  /*bee0*/  @P1 BRA `(.L_x_553) ;  /* 0x0000000c00ec1947 */ /* 0x000fea0003800000 */
[----:B0-----:R-:W0:Y:S01]  /*bef0*/  LDC R5, c[0x0][0x3f4] ;  /* 0x0000fd00ff057b82 */ /* 0x001e220000000800 */
[----:B------:R-:W-:Y:S01]  /*bf00*/  BSSY B2, `(.L_x_554) ;  /* 0x000002e000027945 */ /* 0x000fe20003800000 */
[-C--:B0-----:R-:W-:Y:S02]  /*bf10*/  ISETP.GE.AND P0, PT, R22, R5.reuse, PT ;  /* 0x000000051600720c */ /* 0x081fe40003f06270 */
[-C--:B------:R-:W-:Y:S02]  /*bf20*/  ISETP.GE.AND P1, PT, R187, R5.reuse, PT ;  /* 0x00000005bb00720c */ /* 0x080fe40003f26270 */
[-C--:B------:R-:W-:Y:S02]  /*bf30*/  ISETP.GE.AND P2, PT, R186, R5.reuse, PT ;  /* 0x00000005ba00720c */ /* 0x080fe40003f46270 */
[-C--:B------:R-:W-:Y:S02]  /*bf40*/  ISETP.GE.AND P3, PT, R189, R5.reuse, PT ;  /* 0x00000005bd00720c */ /* 0x080fe40003f66270 */
[----:B------:R-:W-:-:S02]  /*bf50*/  ISETP.GE.AND P4, PT, R188, R5, PT ;  /* 0x00000005bc00720c */ /* 0x000fc40003f86270 */
[----:B------:R-:W-:-:S03]  /*bf60*/  ISETP.GE.AND P5, PT, R190, R5, PT ;  /* 0x00000005be00720c */ /* 0x000fc60003fa6270 */
[----:B------:R-:W-:Y:S10]  /*bf70*/  @P0 BRA `(.L_x_555) ;  /* 0x0000000000980947 */ /* 0x000ff40003800000 */
[----:B------:R-:W0:Y:S01]  /*bf80*/  LDS.128 R4, [R9+0x10400] ;  /* 0x0104000009047984 */ /* 0x000e220000000c00 */
[----:B------:R-:W-:Y:S02]  /*bf90*/  HADD2.F32 R47, -RZ, R38.H0_H0 ;  /* 0x20000026ff2f7230 */ /* 0x000fe40000004100 */
[----:B------:R-:W-:Y:S02]  /*bfa0*/  HADD2.F32 R45, -RZ, R35.H0_H0 ;  /* 0x20000023ff2d7230 */ /* 0x000fe40000004100 */
[----:B------:R-:W-:Y:S02]  /*bfb0*/  HADD2.F32 R44, -RZ, R37.H0_H0 ;  /* 0x20000025ff2c7230 */ /* 0x000fe40000004100 */
[----:B------:R-:W-:Y:S02]  /*bfc0*/  HADD2.F32 R46, -RZ, R39.H0_H0 ;  /* 0x20000027ff2e7230 */ /* 0x000fe40000004100 */
[--C-:B0-----:R-:W-:Y:S02]  /*bfd0*/  HADD2.F32 R40, -RZ, R4.reuse.H0_H0 ;  /* 0x20000004ff287230 */ /* 0x101fe40000004100 */
[----:B------:R-:W-:-:S02]  /*bfe0*/  HADD2.F32 R4, -RZ, R4.H1_H1 ;  /* 0x30000004ff047230 */ /* 0x000fc40000004100 */
[--C-:B------:R-:W-:Y:S02]  /*bff0*/  HADD2.F32 R41, -RZ, R5.reuse.H0_H0 ;  /* 0x20000005ff297230 */ /* 0x100fe40000004100 */
[----:B------:R-:W-:Y:S02]  /*c000*/  HADD2.F32 R5, -RZ, R5.H1_H1 ;  /* 0x30000005ff057230 */ /* 0x000fe40000004100 */
[C---:B------:R-:W-:Y:S01]  /*c010*/  FMUL.FTZ R49, R4.reuse, R47 ;  /* 0x0000002f04317220 */ /* 0x040fe20000410000 */
[-C--:B------:R-:W-:Y:S01]  /*c020*/  FMUL.FTZ R4, R4, R45.reuse ;  /* 0x0000002d04047220 */ /* 0x080fe20000410000 */
[--C-:B------:R-:W-:Y:S02]  /*c030*/  HADD2.F32 R42, -RZ, R6.reuse.H0_H0 ;  /* 0x20000006ff2a7230 */ /* 0x100fe40000004100 */
[----:B------:R-:W-:Y:S02]  /*c040*/  HADD2.F32 R43, -RZ, R7.H0_H0 ;  /* 0x20000007ff2b7230 */ /* 0x000fe40000004100 */
[C---:B------:R-:W-:Y:S01]  /*c050*/  FMUL.FTZ R50, R5.reuse, R46 ;  /* 0x0000002e05327220 */ /* 0x040fe20000410000 */
[C---:B------:R-:W-:Y:S01]  /*c060*/  FFMA.FTZ R49, R40.reuse, R45, -R49 ;  /* 0x0000002d28317223 */ /* 0x040fe20000010831 */
[----:B------:R-:W-:Y:S01]  /*c070*/  FFMA.FTZ R48, R40, R47, R4 ;  /* 0x0000002f28307223 */ /* 0x000fe20000010004 */
[----:B------:R-:W-:Y:S01]  /*c080*/  FMUL.FTZ R52, R5, R44 ;  /* 0x0000002c05347220 */ /* 0x000fe20000410000 */
[----:B------:R-:W-:-:S02]  /*c090*/  HADD2.F32 R6, -RZ, R6.H1_H1 ;  /* 0x30000006ff067230 */ /* 0x000fc40000004100 */
[C---:B------:R-:W-:Y:S01]  /*c0a0*/  FFMA.FTZ R50, R41.reuse, R44, -R50 ;  /* 0x0000002c29327223 */ /* 0x040fe20000010832 */
[----:B------:R-:W-:Y:S02]  /*c0b0*/  HADD2.F32 R7, -RZ, R7.H1_H1 ;  /* 0x30000007ff077230 */ /* 0x000fe40000004100 */
[----:B------:R-:W-:Y:S01]  /*c0c0*/  FFMA.FTZ R41, R41, R46, R52 ;  /* 0x0000002e29297223 */ /* 0x000fe20000010034 */
[----:B------:R-:W-:Y:S02]  /*c0d0*/  HADD2.F32 R45, -RZ, R38.H1_H1 ;  /* 0x30000026ff2d7230 */ /* 0x000fe40000004100 */
[----:B------:R-:W-:Y:S02]  /*c0e0*/  HADD2.F32 R5, -RZ, R35.H1_H1 ;  /* 0x30000023ff057230 */ /* 0x000fe40000004100 */
[----:B------:R-:W-:Y:S02]  /*c0f0*/  HADD2.F32 R40, -RZ, R39.H1_H1 ;  /* 0x30000027ff287230 */ /* 0x000fe40000004100 */
[----:B------:R-:W-:Y:S01]  /*c100*/  FMUL.FTZ R47, R6, R45 ;  /* 0x0000002d062f7220 */ /* 0x000fe20000410000 */
[----:B------:R-:W-:-:S02]  /*c110*/  HADD2.F32 R4, -RZ, R37.H1_H1 ;  /* 0x30000025ff047230 */ /* 0x000fc40000004100 */
[-C--:B------:R-:W-:Y:S01]  /*c120*/  FMUL.FTZ R44, R6, R5.reuse ;  /* 0x00000005062c7220 */ /* 0x080fe20000410000 */
[C---:B------:R-:W-:Y:S01]  /*c130*/  FMUL.FTZ R46, R7.reuse, R40 ;  /* 0x00000028072e7220 */ /* 0x040fe20000410000 */
[C---:B------:R-:W-:Y:S01]  /*c140*/  FFMA.FTZ R6, R42.reuse, R5, -R47 ;  /* 0x000000052a067223 */ /* 0x040fe2000001082f */
[-C--:B------:R-:W-:Y:S01]  /*c150*/  FMUL.FTZ R51, R7, R4.reuse ;  /* 0x0000000407337220 */ /* 0x080fe20000410000 */
[----:B------:R-:W-:Y:S01]  /*c160*/  FFMA.FTZ R45, R42, R45, R44 ;  /* 0x0000002d2a2d7223 */ /* 0x000fe2000001002c */
[C---:B------:R-:W-:Y:S01]  /*c170*/  FFMA.FTZ R7, R43.reuse, R4, -R46 ;  /* 0x000000042b077223 */ /* 0x040fe2000001082e */
[----:B------:R-:W-:Y:S01]  /*c180*/  F2FP.F16.F32.PACK_AB R4, R48, R49 ;  /* 0x000000313004723e */ /* 0x000fe200000000ff */
[----:B------:R-:W-:Y:S01]  /*c190*/  FFMA.FTZ R40, R43, R40, R51 ;  /* 0x000000282b287223 */ /* 0x000fe20000010033 */
[----:B------:R-:W-:Y:S02]  /*c1a0*/  F2FP.F16.F32.PACK_AB R5, R41, R50 ;  /* 0x000000322905723e */ /* 0x000fe400000000ff */
[----:B------:R-:W-:-:S02]  /*c1b0*/  F2FP.F16.F32.PACK_AB R6, R45, R6 ;  /* 0x000000062d06723e */ /* 0x000fc400000000ff */
[----:B------:R-:W-:-:S05]  /*c1c0*/  F2FP.F16.F32.PACK_AB R7, R40, R7 ;  /* 0x000000072807723e */ /* 0x000fca00000000ff */
[----:B------:R0:W-:Y:S02]  /*c1d0*/  STS.128 [R9+0x10400], R4 ;  /* 0x0104000409007388 */ /* 0x0001e40000000c00 */
.L_x_555:
[----:B------:R-:W-:Y:S05]  /*c1e0*/  BSYNC B2 ;  /* 0x0000000000027941 */ /* 0x000fea0003800000 */
.L_x_554:
[----:B------:R-:W-:Y:S04]  /*c1f0*/  BSSY B2, `(.L_x_556) ;  /* 0x0000028000027945 */ /* 0x000fe80003800000 */
[----:B------:R-:W-:Y:S05]  /*c200*/  @P1 BRA `(.L_x_557) ;  /* 0x0000000000981947 */ /* 0x000fea0003800000 */
[----:B0-----:R-:W0:Y:S01]  /*c210*/  LDS.128 R4, [R8] ;  /* 0x0000000008047984 */ /* 0x001e220000000c00 */
        /* <DEDUP_REMOVED lines=36> */
[----:B------:R1:W-:Y:S02]  /*c460*/  STS.128 [R8], R4 ;  /* 0x0000000408007388 */ /* 0x0003e40000000c00 */
.L_x_557:
[----:B------:R-:W-:Y:S05]  /*c470*/  BSYNC B2 ;  /* 0x0000000000027941 */ /* 0x000fea0003800000 */
.L_x_556:
[----:B------:R-:W-:Y:S04]  /*c480*/  BSSY B2, `(.L_x_558) ;  /* 0x0000028000027945 */ /* 0x000fe80003800000 */
[----:B------:R-:W-:Y:S05]  /*c490*/  @P2 BRA `(.L_x_559) ;  /* 0x0000000000982947 */ /* 0x000fea0003800000 */
[----:B01----:R-:W0:Y:S01]  /*c4a0*/  LDS.128 R4, [R9+0x14400] ;  /* 0x0144000009047984 */ /* 0x003e220000000c00 */
        /* <DEDUP_REMOVED lines=37> */
.L_x_559:
[----:B------:R-:W-:Y:S05]  /*c700*/  BSYNC B2 ;  /* 0x0000000000027941 */ /* 0x000fea0003800000 */
.L_x_558:
[----:B------:R-:W-:Y:S04]  /*c710*/  BSSY B2, `(.L_x_560) ;  /* 0x0000028000027945 */ /* 0x000fe80003800000 */
[----:B------:R-:W-:Y:S05]  /*c720*/  @P3 BRA `(.L_x_561) ;  /* 0x0000000000983947 */ /* 0x000fea0003800000 */
[----:B012---:R-:W0:Y:S01]  /*c730*/  LDS.128 R4, [R8+0x4000] ;  /* 0x0040000008047984 */ /* 0x007e220000000c00 */
        /* <DEDUP_REMOVED lines=37> */
.L_x_561:
[----:B------:R-:W-:Y:S05]  /*c990*/  BSYNC B2 ;  /* 0x0000000000027941 */ /* 0x000fea0003800000 */
.L_x_560:
[----:B------:R-:W-:Y:S04]  /*c9a0*/  BSSY B2, `(.L_x_562) ;  /* 0x0000028000027945 */ /* 0x000fe80003800000 */
[----:B------:R-:W-:Y:S05]  /*c9b0*/  @P4 BRA `(.L_x_563) ;  /* 0x0000000000984947 */ /* 0x000fea0003800000 */
[----:B0123--:R-:W0:Y:S01]  /*c9c0*/  LDS.128 R4, [R9+0x18400] ;  /* 0x0184000009047984 */ /* 0x00fe220000000c00 */
        /* <DEDUP_REMOVED lines=37> */
.L_x_563:
[----:B------:R-:W-:Y:S05]  /*cc20*/  BSYNC B2 ;  /* 0x0000000000027941 */ /* 0x000fea0003800000 */
.L_x_562:
[----:B------:R-:W-:Y:S05]  /*cc30*/  @P5 BRA `(.L_x_553) ;  /* 0x0000000000985947 */ /* 0x000fea0003800000 */
[----:B01234-:R-:W0:Y:S01]  /*cc40*/  LDS.128 R4, [R8+0x8000] ;  /* 0x0080000008047984 */ /* 0x01fe220000000c00 */
        /* <DEDUP_REMOVED lines=37> */
.L_x_553:
[----:B------:R-:W-:Y:S05]  /*cea0*/  BSYNC B1 ;  /* 0x0000000000017941 */ /* 0x000fea0003800000 */
.L_x_552:
[----:B------:R-:W-:-:S13]  /*ceb0*/  ISETP.GE.AND P0, PT, R207, R10, PT ;  /* 0x0000000acf00720c */ /* 0x000fda0003f06270 */
[----:B------:R-:W-:Y:S05]  /*cec0*/  @P0 BRA `(.L_x_564) ;  /* 0x0000003800ec0947 */ /* 0x000fea0003800000 */
[----:B01234-:R-:W0:Y:S01]  /*ced0*/  LDC R5, c[0x0][0x3f4] ;  /* 0x0000fd00ff057b82 */ /* 0x01fe220000000800 */
        /* <DEDUP_REMOVED lines=9> */
[--C-:B------:R-:W-:Y:S02]  /*cf70*/  HADD2.F32 R48, -RZ, R38.reuse.H0_H0 ;  /* 0x20000026ff307230 */ /* 0x100fe40000004100 */
[----:B------:R-:W-:Y:S02]  /*cf80*/  HADD2.F32 R50, -RZ, R39.H0_H0 ;  /* 0x20000027ff327230 */ /* 0x000fe40000004100 */
[----:B------:R-:W-:Y:S02]  /*cf90*/  HADD2.F32 R44, -RZ, R35.H0_H0 ;  /* 0x20000023ff2c7230 */ /* 0x000fe40000004100 */
[----:B------:R-:W-:Y:S02]  /*cfa0*/  HADD2.F32 R46, -RZ, R37.H0_H0 ;  /* 0x20000025ff2e7230 */ /* 0x000fe40000004100 */
[----:B------:R-:W-:Y:S02]  /*cfb0*/  HADD2.F32 R49, -RZ, R38.H1_H1 ;  /* 0x30000026ff317230 */ /* 0x000fe40000004100 */
[----:B0-----:R-:W-:-:S02]  /*cfc0*/  HADD2.F32 R10, -RZ, R4.H0_H0 ;  /* 0x20000004ff0a7230 */ /* 0x001fc40000004100 */
[----:B------:R-:W-:Y:S02]  /*cfd0*/  HADD2.F32 R4, -RZ, R4.H1_H1 ;  /* 0x30000004ff047230 */ /* 0x000fe40000004100 */
[--C-:B------:R-:W-:Y:S02]  /*cfe0*/  HADD2.F32 R40, -RZ, R5.reuse.H0_H0 ;  /* 0x20000005ff287230 */ /* 0x100fe40000004100 */
[----:B------:R-:W-:Y:S02]  /*cff0*/  HADD2.F32 R5, -RZ, R5.H1_H1 ;  /* 0x30000005ff057230 */ /* 0x000fe40000004100 */
[-C--:B------:R-:W-:Y:S01]  /*d000*/  FMUL.FTZ R43, R48, R4.reuse ;  /* 0x00000004302b7220 */ /* 0x080fe20000410000 */
[----:B------:R-:W-:Y:S01]  /*d010*/  FMUL.FTZ R45, R44, R4 ;  /* 0x000000042c2d7220 */ /* 0x000fe20000410000 */
[----:B------:R-:W-:Y:S02]  /*d020*/  HADD2.F32 R41, -RZ, R6.H0_H0 ;  /* 0x20000006ff297230 */ /* 0x000fe40000004100 */
[-C--:B------:R-:W-:Y:S01]  /*d030*/  FMUL.FTZ R47, R50, R5.reuse ;  /* 0x00000005322f7220 */ /* 0x080fe20000410000 */
[----:B------:R-:W-:Y:S01]  /*d040*/  FFMA.FTZ R4, R44, R10, -R43 ;  /* 0x0000000a2c047223 */ /* 0x000fe2000001082b */
[----:B------:R-:W-:Y:S01]  /*d050*/  FMUL.FTZ R43, R46, R5 ;  /* 0x000000052e2b7220 */ /* 0x000fe20000410000 */
[----:B------:R-:W-:-:S02]  /*d060*/  HADD2.F32 R42, -RZ, R7.H0_H0 ;  /* 0x20000007ff2a7230 */ /* 0x000fc40000004100 */
[----:B------:R-:W-:Y:S01]  /*d070*/  FFMA.FTZ R5, R46, R40, -R47 ;  /* 0x000000282e057223 */ /* 0x000fe2000001082f */
[----:B------:R-:W-:Y:S02]  /*d080*/  HADD2.F32 R6, -RZ, R6.H1_H1 ;  /* 0x30000006ff067230 */ /* 0x000fe40000004100 */
[----:B------:R-:W-:Y:S01]  /*d090*/  FFMA.FTZ R45, R48, R10, R45 ;  /* 0x0000000a302d7223 */ /* 0x000fe2000001002d */
[----:B------:R-:W-:Y:S02]  /*d0a0*/  HADD2.F32 R7, -RZ, R7.H1_H1 ;  /* 0x30000007ff077230 */ /* 0x000fe40000004100 */
[----:B------:R-:W-:Y:S01]  /*d0b0*/  FFMA.FTZ R40, R50, R40, R43 ;  /* 0x0000002832287223 */ /* 0x000fe2000001002b */
[----:B------:R-:W-:Y:S02]  /*d0c0*/  HADD2.F32 R46, -RZ, R39.H1_H1 ;  /* 0x30000027ff2e7230 */ /* 0x000fe40000004100 */
[----:B------:R-:W-:Y:S01]  /*d0d0*/  FMUL.FTZ R10, R49, R6 ;  /* 0x00000006310a7220 */ /* 0x000fe20000410000 */
[----:B------:R-:W-:Y:S01]  /*d0e0*/  HADD2.F32 R47, -RZ, R35.H1_H1 ;  /* 0x30000023ff2f7230 */ /* 0x000fe20000004100 */
[----:B------:R-:W-:Y:S01]  /*d0f0*/  F2FP.F16.F32.PACK_AB R4, R45, R4 ;  /* 0x000000042d04723e */ /* 0x000fe200000000ff */
[----:B------:R-:W-:-:S02]  /*d100*/  HADD2.F32 R44, -RZ, R37.H1_H1 ;  /* 0x30000025ff2c7230 */ /* 0x000fc40000004100 */
[----:B------:R-:W-:Y:S01]  /*d110*/  FMUL.FTZ R35, R46, R7 ;  /* 0x000000072e237220 */ /* 0x000fe20000410000 */
[----:B------:R-:W-:Y:S01]  /*d120*/  F2FP.F16.F32.PACK_AB R5, R40, R5 ;  /* 0x000000052805723e */ /* 0x000fe200000000ff */
[C---:B------:R-:W-:Y:S01]  /*d130*/  FMUL.FTZ R38, R47.reuse, R6 ;  /* 0x000000062f267220 */ /* 0x040fe20000410000 */
[----:B------:R-:W-:Y:S01]  /*d140*/  FFMA.FTZ R6, R47, R41, -R10 ;  /* 0x000000292f067223 */ /* 0x000fe2000001080a */
[C---:B------:R-:W-:Y:S01]  /*d150*/  FMUL.FTZ R37, R44.reuse, R7 ;  /* 0x000000072c257220 */ /* 0x040fe20000410000 */
[-C--:B------:R-:W-:Y:S01]  /*d160*/  FFMA.FTZ R7, R44, R42.reuse, -R35 ;  /* 0x0000002a2c077223 */ /* 0x080fe20000010823 */
[----:B------:R-:W-:Y:S02]  /*d170*/  FFMA.FTZ R41, R49, R41, R38 ;  /* 0x0000002931297223 */ /* 0x000fe40000010026 */
[----:B------:R-:W-:-:S03]  /*d180*/  FFMA.FTZ R42, R46, R42, R37 ;  /* 0x0000002a2e2a7223 */ /* 0x000fc60000010025 */
[----:B------:R-:W-:Y:S02]  /*d190*/  F2FP.F16.F32.PACK_AB R6, R41, R6 ;  /* 0x000000062906723e */ /* 0x000fe400000000ff */
[----:B------:R-:W-:-:S05]  /*d1a0*/  F2FP.F16.F32.PACK_AB R7, R42, R7 ;  /* 0x000000072a07723e */ /* 0x000fca00000000ff */
[----:B------:R0:W-:Y:S02]  /*d1b0*/  STS.128 [R9+0x12400], R4 ;  /* 0x0124000409007388 */ /* 0x0001e40000000c00 */
.L_x_566:
[----:B------:R-:W-:Y:S05]  /*d1c0*/  BSYNC B1 ;  /* 0x0000000000017941 */ /* 0x000fea0003800000 */
.L_x_565:
[----:B------:R-:W-:Y:S04]  /*d1d0*/  BSSY B1, `(.L_x_567) ;  /* 0x0000028000017945 */ /* 0x000fe80003800000 */
[----:B------:R-:W-:Y:S05]  /*d1e0*/  @P1 BRA `(.L_x_568) ;  /* 0x0000000000981947 */ /* 0x000fea0003800000 */
[----:B0-----:R-:W0:Y:S01]  /*d1f0*/  LDS.128 R4, [R8+0x2000] ;  /* 0x0020000008047984 */ /* 0x001e220000000c00 */
        /* <DEDUP_REMOVED lines=8> */
[-C--:B------:R-:W-:Y:S01]  /*d280*/  FMUL.FTZ R39, R44, R4.reuse ;  /* 0x000000042c277220 */ /* 0x080fe20000410000 */
[C---:B------:R-:W-:Y:S01]  /*d290*/  FMUL.FTZ R41, R42.reuse, R4 ;  /* 0x000000042a297220 */ /* 0x040fe20000410000 */
[----:B------:R-:W-:Y:S02]  /*d2a0*/  HADD2.F32 R37, -RZ, R6.H0_H0 ;  /* 0x20000006ff257230 */ /* 0x000fe40000004100 */
[-C--:B------:R-:W-:Y:S01]  /*d2b0*/  FMUL.FTZ R40, R45, R5.reuse ;  /* 0x000000052d287220 */ /* 0x080fe20000410000 */
[-C--:B------:R-:W-:Y:S01]  /*d2c0*/  FFMA.FTZ R4, R42, R10.reuse, -R39 ;  /* 0x0000000a2a047223 */ /* 0x080fe20000010827 */
[----:B------:R-:W-:Y:S01]  /*d2d0*/  FFMA.FTZ R41, R44, R10, R41 ;  /* 0x0000000a2c297223 */ /* 0x000fe20000010029 */
[----:B------:R-:W-:Y:S01]  /*d2e0*/  FMUL.FTZ R10, R43, R5 ;  /* 0x000000052b0a7220 */ /* 0x000fe20000410000 */
[----:B------:R-:W-:-:S02]  /*d2f0*/  HADD2.F32 R38, -RZ, R7.H0_H0 ;  /* 0x20000007ff267230 */ /* 0x000fc40000004100 */
[-C--:B------:R-:W-:Y:S01]  /*d300*/  FFMA.FTZ R5, R43, R35.reuse, -R40 ;  /* 0x000000232b057223 */ /* 0x080fe20000010828 */
[----:B------:R-:W-:Y:S02]  /*d310*/  HADD2.F32 R6, -RZ, R6.H1_H1 ;  /* 0x30000006ff067230 */ /* 0x000fe40000004100 */
[----:B------:R-:W-:Y:S01]  /*d320*/  FFMA.FTZ R10, R45, R35, R10 ;  /* 0x000000232d0a7223 */ /* 0x000fe2000001000a */
[----:B------:R-:W-:Y:S01]  /*d330*/  HADD2.F32 R7, -RZ, R7.H1_H1 ;  /* 0x30000007ff077230 */ /* 0x000fe20000004100 */
[----:B------:R-:W-:Y:S01]  /*d340*/  F2FP.F16.F32.PACK_AB R4, R41, R4 ;  /* 0x000000042904723e */ /* 0x000fe200000000ff */
[----:B------:R-:W-:Y:S02]  /*d350*/  HADD2.F32 R43, -RZ, R33.H1_H1 ;  /* 0x30000021ff2b7230 */ /* 0x000fe40000004100 */
[----:B------:R-:W-:Y:S01]  /*d360*/  HADD2.F32 R42, -RZ, R34.H1_H1 ;  /* 0x30000022ff2a7230 */ /* 0x000fe20000004100 */
[----:B------:R-:W-:Y:S01]  /*d370*/  F2FP.F16.F32.PACK_AB R5, R10, R5 ;  /* 0x000000050a05723e */ /* 0x000fe200000000ff */
[----:B------:R-:W-:-:S02]  /*d380*/  HADD2.F32 R39, -RZ, R31.H1_H1 ;  /* 0x3000001fff277230 */ /* 0x000fc40000004100 */
[----:B------:R-:W-:Y:S02]  /*d390*/  HADD2.F32 R40, -RZ, R32.H1_H1 ;  /* 0x30000020ff287230 */ /* 0x000fe40000004100 */
[-C--:B------:R-:W-:Y:S01]  /*d3a0*/  FMUL.FTZ R32, R43, R6.reuse ;  /* 0x000000062b207220 */ /* 0x080fe20000410000 */
[-C--:B------:R-:W-:Y:S01]  /*d3b0*/  FMUL.FTZ R31, R42, R7.reuse ;  /* 0x000000072a1f7220 */ /* 0x080fe20000410000 */
[C---:B------:R-:W-:Y:S01]  /*d3c0*/  FMUL.FTZ R34, R39.reuse, R6 ;  /* 0x0000000627227220 */ /* 0x040fe20000410000 */
[C---:B------:R-:W-:Y:S01]  /*d3d0*/  FMUL.FTZ R33, R40.reuse, R7 ;  /* 0x0000000728217220 */ /* 0x040fe20000410000 */
[-C--:B------:R-:W-:Y:S01]  /*d3e0*/  FFMA.FTZ R6, R39, R37.reuse, -R32 ;  /* 0x0000002527067223 */ /* 0x080fe20000010820 */
[-C--:B------:R-:W-:Y:S01]  /*d3f0*/  FFMA.FTZ R7, R40, R38.reuse, -R31 ;  /* 0x0000002628077223 */ /* 0x080fe2000001081f */
[----:B------:R-:W-:Y:S01]  /*d400*/  FFMA.FTZ R37, R43, R37, R34 ;  /* 0x000000252b257223 */ /* 0x000fe20000010022 */
[----:B------:R-:W-:-:S04]  /*d410*/  FFMA.FTZ R38, R42, R38, R33 ;  /* 0x000000262a267223 */ /* 0x000fc80000010021 */
[----:B------:R-:W-:Y:S02]  /*d420*/  F2FP.F16.F32.PACK_AB R6, R37, R6 ;  /* 0x000000062506723e */ /* 0x000fe400000000ff */
[----:B------:R-:W-:-:S05]  /*d430*/  F2FP.F16.F32.PACK_AB R7, R38, R7 ;  /* 0x000000072607723e */ /* 0x000fca00000000ff */
[----:B------:R1:W-:Y:S02]  /*d440*/  STS.128 [R8+0x2000], R4 ;  /* 0x0020000408007388 */ /* 0x0003e40000000c00 */
.L_x_568:
[----:B------:R-:W-:Y:S05]  /*d450*/  BSYNC B1 ;  /* 0x0000000000017941 */ /* 0x000fea0003800000 */
.L_x_567:
        /* <DEDUP_REMOVED lines=28> */
[-C--:B------:R-:W-:Y:S01]  /*d620*/  FMUL.FTZ R27, R38, R6.reuse ;  /* 0x00000006261b7220 */ /* 0x080fe20000410000 */
[----:B------:R-:W-:Y:S02]  /*d630*/  HADD2.F32 R35, -RZ, R28.H1_H1 ;  /* 0x3000001cff237230 */ /* 0x000fe40000004100 */
[C---:B------:R-:W-:Y:S01]  /*d640*/  FMUL.FTZ R29, R34.reuse, R6 ;  /* 0x00000006221d7220 */ /* 0x040fe20000410000 */
[-C--:B------:R-:W-:Y:S01]  /*d650*/  FMUL.FTZ R28, R39, R7.reuse ;  /* 0x00000007271c7220 */ /* 0x080fe20000410000 */
[-C--:B------:R-:W-:Y:S01]  /*d660*/  FFMA.FTZ R6, R34, R32.reuse, -R27 ;  /* 0x0000002022067223 */ /* 0x080fe2000001081b */
[C---:B------:R-:W-:Y:S01]  /*d670*/  FMUL.FTZ R30, R35.reuse, R7 ;  /* 0x00000007231e7220 */ /* 0x040fe20000410000 */
[----:B------:R-:W-:Y:S01]  /*d680*/  FFMA.FTZ R29, R38, R32, R29 ;  /* 0x00000020261d7223 */ /* 0x000fe2000001001d */
[-C--:B------:R-:W-:Y:S02]  /*d690*/  FFMA.FTZ R7, R35, R33.reuse, -R28 ;  /* 0x0000002123077223 */ /* 0x080fe4000001081c */
[----:B------:R-:W-:-:S02]  /*d6a0*/  FFMA.FTZ R30, R39, R33, R30 ;  /* 0x00000021271e7223 */ /* 0x000fc4000001001e */
[----:B------:R-:W-:-:S03]  /*d6b0*/  F2FP.F16.F32.PACK_AB R6, R29, R6 ;  /* 0x000000061d06723e */ /* 0x000fc600000000ff */
[----:B------:R-:W-:-:S05]  /*d6c0*/  F2FP.F16.F32.PACK_AB R7, R30, R7 ;  /* 0x000000071e07723e */ /* 0x000fca00000000ff */
[----:B------:R2:W-:Y:S02]  /*d6d0*/  STS.128 [R9+0x16400], R4 ;  /* 0x0164000409007388 */ /* 0x0005e40000000c00 */
.L_x_570:
[----:B------:R-:W-:Y:S05]  /*d6e0*/  BSYNC B1 ;  /* 0x0000000000017941 */ /* 0x000fea0003800000 */
.L_x_569:
        /* <DEDUP_REMOVED lines=40> */
.L_x_572:
[----:B------:R-:W-:Y:S05]  /*d970*/  BSYNC B1 ;  /* 0x0000000000017941 */ /* 0x000fea0003800000 */
.L_x_571:
        /* <DEDUP_REMOVED lines=40> */
.L_x_574:
[----:B------:R-:W-:Y:S05]  /*dc00*/  BSYNC B1 ;  /* 0x0000000000017941 */ /* 0x000fea0003800000 */
.L_x_573:
        /* <DEDUP_REMOVED lines=13> */
[----:B------:R-:W-:Y:S01]  /*dce0*/  FMUL.FTZ R15, R28, R5 ;  /* 0x000000051c0f7220 */ /* 0x000fe20000410000 */
[----:B------:R-:W-:Y:S01]  /*dcf0*/  FFMA.FTZ R4, R21, R9, -R20 ;  /* 0x0000000915047223 */ /* 0x000fe20000010814 */
[----:B------:R-:W-:Y:S01]  /*dd00*/  FMUL.FTZ R21, R26, R5 ;  /* 0x000000051a157220 */ /* 0x000fe20000410000 */
[----:B------:R-:W-:-:S02]  /*dd10*/  HADD2.F32 R14, -RZ, R7.H0_H0 ;  /* 0x20000007ff0e7230 */ /* 0x000fc40000004100 */
[-C--:B------:R-:W-:Y:S01]  /*dd20*/  FFMA.FTZ R5, R26, R10.reuse, -R15 ;  /* 0x0000000a1a057223 */ /* 0x080fe2000001080f */
[----:B------:R-:W-:Y:S02]  /*dd30*/  HADD2.F32 R6, -RZ, R6.H1_H1 ;  /* 0x30000006ff067230 */ /* 0x000fe40000004100 */
[----:B------:R-:W-:Y:S01]  /*dd40*/  FFMA.FTZ R9, R25, R9, R24 ;  /* 0x0000000919097223 */ /* 0x000fe20000010018 */
[----:B------:R-:W-:Y:S02]  /*dd50*/  HADD2.F32 R7, -RZ, R7.H1_H1 ;  /* 0x30000007ff077230 */ /* 0x000fe40000004100 */
[----:B------:R-:W-:Y:S01]  /*dd60*/  FFMA.FTZ R10, R28, R10, R21 ;  /* 0x0000000a1c0a7223 */ /* 0x000fe20000010015 */
[----:B------:R-:W-:Y:S02]  /*dd70*/  HADD2.F32 R15, -RZ, R11.H1_H1 ;  /* 0x3000000bff0f7230 */ /* 0x000fe40000004100 */
[----:B------:R-:W-:Y:S01]  /*dd80*/  HADD2.F32 R20, -RZ, R12.H1_H1 ;  /* 0x3000000cff147230 */ /* 0x000fe20000004100 */
[----:B------:R-:W-:Y:S01]  /*dd90*/  F2FP.F16.F32.PACK_AB R4, R9, R4 ;  /* 0x000000040904723e */ /* 0x000fe200000000ff */
[----:B------:R-:W-:-:S02]  /*dda0*/  HADD2.F32 R11, -RZ, R0.H1_H1 ;  /* 0x30000000ff0b7230 */ /* 0x000fc40000004100 */
[-C--:B------:R-:W-:Y:S01]  /*ddb0*/  FMUL.FTZ R0, R15, R6.reuse ;  /* 0x000000060f007220 */ /* 0x080fe20000410000 */
[----:B------:R-:W-:Y:S02]  /*ddc0*/  HADD2.F32 R12, -RZ, R3.H1_H1 ;  /* 0x30000003ff0c7230 */ /* 0x000fe40000004100 */
        /* <DEDUP_REMOVED lines=10> */
[----:B------:R0:W-:Y:S01]  /*de70*/  STS.128 [R8+0xa000], R4 ;  /* 0x00a0000408007388 */ /* 0x0001e20000000c00 */
[----:B------:R-:W-:Y:S05]  /*de80*/  BRA `(.L_x_564) ;  /* 0x0000002800fc7947 */ /* 0x000fea0003800000 */
.L_x_546:
[----:B------:R-:W-:-:S03]  /*de90*/  UMOV UR4, 0xffffffff ;  /* 0xffffffff00047882 */ /* 0x000fc60000000000 */
[----:B------:R-:W-:Y:S05]  /*dea0*/  BRA.DIV UR4, `(.L_x_575) ;  /* 0x0000013a04d87947 */ /* 0x000fea000b800000 */
[----:B------:R-:W0:Y:S04]  /*deb0*/  SHFL.IDX PT, R3, R25, RZ, 0x1c1f ;  /* 0x001c1fff19037589 */ /* 0x000e2800000e0000 */
[----:B------:R-:W1:Y:S04]  /*dec0*/  SHFL.IDX PT, R0, R24, RZ, 0x1c1f ;  /* 0x001c1fff18007589 */ /* 0x000e6800000e0000 */
[----:B------:R2:W3:Y:S04]  /*ded0*/  SHFL.IDX PT, R5, R44, RZ, 0x1c1f ;  /* 0x001c1fff2c057589 */ /* 0x0004e800000e0000 */
[----:B------:R2:W4:Y:S01]  /*dee0*/  SHFL.IDX PT, R14, R43, RZ, 0x1c1f ;  /* 0x001c1fff2b0e7589 */ /* 0x00052200000e0000 */
[----:B0-----:R-:W-:-:S02]  /*def0*/  IMAD.MOV.U32 R21, RZ, RZ, R3 ;  /* 0x000000ffff157224 */ /* 0x001fc400078e0003 */
[----:B-12---:R-:W-:-:S07]  /*df00*/  IMAD.MOV.U32 R20, RZ, RZ, R0 ;  /* 0x000000ffff147224 */ /* 0x006fce00078e0000 */
.L_x_811:
[----:B------:R-:W-:Y:S01]  /*df10*/  ULDC UR4, c[0x0][0x448] ;  /* 0x0001120000047ab9 */ /* 0x000fe20000000800 */
[----:B------:R-:W-:Y:S01]  /*df20*/  BSSY B1, `(.L_x_576) ;  /* 0x0000033000017945 */ /* 0x000fe20003800000 */
[----:B------:R-:W-:Y:S01]  /*df30*/  IMAD R0, R150, UR4, RZ ;  /* 0x0000000496007c24 */ /* 0x000fe2000f8e02ff */
[----:B----4-:R-:W-:Y:S01]  /*df40*/  MOV R38, R14 ;  /* 0x0000000e00267202 */ /* 0x010fe20000000f00 */
[----:B---3--:R-:W-:Y:S01]  /*df50*/  IMAD.MOV.U32 R39, RZ, RZ, R5 ;  /* 0x000000ffff277224 */ /* 0x008fe200078e0005 */
[----:B------:R-:W-:Y:S02]  /*df60*/  CS2R R6, SRZ ;  /* 0x0000000000067805 */ /* 0x000fe4000001ff00 */
[----:B------:R-:W-:Y:S02]  /*df70*/  CS2R R8, SRZ ;  /* 0x0000000000087805 */ /* 0x000fe4000001ff00 */
[----:B------:R-:W-:Y:S01]  /*df80*/  ISETP.GE.AND P0, PT, R4, R0, PT ;  /* 0x000000000400720c */ /* 0x000fe20003f06270 */
[----:B------:R-:W-:Y:S01]  /*df90*/  IMAD R0, R145, -0x80, R0 ;  /* 0xffffff8091007824 */ /* 0x000fe200078e0200 */
        /* <DEDUP_REMOVED lines=9> */
[----:B------:R-:W-:Y:S01]  /*e030*/  CS2R R34, SRZ ;  /* 0x0000000000227805 */ /* 0x000fe2000001ff00 */
[----:B------:R-:W-:Y:S06]  /*e040*/  @P0 BRA `(.L_x_577) ;  /* 0x0000000000800947 */ /* 0x000fec0003800000 */
[C---:B------:R-:W-:Y:S01]  /*e050*/  VIADD R3, R18.reuse, 0x20 ;  /* 0x0000002012037836 */ /* 0x040fe20000000000 */
[----:B------:R-:W-:Y:S01]  /*e060*/  ULDC UR4, c[0x0][0x3f4] ;  /* 0x0000fd0000047ab9 */ /* 0x000fe20000000800 */
[C---:B------:R-:W-:Y:S01]  /*e070*/  VIADD R4, R18.reuse, 0x40 ;  /* 0x0000004012047836 */ /* 0x040fe20000000000 */
[----:B------:R-:W-:Y:S02]  /*e080*/  ISETP.GE.AND P0, PT, R18, UR4, PT ;  /* 0x0000000412007c0c */ /* 0x000fe4000bf06270 */
[----:B------:R-:W-:Y:S02]  /*e090*/  CS2R R24, SRZ ;  /* 0x0000000000187805 */ /* 0x000fe4000001ff00 */
[----:B------:R-:W-:Y:S02]  /*e0a0*/  ISETP.GE.AND P1, PT, R3, UR4, PT ;  /* 0x0000000403007c0c */ /* 0x000fe4000bf26270 */
[----:B------:R-:W-:Y:S02]  /*e0b0*/  CS2R R26, SRZ ;  /* 0x00000000001a7805 */ /* 0x000fe4000001ff00 */
[----:B------:R-:W-:-:S02]  /*e0c0*/  ISETP.GE.AND P2, PT, R4, UR4, PT ;  /* 0x0000000404007c0c */ /* 0x000fc4000bf46270 */
[----:B------:R-:W-:Y:S02]  /*e0d0*/  CS2R R4, SRZ ;  /* 0x0000000000047805 */ /* 0x000fe4000001ff00 */
[----:B------:R-:W-:Y:S02]  /*e0e0*/  CS2R R6, SRZ ;  /* 0x0000000000067805 */ /* 0x000fe4000001ff00 */
[----:B------:R-:W-:Y:S01]  /*e0f0*/  CS2R R28, SRZ ;  /* 0x00000000001c7805 */ /* 0x000fe2000001ff00 */
[----:B------:R-:W-:Y:S02]  /*e100*/  @!P0 IMAD.WIDE R12, R18, 0x2, R20 ;  /* 0x00000002120c8825 */ /* 0x000fe400078e0214 */
[----:B------:R-:W-:-:S04]  /*e110*/  @!P1 SHF.L.U32 R43, R227, 0x3, RZ ;  /* 0x00000003e32b9819 */ /* 0x000fc800000006ff */
[----:B------:R-:W-:Y:S01]  /*e120*/  @!P2 IMAD.SHL.U32 R45, R228, 0x8, RZ ;  /* 0x00000008e42da824 */ /* 0x000fe200078e00ff */
[----:B------:R0:W5:Y:S01]  /*e130*/  @!P0 LD.E.128 R24, desc[UR56][R12.64] ;  /* 0x000000380c188980 */ /* 0x000162000c101d00 */
[----:B------:R-:W-:Y:S01]  /*e140*/  CS2R R30, SRZ ;  /* 0x00000000001e7805 */ /* 0x000fe2000001ff00 */
[--C-:B------:R-:W-:Y:S01]  /*e150*/  @!P1 IMAD.WIDE R40, R43, 0x2, R20.reuse ;  /* 0x000000022b289825 */ /* 0x100fe200078e0214 */
[----:B------:R-:W-:Y:S02]  /*e160*/  CS2R R8, SRZ ;  /* 0x0000000000087805 */ /* 0x000fe4000001ff00 */
[----:B------:R-:W-:Y:S02]  /*e170*/  CS2R R10, SRZ ;  /* 0x00000000000a7805 */ /* 0x000fe4000001ff00 */
[----:B------:R-:W-:Y:S01]  /*e180*/  CS2R R32, SRZ ;  /* 0x0000000000207805 */ /* 0x000fe2000001ff00 */
[----:B------:R-:W-:Y:S01]  /*e190*/  @!P2 IMAD.WIDE R20, R45, 0x2, R20 ;  /* 0x000000022d14a825 */ /* 0x000fe200078e0214 */
[----:B------:R-:W-:-:S02]  /*e1a0*/  CS2R R34, SRZ ;  /* 0x0000000000227805 */ /* 0x000fc4000001ff00 */
[----:B------:R-:W-:Y:S01]  /*e1b0*/  CS2R R14, SRZ ;  /* 0x00000000000e7805 */ /* 0x000fe2000001ff00 */
[----:B------:R1:W5:Y:S01]  /*e1c0*/  @!P1 LD.E.128 R28, desc[UR56][R40.64] ;  /* 0x00000038281c9980 */ /* 0x000362000c101d00 */
[--C-:B------:R-:W-:Y:S01]  /*e1d0*/  @!P1 IMAD.WIDE R42, R43, 0x2, R38.reuse ;  /* 0x000000022b2a9825 */ /* 0x100fe200078e0226 */
[----:B0-----:R-:W-:Y:S02]  /*e1e0*/  CS2R R12, SRZ ;  /* 0x00000000000c7805 */ /* 0x001fe4000001ff00 */
[----:B------:R1:W5:Y:S01]  /*e1f0*/  @!P2 LD.E.128 R32, desc[UR56][R20.64] ;  /* 0x000000381420a980 */ /* 0x000362000c101d00 */
[----:B------:R-:W-:-:S03]  /*e200*/  @!P2 IMAD.WIDE R44, R45, 0x2, R38 ;  /* 0x000000022d2ca825 */ /* 0x000fc600078e0226 */
[----:B------:R1:W5:Y:S01]  /*e210*/  @!P1 LD.E.128 R8, desc[UR56][R42.64] ;  /* 0x000000382a089980 */ /* 0x000362000c101d00 */
[----:B------:R-:W-:-:S03]  /*e220*/  @!P0 IMAD.WIDE R38, R18, 0x2, R38 ;  /* 0x0000000212268825 */ /* 0x000fc600078e0226 */
[----:B------:R1:W5:Y:S04]  /*e230*/  @!P2 LD.E.128 R12, desc[UR56][R44.64] ;  /* 0x000000382c0ca980 */ /* 0x000368000c101d00 */
[----:B------:R1:W5:Y:S02]  /*e240*/  @!P0 LD.E.128 R4, desc[UR56][R38.64] ;  /* 0x0000003826048980 */ /* 0x000364000c101d00 */
.L_x_577:
[----:B------:R-:W-:Y:S05]  /*e250*/  BSYNC B1 ;  /* 0x0000000000017941 */ /* 0x000fea0003800000 */
.L_x_576:
[----:B-----5:R-:W-:Y:S01]  /*e260*/  IMAD.MOV.U32 R3, RZ, RZ, R24 ;  /* 0x000000ffff037224 */ /* 0x020fe200078e0018 */
[----:B------:R-:W-:Y:S01]  /*e270*/  SHF.R.U64 R50, R32, 0x10, R33 ;  /* 0x0000001020327819 */ /* 0x000fe20000001221 */
[----:B------:R-:W-:Y:S01]  /*e280*/  IMAD.MOV.U32 R37, RZ, RZ, R25 ;  /* 0x000000ffff257224 */ /* 0x000fe200078e0019 */
[--C-:B------:R-:W-:Y:S01]  /*e290*/  SHF.R.U32.HI R51, RZ, 0x10, R33.reuse ;  /* 0x00000010ff337819 */ /* 0x100fe20000011621 */
[----:B-1----:R-:W-:Y:S01]  /*e2a0*/  IMAD.MOV.U32 R40, RZ, RZ, R33 ;  /* 0x000000ffff287224 */ /* 0x002fe200078e0021 */
[----:B------:R-:W-:Y:S01]  /*e2b0*/  MOV R33, R34 ;  /* 0x0000002200217202 */ /* 0x000fe20000000f00 */
[----:B------:R-:W-:Y:S01]  /*e2c0*/  IMAD.MOV.U32 R20, RZ, RZ, R5 ;  /* 0x000000ffff147224 */ /* 0x000fe200078e0005 */
[----:B------:R-:W-:Y:S01]  /*e2d0*/  SHF.R.U64 R52, R34, 0x10, R35 ;  /* 0x0000001022347819 */ /* 0x000fe20000001223 */
[----:B------:R-:W-:Y:S01]  /*e2e0*/  IMAD.MOV.U32 R39, RZ, RZ, R4 ;  /* 0x000000ffff277224 */ /* 0x000fe200078e0004 */
[----:B------:R-:W-:Y:S01]  /*e2f0*/  PRMT R34, R3, 0x5410, R37 ;  /* 0x0000541003227816 */ /* 0x000fe20000000025 */
[----:B------:R-:W-:Y:S01]  /*e300*/  IMAD.MOV.U32 R42, RZ, RZ, R35 ;  /* 0x000000ffff2a7224 */ /* 0x000fe200078e0023 */
[----:B------:R-:W-:Y:S01]  /*e310*/  LEA.HI R3, R206, R206, RZ, 0x1 ;  /* 0x000000cece037211 */ /* 0x000fe200078f08ff */
[----:B------:R-:W-:Y:S01]  /*e320*/  BSSY B1, `(.L_x_578) ;  /* 0x0000044000017945 */ /* 0x000fe20003800000 */
[----:B------:R-:W-:Y:S01]  /*e330*/  SHF.R.U64 R54, R4, 0x10, R5 ;  /* 0x0000001004367819 */ /* 0x000fe20000001205 */
[----:B------:R-:W-:Y:S01]  /*e340*/  IMAD.MOV.U32 R4, RZ, RZ, R7 ;  /* 0x000000ffff047224 */ /* 0x000fe200078e0007 */
[----:B------:R-:W-:-:S02]  /*e350*/  LOP3.LUT R3, R3, 0xfffffffe, RZ, 0xc0, !PT ;  /* 0xfffffffe03037812 */ /* 0x000fc400078ec0ff */
[----:B------:R-:W-:Y:S02]  /*e360*/  SHF.R.U32.HI R55, RZ, 0x10, R5 ;  /* 0x00000010ff377819 */ /* 0x000fe40000011605 */
[----:B------:R-:W-:Y:S01]  /*e370*/  SHF.R.U64 R38, R24, 0x10, R25 ;  /* 0x0000001018267819 */ /* 0x000fe20000001219 */
[----:B------:R-:W-:Y:S01]  /*e380*/  IMAD.IADD R3, R206, 0x1, -R3 ;  /* 0x00000001ce037824 */ /* 0x000fe200078e0a03 */
[----:B------:R-:W-:Y:S01]  /*e390*/  SHF.R.U32.HI R43, RZ, 0x10, R25 ;  /* 0x00000010ff2b7819 */ /* 0x000fe20000011619 */
[--C-:B------:R-:W-:Y:S01]  /*e3a0*/  IMAD.MOV.U32 R25, RZ, RZ, R27.reuse ;  /* 0x000000ffff197224 */ /* 0x100fe200078e001b */
[--C-:B------:R-:W-:Y:S02]  /*e3b0*/  SHF.R.U64 R44, R26, 0x10, R27.reuse ;  /* 0x000000101a2c7819 */ /* 0x100fe4000000121b */
[----:B------:R-:W-:Y:S02]  /*e3c0*/  SHF.L.U32 R5, R3, 0x1f, RZ ;  /* 0x0000001f03057819 */ /* 0x000fe400000006ff */
[----:B------:R-:W-:Y:S01]  /*e3d0*/  SHF.R.U32.HI R45, RZ, 0x10, R27 ;  /* 0x00000010ff2d7819 */ /* 0x000fe2000001161b */
[--C-:B------:R-:W-:Y:S01]  /*e3e0*/  IMAD.MOV.U32 R27, RZ, RZ, R29.reuse ;  /* 0x000000ffff1b7224 */ /* 0x100fe200078e001d */
[----:B------:R-:W0:Y:S01]  /*e3f0*/  SYNCS.PHASECHK.TRANS64.TRYWAIT P0, [R2+URZ+0x34800], R5 ;  /* 0x03480005020075a7 */ /* 0x000e22000800017f */
[----:B------:R-:W-:Y:S01]  /*e400*/  MOV R24, R26 ;  /* 0x0000001a00187202 */ /* 0x000fe20000000f00 */
[----:B------:R-:W-:Y:S01]  /*e410*/  IMAD.MOV.U32 R26, RZ, RZ, R28 ;  /* 0x000000ffff1a7224 */ /* 0x000fe200078e001c */
[----:B------:R-:W-:-:S02]  /*e420*/  SHF.R.U64 R46, R28, 0x10, R29 ;  /* 0x000000101c2e7819 */ /* 0x000fc4000000121d */
[----:B------:R-:W-:Y:S01]  /*e430*/  SHF.R.U32.HI R47, RZ, 0x10, R29 ;  /* 0x00000010ff2f7819 */ /* 0x000fe2000001161d */
[--C-:B------:R-:W-:Y:S01]  /*e440*/  IMAD.MOV.U32 R29, RZ, RZ, R31.reuse ;  /* 0x000000ffff1d7224 */ /* 0x100fe200078e001f */
[--C-:B------:R-:W-:Y:S02]  /*e450*/  SHF.R.U64 R48, R30, 0x10, R31.reuse ;  /* 0x000000101e307819 */ /* 0x100fe4000000121f */
[----:B------:R-:W-:Y:S01]  /*e460*/  SHF.R.U32.HI R49, RZ, 0x10, R31 ;  /* 0x00000010ff317819 */ /* 0x000fe2000001161f */
[----:B------:R-:W-:Y:S01]  /*e470*/  IMAD.MOV.U32 R31, RZ, RZ, R32 ;  /* 0x000000ffff1f7224 */ /* 0x000fe200078e0020 */
[----:B------:R-:W-:Y:S01]  /*e480*/  MOV R28, R30 ;  /* 0x0000001e001c7202 */ /* 0x000fe20000000f00 */
[----:B------:R-:W-:Y:S01]  /*e490*/  IMAD.MOV.U32 R30, RZ, RZ, R8 ;  /* 0x000000ffff1e7224 */ /* 0x000fe200078e0008 */
[----:B------:R-:W-:Y:S02]  /*e4a0*/  MOV R41, R6 ;  /* 0x0000000600297202 */ /* 0x000fe40000000f00 */
[----:B------:R-:W-:Y:S01]  /*e4b0*/  SHF.R.U64 R56, R6, 0x10, R7 ;  /* 0x0000001006387819 */ /* 0x000fe20000001207 */
[----:B------:R-:W-:Y:S01]  /*e4c0*/  IMAD.MOV.U32 R6, RZ, RZ, R9 ;  /* 0x000000ffff067224 */ /* 0x000fe200078e0009 */
[----:B------:R-:W-:Y:S01]  /*e4d0*/  SHF.R.U32.HI R57, RZ, 0x10, R7 ;  /* 0x00000010ff397819 */ /* 0x000fe20000011607 */
[----:B------:R-:W-:Y:S01]  /*e4e0*/  IMAD.MOV.U32 R7, RZ, RZ, R11 ;  /* 0x000000ffff077224 */ /* 0x000fe200078e000b */
[--C-:B------:R-:W-:Y:S01]  /*e4f0*/  SHF.R.U64 R58, R8, 0x10, R9.reuse ;  /* 0x00000010083a7819 */ /* 0x100fe20000001209 */
[----:B------:R-:W-:Y:S01]  /*e500*/  IMAD.MOV.U32 R8, RZ, RZ, R12 ;  /* 0x000000ffff087224 */ /* 0x000fe200078e000c */
[----:B------:R-:W-:Y:S01]  /*e510*/  SHF.R.U32.HI R59, RZ, 0x10, R9 ;  /* 0x00000010ff3b7819 */ /* 0x000fe20000011609 */
[----:B------:R-:W-:Y:S01]  /*e520*/  IMAD.MOV.U32 R9, RZ, RZ, R13 ;  /* 0x000000ffff097224 */ /* 0x000fe200078e000d */
[----:B------:R-:W-:-:S02]  /*e530*/  MOV R32, R10 ;  /* 0x0000000a00207202 */ /* 0x000fc40000000f00 */
[----:B------:R-:W-:Y:S01]  /*e540*/  SHF.R.U64 R60, R10, 0x10, R11 ;  /* 0x000000100a3c7819 */ /* 0x000fe2000000120b */
[----:B------:R-:W-:Y:S01]  /*e550*/  IMAD.MOV.U32 R10, RZ, RZ, R15 ;  /* 0x000000ffff0a7224 */ /* 0x000fe200078e000f */
[----:B------:R-:W-:Y:S02]  /*e560*/  SHF.R.U32.HI R53, RZ, 0x10, R35 ;  /* 0x00000010ff357819 */ /* 0x000fe40000011623 */
[----:B------:R-:W-:Y:S02]  /*e570*/  SHF.R.U32.HI R11, RZ, 0x10, R11 ;  /* 0x00000010ff0b7819 */ /* 0x000fe4000001160b */
[--C-:B------:R-:W-:Y:S02]  /*e580*/  SHF.R.U64 R61, R12, 0x10, R13.reuse ;  /* 0x000000100c3d7819 */ /* 0x100fe4000000120d */
[----:B------:R-:W-:Y:S02]  /*e590*/  SHF.R.U32.HI R62, RZ, 0x10, R13 ;  /* 0x00000010ff3e7819 */ /* 0x000fe4000001160d */
[----:B------:R-:W-:-:S02]  /*e5a0*/  MOV R21, R14 ;  /* 0x0000000e00157202 */ /* 0x000fc40000000f00 */
[----:B------:R-:W-:Y:S02]  /*e5b0*/  VIMNMX R0, R0, 0x80, PT ;  /* 0x0000008000007848 */ /* 0x000fe40003fe0100 */
[--C-:B------:R-:W-:Y:S02]  /*e5c0*/  SHF.R.U64 R63, R14, 0x10, R15.reuse ;  /* 0x000000100e3f7819 */ /* 0x100fe4000000120f */
[----:B------:R-:W-:Y:S02]  /*e5d0*/  SHF.R.U32.HI R64, RZ, 0x10, R15 ;  /* 0x00000010ff407819 */ /* 0x000fe4000001160f */
        /* <DEDUP_REMOVED lines=19> */
[----:B------:R-:W-:Y:S02]  /*e710*/  ISETP.GE.AND P1, PT, R17, R0, PT ;  /* 0x000000001100720c */ /* 0x000fe40003f26270 */
[----:B------:R-:W-:-:S02]  /*e720*/  PRMT R15, R8, 0x5410, R9 ;  /* 0x00005410080f7816 */ /* 0x000fc40000000009 */
[----:B------:R-:W-:Y:S02]  /*e730*/  PRMT R20, R61, 0x5410, R62 ;  /* 0x000054103d147816 */ /* 0x000fe4000000003e */
[----:B------:R-:W-:Y:S01]  /*e740*/  PRMT R21, R21, 0x5410, R10 ;  /* 0x0000541015157816 */ /* 0x000fe2000000000a */
[----:B0-----:R-:W-:Y:S06]  /*e750*/  @!P0 BRA `(.L_x_579) ;  /* 0x0000013400248947 */ /* 0x001fec0003800000 */
.L_x_812:
[----:B------:R-:W-:Y:S05]  /*e760*/  BSYNC B1 ;  /* 0x0000000000017941 */ /* 0x000fea0003800000 */
.L_x_578:
[----:B------:R-:W-:Y:S01]  /*e770*/  BSSY B1, `(.L_x_580) ;  /* 0x000011b000017945 */ /* 0x000fe20003800000 */
[----:B------:R-:W-:-:S03]  /*e780*/  PRMT R24, R63, 0x5410, R64 ;  /* 0x000054103f187816 */ /* 0x000fc60000000040 */
[----:B------:R-:W-:Y:S05]  /*e790*/  @P1 BRA `(.L_x_581) ;  /* 0x0000001000601947 */ /* 0x000fea0003800000 */
[----:B------:R-:W1:Y:S01]  /*e7a0*/  LDC R25, c[0x0][0x3f4] ;  /* 0x0000fd00ff197b82 */ /* 0x000e620000000800 */
[C---:B------:R-:W-:Y:S01]  /*e7b0*/  VIADD R4, R18.reuse, 0x20 ;  /* 0x0000002012047836 */ /* 0x040fe20000000000 */
[C---:B------:R-:W-:Y:S01]  /*e7c0*/  IADD3 R6, R18.reuse, 0x40, RZ ;  /* 0x0000004012067810 */ /* 0x040fe20007ffe0ff */
[----:B------:R-:W-:Y:S01]  /*e7d0*/  BSSY B2, `(.L_x_582) ;  /* 0x0000060000027945 */ /* 0x000fe20003800000 */
[-C--:B-1----:R-:W-:Y:S02]  /*e7e0*/  ISETP.GE.AND P0, PT, R18, R25.reuse, PT ;  /* 0x000000191200720c */ /* 0x082fe40003f06270 */
[-C--:B------:R-:W-:Y:S02]  /*e7f0*/  ISETP.GE.AND P1, PT, R4, R25.reuse, PT ;  /* 0x000000190400720c */ /* 0x080fe40003f26270 */
[----:B------:R-:W-:-:S09]  /*e800*/  ISETP.GE.AND P2, PT, R6, R25, PT ;  /* 0x000000190600720c */ /* 0x000fd20003f46270 */
[----:B------:R-:W-:Y:S05]  /*e810*/  @P0 BRA `(.L_x_583) ;  /* 0x00000004006c0947 */ /* 0x000fea0003800000 */
[----:B------:R-:W-:Y:S01]  /*e820*/  LEA.HI R6, R25, R226, RZ, 0x1d ;  /* 0x000000e219067211 */ /* 0x000fe200078fe8ff */
[----:B------:R-:W-:Y:S01]  /*e830*/  HADD2.F32 R54, -RZ, R34.H0_H0 ;  /* 0x20000022ff367230 */ /* 0x000fe20000004100 */
[----:B------:R-:W-:Y:S01]  /*e840*/  LOP3.LUT R4, R191, 0x38, R18, 0xf8, !PT ;  /* 0x00000038bf047812 */ /* 0x000fe200078ef812 */
[--C-:B------:R-:W-:Y:S01]  /*e850*/  HADD2.F32 R56, -RZ, R39.reuse.H0_H0 ;  /* 0x20000027ff387230 */ /* 0x100fe20000004100 */
[----:B0-----:R-:W-:Y:S01]  /*e860*/  SHF.R.S32.HI R5, RZ, 0x1f, R6 ;  /* 0x0000001fff057819 */ /* 0x001fe20000011406 */
[----:B------:R-:W-:Y:S02]  /*e870*/  HADD2.F32 R53, -RZ, R40.H0_H0 ;  /* 0x20000028ff357230 */ /* 0x000fe40000004100 */
[----:B------:R-:W-:Y:S01]  /*e880*/  HADD2.F32 R55, -RZ, R39.H1_H1 ;  /* 0x30000027ff377230 */ /* 0x000fe20000004100 */
[----:B------:R-:W-:Y:S01]  /*e890*/  LEA.HI R7, R5, R6, RZ, 0x3 ;  /* 0x0000000605077211 */ /* 0x000fe200078f18ff */
[----:B------:R-:W-:Y:S01]  /*e8a0*/  IMAD.SHL.U32 R6, R6, 0x8, RZ ;  /* 0x0000000806067824 */ /* 0x000fe200078e00ff */
[----:B------:R-:W-:-:S03]  /*e8b0*/  LOP3.LUT R5, R4, R193, RZ, 0x3c, !PT ;  /* 0x000000c104057212 */ /* 0x000fc600078e3cff */
[----:B------:R-:W-:Y:S01]  /*e8c0*/  IMAD.SHL.U32 R7, R7, 0x400, RZ ;  /* 0x0000040007077824 */ /* 0x000fe200078e00ff */
[----:B------:R-:W-:Y:S01]  /*e8d0*/  LOP3.LUT R6, R191, 0x38, R6, 0xf8, !PT ;  /* 0x00000038bf067812 */ /* 0x000fe200078ef806 */
[----:B------:R-:W-:-:S03]  /*e8e0*/  IMAD R5, R192, 0x200, R5 ;  /* 0x00000200c0057824 */ /* 0x000fc600078e0205 */
[----:B------:R-:W-:Y:S02]  /*e8f0*/  LOP3.LUT R7, R7, 0x7fffe000, RZ, 0xc0, !PT ;  /* 0x7fffe00007077812 */ /* 0x000fe400078ec0ff */
[----:B------:R-:W-:Y:S02]  /*e900*/  LOP3.LUT R9, R6, R193, RZ, 0x3c, !PT ;  /* 0x000000c106097212 */ /* 0x000fe400078e3cff */
[----:B------:R-:W-:Y:S01]  /*e910*/  LEA R43, R5, R2, 0x1 ;  /* 0x00000002052b7211 */ /* 0x000fe200078e08ff */
[----:B------:R-:W-:-:S04]  /*e920*/  IMAD R8, R192, 0x200, R7 ;  /* 0x00000200c0087824 */ /* 0x000fc800078e0207 */
[----:B------:R-:W-:Y:S01]  /*e930*/  IMAD.IADD R9, R8, 0x1, R9 ;  /* 0x0000000108097824 */ /* 0x000fe200078e0209 */
[----:B------:R-:W0:Y:S03]  /*e940*/  LDS.128 R4, [R43+0x10400] ;  /* 0x010400002b047984 */ /* 0x000e260000000c00 */
[----:B------:R-:W-:-:S05]  /*e950*/  IMAD R44, R9, 0x2, R2 ;  /* 0x00000002092c7824 */ /* 0x000fca00078e0202 */
[----:B------:R-:W1:Y:S01]  /*e960*/  LDS.128 R8, [R44+0x10400] ;  /* 0x010400002c087984 */ /* 0x000e620000000c00 */
[--C-:B0-----:R-:W-:Y:S02]  /*e970*/  HADD2.F32 R45, -RZ, R4.reuse.H0_H0 ;  /* 0x20000004ff2d7230 */ /* 0x101fe40000004100 */
[----:B------:R-:W-:Y:S02]  /*e980*/  HADD2.F32 R4, -RZ, R4.H1_H1 ;  /* 0x30000004ff047230 */ /* 0x000fe40000004100 */
[--C-:B------:R-:W-:Y:S02]  /*e990*/  HADD2.F32 R46, -RZ, R5.reuse.H0_H0 ;  /* 0x20000005ff2e7230 */ /* 0x100fe40000004100 */
[----:B------:R-:W-:Y:S02]  /*e9a0*/  HADD2.F32 R5, -RZ, R5.H1_H1 ;  /* 0x30000005ff057230 */ /* 0x000fe40000004100 */
[--C-:B-1----:R-:W-:Y:S02]  /*e9b0*/  HADD2.F32 R49, -RZ, R8.reuse.H0_H0 ;  /* 0x20000008ff317230 */ /* 0x102fe40000004100 */
[----:B------:R-:W-:-:S02]  /*e9c0*/  HADD2.F32 R8, -RZ, R8.H1_H1 ;  /* 0x30000008ff087230 */ /* 0x000fc40000004100 */
[----:B------:R-:W-:Y:S02]  /*e9d0*/  HADD2.F32 R50, -RZ, R9.H0_H0 ;  /* 0x20000009ff327230 */ /* 0x000fe40000004100 */
[C---:B------:R-:W-:Y:S01]  /*e9e0*/  FMUL.FTZ R58, R49.reuse, R56 ;  /* 0x00000038313a7220 */ /* 0x040fe20000410000 */
[-C--:B------:R-:W-:Y:S01]  /*e9f0*/  FMUL.FTZ R60, R49, R54.reuse ;  /* 0x00000036313c7220 */ /* 0x080fe20000410000 */
[----:B------:R-:W-:Y:S02]  /*ea00*/  HADD2.F32 R49, -RZ, R35.H0_H0 ;  /* 0x20000023ff317230 */ /* 0x000fe40000004100 */
[C---:B------:R-:W-:Y:S01]  /*ea10*/  FMUL.FTZ R57, R8.reuse, R53 ;  /* 0x0000003508397220 */ /* 0x040fe20000410000 */
[C---:B------:R-:W-:Y:S01]  /*ea20*/  FFMA.FTZ R58, R45.reuse, R54, -R58 ;  /* 0x000000362d3a7223 */ /* 0x040fe2000001083a */
[----:B------:R-:W-:Y:S01]  /*ea30*/  FFMA.FTZ R60, R45, R56, R60 ;  /* 0x000000382d3c7223 */ /* 0x000fe2000001003c */
[----:B------:R-:W-:Y:S02]  /*ea40*/  HADD2.F32 R45, -RZ, R34.H1_H1 ;  /* 0x30000022ff2d7230 */ /* 0x000fe40000004100 */
[-C--:B------:R-:W-:Y:S01]  /*ea50*/  FMUL.FTZ R59, R8, R49.reuse ;  /* 0x00000031083b7220 */ /* 0x080fe20000410000 */
[----:B------:R-:W-:Y:S01]  /*ea60*/  FFMA.FTZ R57, R4, R49, -R57 ;  /* 0x0000003104397223 */ /* 0x000fe20000010839 */
[----:B------:R-:W-:Y:S01]  /*ea70*/  FMUL.FTZ R49, R50, R55 ;  /* 0x0000003732317220 */ /* 0x000fe20000410000 */
[----:B------:R-:W-:-:S02]  /*ea80*/  HADD2.F32 R9, -RZ, R9.H1_H1 ;  /* 0x30000009ff097230 */ /* 0x000fc40000004100 */
[----:B------:R-:W-:Y:S01]  /*ea90*/  FMUL.FTZ R50, R50, R45 ;  /* 0x0000002d32327220 */ /* 0x000fe20000410000 */
[----:B------:R-:W-:Y:S02]  /*eaa0*/  HADD2.F32 R54, -RZ, R40.H1_H1 ;  /* 0x30000028ff367230 */ /* 0x000fe40000004100 */
[----:B------:R-:W-:Y:S01]  /*eab0*/  FFMA.FTZ R59, R4, R53, R59 ;  /* 0x00000035043b7223 */ /* 0x000fe2000001003b */
[----:B------:R-:W-:Y:S02]  /*eac0*/  HADD2.F32 R4, -RZ, R35.H1_H1 ;  /* 0x30000023ff047230 */ /* 0x000fe40000004100 */
[C---:B------:R-:W-:Y:S01]  /*ead0*/  FFMA.FTZ R49, R46.reuse, R45, -R49 ;  /* 0x0000002d2e317223 */ /* 0x040fe20000010831 */
[----:B------:R-:W-:Y:S01]  /*eae0*/  FFMA.FTZ R50, R46, R55, R50 ;  /* 0x000000372e327223 */ /* 0x000fe20000010032 */
[----:B------:R-:W-:Y:S02]  /*eaf0*/  HADD2.F32 R51, -RZ, R10.H0_H0 ;  /* 0x2000000aff337230 */ /* 0x000fe40000004100 */
[----:B------:R-:W-:Y:S01]  /*eb00*/  FMUL.FTZ R56, R9, R54 ;  /* 0x0000003609387220 */ /* 0x000fe20000410000 */
[----:B------:R-:W-:-:S02]  /*eb10*/  HADD2.F32 R8, -RZ, R37.H0_H0 ;  /* 0x20000025ff087230 */ /* 0x000fc40000004100 */
[-C--:B------:R-:W-:Y:S01]  /*eb20*/  FMUL.FTZ R62, R9, R4.reuse ;  /* 0x00000004093e7220 */ /* 0x080fe20000410000 */
[----:B------:R-:W-:Y:S02]  /*eb30*/  HADD2.F32 R46, -RZ, R41.H0_H0 ;  /* 0x20000029ff2e7230 */ /* 0x000fe40000004100 */
[----:B------:R-:W-:Y:S01]  /*eb40*/  FFMA.FTZ R56, R5, R4, -R56 ;  /* 0x0000000405387223 */ /* 0x000fe20000010838 */
[----:B------:R-:W-:Y:S02]  /*eb50*/  HADD2.F32 R10, -RZ, R10.H1_H1 ;  /* 0x3000000aff0a7230 */ /* 0x000fe40000004100 */
[C---:B------:R-:W-:Y:S01]  /*eb60*/  FMUL.FTZ R55, R51.reuse, R8 ;  /* 0x0000000833377220 */ /* 0x040fe20000410000 */
[----:B------:R-:W-:Y:S02]  /*eb70*/  HADD2.F32 R45, -RZ, R42.H0_H0 ;  /* 0x2000002aff2d7230 */ /* 0x000fe40000004100 */
[----:B------:R-:W-:Y:S01]  /*eb80*/  FMUL.FTZ R4, R51, R46 ;  /* 0x0000002e33047220 */ /* 0x000fe20000410000 */
[----:B------:R-:W-:-:S02]  /*eb90*/  HADD2.F32 R47, -RZ, R6.H0_H0 ;  /* 0x20000006ff2f7230 */ /* 0x000fc40000004100 */
[----:B------:R-:W-:Y:S01]  /*eba0*/  FFMA.FTZ R51, R5, R54, R62 ;  /* 0x0000003605337223 */ /* 0x000fe2000001003e */
[----:B------:R-:W-:Y:S02]  /*ebb0*/  HADD2.F32 R9, -RZ, R38.H0_H0 ;  /* 0x20000026ff097230 */ /* 0x000fe40000004100 */
[C---:B------:R-:W-:Y:S01]  /*ebc0*/  FMUL.FTZ R5, R10.reuse, R45 ;  /* 0x0000002d0a057220 */ /* 0x040fe20000410000 */
[----:B------:R-:W-:Y:S02]  /*ebd0*/  HADD2.F32 R6, -RZ, R6.H1_H1 ;  /* 0x30000006ff067230 */ /* 0x000fe40000004100 */
[C---:B------:R-:W-:Y:S01]  /*ebe0*/  FFMA.FTZ R53, R47.reuse, R8, -R4 ;  /* 0x000000082f357223 */ /* 0x040fe20000010804 */
[----:B------:R-:W-:Y:S01]  /*ebf0*/  FFMA.FTZ R55, R47, R46, R55 ;  /* 0x0000002e2f377223 */ /* 0x000fe20000010037 */
[-C--:B------:R-:W-:Y:S01]  /*ec00*/  FMUL.FTZ R47, R10, R9.reuse ;  /* 0x000000090a2f7220 */ /* 0x080fe20000410000 */
[----:B------:R-:W-:Y:S02]  /*ec10*/  HADD2.F32 R52, -RZ, R11.H0_H0 ;  /* 0x2000000bff347230 */ /* 0x000fe40000004100 */
[----:B------:R-:W-:Y:S01]  /*ec20*/  FFMA.FTZ R10, R6, R9, -R5 ;  /* 0x00000009060a7223 */ /* 0x000fe20000010805 */
[----:B------:R-:W-:-:S02]  /*ec30*/  HADD2.F32 R9, -RZ, R41.H1_H1 ;  /* 0x30000029ff097230 */ /* 0x000fc40000004100 */
[----:B------:R-:W-:Y:S01]  /*ec40*/  FFMA.FTZ R46, R6, R45, R47 ;  /* 0x0000002d062e7223 */ /* 0x000fe2000001002f */
[----:B------:R-:W-:Y:S02]  /*ec50*/  HADD2.F32 R5, -RZ, R37.H1_H1 ;  /* 0x30000025ff057230 */ /* 0x000fe40000004100 */
[----:B------:R-:W-:Y:S02]  /*ec60*/  HADD2.F32 R11, -RZ, R11.H1_H1 ;  /* 0x3000000bff0b7230 */ /* 0x000fe40000004100 */
[C---:B------:R-:W-:Y:S01]  /*ec70*/  FMUL.FTZ R45, R52.reuse, R9 ;  /* 0x00000009342d7220 */ /* 0x040fe20000410000 */
[----:B------:R-:W-:Y:S02]  /*ec80*/  HADD2.F32 R8, -RZ, R42.H1_H1 ;  /* 0x3000002aff087230 */ /* 0x000fe40000004100 */
[----:B------:R-:W-:Y:S01]  /*ec90*/  FMUL.FTZ R52, R52, R5 ;  /* 0x0000000534347220 */ /* 0x000fe20000410000 */
[----:B------:R-:W-:Y:S02]  /*eca0*/  HADD2.F32 R4, -RZ, R38.H1_H1 ;  /* 0x30000026ff047230 */ /* 0x000fe40000004100 */
[----:B------:R-:W-:-:S02]  /*ecb0*/  HADD2.F32 R48, -RZ, R7.H0_H0 ;  /* 0x20000007ff307230 */ /* 0x000fc40000004100 */
[C---:B------:R-:W-:Y:S01]  /*ecc0*/  FMUL.FTZ R6, R11.reuse, R8 ;  /* 0x000000080b067220 */ /* 0x040fe20000410000 */
[----:B------:R-:W-:Y:S02]  /*ecd0*/  HADD2.F32 R7, -RZ, R7.H1_H1 ;  /* 0x30000007ff077230 */ /* 0x000fe40000004100 */
[-C--:B------:R-:W-:Y:S01]  /*ece0*/  FMUL.FTZ R47, R11, R4.reuse ;  /* 0x000000040b2f7220 */ /* 0x080fe20000410000 */
[C---:B------:R-:W-:Y:S01]  /*ecf0*/  FFMA.FTZ R45, R48.reuse, R5, -R45 ;  /* 0x00000005302d7223 */ /* 0x040fe2000001082d */
[----:B------:R-:W-:Y:S01]  /*ed00*/  FFMA.FTZ R11, R48, R9, R52 ;  /* 0x00000009300b7223 */ /* 0x000fe20000010034 */
[C---:B------:R-:W-:Y:S01]  /*ed10*/  FFMA.FTZ R48, R7.reuse, R4, -R6 ;  /* 0x0000000407307223 */ /* 0x040fe20000010806 */
[----:B------:R-:W-:Y:S01]  /*ed20*/  FFMA.FTZ R52, R7, R8, R47 ;  /* 0x0000000807347223 */ /* 0x000fe2000001002f */
[----:B------:R-:W-:Y:S02]  /*ed30*/  F2FP.F16.F32.PACK_AB R4, R57, R58 ;  /* 0x0000003a3904723e */ /* 0x000fe400000000ff */
[----:B------:R-:W-:-:S02]  /*ed40*/  F2FP.F16.F32.PACK_AB R5, R56, R49 ;  /* 0x000000313805723e */ /* 0x000fc400000000ff */
[----:B------:R-:W-:Y:S02]  /*ed50*/  F2FP.F16.F32.PACK_AB R6, R10, R53 ;  /* 0x000000350a06723e */ /* 0x000fe400000000ff */
[----:B------:R-:W-:Y:S02]  /*ed60*/  F2FP.F16.F32.PACK_AB R7, R48, R45 ;  /* 0x0000002d3007723e */ /* 0x000fe400000000ff */
[----:B------:R-:W-:Y:S02]  /*ed70*/  F2FP.F16.F32.PACK_AB R8, R59, R60 ;  /* 0x0000003c3b08723e */ /* 0x000fe400000000ff */
[----:B------:R-:W-:Y:S01]  /*ed80*/  F2FP.F16.F32.PACK_AB R9, R51, R50 ;  /* 0x000000323309723e */ /* 0x000fe200000000ff */
[----:B------:R1:W-:Y:S01]  /*ed90*/  STS.128 [R43+0x10400], R4 ;  /* 0x010400042b007388 */ /* 0x0003e20000000c00 */
[----:B------:R-:W-:Y:S02]  /*eda0*/  F2FP.F16.F32.PACK_AB R10, R46, R55 ;  /* 0x000000372e0a723e */ /* 0x000fe400000000ff */
[----:B------:R-:W-:-:S05]  /*edb0*/  F2FP.F16.F32.PACK_AB R11, R52, R11 ;  /* 0x0000000b340b723e */ /* 0x000fca00000000ff */
[----:B------:R1:W-:Y:S02]  /*edc0*/  STS.128 [R44+0x10400], R8 ;  /* 0x010400082c007388 */ /* 0x0003e40000000c00 */
.L_x_583:
[----:B------:R-:W-:Y:S05]  /*edd0*/  BSYNC B2 ;  /* 0x0000000000027941 */ /* 0x000fea0003800000 */
.L_x_582:
[----:B------:R-:W-:Y:S04]  /*ede0*/  BSSY B2, `(.L_x_584) ;  /* 0x000005a000027945 */ /* 0x000fe80003800000 */
[----:B------:R-:W-:Y:S05]  /*edf0*/  @P1 BRA `(.L_x_585) ;  /* 0x0000000400601947 */ /* 0x000fea0003800000 */
[----:B------:R-:W2:Y:S01]  /*ee00*/  LDL R60, [R1+0x78] ;  /* 0x00007800013c7983 */ /* 0x000ea20000100800 */
[----:B-1----:R-:W-:Y:S01]  /*ee10*/  LEA.HI R4, R25, R227, RZ, 0x1d ;  /* 0x000000e319047211 */ /* 0x002fe200078fe8ff */
[----:B------:R-:W-:Y:S02]  /*ee20*/  HADD2.F32 R55, -RZ, R30.H0_H0 ;  /* 0x2000001eff377230 */ /* 0x000fe40000004100 */
[----:B------:R-:W-:Y:S01]  /*ee30*/  HADD2.F32 R53, -RZ, R26.H0_H0 ;  /* 0x2000001aff357230 */ /* 0x000fe20000004100 */
[----:B0-----:R-:W-:Y:S01]  /*ee40*/  SHF.R.S32.HI R5, RZ, 0x1f, R4 ;  /* 0x0000001fff057819 */ /* 0x001fe20000011404 */
[----:B------:R-:W-:-:S03]  /*ee50*/  HADD2.F32 R57, -RZ, R31.H0_H0 ;  /* 0x2000001fff397230 */ /* 0x000fc60000004100 */
[----:B------:R-:W-:Y:S02]  /*ee60*/  LEA.HI R5, R5, R4, RZ, 0x3 ;  /* 0x0000000405057211 */ /* 0x000fe400078f18ff */
[----:B------:R-:W-:-:S03]  /*ee70*/  SHF.L.U32 R4, R4, 0x3, RZ ;  /* 0x0000000304047819 */ /* 0x000fc600000006ff */
[----:B------:R-:W-:Y:S01]  /*ee80*/  IMAD.SHL.U32 R5, R5, 0x400, RZ ;  /* 0x0000040005057824 */ /* 0x000fe200078e00ff */
[----:B------:R-:W-:-:S04]  /*ee90*/  LOP3.LUT R4, R191, 0x38, R4, 0xf8, !PT ;  /* 0x00000038bf047812 */ /* 0x000fc800078ef804 */
[----:B------:R-:W-:Y:S02]  /*eea0*/  LOP3.LUT R5, R5, 0x7fffe000, RZ, 0xc0, !PT ;  /* 0x7fffe00005057812 */ /* 0x000fe400078ec0ff */
[----:B------:R-:W-:-:S03]  /*eeb0*/  LOP3.LUT R9, R4, R193, RZ, 0x3c, !PT ;  /* 0x000000c104097212 */ /* 0x000fc600078e3cff */
[----:B------:R-:W-:-:S04]  /*eec0*/  IMAD R8, R192, 0x200, R5 ;  /* 0x00000200c0087824 */ /* 0x000fc800078e0205 */
[----:B------:R-:W-:-:S05]  /*eed0*/  IMAD.IADD R9, R8, 0x1, R9 ;  /* 0x0000000108097824 */ /* 0x000fca00078e0209 */
[----:B------:R-:W-:-:S05]  /*eee0*/  LEA R43, R9, R2, 0x1 ;  /* 0x00000002092b7211 */ /* 0x000fca00078e08ff */
[----:B------:R-:W0:Y:S02]  /*eef0*/  LDS.128 R8, [R43+0x10400] ;  /* 0x010400002b087984 */ /* 0x000e240000000c00 */
[--C-:B0-----:R-:W-:Y:S02]  /*ef00*/  HADD2.F32 R48, -RZ, R8.reuse.H0_H0 ;  /* 0x20000008ff307230 */ /* 0x101fe40000004100 */
[----:B------:R-:W-:Y:S02]  /*ef10*/  HADD2.F32 R8, -RZ, R8.H1_H1 ;  /* 0x30000008ff087230 */ /* 0x000fe40000004100 */
[----:B------:R-:W-:Y:S02]  /*ef20*/  HADD2.F32 R49, -RZ, R9.H0_H0 ;  /* 0x20000009ff317230 */ /* 0x000fe40000004100 */
[C---:B------:R-:W-:Y:S01]  /*ef30*/  FMUL.FTZ R59, R48.reuse, R55 ;  /* 0x00000037303b7220 */ /* 0x040fe20000410000 */
[----:B------:R-:W-:Y:S01]  /*ef40*/  FMUL.FTZ R61, R48, R53 ;  /* 0x00000035303d7220 */ /* 0x000fe20000410000 */
[----:B------:R-:W-:-:S02]  /*ef50*/  HADD2.F32 R48, -RZ, R30.H1_H1 ;  /* 0x3000001eff307230 */ /* 0x000fc40000004100 */
[----:B------:R-:W-:Y:S01]  /*ef60*/  FMUL.FTZ R63, R8, R57 ;  /* 0x00000039083f7220 */ /* 0x000fe20000410000 */
[----:B------:R-:W-:Y:S02]  /*ef70*/  HADD2.F32 R9, -RZ, R9.H1_H1 ;  /* 0x30000009ff097230 */ /* 0x000fe40000004100 */
[--C-:B------:R-:W-:Y:S02]  /*ef80*/  HADD2.F32 R50, -RZ, R10.reuse.H0_H0 ;  /* 0x2000000aff327230 */ /* 0x100fe40000004100 */
[----:B------:R-:W-:Y:S01]  /*ef90*/  FMUL.FTZ R56, R49, R48 ;  /* 0x0000003031387220 */ /* 0x000fe20000410000 */
[----:B------:R-:W-:Y:S02]  /*efa0*/  HADD2.F32 R10, -RZ, R10.H1_H1 ;  /* 0x3000000aff0a7230 */ /* 0x000fe40000004100 */
[--C-:B------:R-:W-:Y:S02]  /*efb0*/  HADD2.F32 R51, -RZ, R11.reuse.H0_H0 ;  /* 0x2000000bff337230 */ /* 0x100fe40000004100 */
[----:B------:R-:W-:Y:S01]  /*efc0*/  HADD2.F32 R11, -RZ, R11.H1_H1 ;  /* 0x3000000bff0b7230 */ /* 0x000fe20000004100 */
[----:B--2---:R-:W0:Y:S02]  /*efd0*/  LDS.128 R4, [R60] ;  /* 0x000000003c047984 */ /* 0x004e240000000c00 */
[----:B0-----:R-:W-:-:S02]  /*efe0*/  HADD2.F32 R44, -RZ, R4.H0_H0 ;  /* 0x20000004ff2c7230 */ /* 0x001fc40000004100 */
[----:B------:R-:W-:Y:S02]  /*eff0*/  HADD2.F32 R4, -RZ, R4.H1_H1 ;  /* 0x30000004ff047230 */ /* 0x000fe40000004100 */
[----:B------:R-:W-:Y:S02]  /*f000*/  HADD2.F32 R45, -RZ, R5.H0_H0 ;  /* 0x20000005ff2d7230 */ /* 0x000fe40000004100 */
[C---:B------:R-:W-:Y:S01]  /*f010*/  FFMA.FTZ R59, R44.reuse, R53, -R59 ;  /* 0x000000352c3b7223 */ /* 0x040fe2000001083b */
[----:B------:R-:W-:Y:S02]  /*f020*/  HADD2.F32 R53, -RZ, R27.H0_H0 ;  /* 0x2000001bff357230 */ /* 0x000fe40000004100 */
[----:B------:R-:W-:Y:S01]  /*f030*/  FFMA.FTZ R61, R44, R55, R61 ;  /* 0x000000372c3d7223 */ /* 0x000fe2000001003d */
[----:B------:R-:W-:Y:S02]  /*f040*/  HADD2.F32 R44, -RZ, R26.H1_H1 ;  /* 0x3000001aff2c7230 */ /* 0x000fe40000004100 */
[----:B------:R-:W-:-:S02]  /*f050*/  HADD2.F32 R5, -RZ, R5.H1_H1 ;  /* 0x30000005ff057230 */ /* 0x000fc40000004100 */
[-C--:B------:R-:W-:Y:S01]  /*f060*/  FMUL.FTZ R55, R8, R53.reuse ;  /* 0x0000003508377220 */ /* 0x080fe20000410000 */
[C---:B------:R-:W-:Y:S01]  /*f070*/  FFMA.FTZ R52, R4.reuse, R53, -R63 ;  /* 0x0000003504347223 */ /* 0x040fe2000001083f */
[----:B------:R-:W-:Y:S01]  /*f080*/  FMUL.FTZ R49, R49, R44 ;  /* 0x0000002c31317220 */ /* 0x000fe20000410000 */
[----:B------:R-:W-:Y:S02]  /*f090*/  HADD2.F32 R8, -RZ, R31.H1_H1 ;  /* 0x3000001fff087230 */ /* 0x000fe40000004100 */
[----:B------:R-:W-:Y:S01]  /*f0a0*/  FFMA.FTZ R54, R4, R57, R55 ;  /* 0x0000003904367223 */ /* 0x000fe20000010037 */
[----:B------:R-:W-:Y:S02]  /*f0b0*/  HADD2.F32 R4, -RZ, R27.H1_H1 ;  /* 0x3000001bff047230 */ /* 0x000fe40000004100 */
[C---:B------:R-:W-:Y:S01]  /*f0c0*/  FFMA.FTZ R48, R45.reuse, R48, R49 ;  /* 0x000000302d307223 */ /* 0x040fe20000010031 */
[----:B------:R-:W-:Y:S02]  /*f0d0*/  HADD2.F32 R49, -RZ, R32.H0_H0 ;  /* 0x20000020ff317230 */ /* 0x000fe40000004100 */
[----:B------:R-:W-:Y:S01]  /*f0e0*/  FFMA.FTZ R56, R45, R44, -R56 ;  /* 0x0000002c2d387223 */ /* 0x000fe20000010838 */
[----:B------:R-:W-:-:S02]  /*f0f0*/  HADD2.F32 R46, -RZ, R6.H0_H0 ;  /* 0x20000006ff2e7230 */ /* 0x000fc40000004100 */
[C---:B------:R-:W-:Y:S01]  /*f100*/  FMUL.FTZ R44, R9.reuse, R8 ;  /* 0x00000008092c7220 */ /* 0x040fe20000410000 */
[----:B------:R-:W-:Y:S02]  /*f110*/  HADD2.F32 R45, -RZ, R28.H0_H0 ;  /* 0x2000001cff2d7230 */ /* 0x000fe40000004100 */
[-C--:B------:R-:W-:Y:S01]  /*f120*/  FMUL.FTZ R58, R9, R4.reuse ;  /* 0x00000004093a7220 */ /* 0x080fe20000410000 */
[----:B------:R-:W-:Y:S02]  /*f130*/  HADD2.F32 R53, -RZ, R33.H0_H0 ;  /* 0x20000021ff357230 */ /* 0x000fe40000004100 */
[C---:B------:R-:W-:Y:S01]  /*f140*/  FMUL.FTZ R63, R50.reuse, R49 ;  /* 0x00000031323f7220 */ /* 0x040fe20000410000 */
[----:B------:R-:W-:Y:S02]  /*f150*/  HADD2.F32 R9, -RZ, R29.H0_H0 ;  /* 0x2000001dff097230 */ /* 0x000fe40000004100 */
[C---:B------:R-:W-:Y:S01]  /*f160*/  FFMA.FTZ R55, R5.reuse, R4, -R44 ;  /* 0x0000000405377223 */ /* 0x040fe2000001082c */
[-C--:B------:R-:W-:Y:S01]  /*f170*/  FMUL.FTZ R50, R50, R45.reuse ;  /* 0x0000002d32327220 */ /* 0x080fe20000410000 */
[----:B------:R-:W-:Y:S01]  /*f180*/  FFMA.FTZ R57, R5, R8, R58 ;  /* 0x0000000805397223 */ /* 0x000fe2000001003a */
[----:B------:R-:W-:Y:S01]  /*f190*/  FFMA.FTZ R63, R46, R45, -R63 ;  /* 0x0000002d2e3f7223 */ /* 0x000fe2000001083f */
[----:B------:R-:W-:-:S02]  /*f1a0*/  HADD2.F32 R6, -RZ, R6.H1_H1 ;  /* 0x30000006ff067230 */ /* 0x000fc40000004100 */
[C---:B------:R-:W-:Y:S01]  /*f1b0*/  FMUL.FTZ R5, R10.reuse, R53 ;  /* 0x000000350a057220 */ /* 0x040fe20000410000 */
[----:B------:R-:W-:Y:S01]  /*f1c0*/  FMUL.FTZ R45, R10, R9 ;  /* 0x000000090a2d7220 */ /* 0x000fe20000410000 */
[----:B------:R-:W-:Y:S02]  /*f1d0*/  HADD2.F32 R10, -RZ, R32.H1_H1 ;  /* 0x30000020ff0a7230 */ /* 0x000fe40000004100 */
[----:B------:R-:W-:Y:S01]  /*f1e0*/  FFMA.FTZ R50, R46, R49, R50 ;  /* 0x000000312e327223 */ /* 0x000fe20000010032 */
[----:B------:R-:W-:Y:S02]  /*f1f0*/  HADD2.F32 R44, -RZ, R33.H1_H1 ;  /* 0x30000021ff2c7230 */ /* 0x000fe40000004100 */
[C---:B------:R-:W-:Y:S01]  /*f200*/  FFMA.FTZ R46, R6.reuse, R9, -R5 ;  /* 0x00000009062e7223 */ /* 0x040fe20000010805 */
[----:B------:R-:W-:Y:S02]  /*f210*/  HADD2.F32 R4, -RZ, R28.H1_H1 ;  /* 0x3000001cff047230 */ /* 0x000fe40000004100 */
[----:B------:R-:W-:Y:S01]  /*f220*/  FFMA.FTZ R45, R6, R53, R45 ;  /* 0x00000035062d7223 */ /* 0x000fe2000001002d */
[----:B------:R-:W-:-:S02]  /*f230*/  HADD2.F32 R8, -RZ, R29.H1_H1 ;  /* 0x3000001dff087230 */ /* 0x000fc40000004100 */
[----:B------:R-:W-:Y:S01]  /*f240*/  FMUL.FTZ R6, R51, R10 ;  /* 0x0000000a33067220 */ /* 0x000fe20000410000 */
[--C-:B------:R-:W-:Y:S02]  /*f250*/  HADD2.F32 R47, -RZ, R7.reuse.H0_H0 ;  /* 0x20000007ff2f7230 */ /* 0x100fe40000004100 */
[----:B------:R-:W-:Y:S01]  /*f260*/  FMUL.FTZ R58, R11, R44 ;  /* 0x0000002c0b3a7220 */ /* 0x000fe20000410000 */
[----:B------:R-:W-:Y:S02]  /*f270*/  HADD2.F32 R7, -RZ, R7.H1_H1 ;  /* 0x30000007ff077230 */ /* 0x000fe40000004100 */
[----:B------:R-:W-:Y:S01]  /*f280*/  FMUL.FTZ R51, R51, R4 ;  /* 0x0000000433337220 */ /* 0x000fe20000410000 */
[----:B------:R-:W-:Y:S01]  /*f290*/  FMUL.FTZ R5, R11, R8 ;  /* 0x000000080b057220 */ /* 0x000fe20000410000 */
[----:B------:R-:W-:Y:S01]  /*f2a0*/  FFMA.FTZ R11, R47, R4, -R6 ;  /* 0x000000042f0b7223 */ /* 0x000fe20000010806 */
[----:B------:R-:W-:Y:S01]  /*f2b0*/  F2FP.F16.F32.PACK_AB R4, R52, R59 ;  /* 0x0000003b3404723e */ /* 0x000fe200000000ff */
[----:B------:R-:W-:Y:S01]  /*f2c0*/  FFMA.FTZ R58, R7, R8, -R58 ;  /* 0x00000008073a7223 */ /* 0x000fe2000001083a */
[----:B------:R-:W-:Y:S01]  /*f2d0*/  FFMA.FTZ R51, R47, R10, R51 ;  /* 0x0000000a2f337223 */ /* 0x000fe20000010033 */
[----:B------:R-:W-:Y:S01]  /*f2e0*/  FFMA.FTZ R44, R7, R44, R5 ;  /* 0x0000002c072c7223 */ /* 0x000fe20000010005 */
[----:B------:R-:W-:-:S02]  /*f2f0*/  F2FP.F16.F32.PACK_AB R5, R55, R56 ;  /* 0x000000383705723e */ /* 0x000fc400000000ff */
[----:B------:R-:W-:Y:S02]  /*f300*/  F2FP.F16.F32.PACK_AB R6, R46, R63 ;  /* 0x0000003f2e06723e */ /* 0x000fe400000000ff */
[----:B------:R-:W-:Y:S02]  /*f310*/  F2FP.F16.F32.PACK_AB R7, R58, R11 ;  /* 0x0000000b3a07723e */ /* 0x000fe400000000ff */
[----:B------:R-:W-:Y:S02]  /*f320*/  F2FP.F16.F32.PACK_AB R8, R54, R61 ;  /* 0x0000003d3608723e */ /* 0x000fe400000000ff */
[----:B------:R-:W-:Y:S01]  /*f330*/  F2FP.F16.F32.PACK_AB R9, R57, R48 ;  /* 0x000000303909723e */ /* 0x000fe200000000ff */
[----:B------:R2:W-:Y:S01]  /*f340*/  STS.128 [R60], R4 ;  /* 0x000000043c007388 */ /* 0x0005e20000000c00 */
[----:B------:R-:W-:Y:S02]  /*f350*/  F2FP.F16.F32.PACK_AB R10, R45, R50 ;  /* 0x000000322d0a723e */ /* 0x000fe400000000ff */
[----:B------:R-:W-:-:S05]  /*f360*/  F2FP.F16.F32.PACK_AB R11, R44, R51 ;  /* 0x000000332c0b723e */ /* 0x000fca00000000ff */
[----:B------:R2:W-:Y:S02]  /*f370*/  STS.128 [R43+0x10400], R8 ;  /* 0x010400082b007388 */ /* 0x0005e40000000c00 */
.L_x_585:
[----:B------:R-:W-:Y:S05]  /*f380*/  BSYNC B2 ;  /* 0x0000000000027941 */ /* 0x000fea0003800000 */
.L_x_584:
[----:B------:R-:W-:Y:S05]  /*f390*/  @P2 BRA `(.L_x_581) ;  /* 0x0000000400602947 */ /* 0x000fea0003800000 */
[----:B------:R-:W3:Y:S01]  /*f3a0*/  LDL R59, [R1+0x70] ;  /* 0x00007000013b7983 */ /* 0x000ee20000100800 */
[----:B------:R-:W-:Y:S01]  /*f3b0*/  LEA.HI R25, R25, R228, RZ, 0x1d ;  /* 0x000000e419197211 */ /* 0x000fe200078fe8ff */
[----:B------:R-:W-:Y:S02]  /*f3c0*/  HADD2.F32 R52, -RZ, R3.H0_H0 ;  /* 0x20000003ff347230 */ /* 0x000fe40000004100 */
[--C-:B------:R-:W-:Y:S01]  /*f3d0*/  HADD2.F32 R54, -RZ, R15.reuse.H0_H0 ;  /* 0x2000000fff367230 */ /* 0x100fe20000004100 */
[----:B-12---:R-:W-:Y:S01]  /*f3e0*/  SHF.R.S32.HI R4, RZ, 0x1f, R25 ;  /* 0x0000001fff047819 */ /* 0x006fe20000011419 */
[----:B------:R-:W-:Y:S02]  /*f3f0*/  HADD2.F32 R51, -RZ, R20.H0_H0 ;  /* 0x20000014ff337230 */ /* 0x000fe40000004100 */
[----:B------:R-:W-:Y:S01]  /*f400*/  HADD2.F32 R53, -RZ, R15.H1_H1 ;  /* 0x3000000fff357230 */ /* 0x000fe20000004100 */
[----:B0-----:R-:W-:Y:S01]  /*f410*/  LEA.HI R5, R4, R25, RZ, 0x3 ;  /* 0x0000001904057211 */ /* 0x001fe200078f18ff */
[----:B------:R-:W-:-:S04]  /*f420*/  IMAD.SHL.U32 R4, R25, 0x8, RZ ;  /* 0x0000000819047824 */ /* 0x000fc800078e00ff */
[----:B------:R-:W-:Y:S01]  /*f430*/  IMAD.SHL.U32 R5, R5, 0x400, RZ ;  /* 0x0000040005057824 */ /* 0x000fe200078e00ff */
[----:B------:R-:W-:-:S04]  /*f440*/  LOP3.LUT R4, R191, 0x38, R4, 0xf8, !PT ;  /* 0x00000038bf047812 */ /* 0x000fc800078ef804 */
[----:B------:R-:W-:Y:S02]  /*f450*/  LOP3.LUT R5, R5, 0x7fffe000, RZ, 0xc0, !PT ;  /* 0x7fffe00005057812 */ /* 0x000fe400078ec0ff */
[----:B------:R-:W-:-:S03]  /*f460*/  LOP3.LUT R9, R4, R193, RZ, 0x3c, !PT ;  /* 0x000000c104097212 */ /* 0x000fc600078e3cff */
[----:B------:R-:W-:-:S05]  /*f470*/  IMAD R8, R192, 0x200, R5 ;  /* 0x00000200c0087824 */ /* 0x000fca00078e0205 */
[----:B------:R-:W-:-:S05]  /*f480*/  IADD3 R9, R8, R9, RZ ;  /* 0x0000000908097210 */ /* 0x000fca0007ffe0ff */
[----:B------:R-:W-:-:S05]  /*f490*/  IMAD R25, R9, 0x2, R2 ;  /* 0x0000000209197824 */ /* 0x000fca00078e0202 */
[----:B------:R-:W0:Y:S02]  /*f4a0*/  LDS.128 R8, [R25+0x10400] ;  /* 0x0104000019087984 */ /* 0x000e240000000c00 */
[--C-:B0-----:R-:W-:Y:S02]  /*f4b0*/  HADD2.F32 R47, -RZ, R8.reuse.H0_H0 ;  /* 0x20000008ff2f7230 */ /* 0x101fe40000004100 */
[----:B------:R-:W-:Y:S02]  /*f4c0*/  HADD2.F32 R8, -RZ, R8.H1_H1 ;  /* 0x30000008ff087230 */ /* 0x000fe40000004100 */
[----:B------:R-:W-:Y:S02]  /*f4d0*/  HADD2.F32 R48, -RZ, R9.H0_H0 ;  /* 0x20000009ff307230 */ /* 0x000fe40000004100 */
[C---:B------:R-:W-:Y:S01]  /*f4e0*/  FMUL.FTZ R56, R47.reuse, R54 ;  /* 0x000000362f387220 */ /* 0x040fe20000410000 */
[----:B------:R-:W-:Y:S01]  /*f4f0*/  FMUL.FTZ R58, R47, R52 ;  /* 0x000000342f3a7220 */ /* 0x000fe20000410000 */
[----:B------:R-:W-:-:S02]  /*f500*/  HADD2.F32 R47, -RZ, R12.H0_H0 ;  /* 0x2000000cff2f7230 */ /* 0x000fc40000004100 */
[C---:B------:R-:W-:Y:S01]  /*f510*/  FMUL.FTZ R55, R8.reuse, R51 ;  /* 0x0000003308377220 */ /* 0x040fe20000410000 */
[----:B------:R-:W-:Y:S02]  /*f520*/  HADD2.F32 R9, -RZ, R9.H1_H1 ;  /* 0x30000009ff097230 */ /* 0x000fe40000004100 */
[--C-:B------:R-:W-:Y:S02]  /*f530*/  HADD2.F32 R49, -RZ, R10.reuse.H0_H0 ;  /* 0x2000000aff317230 */ /* 0x100fe40000004100 */
[----:B------:R-:W-:Y:S01]  /*f540*/  FMUL.FTZ R57, R8, R47 ;  /* 0x0000002f08397220 */ /* 0x000fe20000410000 */
[----:B------:R-:W-:Y:S02]  /*f550*/  HADD2.F32 R8, -RZ, R13.H0_H0 ;  /* 0x2000000dff087230 */ /* 0x000fe40000004100 */
[----:B------:R-:W-:Y:S02]  /*f560*/  HADD2.F32 R10, -RZ, R10.H1_H1 ;  /* 0x3000000aff0a7230 */ /* 0x000fe40000004100 */
[----:B------:R-:W-:-:S02]  /*f570*/  HADD2.F32 R50, -RZ, R11.H0_H0 ;  /* 0x2000000bff327230 */ /* 0x000fc40000004100 */
[----:B------:R-:W-:Y:S01]  /*f580*/  HADD2.F32 R11, -RZ, R11.H1_H1 ;  /* 0x3000000bff0b7230 */ /* 0x000fe20000004100 */
[----:B---3--:R-:W0:Y:S02]  /*f590*/  LDS.128 R4, [R59] ;  /* 0x000000003b047984 */ /* 0x008e240000000c00 */
[--C-:B0-----:R-:W-:Y:S02]  /*f5a0*/  HADD2.F32 R43, -RZ, R4.reuse.H0_H0 ;  /* 0x20000004ff2b7230 */ /* 0x101fe40000004100 */
[----:B------:R-:W-:Y:S02]  /*f5b0*/  HADD2.F32 R4, -RZ, R4.H1_H1 ;  /* 0x30000004ff047230 */ /* 0x000fe40000004100 */
[----:B------:R-:W-:Y:S02]  /*f5c0*/  HADD2.F32 R44, -RZ, R5.H0_H0 ;  /* 0x20000005ff2c7230 */ /* 0x000fe40000004100 */
[C---:B------:R-:W-:Y:S01]  /*f5d0*/  FFMA.FTZ R56, R43.reuse, R52, -R56 ;  /* 0x000000342b387223 */ /* 0x040fe20000010838 */
[----:B------:R-:W-:Y:S01]  /*f5e0*/  FFMA.FTZ R58, R43, R54, R58 ;  /* 0x000000362b3a7223 */ /* 0x000fe2000001003a */
[----:B------:R-:W-:-:S02]  /*f5f0*/  HADD2.F32 R43, -RZ, R3.H1_H1 ;  /* 0x30000003ff2b7230 */ /* 0x000fc40000004100 */
[----:B------:R-:W-:Y:S01]  /*f600*/  FFMA.FTZ R55, R4, R47, -R55 ;  /* 0x0000002f04377223 */ /* 0x000fe20000010837 */
[----:B------:R-:W-:Y:S01]  /*f610*/  FMUL.FTZ R47, R48, R53 ;  /* 0x00000035302f7220 */ /* 0x000fe20000410000 */
[----:B------:R-:W-:Y:S02]  /*f620*/  HADD2.F32 R52, -RZ, R20.H1_H1 ;  /* 0x30000014ff347230 */ /* 0x000fe40000004100 */
[----:B------:R-:W-:Y:S01]  /*f630*/  FFMA.FTZ R57, R4, R51, R57 ;  /* 0x0000003304397223 */ /* 0x000fe20000010039 */
[-C--:B------:R-:W-:Y:S01]  /*f640*/  FMUL.FTZ R48, R48, R43.reuse ;  /* 0x0000002b30307220 */ /* 0x080fe20000410000 */
[----:B------:R-:W-:Y:S02]  /*f650*/  HADD2.F32 R4, -RZ, R12.H1_H1 ;  /* 0x3000000cff047230 */ /* 0x000fe40000004100 */
[C---:B------:R-:W-:Y:S01]  /*f660*/  FFMA.FTZ R47, R44.reuse, R43, -R47 ;  /* 0x0000002b2c2f7223 */ /* 0x040fe2000001082f */
[----:B------:R-:W-:Y:S02]  /*f670*/  HADD2.F32 R5, -RZ, R5.H1_H1 ;  /* 0x30000005ff057230 */ /* 0x000fe40000004100 */
[----:B------:R-:W-:Y:S01]  /*f680*/  FFMA.FTZ R48, R44, R53, R48 ;  /* 0x000000352c307223 */ /* 0x000fe20000010030 */
[----:B------:R-:W-:Y:S01]  /*f690*/  FMUL.FTZ R54, R9, R52 ;  /* 0x0000003409367220 */ /* 0x000fe20000410000 */
[----:B------:R-:W-:-:S02]  /*f6a0*/  HADD2.F32 R44, -RZ, R21.H0_H0 ;  /* 0x20000015ff2c7230 */ /* 0x000fc40000004100 */
[-C--:B------:R-:W-:Y:S01]  /*f6b0*/  FMUL.FTZ R60, R9, R4.reuse ;  /* 0x00000004093c7220 */ /* 0x080fe20000410000 */
[----:B------:R-:W-:Y:S02]  /*f6c0*/  HADD2.F32 R43, -RZ, R24.H0_H0 ;  /* 0x20000018ff2b7230 */ /* 0x000fe40000004100 */
[----:B------:R-:W-:Y:S01]  /*f6d0*/  FFMA.FTZ R54, R5, R4, -R54 ;  /* 0x0000000405367223 */ /* 0x000fe20000010836 */
[----:B------:R-:W-:Y:S02]  /*f6e0*/  HADD2.F32 R45, -RZ, R6.H0_H0 ;  /* 0x20000006ff2d7230 */ /* 0x000fe40000004100 */
[C---:B------:R-:W-:Y:S01]  /*f6f0*/  FMUL.FTZ R4, R49.reuse, R44 ;  /* 0x0000002c31047220 */ /* 0x040fe20000410000 */
[----:B------:R-:W-:Y:S02]  /*f700*/  HADD2.F32 R9, -RZ, R14.H0_H0 ;  /* 0x2000000eff097230 */ /* 0x000fe40000004100 */
[----:B------:R-:W-:Y:S01]  /*f710*/  FMUL.FTZ R53, R49, R8 ;  /* 0x0000000831357220 */ /* 0x000fe20000410000 */
[----:B------:R-:W-:-:S02]  /*f720*/  HADD2.F32 R6, -RZ, R6.H1_H1 ;  /* 0x30000006ff067230 */ /* 0x000fc40000004100 */
[----:B------:R-:W-:Y:S01]  /*f730*/  FFMA.FTZ R49, R5, R52, R60 ;  /* 0x0000003405317223 */ /* 0x000fe2000001003c */
[C---:B------:R-:W-:Y:S01]  /*f740*/  FMUL.FTZ R5, R10.reuse, R43 ;  /* 0x0000002b0a057220 */ /* 0x040fe20000410000 */
[C---:B------:R-:W-:Y:S01]  /*f750*/  FFMA.FTZ R51, R45.reuse, R8, -R4 ;  /* 0x000000082d337223 */ /* 0x040fe20000010804 */
[----:B------:R-:W-:Y:S01]  /*f760*/  FFMA.FTZ R53, R45, R44, R53 ;  /* 0x0000002c2d357223 */ /* 0x000fe20000010035 */
[-C--:B------:R-:W-:Y:S01]  /*f770*/  FMUL.FTZ R45, R10, R9.reuse ;  /* 0x000000090a2d7220 */ /* 0x080fe20000410000 */
[C---:B------:R-:W-:Y:S01]  /*f780*/  FFMA.FTZ R10, R6.reuse, R9, -R5 ;  /* 0x00000009060a7223 */ /* 0x040fe20000010805 */
[----:B------:R-:W-:Y:S02]  /*f790*/  HADD2.F32 R9, -RZ, R21.H1_H1 ;  /* 0x30000015ff097230 */ /* 0x000fe40000004100 */
[----:B------:R-:W-:Y:S02]  /*f7a0*/  HADD2.F32 R5, -RZ, R13.H1_H1 ;  /* 0x3000000dff057230 */ /* 0x000fe40000004100 */
[----:B------:R-:W-:Y:S01]  /*f7b0*/  FFMA.FTZ R44, R6, R43, R45 ;  /* 0x0000002b062c7223 */ /* 0x000fe2000001002d */
[----:B------:R-:W-:-:S02]  /*f7c0*/  HADD2.F32 R8, -RZ, R24.H1_H1 ;  /* 0x30000018ff087230 */ /* 0x000fc40000004100 */
[C---:B------:R-:W-:Y:S01]  /*f7d0*/  FMUL.FTZ R43, R50.reuse, R9 ;  /* 0x00000009322b7220 */ /* 0x040fe20000410000 */
[----:B------:R-:W-:Y:S02]  /*f7e0*/  HADD2.F32 R4, -RZ, R14.H1_H1 ;  /* 0x3000000eff047230 */ /* 0x000fe40000004100 */
[-C--:B------:R-:W-:Y:S01]  /*f7f0*/  FMUL.FTZ R50, R50, R5.reuse ;  /* 0x0000000532327220 */ /* 0x080fe20000410000 */
[--C-:B------:R-:W-:Y:S02]  /*f800*/  HADD2.F32 R46, -RZ, R7.reuse.H0_H0 ;  /* 0x20000007ff2e7230 */ /* 0x100fe40000004100 */
[C---:B------:R-:W-:Y:S01]  /*f810*/  FMUL.FTZ R6, R11.reuse, R8 ;  /* 0x000000080b067220 */ /* 0x040fe20000410000 */
[----:B------:R-:W-:Y:S02]  /*f820*/  HADD2.F32 R7, -RZ, R7.H1_H1 ;  /* 0x30000007ff077230 */ /* 0x000fe40000004100 */
[-C--:B------:R-:W-:Y:S01]  /*f830*/  FMUL.FTZ R45, R11, R4.reuse ;  /* 0x000000040b2d7220 */ /* 0x080fe20000410000 */
[C---:B------:R-:W-:Y:S01]  /*f840*/  FFMA.FTZ R43, R46.reuse, R5, -R43 ;  /* 0x000000052e2b7223 */ /* 0x040fe2000001082b */
[----:B------:R-:W-:Y:S01]  /*f850*/  FFMA.FTZ R11, R46, R9, R50 ;  /* 0x000000092e0b7223 */ /* 0x000fe20000010032 */
[C---:B------:R-:W-:Y:S01]  /*f860*/  FFMA.FTZ R46, R7.reuse, R4, -R6 ;  /* 0x00000004072e7223 */ /* 0x040fe20000010806 */
[----:B------:R-:W-:Y:S01]  /*f870*/  FFMA.FTZ R50, R7, R8, R45 ;  /* 0x0000000807327223 */ /* 0x000fe2000001002d */
[----:B------:R-:W-:-:S02]  /*f880*/  F2FP.F16.F32.PACK_AB R4, R55, R56 ;  /* 0x000000383704723e */ /* 0x000fc400000000ff */
[----:B------:R-:W-:Y:S02]  /*f890*/  F2FP.F16.F32.PACK_AB R5, R54, R47 ;  /* 0x0000002f3605723e */ /* 0x000fe400000000ff */
[----:B------:R-:W-:Y:S02]  /*f8a0*/  F2FP.F16.F32.PACK_AB R6, R10, R51 ;  /* 0x000000330a06723e */ /* 0x000fe400000000ff */
[----:B------:R-:W-:Y:S02]  /*f8b0*/  F2FP.F16.F32.PACK_AB R7, R46, R43 ;  /* 0x0000002b2e07723e */ /* 0x000fe400000000ff */
[----:B------:R-:W-:Y:S02]  /*f8c0*/  F2FP.F16.F32.PACK_AB R8, R57, R58 ;  /* 0x0000003a3908723e */ /* 0x000fe400000000ff */
[----:B------:R-:W-:Y:S01]  /*f8d0*/  F2FP.F16.F32.PACK_AB R9, R49, R48 ;  /* 0x000000303109723e */ /* 0x000fe200000000ff */
[----:B------:R3:W-:Y:S01]  /*f8e0*/  STS.128 [R59], R4 ;  /* 0x000000043b007388 */ /* 0x0007e20000000c00 */
[----:B------:R-:W-:-:S02]  /*f8f0*/  F2FP.F16.F32.PACK_AB R10, R44, R53 ;  /* 0x000000352c0a723e */ /* 0x000fc400000000ff */
[----:B------:R-:W-:-:S05]  /*f900*/  F2FP.F16.F32.PACK_AB R11, R50, R11 ;  /* 0x0000000b320b723e */ /* 0x000fca00000000ff */
[----:B------:R3:W-:Y:S02]  /*f910*/  STS.128 [R25+0x10400], R8 ;  /* 0x0104000819007388 */ /* 0x0007e40000000c00 */
.L_x_581:
[----:B------:R-:W-:Y:S05]  /*f920*/  BSYNC B1 ;  /* 0x0000000000017941 */ /* 0x000fea0003800000 */
.L_x_580:
[----:B------:R-:W-:-:S13]  /*f930*/  ISETP.GE.AND P0, PT, R207, R0, PT ;  /* 0x00000000cf00720c */ /* 0x000fda0003f06270 */
[----:B------:R-:W-:Y:S05]  /*f940*/  @P0 BRA `(.L_x_564) ;  /* 0x00000010004c0947 */ /* 0x000fea0003800000 */
[----:B---3--:R-:W3:Y:S01]  /*f950*/  LDC R25, c[0x0][0x3f4] ;  /* 0x0000fd00ff197b82 */ /* 0x008ee20000000800 */
[C---:B------:R-:W-:Y:S01]  /*f960*/  VIADD R0, R18.reuse, 0x20 ;  /* 0x0000002012007836 */ /* 0x040fe20000000000 */
[----:B------:R-:W-:Y:S01]  /*f970*/  BSSY B1, `(.L_x_586) ;  /* 0x000005e000017945 */ /* 0x000fe20003800000 */
[C---:B-12---:R-:W-:Y:S01]  /*f980*/  VIADD R4, R18.reuse, 0x40 ;  /* 0x0000004012047836 */ /* 0x046fe20000000000 */
[----:B------:R-:W-:Y:S02]  /*f990*/  SHF.R.U32.HI R59, RZ, 0x3, R185 ;  /* 0x00000003ff3b7819 */ /* 0x000fe400000116b9 */
[-C--:B---3--:R-:W-:Y:S02]  /*f9a0*/  ISETP.GE.AND P0, PT, R18, R25.reuse, PT ;  /* 0x000000191200720c */ /* 0x088fe40003f06270 */
[-C--:B------:R-:W-:Y:S02]  /*f9b0*/  ISETP.GE.AND P1, PT, R0, R25.reuse, PT ;  /* 0x000000190000720c */ /* 0x080fe40003f26270 */
[----:B------:R-:W-:-:S09]  /*f9c0*/  ISETP.GE.AND P2, PT, R4, R25, PT ;  /* 0x000000190400720c */ /* 0x000fd20003f46270 */
[----:B------:R-:W-:Y:S05]  /*f9d0*/  @P0 BRA `(.L_x_587) ;  /* 0x00000004005c0947 */ /* 0x000fea0003800000 */
[----:B------:R-:W2:Y:S01]  /*f9e0*/  LDL R61, [R1+0x74] ;  /* 0x00007400013d7983 */ /* 0x000ea20000100800 */
[----:B------:R-:W-:Y:S01]  /*f9f0*/  LEA.HI R0, R25, R226, RZ, 0x1d ;  /* 0x000000e219007211 */ /* 0x000fe200078fe8ff */
[----:B------:R-:W-:Y:S02]  /*fa00*/  HADD2.F32 R51, -RZ, R34.H0_H0 ;  /* 0x20000022ff337230 */ /* 0x000fe40000004100 */
[----:B------:R-:W-:Y:S01]  /*fa10*/  HADD2.F32 R53, -RZ, R39.H0_H0 ;  /* 0x20000027ff357230 */ /* 0x000fe20000004100 */
[----:B0-----:R-:W-:Y:S01]  /*fa20*/  SHF.R.S32.HI R5, RZ, 0x1f, R0 ;  /* 0x0000001fff057819 */ /* 0x001fe20000011400 */
[----:B------:R-:W-:Y:S01]  /*fa30*/  HADD2.F32 R58, -RZ, R40.H0_H0 ;  /* 0x20000028ff3a7230 */ /* 0x000fe20000004100 */
[----:B------:R-:W-:Y:S01]  /*fa40*/  SHF.L.U32 R4, R0, 0x3, RZ ;  /* 0x0000000300047819 */ /* 0x000fe200000006ff */
[----:B------:R-:W-:Y:S01]  /*fa50*/  HADD2.F32 R56, -RZ, R35.H0_H0 ;  /* 0x20000023ff387230 */ /* 0x000fe20000004100 */
[----:B------:R-:W-:Y:S01]  /*fa60*/  LEA.HI R5, R5, R0, RZ, 0x3 ;  /* 0x0000000005057211 */ /* 0x000fe200078f18ff */
[----:B------:R-:W-:Y:S01]  /*fa70*/  HADD2.F32 R60, -RZ, R39.H1_H1 ;  /* 0x30000027ff3c7230 */ /* 0x000fe20000004100 */
[----:B------:R-:W-:Y:S01]  /*fa80*/  LOP3.LUT R0, R185, 0x38, R4, 0xf8, !PT ;  /* 0x00000038b9007812 */ /* 0x000fe200078ef804 */
[----:B------:R-:W-:-:S02]  /*fa90*/  HADD2.F32 R34, -RZ, R34.H1_H1 ;  /* 0x30000022ff227230 */ /* 0x000fc40000004100 */
[----:B------:R-:W-:Y:S01]  /*faa0*/  IMAD.SHL.U32 R5, R5, 0x400, RZ ;  /* 0x0000040005057824 */ /* 0x000fe200078e00ff */
[----:B------:R-:W-:Y:S01]  /*fab0*/  LOP3.LUT R0, R0, R59, RZ, 0x3c, !PT ;  /* 0x0000003b00007212 */ /* 0x000fe200078e3cff */
[----:B------:R-:W-:Y:S02]  /*fac0*/  HADD2.F32 R55, -RZ, R40.H1_H1 ;  /* 0x30000028ff377230 */ /* 0x000fe40000004100 */
[----:B------:R-:W-:Y:S01]  /*fad0*/  HADD2.F32 R35, -RZ, R35.H1_H1 ;  /* 0x30000023ff237230 */ /* 0x000fe20000004100 */
[----:B------:R-:W-:Y:S01]  /*fae0*/  LOP3.LUT R9, R5, 0x7fffe000, RZ, 0xc0, !PT ;  /* 0x7fffe00005097812 */ /* 0x000fe200078ec0ff */
[----:B------:R-:W-:-:S03]  /*faf0*/  HADD2.F32 R57, -RZ, R41.H0_H0 ;  /* 0x20000029ff397230 */ /* 0x000fc60000004100 */
[----:B------:R-:W-:-:S05]  /*fb00*/  IADD3 R9, R0, R9, R195 ;  /* 0x0000000900097210 */ /* 0x000fca0007ffe0c3 */
[----:B------:R-:W-:-:S05]  /*fb10*/  IMAD R0, R9, 0x2, R2 ;  /* 0x0000000209007824 */ /* 0x000fca00078e0202 */
[----:B------:R-:W0:Y:S02]  /*fb20*/  LDS.128 R8, [R0+0x10400] ;  /* 0x0104000000087984 */ /* 0x000e240000000c00 */
[--C-:B0-----:R-:W-:Y:S02]  /*fb30*/  HADD2.F32 R47, -RZ, R8.reuse.H0_H0 ;  /* 0x20000008ff2f7230 */ /* 0x101fe40000004100 */
[----:B------:R-:W-:Y:S02]  /*fb40*/  HADD2.F32 R8, -RZ, R8.H1_H1 ;  /* 0x30000008ff087230 */ /* 0x000fe40000004100 */
[--C-:B------:R-:W-:Y:S02]  /*fb50*/  HADD2.F32 R48, -RZ, R9.reuse.H0_H0 ;  /* 0x20000009ff307230 */ /* 0x100fe40000004100 */
[-C--:B------:R-:W-:Y:S01]  /*fb60*/  FMUL.FTZ R52, R53, R47.reuse ;  /* 0x0000002f35347220 */ /* 0x080fe20000410000 */
[----:B------:R-:W-:Y:S01]  /*fb70*/  FMUL.FTZ R54, R51, R47 ;  /* 0x0000002f33367220 */ /* 0x000fe20000410000 */
[----:B------:R-:W-:-:S02]  /*fb80*/  HADD2.F32 R9, -RZ, R9.H1_H1 ;  /* 0x30000009ff097230 */ /* 0x000fc40000004100 */
[----:B------:R-:W-:Y:S01]  /*fb90*/  FMUL.FTZ R39, R58, R8 ;  /* 0x000000083a277220 */ /* 0x000fe20000410000 */
        /* <DEDUP_REMOVED lines=8> */
[--C-:B------:R-:W-:Y:S02]  /*fc20*/  HADD2.F32 R44, -RZ, R5.reuse.H0_H0 ;  /* 0x20000005ff2c7230 */ /* 0x100fe40000004100 */
[-C--:B------:R-:W-:Y:S01]  /*fc30*/  FFMA.FTZ R52, R51, R43.reuse, -R52 ;  /* 0x0000002b33347223 */ /* 0x080fe20000010834 */
[----:B------:R-:W-:Y:S01]  /*fc40*/  FFMA.FTZ R54, R53, R43, R54 ;  /* 0x0000002b35367223 */ /* 0x000fe20000010036 */
[C---:B------:R-:W-:Y:S01]  /*fc50*/  FMUL.FTZ R43, R56.reuse, R8 ;  /* 0x00000008382b7220 */ /* 0x040fe20000410000 */
[----:B------:R-:W-:Y:S02]  /*fc60*/  HADD2.F32 R5, -RZ, R5.H1_H1 ;  /* 0x30000005ff057230 */ /* 0x000fe40000004100 */
[----:B------:R-:W-:Y:S01]  /*fc70*/  FFMA.FTZ R39, R56, R4, -R39 ;  /* 0x0000000438277223 */ /* 0x000fe20000010827 */
[----:B------:R-:W-:Y:S01]  /*fc80*/  FMUL.FTZ R51, R34, R48 ;  /* 0x0000003022337220 */ /* 0x000fe20000410000 */
[----:B------:R-:W-:Y:S01]  /*fc90*/  FFMA.FTZ R43, R58, R4, R43 ;  /* 0x000000043a2b7223 */ /* 0x000fe2000001002b */
[----:B------:R-:W-:Y:S01]  /*fca0*/  FMUL.FTZ R4, R55, R9 ;  /* 0x0000000937047220 */ /* 0x000fe20000410000 */
[----:B------:R-:W-:-:S02]  /*fcb0*/  HADD2.F32 R53, -RZ, R37.H0_H0 ;  /* 0x20000025ff357230 */ /* 0x000fc40000004100 */
[C---:B------:R-:W-:Y:S01]  /*fcc0*/  FMUL.FTZ R8, R35.reuse, R9 ;  /* 0x0000000923087220 */ /* 0x040fe20000410000 */
[----:B------:R-:W-:Y:S02]  /*fcd0*/  HADD2.F32 R56, -RZ, R42.H0_H0 ;  /* 0x2000002aff387230 */ /* 0x000fe40000004100 */
[-C--:B------:R-:W-:Y:S01]  /*fce0*/  FFMA.FTZ R47, R34, R44.reuse, -R47 ;  /* 0x0000002c222f7223 */ /* 0x080fe2000001082f */
[----:B------:R-:W-:Y:S02]  /*fcf0*/  HADD2.F32 R45, -RZ, R6.H0_H0 ;  /* 0x20000006ff2d7230 */ /* 0x000fe40000004100 */
[----:B------:R-:W-:Y:S01]  /*fd00*/  FFMA.FTZ R51, R60, R44, R51 ;  /* 0x0000002c3c337223 */ /* 0x000fe20000010033 */
[----:B------:R-:W-:Y:S02]  /*fd10*/  HADD2.F32 R48, -RZ, R38.H0_H0 ;  /* 0x20000026ff307230 */ /* 0x000fe40000004100 */
[----:B------:R-:W-:Y:S01]  /*fd20*/  FFMA.FTZ R34, R35, R5, -R4 ;  /* 0x0000000523227223 */ /* 0x000fe20000010804 */
[----:B------:R-:W-:-:S02]  /*fd30*/  HADD2.F32 R6, -RZ, R6.H1_H1 ;  /* 0x30000006ff067230 */ /* 0x000fc40000004100 */
[----:B------:R-:W-:Y:S01]  /*fd40*/  FFMA.FTZ R40, R55, R5, R8 ;  /* 0x0000000537287223 */ /* 0x000fe20000010008 */
[-C--:B------:R-:W-:Y:S01]  /*fd50*/  FMUL.FTZ R4, R57, R49.reuse ;  /* 0x0000003139047220 */ /* 0x080fe20000410000 */
[C---:B------:R-:W-:Y:S01]  /*fd60*/  FMUL.FTZ R44, R53.reuse, R49 ;  /* 0x00000031352c7220 */ /* 0x040fe20000410000 */
[-C--:B------:R-:W-:Y:S01]  /*fd70*/  FMUL.FTZ R5, R56, R10.reuse ;  /* 0x0000000a38057220 */ /* 0x080fe20000410000 */
[C---:B------:R-:W-:Y:S01]  /*fd80*/  FMUL.FTZ R9, R48.reuse, R10 ;  /* 0x0000000a30097220 */ /* 0x040fe20000410000 */
[-C--:B------:R-:W-:Y:S01]  /*fd90*/  FFMA.FTZ R35, R53, R45.reuse, -R4 ;  /* 0x0000002d35237223 */ /* 0x080fe20000010804 */
[----:B------:R-:W-:Y:S01]  /*fda0*/  FFMA.FTZ R44, R57, R45, R44 ;  /* 0x0000002d392c7223 */ /* 0x000fe2000001002c */
[----:B------:R-:W-:Y:S01]  /*fdb0*/  FFMA.FTZ R10, R48, R6, -R5 ;  /* 0x00000006300a7223 */ /* 0x000fe20000010805 */
[----:B------:R-:W-:Y:S02]  /*fdc0*/  HADD2.F32 R48, -RZ, R41.H1_H1 ;  /* 0x30000029ff307230 */ /* 0x000fe40000004100 */
[----:B------:R-:W-:-:S02]  /*fdd0*/  HADD2.F32 R45, -RZ, R42.H1_H1 ;  /* 0x3000002aff2d7230 */ /* 0x000fc40000004100 */
[----:B------:R-:W-:Y:S02]  /*fde0*/  HADD2.F32 R8, -RZ, R37.H1_H1 ;  /* 0x30000025ff087230 */ /* 0x000fe40000004100 */
[----:B------:R-:W-:Y:S01]  /*fdf0*/  FFMA.FTZ R37, R56, R6, R9 ;  /* 0x0000000638257223 */ /* 0x000fe20000010009 */
[----:B------:R-:W-:Y:S02]  /*fe00*/  HADD2.F32 R41, -RZ, R38.H1_H1 ;  /* 0x30000026ff297230 */ /* 0x000fe40000004100 */
[-C--:B------:R-:W-:Y:S01]  /*fe10*/  FMUL.FTZ R5, R48, R50.reuse ;  /* 0x0000003230057220 */ /* 0x080fe20000410000 */
[--C-:B------:R-:W-:Y:S02]  /*fe20*/  HADD2.F32 R46, -RZ, R7.reuse.H0_H0 ;  /* 0x20000007ff2e7230 */ /* 0x100fe40000004100 */
[-C--:B------:R-:W-:Y:S01]  /*fe30*/  FMUL.FTZ R4, R45, R11.reuse ;  /* 0x0000000b2d047220 */ /* 0x080fe20000410000 */
[----:B------:R-:W-:Y:S02]  /*fe40*/  HADD2.F32 R7, -RZ, R7.H1_H1 ;  /* 0x30000007ff077230 */ /* 0x000fe40000004100 */
[C---:B------:R-:W-:Y:S01]  /*fe50*/  FMUL.FTZ R9, R8.reuse, R50 ;  /* 0x0000003208097220 */ /* 0x040fe20000410000 */
[C---:B------:R-:W-:Y:S01]  /*fe60*/  FMUL.FTZ R6, R41.reuse, R11 ;  /* 0x0000000b29067220 */ /* 0x040fe20000410000 */
[-C--:B------:R-:W-:Y:S01]  /*fe70*/  FFMA.FTZ R11, R8, R46.reuse, -R5 ;  /* 0x0000002e080b7223 */ /* 0x080fe20000010805 */
[----:B------:R-:W-:Y:S01]  /*fe80*/  F2FP.F16.F32.PACK_AB R5, R34, R47 ;  /* 0x0000002f2205723e */ /* 0x000fe200000000ff */
[-C--:B------:R-:W-:Y:S01]  /*fe90*/  FFMA.FTZ R38, R41, R7.reuse, -R4 ;  /* 0x0000000729267223 */ /* 0x080fe20000010804 */
        /* <DEDUP_REMOVED lines=11> */
.L_x_587:
[----:B------:R-:W-:Y:S05]  /*ff50*/  BSYNC B1 ;  /* 0x0000000000017941 */ /* 0x000fea0003800000 */
.L_x_586:
[----:B------:R-:W-:Y:S04]  /*ff60*/  BSSY B1, `(.L_x_588) ;  /* 0x0000059000017945 */ /* 0x000fe80003800000 */
[----:B------:R-:W-:Y:S05]  /*ff70*/  @P1 BRA `(.L_x_589) ;  /* 0x00000004005c1947 */ /* 0x000fea0003800000 */
[----:B------:R-:W2:Y:S01]  /*ff80*/  LDL R50, [R1+0x6c] ;  /* 0x00006c0001327983 */ /* 0x000ea20000100800 */
[----:B-1----:R-:W-:Y:S01]  /*ff90*/  LEA.HI R0, R25, R227, RZ, 0x1d ;  /* 0x000000e319007211 */ /* 0x002fe200078fe8ff */
[----:B------:R-:W-:Y:S02]  /*ffa0*/  HADD2.F32 R46, -RZ, R30.H0_H0 ;  /* 0x2000001eff2e7230 */ /* 0x000fe40000004100 */
[----:B------:R-:W-:Y:S01]  /*ffb0*/  HADD2.F32 R44, -RZ, R26.H0_H0 ;  /* 0x2000001aff2c7230 */ /* 0x000fe20000004100 */
[----:B0-----:R-:W-:Y:S01]  /*ffc0*/  SHF.R.S32.HI R5, RZ, 0x1f, R0 ;  /* 0x0000001fff057819 */ /* 0x001fe20000011400 */
[----:B------:R-:W-:Y:S02]  /*ffd0*/  IMAD.SHL.U32 R4, R0, 0x8, RZ ;  /* 0x0000000800047824 */ /* 0x000fe400078e00ff */
[----:B------:R-:W-:Y:S01]  /*ffe0*/  HADD2.F32 R48, -RZ, R31.H0_H0 ;  /* 0x2000001fff307230 */ /* 0x000fe20000004100 */
[----:B------:R-:W-:Y:S01]  /*fff0*/  LEA.HI R5, R5, R0, RZ, 0x3 ;  /* 0x0000000005057211 */ /* 0x000fe200078f18ff */
[----:B------:R-:W-:Y:S01]  /*10000*/  HADD2.F32 R51, -RZ, R30.H1_H1 ;  /* 0x3000001eff337230 */ /* 0x000fe20000004100 */
[----:B------:R-:W-:Y:S01]  /*10010*/  LOP3.LUT R0, R185, 0x38, R4, 0xf8, !PT ;  /* 0x00000038b9007812 */ /* 0x000fe200078ef804 */
[----:B------:R-:W-:Y:S01]  /*10020*/  HADD2.F32 R49, -RZ, R26.H1_H1 ;  /* 0x3000001aff317230 */ /* 0x000fe20000004100 */
[----:B------:R-:W-:-:S02]  /*10030*/  SHF.L.U32 R5, R5, 0xa, RZ ;  /* 0x0000000a05057819 */ /* 0x000fc400000006ff */
[----:B------:R-:W-:Y:S02]  /*10040*/  LOP3.LUT R0, R0, R59, RZ, 0x3c, !PT ;  /* 0x0000003b00007212 */ /* 0x000fe400078e3cff */
[----:B------:R-:W-:-:S04]  /*10050*/  LOP3.LUT R9, R5, 0x7fffe000, RZ, 0xc0, !PT ;  /* 0x7fffe00005097812 */ /* 0x000fc800078ec0ff */
        /* <DEDUP_REMOVED lines=8> */
[----:B------:R-:W-:Y:S01]  /*100e0*/  FMUL.FTZ R45, R48, R8 ;  /* 0x00000008302d7220 */ /* 0x000fe20000410000 */
[----:B------:R-:W-:-:S02]  /*100f0*/  HADD2.F32 R9, -RZ, R9.H1_H1 ;  /* 0x30000009ff097230 */ /* 0x000fc40000004100 */
[-C--:B------:R-:W-:Y:S01]  /*10100*/  FMUL.FTZ R30, R51, R40.reuse ;  /* 0x00000028331e7220 */ /* 0x080fe20000410000 */
[----:B------:R-:W-:Y:S01]  /*10110*/  FMUL.FTZ R40, R49, R40 ;  /* 0x0000002831287220 */ /* 0x000fe20000410000 */
[--C-:B------:R-:W-:Y:S02]  /*10120*/  HADD2.F32 R41, -RZ, R10.reuse.H0_H0 ;  /* 0x2000000aff297230 */ /* 0x100fe40000004100 */
[----:B------:R-:W-:Y:S02]  /*10130*/  HADD2.F32 R10, -RZ, R10.H1_H1 ;  /* 0x3000000aff0a7230 */ /* 0x000fe40000004100 */
[--C-:B------:R-:W-:Y:S02]  /*10140*/  HADD2.F32 R42, -RZ, R11.reuse.H0_H0 ;  /* 0x2000000bff2a7230 */ /* 0x100fe40000004100 */
[----:B------:R-:W-:Y:S01]  /*10150*/  HADD2.F32 R11, -RZ, R11.H1_H1 ;  /* 0x3000000bff0b7230 */ /* 0x000fe20000004100 */
[----:B--2---:R-:W0:Y:S02]  /*10160*/  LDS.128 R4, [R50] ;  /* 0x0000000032047984 */ /* 0x004e240000000c00 */
[----:B0-----:R-:W-:-:S02]  /*10170*/  HADD2.F32 R34, -RZ, R4.H0_H0 ;  /* 0x20000004ff227230 */ /* 0x001fc40000004100 */
[----:B------:R-:W-:Y:S02]  /*10180*/  HADD2.F32 R4, -RZ, R4.H1_H1 ;  /* 0x30000004ff047230 */ /* 0x000fe40000004100 */
[----:B------:R-:W-:Y:S02]  /*10190*/  HADD2.F32 R35, -RZ, R5.H0_H0 ;  /* 0x20000005ff237230 */ /* 0x000fe40000004100 */
[-C--:B------:R-:W-:Y:S01]  /*101a0*/  FFMA.FTZ R43, R44, R34.reuse, -R43 ;  /* 0x000000222c2b7223 */ /* 0x080fe2000001082b */
[--C-:B------:R-:W-:Y:S02]  /*101b0*/  HADD2.F32 R44, -RZ, R27.reuse.H0_H0 ;  /* 0x2000001bff2c7230 */ /* 0x100fe40000004100 */
[----:B------:R-:W-:Y:S01]  /*101c0*/  FFMA.FTZ R39, R46, R34, R39 ;  /* 0x000000222e277223 */ /* 0x000fe20000010027 */
[----:B------:R-:W-:Y:S02]  /*101d0*/  HADD2.F32 R27, -RZ, R27.H1_H1 ;  /* 0x3000001bff1b7230 */ /* 0x000fe40000004100 */
[----:B------:R-:W-:Y:S01]  /*101e0*/  FFMA.FTZ R30, R49, R35, -R30 ;  /* 0x00000023311e7223 */ /* 0x000fe2000001081e */
[----:B------:R-:W-:-:S02]  /*101f0*/  HADD2.F32 R5, -RZ, R5.H1_H1 ;  /* 0x30000005ff057230 */ /* 0x000fc40000004100 */
[C---:B------:R-:W-:Y:S01]  /*10200*/  FMUL.FTZ R47, R44.reuse, R8 ;  /* 0x000000082c2f7220 */ /* 0x040fe20000410000 */
[-C--:B------:R-:W-:Y:S01]  /*10210*/  FFMA.FTZ R8, R44, R4.reuse, -R45 ;  /* 0x000000042c087223 */ /* 0x080fe2000001082d */
[----:B------:R-:W-:Y:S02]  /*10220*/  HADD2.F32 R45, -RZ, R31.H1_H1 ;  /* 0x3000001fff2d7230 */ /* 0x000fe40000004100 */
[----:B------:R-:W-:Y:S01]  /*10230*/  FFMA.FTZ R40, R51, R35, R40 ;  /* 0x0000002333287223 */ /* 0x000fe20000010028 */
[----:B------:R-:W-:Y:S01]  /*10240*/  FFMA.FTZ R26, R48, R4, R47 ;  /* 0x00000004301a7223 */ /* 0x000fe2000001002f */
[----:B------:R-:W-:Y:S02]  /*10250*/  HADD2.F32 R31, -RZ, R28.H0_H0 ;  /* 0x2000001cff1f7230 */ /* 0x000fe40000004100 */
[-C--:B------:R-:W-:Y:S01]  /*10260*/  FMUL.FTZ R34, R27, R9.reuse ;  /* 0x000000091b227220 */ /* 0x080fe20000410000 */
[----:B------:R-:W-:Y:S01]  /*10270*/  FMUL.FTZ R4, R45, R9 ;  /* 0x000000092d047220 */ /* 0x000fe20000410000 */
[----:B------:R-:W-:-:S02]  /*10280*/  HADD2.F32 R35, -RZ, R32.H0_H0 ;  /* 0x20000020ff237230 */ /* 0x000fc40000004100 */
[--C-:B------:R-:W-:Y:S02]  /*10290*/  HADD2.F32 R37, -RZ, R6.reuse.H0_H0 ;  /* 0x20000006ff257230 */ /* 0x100fe40000004100 */
[----:B------:R-:W-:Y:S01]  /*102a0*/  FFMA.FTZ R9, R27, R5, -R4 ;  /* 0x000000051b097223 */ /* 0x000fe20000010804 */
[----:B------:R-:W-:Y:S02]  /*102b0*/  HADD2.F32 R48, -RZ, R33.H0_H0 ;  /* 0x20000021ff307230 */ /* 0x000fe40000004100 */
[-C--:B------:R-:W-:Y:S01]  /*102c0*/  FMUL.FTZ R4, R35, R41.reuse ;  /* 0x0000002923047220 */ /* 0x080fe20000410000 */
[----:B------:R-:W-:Y:S01]  /*102d0*/  FMUL.FTZ R44, R31, R41 ;  /* 0x000000291f2c7220 */ /* 0x000fe20000410000 */
[----:B------:R-:W-:Y:S02]  /*102e0*/  HADD2.F32 R46, -RZ, R29.H0_H0 ;  /* 0x2000001dff2e7230 */ /* 0x000fe40000004100 */
[----:B------:R-:W-:Y:S01]  /*102f0*/  FFMA.FTZ R27, R45, R5, R34 ;  /* 0x000000052d1b7223 */ /* 0x000fe20000010022 */
[----:B------:R-:W-:-:S02]  /*10300*/  HADD2.F32 R6, -RZ, R6.H1_H1 ;  /* 0x30000006ff067230 */ /* 0x000fc40000004100 */
[-C--:B------:R-:W-:Y:S01]  /*10310*/  FMUL.FTZ R5, R48, R10.reuse ;  /* 0x0000000a30057220 */ /* 0x080fe20000410000 */
[-C--:B------:R-:W-:Y:S01]  /*10320*/  FFMA.FTZ R31, R31, R37.reuse, -R4 ;  /* 0x000000251f1f7223 */ /* 0x080fe20000010804 */
[----:B------:R-:W-:Y:S01]  /*10330*/  FFMA.FTZ R44, R35, R37, R44 ;  /* 0x00000025232c7223 */ /* 0x000fe2000001002c */
[----:B------:R-:W-:Y:S02]  /*10340*/  HADD2.F32 R32, -RZ, R32.H1_H1 ;  /* 0x30000020ff207230 */ /* 0x000fe40000004100 */
[C---:B------:R-:W-:Y:S01]  /*10350*/  FMUL.FTZ R35, R46.reuse, R10 ;  /* 0x0000000a2e237220 */ /* 0x040fe20000410000 */
[----:B------:R-:W-:Y:S02]  /*10360*/  HADD2.F32 R28, -RZ, R28.H1_H1 ;  /* 0x3000001cff1c7230 */ /* 0x000fe40000004100 */
[----:B------:R-:W-:Y:S01]  /*10370*/  FFMA.FTZ R10, R46, R6, -R5 ;  /* 0x000000062e0a7223 */ /* 0x000fe20000010805 */
[----:B------:R-:W-:Y:S02]  /*10380*/  HADD2.F32 R37, -RZ, R33.H1_H1 ;  /* 0x30000021ff257230 */ /* 0x000fe40000004100 */
[----:B------:R-:W-:Y:S01]  /*10390*/  FMUL.FTZ R5, R32, R42 ;  /* 0x0000002a20057220 */ /* 0x000fe20000410000 */
[----:B------:R-:W-:-:S02]  /*103a0*/  HADD2.F32 R33, -RZ, R29.H1_H1 ;  /* 0x3000001dff217230 */ /* 0x000fc40000004100 */
[----:B------:R-:W-:Y:S01]  /*103b0*/  FFMA.FTZ R35, R48, R6, R35 ;  /* 0x0000000630237223 */ /* 0x000fe20000010023 */
[--C-:B------:R-:W-:Y:S02]  /*103c0*/  HADD2.F32 R38, -RZ, R7.reuse.H0_H0 ;  /* 0x20000007ff267230 */ /* 0x100fe40000004100 */
[C---:B------:R-:W-:Y:S01]  /*103d0*/  FMUL.FTZ R29, R28.reuse, R42 ;  /* 0x0000002a1c1d7220 */ /* 0x040fe20000410000 */
[----:B------:R-:W-:Y:S02]  /*103e0*/  HADD2.F32 R7, -RZ, R7.H1_H1 ;  /* 0x30000007ff077230 */ /* 0x000fe40000004100 */
[-C--:B------:R-:W-:Y:S01]  /*103f0*/  FMUL.FTZ R4, R37, R11.reuse ;  /* 0x0000000b25047220 */ /* 0x080fe20000410000 */
[C---:B------:R-:W-:Y:S01]  /*10400*/  FMUL.FTZ R6, R33.reuse, R11 ;  /* 0x0000000b21067220 */ /* 0x040fe20000410000 */
[-C--:B------:R-:W-:Y:S01]  /*10410*/  FFMA.FTZ R11, R28, R38.reuse, -R5 ;  /* 0x000000261c0b7223 */ /* 0x080fe20000010805 */
[----:B------:R-:W-:Y:S01]  /*10420*/  FFMA.FTZ R29, R32, R38, R29 ;  /* 0x00000026201d7223 */ /* 0x000fe2000001001d */
[-C--:B------:R-:W-:Y:S01]  /*10430*/  FFMA.FTZ R28, R33, R7.reuse, -R4 ;  /* 0x00000007211c7223 */ /* 0x080fe20000010804 */
        /* <DEDUP_REMOVED lines=11> */
.L_x_589:
[----:B------:R-:W-:Y:S05]  /*104f0*/  BSYNC B1 ;  /* 0x0000000000017941 */ /* 0x000fea0003800000 */
.L_x_588:
[----:B------:R-:W-:Y:S05]  /*10500*/  @P2 BRA `(.L_x_564) ;  /* 0x00000004005c2947 */ /* 0x000fea0003800000 */
[----:B------:R-:W0:Y:S01]  /*10510*/  LDL R41, [R1+0x68] ;  /* 0x0000680001297983 */ /* 0x000e220000100800 */
[----:B------:R-:W-:Y:S01]  /*10520*/  LEA.HI R25, R25, R228, RZ, 0x1d ;  /* 0x000000e419197211 */ /* 0x000fe200078fe8ff */
[----:B------:R-:W-:Y:S02]  /*10530*/  HADD2.F32 R33, -RZ, R3.H0_H0 ;  /* 0x20000003ff217230 */ /* 0x000fe40000004100 */
[--C-:B------:R-:W-:Y:S01]  /*10540*/  HADD2.F32 R35, -RZ, R15.reuse.H0_H0 ;  /* 0x2000000fff237230 */ /* 0x100fe20000004100 */
[----:B-12---:R-:W-:Y:S01]  /*10550*/  SHF.R.S32.HI R4, RZ, 0x1f, R25 ;  /* 0x0000001fff047819 */ /* 0x006fe20000011419 */
[----:B------:R-:W-:Y:S02]  /*10560*/  IMAD.SHL.U32 R0, R25, 0x8, RZ ;  /* 0x0000000819007824 */ /* 0x000fe400078e00ff */
[----:B------:R-:W-:Y:S01]  /*10570*/  HADD2.F32 R44, -RZ, R20.H0_H0 ;  /* 0x20000014ff2c7230 */ /* 0x000fe20000004100 */
[----:B------:R-:W-:Y:S01]  /*10580*/  LEA.HI R4, R4, R25, RZ, 0x3 ;  /* 0x0000001904047211 */ /* 0x000fe200078f18ff */
[----:B------:R-:W-:Y:S01]  /*10590*/  HADD2.F32 R40, -RZ, R12.H0_H0 ;  /* 0x2000000cff287230 */ /* 0x000fe20000004100 */
        /* <DEDUP_REMOVED lines=8> */
[----:B------:R-:W-:-:S04]  /*10620*/  IADD3 R9, R0, R9, R195 ;  /* 0x0000000900097210 */ /* 0x000fc80007ffe0c3 */
[----:B------:R-:W-:-:S05]  /*10630*/  LEA R0, R9, R2, 0x1 ;  /* 0x0000000209007211 */ /* 0x000fca00078e08ff */
[----:B------:R-:W1:Y:S02]  /*10640*/  LDS.128 R8, [R0+0x10400] ;  /* 0x0104000000087984 */ /* 0x000e640000000c00 */
[--C-:B-1----:R-:W-:Y:S02]  /*10650*/  HADD2.F32 R29, -RZ, R8.reuse.H0_H0 ;  /* 0x20000008ff1d7230 */ /* 0x102fe40000004100 */
[----:B------:R-:W-:Y:S02]  /*10660*/  HADD2.F32 R8, -RZ, R8.H1_H1 ;  /* 0x30000008ff087230 */ /* 0x000fe40000004100 */
[--C-:B------:R-:W-:Y:S02]  /*10670*/  HADD2.F32 R30, -RZ, R9.reuse.H0_H0 ;  /* 0x20000009ff1e7230 */ /* 0x100fe40000004100 */
[-C--:B------:R-:W-:Y:S01]  /*10680*/  FMUL.FTZ R34, R35, R29.reuse ;  /* 0x0000001d23227220 */ /* 0x080fe20000410000 */
[----:B------:R-:W-:Y:S01]  /*10690*/  FMUL.FTZ R38, R33, R29 ;  /* 0x0000001d21267220 */ /* 0x000fe20000410000 */
[----:B------:R-:W-:-:S02]  /*106a0*/  HADD2.F32 R9, -RZ, R9.H1_H1 ;  /* 0x30000009ff097230 */ /* 0x000fc40000004100 */
[-C--:B------:R-:W-:Y:S01]  /*106b0*/  FMUL.FTZ R15, R44, R8.reuse ;  /* 0x000000082c0f7220 */ /* 0x080fe20000410000 */
[----:B------:R-:W-:Y:S01]  /*106c0*/  FMUL.FTZ R3, R40, R8 ;  /* 0x0000000828037220 */ /* 0x000fe20000410000 */
[--C-:B------:R-:W-:Y:S02]  /*106d0*/  HADD2.F32 R31, -RZ, R10.reuse.H0_H0 ;  /* 0x2000000aff1f7230 */ /* 0x100fe40000004100 */
[----:B------:R-:W-:Y:S01]  /*106e0*/  FMUL.FTZ R29, R42, R30 ;  /* 0x0000001e2a1d7220 */ /* 0x000fe20000410000 */
[----:B------:R-:W-:Y:S02]  /*106f0*/  HADD2.F32 R10, -RZ, R10.H1_H1 ;  /* 0x3000000aff0a7230 */ /* 0x000fe40000004100 */
[--C-:B------:R-:W-:Y:S02]  /*10700*/  HADD2.F32 R32, -RZ, R11.reuse.H0_H0 ;  /* 0x2000000bff207230 */ /* 0x100fe40000004100 */
[----:B------:R-:W-:Y:S01]  /*10710*/  HADD2.F32 R11, -RZ, R11.H1_H1 ;  /* 0x3000000bff0b7230 */ /* 0x000fe20000004100 */
[----:B0-----:R-:W0:Y:S02]  /*10720*/  LDS.128 R4, [R41] ;  /* 0x0000000029047984 */ /* 0x001e240000000c00 */
[----:B0-----:R-:W-:-:S02]  /*10730*/  HADD2.F32 R25, -RZ, R4.H0_H0 ;  /* 0x20000004ff197230 */ /* 0x001fc40000004100 */
[----:B------:R-:W-:Y:S02]  /*10740*/  HADD2.F32 R4, -RZ, R4.H1_H1 ;  /* 0x30000004ff047230 */ /* 0x000fe40000004100 */
[--C-:B------:R-:W-:Y:S02]  /*10750*/  HADD2.F32 R26, -RZ, R5.reuse.H0_H0 ;  /* 0x20000005ff1a7230 */ /* 0x100fe40000004100 */
[-C--:B------:R-:W-:Y:S01]  /*10760*/  FFMA.FTZ R34, R33, R25.reuse, -R34 ;  /* 0x0000001921227223 */ /* 0x080fe20000010822 */
[----:B------:R-:W-:Y:S01]  /*10770*/  FFMA.FTZ R38, R35, R25, R38 ;  /* 0x0000001923267223 */ /* 0x000fe20000010026 */
[----:B------:R-:W-:Y:S01]  /*10780*/  FMUL.FTZ R25, R46, R30 ;  /* 0x0000001e2e197220 */ /* 0x000fe20000410000 */
[----:B------:R-:W-:Y:S02]  /*10790*/  HADD2.F32 R33, -RZ, R12.H1_H1 ;  /* 0x3000000cff217230 */ /* 0x000fe40000004100 */
[----:B------:R-:W-:Y:S01]  /*107a0*/  FFMA.FTZ R15, R40, R4, -R15 ;  /* 0x00000004280f7223 */ /* 0x000fe2000001080f */
[----:B------:R-:W-:-:S02]  /*107b0*/  HADD2.F32 R5, -RZ, R5.H1_H1 ;  /* 0x30000005ff057230 */ /* 0x000fc40000004100 */
[----:B------:R-:W-:Y:S01]  /*107c0*/  FFMA.FTZ R3, R44, R4, R3 ;  /* 0x000000042c037223 */ /* 0x000fe20000010003 */
[----:B------:R-:W-:Y:S01]  /*107d0*/  FFMA.FTZ R25, R42, R26, -R25 ;  /* 0x0000001a2a197223 */ /* 0x000fe20000010819 */
[-C--:B------:R-:W-:Y:S01]  /*107e0*/  FMUL.FTZ R4, R37, R9.reuse ;  /* 0x0000000925047220 */ /* 0x080fe20000410000 */
[----:B------:R-:W-:Y:S02]  /*107f0*/  HADD2.F32 R35, -RZ, R13.H0_H0 ;  /* 0x2000000dff237230 */ /* 0x000fe40000004100 */
[C---:B------:R-:W-:Y:S01]  /*10800*/  FMUL.FTZ R8, R33.reuse, R9 ;  /* 0x0000000921087220 */ /* 0x040fe20000410000 */
[----:B------:R-:W-:Y:S02]  /*10810*/  HADD2.F32 R42, -RZ, R24.H0_H0 ;  /* 0x20000018ff2a7230 */ /* 0x000fe40000004100 */
[-C--:B------:R-:W-:Y:S01]  /*10820*/  FFMA.FTZ R12, R33, R5.reuse, -R4 ;  /* 0x00000005210c7223 */ /* 0x080fe20000010804 */
[----:B------:R-:W-:Y:S02]  /*10830*/  HADD2.F32 R40, -RZ, R14.H0_H0 ;  /* 0x2000000eff287230 */ /* 0x000fe40000004100 */
[----:B------:R-:W-:Y:S01]  /*10840*/  FFMA.FTZ R20, R37, R5, R8 ;  /* 0x0000000525147223 */ /* 0x000fe20000010008 */
[----:B------:R-:W-:-:S02]  /*10850*/  HADD2.F32 R27, -RZ, R6.H0_H0 ;  /* 0x20000006ff1b7230 */ /* 0x000fc40000004100 */
[-C--:B------:R-:W-:Y:S01]  /*10860*/  FMUL.FTZ R4, R39, R31.reuse ;  /* 0x0000001f27047220 */ /* 0x080fe20000410000 */
[----:B------:R-:W-:Y:S02]  /*10870*/  HADD2.F32 R6, -RZ, R6.H1_H1 ;  /* 0x30000006ff067230 */ /* 0x000fe40000004100 */
[C---:B------:R-:W-:Y:S01]  /*10880*/  FMUL.FTZ R30, R35.reuse, R31 ;  /* 0x0000001f231e7220 */ /* 0x040fe20000410000 */
[-C--:B------:R-:W-:Y:S01]  /*10890*/  FMUL.FTZ R5, R42, R10.reuse ;  /* 0x0000000a2a057220 */ /* 0x080fe20000410000 */
[----:B------:R-:W-:Y:S01]  /*108a0*/  FMUL.FTZ R9, R40, R10 ;  /* 0x0000000a28097220 */ /* 0x000fe20000410000 */
[----:B------:R-:W-:Y:S02]  /*108b0*/  HADD2.F32 R10, -RZ, R21.H1_H1 ;  /* 0x30000015ff0a7230 */ /* 0x000fe40000004100 */
[----:B------:R-:W-:Y:S01]  /*108c0*/  FFMA.FTZ R29, R46, R26, R29 ;  /* 0x0000001a2e1d7223 */ /* 0x000fe2000001001d */
[----:B------:R-:W-:Y:S02]  /*108d0*/  HADD2.F32 R31, -RZ, R24.H1_H1 ;  /* 0x30000018ff1f7230 */ /* 0x000fe40000004100 */
[----:B------:R-:W-:Y:S01]  /*108e0*/  FFMA.FTZ R26, R35, R27, -R4 ;  /* 0x0000001b231a7223 */ /* 0x000fe20000010804 */
[----:B------:R-:W-:-:S02]  /*108f0*/  HADD2.F32 R8, -RZ, R13.H1_H1 ;  /* 0x3000000dff087230 */ /* 0x000fc40000004100 */
[----:B------:R-:W-:Y:S01]  /*10900*/  FFMA.FTZ R30, R39, R27, R30 ;  /* 0x0000001b271e7223 */ /* 0x000fe2000001001e */
[----:B------:R-:W-:Y:S02]  /*10910*/  HADD2.F32 R21, -RZ, R14.H1_H1 ;  /* 0x3000000eff157230 */ /* 0x000fe40000004100 */
[-C--:B------:R-:W-:Y:S01]  /*10920*/  FFMA.FTZ R27, R40, R6.reuse, -R5 ;  /* 0x00000006281b7223 */ /* 0x080fe20000010805 */
[--C-:B------:R-:W-:Y:S02]  /*10930*/  HADD2.F32 R28, -RZ, R7.reuse.H0_H0 ;  /* 0x20000007ff1c7230 */ /* 0x100fe40000004100 */
[----:B------:R-:W-:Y:S01]  /*10940*/  FFMA.FTZ R13, R42, R6, R9 ;  /* 0x000000062a0d7223 */ /* 0x000fe20000010009 */
        /* <DEDUP_REMOVED lines=19> */
.L_x_564:
[----:B------:R-:W-:Y:S05]  /*10a80*/  BSYNC B0 ;  /* 0x0000000000007941 */ /* 0x000fea0003800000 */
.L_x_545:
[----:B------:R-:W-:Y:S01]  /*10a90*/  @!PT LDS RZ, [RZ] ;  /* 0x00000000fffff984 */ /* 0x000fe20000000800 */
[----:B------:R-:W-:Y:S01]  /*10aa0*/  @!PT LDS RZ, [RZ] ;  /* 0x00000000fffff984 */ /* 0x000fe20000000800 */
[----:B------:R-:W-:Y:S01]  /*10ab0*/  @!PT LDS RZ, [RZ] ;  /* 0x00000000fffff984 */ /* 0x000fe20000000800 */
[----:B------:R-:W-:Y:S01]  /*10ac0*/  @!PT LDS RZ, [RZ] ;  /* 0x00000000fffff984 */ /* 0x000fe20000000800 */
[----:B------:R5:W-:Y:S06]  /*10ad0*/  MEMBAR.ALL.CTA ;  /* 0x0000000000007992 */ /* 0x000bec0000008000 */
[----:B-----5:R-:W5:Y:S01]  /*10ae0*/  FENCE.VIEW.ASYNC.S ;  /* 0x00000000000073c6 */ /* 0x020f620000000000 */
[----:B------:R-:W-:Y:S05]  /*10af0*/  WARPSYNC.ALL ;  /* 0x0000000000007948 */ /* 0x000fea0003800000 */
[----:B-----5:R-:W-:Y:S06]  /*10b00*/  BAR.SYNC.DEFER_BLOCKING 0xd, 0x100 ;  /* 0x0344000000007b1d */ /* 0x020fec0000010000 */
.L_x_543:
[----:B012---:R-:W-:-:S05]  /*10b10*/  IMAD.U32 R0, RZ, RZ, UR58 ;  /* 0x0000003aff007e24 */ /* 0x007fca000f8e00ff */
[----:B------:R-:W-:-:S13]  /*10b20*/  ISETP.NE.AND P0, PT, R0, 0x3, PT ;  /* 0x000000030000780c */ /* 0x000fda0003f05270 */
[----:B------:R-:W-:Y:S05]  /*10b30*/  @!P0 BRA `(.L_x_590) ;  /* 0x0000000000048947 */ /* 0x000fea0003800000 */
[----:B------:R-:W-:Y:S01]  /*10b40*/  BPT.TRAP 0x1 ;  /* 0x000000040000795c */ /* 0x000fe20000300000 */
.L_x_590:
[----:B---3--:R-:W-:Y:S01]  /*10b50*/  IMAD R10, R194, 0x8, R2 ;  /* 0x00000008c20a7824 */ /* 0x008fe200078e0202 */
[----:B------:R-:W-:-:S04]  /*10b60*/  SHF.L.U32 R3, R196, 0x1f, RZ ;  /* 0x0000001fc4037819 */ /* 0x000fc800000006ff */
[----:B------:R0:W1:Y:S01]  /*10b70*/  SYNCS.PHASECHK.TRANS64.TRYWAIT P2, [R10+URZ+0x34830], R3 ;  /* 0x034830030a0075a7 */ /* 0x000062000804017f */
[----:B------:R-:W-:Y:S05]  /*10b80*/  @!P0 BRA `(.L_x_591) ;  /* 0x0000000000048947 */ /* 0x000fea0003800000 */
[----:B------:R-:W-:Y:S01]  /*10b90*/  BPT.TRAP 0x1 ;  /* 0x000000040000795c */ /* 0x000fe20000300000 */
.L_x_591:
[----:B------:R-:W2:Y:S01]  /*10ba0*/  S2R R0, SR_TID.X ;  /* 0x0000000000007919 */ /* 0x000ea20000002100 */
[----:B------:R-:W-:Y:S01]  /*10bb0*/  IMAD.MOV.U32 R151, RZ, RZ, RZ ;  /* 0x000000ffff977224 */ /* 0x000fe200078e00ff */
[----:B--2---:R-:W-:-:S04]  /*10bc0*/  LOP3.LUT R0, R0, 0x7f, RZ, 0xc0, !PT ;  /* 0x0000007f00007812 */ /* 0x004fc800078ec0ff */
[----:B------:R-:W-:Y:S01]  /*10bd0*/  ISETP.NE.AND P1, PT, R0, RZ, PT ;  /* 0x000000ff0000720c */ /* 0x000fe20003f25270 */
[----:B-1----:R-:W-:-:S12]  /*10be0*/  @P2 BRA `(.L_x_592) ;  /* 0x0000000000082947 */ /* 0x002fd80003800000 */
[----:B------:R-:W1:Y:S02]  /*10bf0*/  SYNCS.PHASECHK.TRANS64.TRYWAIT P2, [R10+URZ+0x34830], R3 ;  /* 0x034830030a0075a7 */ /* 0x000e64000804017f */
[----:B-1----:R-:W-:Y:S05]  /*10c00*/  @!P2 BRA `(.L_x_593) ;  /* 0x00000110000ca947 */ /* 0x002fea0003800000 */
.L_x_592:
[----:B------:R-:W-:Y:S05]  /*10c10*/  WARPSYNC.ALL ;  /* 0x0000000000007948 */ /* 0x000fea0003800000 */
[----:B------:R-:W-:Y:S01]  /*10c20*/  IADD3 R0, R2, 0x1c400, RZ ;  /* 0x0001c40002007810 */ /* 0x000fe20007ffe0ff */
[----:B----4-:R-:W-:Y:S01]  /*10c30*/  IMAD.MOV.U32 R5, RZ, RZ, 0x40000040 ;  /* 0x40000040ff057424 */ /* 0x010fe200078e00ff */
[----:B------:R-:W-:Y:S01]  /*10c40*/  R2UR UR4, R36 ;  /* 0x00000000240472ca */ /* 0x000fe200000e0000 */
[----:B------:R-:W-:Y:S01]  /*10c50*/  UMOV UR9, 0x40000040 ;  /* 0x4000004000097882 */ /* 0x000fe20000000000 */
[----:B------:R-:W-:Y:S01]  /*10c60*/  SHF.R.U32.HI R0, RZ, 0x4, R0 ;  /* 0x00000004ff007819 */ /* 0x000fe20000011600 */
[----:B------:R-:W-:Y:S01]  /*10c70*/  WARPGROUP.ARRIVE ;  /* 0x00000000000079c5 */ /* 0x000fe20000000000 */
[----:B------:R-:W-:Y:S01]  /*10c80*/  R2UR UR11, R5 ;  /* 0x00000000050b72ca */ /* 0x000fe200000e0000 */
[----:B------:R-:W-:Y:S01]  /*10c90*/  IMAD.MOV.U32 R9, RZ, RZ, 0x40000040 ;  /* 0x40000040ff097424 */ /* 0x000fe200078e00ff */
[----:B------:R-:W-:Y:S01]  /*10ca0*/  LOP3.LUT R0, R0, 0x3fff, RZ, 0xc0, !PT ;  /* 0x00003fff00007812 */ /* 0x000fe200078ec0ff */
[----:B------:R-:W-:Y:S01]  /*10cb0*/  IMAD.U32 R21, RZ, RZ, UR9 ;  /* 0x00000009ff157e24 */ /* 0x000fe2000f8e00ff */
[----:B------:R-:W-:Y:S01]  /*10cc0*/  UMOV UR41, 0x40000040 ;  /* 0x4000004000297882 */ /* 0x000fe20000000000 */
[----:B------:R-:W-:Y:S01]  /*10cd0*/  UMOV UR45, 0x40000040 ;  /* 0x40000040002d7882 */ /* 0x000fe20000000000 */
[----:B------:R-:W-:Y:S01]  /*10ce0*/  LOP3.LUT R6, R0, 0x10000, RZ, 0xfc, !PT ;  /* 0x0001000000067812 */ /* 0x000fe200078efcff */
[----:B------:R-:W-:Y:S01]  /*10cf0*/  UMOV UR49, 0x40000040 ;  /* 0x4000004000317882 */ /* 0x000fe20000000000 */
[----:B------:R-:W-:Y:S01]  /*10d00*/  IMAD.MOV.U32 R5, RZ, RZ, 0x40000040 ;  /* 0x40000040ff057424 */ /* 0x000fe200078e00ff */
[----:B------:R-:W-:Y:S01]  /*10d10*/  ULOP3.LUT UR4, UR4, 0x10000, URZ, 0xfc, !UPT ;  /* 0x0001000004047892 */ /* 0x000fe2000f8efc3f */
[----:B------:R-:W-:Y:S01]  /*10d20*/  P2R R14, PR, RZ, 0x2 ;  /* 0x00000002ff0e7803 */ /* 0x000fe20000000000 */
[----:B------:R-:W-:Y:S01]  /*10d30*/  IMAD R4, R194, 0xc00, R6 ;  /* 0x00000c00c2047824 */ /* 0x000fe200078e0206 */
[----:B------:R-:W-:Y:S01]  /*10d40*/  UMOV UR53, 0x40000040 ;  /* 0x4000004000357882 */ /* 0x000fe20000000000 */
[----:B------:R-:W-:Y:S01]  /*10d50*/  UIADD3 UR5, UR4, 0x2, URZ ;  /* 0x0000000204057890 */ /* 0x000fe2000fffe03f */
[----:B------:R-:W-:Y:S01]  /*10d60*/  R2UR UR55, R5 ;  /* 0x00000000053772ca */ /* 0x000fe200000e0000 */
[----:B------:R-:W-:Y:S01]  /*10d70*/  UIADD3 UR40, UR4, 0x800, URZ ;  /* 0x0000080004287890 */ /* 0x000fe2000fffe03f */
[C---:B------:R-:W-:Y:S01]  /*10d80*/  R2UR UR10, R4.reuse ;  /* 0x00000000040a72ca */ /* 0x040fe200000e0000 */
[----:B------:R-:W-:Y:S01]  /*10d90*/  UMOV UR8, UR4 ;  /* 0x0000000400087c82 */ /* 0x000fe20008000000 */
[----:B------:R-:W-:Y:S01]  /*10da0*/  IADD3 R8, R4, 0x2, RZ ;  /* 0x0000000204087810 */ /* 0x000fe20007ffe0ff */
[----:B------:R-:W-:Y:S01]  /*10db0*/  IMAD.U32 R20, RZ, RZ, UR8 ;  /* 0x00000008ff147e24 */ /* 0x000fe2000f8e00ff */
[----:B------:R-:W-:Y:S01]  /*10dc0*/  UIADD3 UR44, UR4, 0x802, URZ ;  /* 0x00000802042c7890 */ /* 0x000fe2000fffe03f */
[----:B------:R-:W-:Y:S01]  /*10dd0*/  P2R R12, PR, RZ, 0x1 ;  /* 0x00000001ff0c7803 */ /* 0x000fe20000000000 */
[----:B------:R-:W-:Y:S01]  /*10de0*/  UIADD3 UR48, UR4, 0x804, URZ ;  /* 0x0000080404307890 */ /* 0x000fe2000fffe03f */
[----:B------:R-:W-:Y:S01]  /*10df0*/  BSSY B0, `(.L_x_594) ;  /* 0x00004c0000007945 */ /* 0x000fe20003800000 */
[----:B------:R2:W-:Y:S01]  /*10e00*/  STL.64 [R1+0x40], R20 ;  /* 0x0000401401007387 */ /* 0x0005e20000100a00 */
[----:B------:R-:W-:Y:S01]  /*10e10*/  UIADD3 UR52, UR4, 0x806, URZ ;  /* 0x0000080604347890 */ /* 0x000fe2000fffe03f */
[--C-:B------:R-:W-:Y:S01]  /*10e20*/  IMAD.MOV.U32 R150, RZ, RZ, R151.reuse ;  /* 0x000000ffff967224 */ /* 0x100fe200078e0097 */
[----:B------:R-:W-:Y:S01]  /*10e30*/  ULDC UR60, c[0x0][0x988] ;  /* 0x00026200003c7ab9 */ /* 0x000fe20000000800 */
[--C-:B------:R-:W-:Y:S01]  /*10e40*/  IMAD.MOV.U32 R148, RZ, RZ, R151.reuse ;  /* 0x000000ffff947224 */ /* 0x100fe200078e0097 */
[----:B------:R-:W-:Y:S01]  /*10e50*/  HGMMA.64x128x16.F32 R24, gdesc[UR8], RZ, !UPT, gsb0 ;  /* 0x01e00000081879f0 */ /* 0x000fe2000c0008ff */
[----:B------:R-:W-:Y:S01]  /*10e60*/  R2UR UR10, R8 ;  /* 0x00000000080a72ca */ /* 0x000fe200000e0000 */
[----:B------:R-:W-:Y:S01]  /*10e70*/  UMOV UR8, UR5 ;  /* 0x0000000500087c82 */ /* 0x000fe20008000000 */
[----:B------:R-:W-:Y:S01]  /*10e80*/  R2UR UR11, R9 ;  /* 0x00000000090b72ca */ /* 0x000fe200000e0000 */
[----:B------:R-:W-:Y:S01]  /*10e90*/  UMOV UR9, 0x40000040 ;  /* 0x4000004000097882 */ /* 0x000fe20000000000 */
[----:B------:R-:W-:Y:S01]  /*10ea0*/  IMAD.MOV.U32 R9, RZ, RZ, 0x40000040 ;  /* 0x40000040ff097424 */ /* 0x000fe200078e00ff */
[----:B------:R-:W-:Y:S01]  /*10eb0*/  IADD3 R8, R4, 0x4, RZ ;  /* 0x0000000404087810 */ /* 0x000fe20007ffe0ff */
[----:B------:R-:W-:Y:S01]  /*10ec0*/  UIADD3 UR5, UR4, 0x4, URZ ;  /* 0x0000000404057890 */ /* 0x000fe2000fffe03f */
[----:B--2---:R-:W-:Y:S01]  /*10ed0*/  IMAD.U32 R20, RZ, RZ, UR8 ;  /* 0x00000008ff147e24 */ /* 0x004fe2000f8e00ff */
[-C--:B------:R-:W-:Y:S01]  /*10ee0*/  MOV R147, R151.reuse ;  /* 0x0000009700937202 */ /* 0x080fe20000000f00 */
[----:B------:R-:W-:Y:S01]  /*10ef0*/  IMAD.U32 R21, RZ, RZ, UR9 ;  /* 0x00000009ff157e24 */ /* 0x000fe2000f8e00ff */
[-C--:B-----5:R-:W-:Y:S01]  /*10f00*/  MOV R143, R151.reuse ;  /* 0x00000097008f7202 */ /* 0x0a0fe20000000f00 */
[--C-:B------:R-:W-:Y:S01]  /*10f10*/  IMAD.MOV.U32 R146, RZ, RZ, R151.reuse ;  /* 0x000000ffff927224 */ /* 0x100fe200078e0097 */
[----:B------:R-:W-:Y:S01]  /*10f20*/  MOV R139, R151 ;  /* 0x00000097008b7202 */ /* 0x000fe20000000f00 */
[--C-:B------:R-:W-:Y:S01]  /*10f30*/  IMAD.MOV.U32 R145, RZ, RZ, R151.reuse ;  /* 0x000000ffff917224 */ /* 0x100fe200078e0097 */
[----:B------:R2:W-:Y:S01]  /*10f40*/  STL.64 [R1+0x38], R20 ;  /* 0x0000381401007387 */ /* 0x0005e20000100a00 */
        /* <DEDUP_REMOVED lines=33> */
[----:B------:R-:W-:Y:S01]  /*11160*/  R2UR UR10, R8 ;  /* 0x00000000080a72ca */ /* 0x000fe200000e0000 */
[----:B------:R-:W-:Y:S01]  /*11170*/  UMOV UR8, UR5 ;  /* 0x0000000500087c82 */ /* 0x000fe20008000000 */
[----:B------:R-:W-:Y:S01]  /*11180*/  R2UR UR11, R9 ;  /* 0x00000000090b72ca */ /* 0x000fe200000e0000 */
[----:B------:R-:W-:Y:S01]  /*11190*/  UMOV UR9, 0x40000040 ;  /* 0x4000004000097882 */ /* 0x000fe20000000000 */
[----:B------:R-:W-:Y:S01]  /*111a0*/  IMAD.MOV.U32 R9, RZ, RZ, 0x40000040 ;  /* 0x40000040ff097424 */ /* 0x000fe200078e00ff */
[----:B------:R-:W-:Y:S01]  /*111b0*/  IADD3 R8, R4, 0x6, RZ ;  /* 0x0000000604087810 */ /* 0x000fe20007ffe0ff */
[----:B------:R-:W-:Y:S01]  /*111c0*/  UIADD3 UR5, UR4, 0x6, URZ ;  /* 0x0000000604057890 */ /* 0x000fe2000fffe03f */
[----:B--2---:R-:W-:Y:S02]  /*111d0*/  IMAD.U32 R20, RZ, RZ, UR8 ;  /* 0x00000008ff147e24 */ /* 0x004fe4000f8e00ff */
[----:B------:R-:W-:-:S05]  /*111e0*/  IMAD.U32 R21, RZ, RZ, UR9 ;  /* 0x00000009ff157e24 */ /* 0x000fca000f8e00ff */
[----:B------:R2:W-:Y:S01]  /*111f0*/  STL.64 [R1+0x30], R20 ;  /* 0x0000301401007387 */ /* 0x0005e20000100a00 */
        /* <DEDUP_REMOVED lines=50> */
[----:B------:R-:W-:Y:S01]  /*11520*/  IMAD.U32 R21, RZ, RZ, UR9 ;  /* 0x00000009ff157e24 */ /* 0x000fe2000f8e00ff */
[----:B------:R-:W-:-:S04]  /*11530*/  ULDC UR4, c[0x0][0x988] ;  /* 0x0002620000047ab9 */ /* 0x000fc80000000800 */
        /* <DEDUP_REMOVED lines=10> */
[----:B--2---:R-:W-:Y:S02]  /*115e0*/  IMAD.U32 R20, RZ, RZ, UR8 ;  /* 0x00000008ff147e24 */ /* 0x004fe4000f8e00ff */
[----:B------:R-:W-:Y:S01]  /*115f0*/  IMAD.U32 R21, RZ, RZ, UR9 ;  /* 0x00000009ff157e24 */ /* 0x000fe2000f8e00ff */
[----:B------:R-:W-:Y:S01]  /*11600*/  R2UR UR42, R8 ;  /* 0x00000000082a72ca */ /* 0x000fe200000e0000 */
[----:B------:R-:W-:Y:S01]  /*11610*/  VIADD R8, R4, 0x802 ;  /* 0x0000080204087836 */ /* 0x000fe20000000000 */
[----:B------:R-:W-:Y:S01]  /*11620*/  R2UR UR43, R9 ;  /* 0x00000000092b72ca */ /* 0x000fe200000e0000 */
[----:B------:R-:W-:Y:S01]  /*11630*/  IMAD.MOV.U32 R9, RZ, RZ, 0x40000040 ;  /* 0x40000040ff097424 */ /* 0x000fe200078e00ff */
[----:B------:R2:W-:Y:S02]  /*11640*/  STL.64 [R1], R20 ;  /* 0x0000001401007387 */ /* 0x0005e40000100a00 */
[----:B------:R-:W-:-:S02]  /*11650*/  R2UR UR46, R8 ;  /* 0x00000000082e72ca */ /* 0x000fc400000e0000 */
[----:B------:R-:W-:Y:S01]  /*11660*/  R2UR UR47, R9 ;  /* 0x00000000092f72ca */ /* 0x000fe200000e0000 */
[----:B------:R-:W-:Y:S01]  /*11670*/  IMAD.MOV.U32 R9, RZ, RZ, 0x40000040 ;  /* 0x40000040ff097424 */ /* 0x000fe200078e00ff */
[C---:B------:R-:W-:Y:S01]  /*11680*/  IADD3 R8, R4.reuse, 0x804, RZ ;  /* 0x0000080404087810 */ /* 0x040fe20007ffe0ff */
[----:B------:R-:W-:-:S03]  /*11690*/  VIADD R4, R4, 0x806 ;  /* 0x0000080604047836 */ /* 0x000fc60000000000 */
[----:B------:R-:W-:Y:S02]  /*116a0*/  R2UR UR50, R8 ;  /* 0x00000000083272ca */ /* 0x000fe400000e0000 */
[----:B------:R-:W-:Y:S02]  /*116b0*/  R2UR UR51, R9 ;  /* 0x00000000093372ca */ /* 0x000fe400000e0000 */
[----:B------:R-:W-:Y:S02]  /*116c0*/  R2UR UR54, R4 ;  /* 0x00000000043672ca */ /* 0x000fe400000e0000 */
[----:B------:R-:W-:-:S05]  /*116d0*/  IADD3 R4, R152, 0x80, -R209 ;  /* 0x0000008098047810 */ /* 0x000fca0007ffe8d1 */
[----:B------:R-:W-:-:S05]  /*116e0*/  IMAD R4, R149, -0x80, R4 ;  /* 0xffffff8095047824 */ /* 0x000fca00078e0204 */
[C---:B------:R-:W-:Y:S02]  /*116f0*/  ISETP.GT.AND P4, PT, R4.reuse, RZ, PT ;  /* 0x000000ff0400720c */ /* 0x040fe40003f84270 */
[C---:B------:R-:W-:Y:S02]  /*11700*/  ISETP.GT.AND P3, PT, R4.reuse, 0x1, PT ;  /* 0x000000010400780c */ /* 0x040fe40003f64270 */
[C---:B------:R-:W-:Y:S02]  /*11710*/  ISETP.GT.AND P2, PT, R4.reuse, 0x8, PT ;  /* 0x000000080400780c */ /* 0x040fe40003f44270 */
[C---:B------:R-:W-:Y:S02]  /*11720*/  ISETP.GT.AND P6, PT, R4.reuse, 0x9, PT ;  /* 0x000000090400780c */ /* 0x040fe40003fc4270 */
[C---:B------:R-:W-:Y:S02]  /*11730*/  ISETP.GT.AND P5, PT, R4.reuse, 0x10, PT ;  /* 0x000000100400780c */ /* 0x040fe40003fa4270 */
[----:B------:R-:W-:-:S02]  /*11740*/  ISETP.GT.AND P1, PT, R4, 0x59, PT ;  /* 0x000000590400780c */ /* 0x000fc40003f24270 */
[----:B------:R-:W-:Y:S01]  /*11750*/  ISETP.GT.AND P0, PT, R4, 0x60, PT ;  /* 0x000000600400780c */ /* 0x000fe20003f04270 */
        /* <DEDUP_REMOVED lines=54> */
[----:B--2---:R-:W-:Y:S02]  /*11ac0*/  FSEL R21, R42, -INF , P6 ;  /* 0xff8000002a157808 */ /* 0x004fe40003000000 */
        /* <DEDUP_REMOVED lines=72> */
[----:B------:R-:W-:-:S02]  /*11f50*/  FMNMX.FTZ R8, R85, R0, !PT ;  /* 0x0000000055087209 */ /* 0x000fc40007810000 */
[C---:B------:R-:W-:Y:S02]  /*11f60*/  ISETP.GT.AND P0, PT, R4.reuse, 0x59, PT ;  /* 0x000000590400780c */ /* 0x040fe40003f04270 */
[----:B------:R-:W-:Y:S01]  /*11f70*/  P2R R32, PR, RZ, 0x2 ;  /* 0x00000002ff207803 */ /* 0x000fe20000000000 */
[----:B01----:R-:W0:Y:S01]  /*11f80*/  SHFL.BFLY PT, R3, R8, 0x2, 0x1f ;  /* 0x0c401f0008037f89 */ /* 0x003e2200000e0000 */
[----:B------:R-:W-:Y:S02]  /*11f90*/  ISETP.GT.AND P1, PT, R4, 0x60, PT ;  /* 0x000000600400780c */ /* 0x000fe40003f24270 */
[----:B------:R-:W-:Y:S02]  /*11fa0*/  MOV R0, UR4 ;  /* 0x0000000400007c02 */ /* 0x000fe40008000f00 */
[----:B------:R-:W-:Y:S02]  /*11fb0*/  FSEL R71, R71, -INF , P0 ;  /* 0xff80000047477808 */ /* 0x000fe40000000000 */
[----:B------:R-:W-:-:S02]  /*11fc0*/  FSEL R65, R74, -INF , P1 ;  /* 0xff8000004a417808 */ /* 0x000fc40000800000 */
[----:B------:R-:W-:Y:S02]  /*11fd0*/  ISETP.NE.AND P1, PT, R32, RZ, PT ;  /* 0x000000ff2000720c */ /* 0x000fe40003f25270 */
[----:B------:R-:W-:Y:S02]  /*11fe0*/  P2R R28, PR, RZ, 0x4 ;  /* 0x00000004ff1c7803 */ /* 0x000fe40000000000 */
[----:B------:R-:W-:Y:S02]  /*11ff0*/  ISETP.NE.AND P0, PT, R30, RZ, PT ;  /* 0x000000ff1e00720c */ /* 0x000fe40003f05270 */
[----:B------:R-:W-:Y:S02]  /*12000*/  FSEL R75, R75, -INF , P1 ;  /* 0xff8000004b4b7808 */ /* 0x000fe40000800000 */
[----:B------:R-:W-:Y:S02]  /*12010*/  FSEL R69, R78, -INF , P0 ;  /* 0xff8000004e457808 */ /* 0x000fe40000000000 */
[----:B------:R-:W-:-:S02]  /*12020*/  ISETP.NE.AND P0, PT, R12, RZ, PT ;  /* 0x000000ff0c00720c */ /* 0x000fc40003f05270 */
[----:B------:R-:W-:Y:S02]  /*12030*/  ISETP.NE.AND P1, PT, R14, RZ, PT ;  /* 0x000000ff0e00720c */ /* 0x000fe40003f25270 */
[----:B0-----:R-:W-:Y:S02]  /*12040*/  FMNMX.FTZ R20, R8, R3, !PT ;  /* 0x0000000308147209 */ /* 0x001fe40007810000 */
[----:B------:R-:W-:-:S03]  /*12050*/  FMNMX.FTZ R8, R5, R27, !PT ;  /* 0x0000001b05087209 */ /* 0x000fc60007810000 */
        /* <DEDUP_REMOVED lines=71> */
[----:B------:R-:W-:Y:S01]  /*124d0*/  FFMA.FTZ R85, R85, R0, -R4 ;  /* 0x0000000055557223 */ /* 0x000fe20000010804 */
[--C-:B------:R-:W-:Y:S01]  /*124e0*/  IMAD.MOV.U32 R137, RZ, RZ, R151.reuse ;  /* 0x000000ffff897224 */ /* 0x100fe200078e0097 */
[----:B------:R-:W-:Y:S01]  /*124f0*/  FMNMX.FTZ R8, R69, R8, !PT ;  /* 0x0000000845087209 */ /* 0x000fe20007810000 */
[--C-:B------:R-:W-:Y:S01]  /*12500*/  IMAD.MOV.U32 R133, RZ, RZ, R151.reuse ;  /* 0x000000ffff857224 */ /* 0x100fe200078e0097 */
[-C--:B------:R-:W-:Y:S01]  /*12510*/  MOV R135, R151.reuse ;  /* 0x0000009700877202 */ /* 0x080fe20000000f00 */
[--C-:B------:R-:W-:Y:S01]  /*12520*/  IMAD.MOV.U32 R129, RZ, RZ, R151.reuse ;  /* 0x000000ffff817224 */ /* 0x100fe200078e0097 */
[----:B------:R-:W-:Y:S01]  /*12530*/  FMNMX.FTZ R8, R89, R8, !PT ;  /* 0x0000000859087209 */ /* 0x000fe20007810000 */
[----:B------:R-:W4:Y:S01]  /*12540*/  MUFU.EX2 R15, R15 ;  /* 0x0000000f000f7308 */ /* 0x000f220000000800 */
[-C--:B------:R-:W-:Y:S01]  /*12550*/  MOV R131, R151.reuse ;  /* 0x0000009700837202 */ /* 0x080fe20000000f00 */
        /* <DEDUP_REMOVED lines=10> */
[----:B------:R-:W-:Y:S01]  /*12600*/  IMAD.MOV.U32 R109, RZ, RZ, R151 ;  /* 0x000000ffff6d7224 */ /* 0x000fe200078e0097 */
[----:B------:R-:W-:-:S02]  /*12610*/  MOV R119, R151 ;  /* 0x0000009700777202 */ /* 0x000fc40000000f00 */
[----:B------:R-:W-:Y:S01]  /*12620*/  FMNMX.FTZ R8, R99, R8, !PT ;  /* 0x0000000863087209 */ /* 0x000fe20007810000 */
[----:B------:R-:W4:Y:S01]  /*12630*/  MUFU.EX2 R33, R33 ;  /* 0x0000002100217308 */ /* 0x000f220000000800 */
[----:B------:R-:W-:-:S03]  /*12640*/  MOV R111, R151 ;  /* 0x00000097006f7202 */ /* 0x000fc60000000f00 */
[----:B------:R-:W0:Y:S04]  /*12650*/  SHFL.BFLY PT, R7, R8, 0x2, 0x1f ;  /* 0x0c401f0008077f89 */ /* 0x000e2800000e0000 */
        /* <DEDUP_REMOVED lines=17> */
[----:B------:R-:W-:Y:S01]  /*12770*/  FADD.FTZ R5, R180, R25 ;  /* 0x00000019b4057221 */ /* 0x000fe20000010000 */
[-CC-:B------:R-:W-:Y:S01]  /*12780*/  FFMA.FTZ R8, R31, R0.reuse, -R26.reuse ;  /* 0x000000001f087223 */ /* 0x180fe2000001081a */
[-CC-:B------:R-:W-:Y:S01]  /*12790*/  FFMA.FTZ R177, R11, R0.reuse, -R26.reuse ;  /* 0x000000000bb17223 */ /* 0x180fe2000001081a */
[----:B------:R-:W-:Y:S01]  /*127a0*/  MUFU.EX2 R181, R181 ;  /* 0x000000b500b57308 */ /* 0x000fe20000000800 */
[----:B-1----:R-:W-:Y:S01]  /*127b0*/  FADD.FTZ R32, R182, R5 ;  /* 0x00000005b6207221 */ /* 0x002fe20000010000 */
[-CC-:B------:R-:W-:Y:S01]  /*127c0*/  FFMA.FTZ R12, R35, R0.reuse, -R26.reuse ;  /* 0x00000000230c7223 */ /* 0x180fe2000001081a */
[-CC-:B------:R-:W-:Y:S01]  /*127d0*/  FFMA.FTZ R179, R13, R0.reuse, -R26.reuse ;  /* 0x000000000db37223 */ /* 0x180fe2000001081a */
[-C--:B------:R-:W-:Y:S01]  /*127e0*/  FFMA.FTZ R14, R39, R0.reuse, -R26 ;  /* 0x00000000270e7223 */ /* 0x080fe2000001081a */
[----:B--2---:R-:W-:Y:S01]  /*127f0*/  FADD.FTZ R5, R29, R32 ;  /* 0x000000201d057221 */ /* 0x004fe20000010000 */
[-CC-:B------:R-:W-:Y:S01]  /*12800*/  FFMA.FTZ R173, R21, R0.reuse, -R26.reuse ;  /* 0x0000000015ad7223 */ /* 0x180fe2000001081a */
[-CC-:B------:R-:W-:Y:S01]  /*12810*/  FFMA.FTZ R20, R43, R0.reuse, -R26.reuse ;  /* 0x000000002b147223 */ /* 0x180fe2000001081a */
[----:B------:R-:W0:Y:S01]  /*12820*/  MUFU.EX2 R4, R4 ;  /* 0x0000000400047308 */ /* 0x000e220000000800 */
[----:B---3--:R-:W-:Y:S01]  /*12830*/  FADD.FTZ R34, R176, R5 ;  /* 0x00000005b0227221 */ /* 0x008fe20000010000 */
[-CC-:B------:R-:W-:Y:S01]  /*12840*/  FFMA.FTZ R175, R37, R0.reuse, -R26.reuse ;  /* 0x0000000025af7223 */ /* 0x180fe2000001081a */
[-CC-:B------:R-:W-:Y:S01]  /*12850*/  FFMA.FTZ R24, R47, R0.reuse, -R26.reuse ;  /* 0x000000002f187223 */ /* 0x180fe2000001081a */
[-C--:B------:R-:W-:Y:S01]  /*12860*/  FFMA.FTZ R169, R41, R0.reuse, -R26 ;  /* 0x0000000029a97223 */ /* 0x080fe2000001081a */
[----:B----4-:R-:W-:Y:S01]  /*12870*/  FADD.FTZ R5, R15, R34 ;  /* 0x000000220f057221 */ /* 0x010fe20000010000 */
        /* <DEDUP_REMOVED lines=23> */
[-CC-:B------:R-:W-:Y:S01]  /*129f0*/  FFMA.FTZ R89, R89, R0.reuse, -R26.reuse ;  /* 0x0000000059597223 */ /* 0x180fe2000001081a */
[-CC-:B------:R-:W-:Y:S01]  /*12a00*/  FFMA.FTZ R91, R91, R0.reuse, -R26.reuse ;  /* 0x000000005b5b7223 */ /* 0x180fe2000001081a */
[-CC-:B------:R-:W-:Y:S01]  /*12a10*/  FFMA.FTZ R93, R93, R0.reuse, -R26.reuse ;  /* 0x000000005d5d7223 */ /* 0x180fe2000001081a */
[----:B------:R-:W1:Y:S01]  /*12a20*/  MUFU.EX2 R12, R12 ;  /* 0x0000000c000c7308 */ /* 0x000e620000000800 */
[C---:B--2---:R-:W-:Y:S01]  /*12a30*/  FADD.FTZ R36, R8.reuse, R5 ;  /* 0x0000000508247221 */ /* 0x044fe20000010000 */
[-CC-:B------:R-:W-:Y:S01]  /*12a40*/  FFMA.FTZ R95, R95, R0.reuse, -R26.reuse ;  /* 0x000000005f5f7223 */ /* 0x180fe2000001081a */
[----:B------:R-:W-:Y:S01]  /*12a50*/  FFMA.FTZ R99, R99, R0, -R26 ;  /* 0x0000000063637223 */ /* 0x000fe2000001081a */
[----:B------:R-:W-:-:S02]  /*12a60*/  F2FP.F16.F32.PACK_AB R183, R8, R183 ;  /* 0x000000b708b7723e */ /* 0x000fc400000000ff */
[----:B------:R-:W-:Y:S02]  /*12a70*/  F2FP.F16.F32.PACK_AB R181, R4, R181 ;  /* 0x000000b504b5723e */ /* 0x000fe400000000ff */
[----:B------:R-:W2:Y:S01]  /*12a80*/  MUFU.EX2 R179, R179 ;  /* 0x000000b300b37308 */ /* 0x000ea20000000800 */
[----:B0-----:R-:W-:Y:S01]  /*12a90*/  FADD.FTZ R5, R177, R36 ;  /* 0x00000024b1057221 */ /* 0x001fe20000010000 */
[----:B------:R-:W-:Y:S02]  /*12aa0*/  F2FP.F16.F32.PACK_AB R180, R25, R180 ;  /* 0x000000b419b4723e */ /* 0x000fe400000000ff */
[----:B------:R-:W-:Y:S02]  /*12ab0*/  F2FP.F16.F32.PACK_AB R182, R29, R182 ;  /* 0x000000b61db6723e */ /* 0x000fe400000000ff */
[----:B------:R-:W-:Y:S02]  /*12ac0*/  F2FP.F16.F32.PACK_AB R176, R15, R176 ;  /* 0x000000b00fb0723e */ /* 0x000fe400000000ff */
[----:B------:R-:W0:Y:S01]  /*12ad0*/  MUFU.EX2 R14, R14 ;  /* 0x0000000e000e7308 */ /* 0x000e220000000800 */
[C---:B-1----:R-:W-:Y:S01]  /*12ae0*/  FADD.FTZ R36, R12.reuse, R5 ;  /* 0x000000050c247221 */ /* 0x042fe20000010000 */
[----:B------:R-:W-:Y:S01]  /*12af0*/  FADD.FTZ R5, R77, R38 ;  /* 0x000000264d057221 */ /* 0x000fe20000010000 */
[----:B------:R-:W-:Y:S01]  /*12b00*/  F2FP.F16.F32.PACK_AB R177, R12, R177 ;  /* 0x000000b10cb1723e */ /* 0x000fe200000000ff */
[----:B------:R-:W-:Y:S01]  /*12b10*/  VIADD R12, R149, 0xfffffffe ;  /* 0xfffffffe950c7836 */ /* 0x000fe20000000000 */
[----:B------:R-:W-:Y:S01]  /*12b20*/  F2FP.F16.F32.PACK_AB R178, R33, R178 ;  /* 0x000000b221b2723e */ /* 0x000fe200000000ff */
[----:B------:R-:W-:Y:S01]  /*12b30*/  FADD.FTZ R38, R168, R5 ;  /* 0x00000005a8267221 */ /* 0x000fe20000010000 */
[----:B------:R-:W-:Y:S01]  /*12b40*/  @!P1 VIADD R5, R10, 0x34840 ;  /* 0x000348400a059836 */ /* 0x000fe20000000000 */
[----:B------:R-:W1:Y:S01]  /*12b50*/  MUFU.EX2 R173, R173 ;  /* 0x000000ad00ad7308 */ /* 0x000e620000000800 */
[----:B--2---:R-:W-:Y:S01]  /*12b60*/  FADD.FTZ R9, R179, R36 ;  /* 0x00000024b3097221 */ /* 0x004fe20000010000 */
[----:B------:R-:W-:Y:S01]  /*12b70*/  FADD.FTZ R11, R81, R38 ;  /* 0x00000026510b7221 */ /* 0x000fe20000010000 */
[----:B------:R-:W-:Y:S01]  /*12b80*/  ISETP.GE.AND P2, PT, R12, R197, PT ;  /* 0x000000c50c00720c */ /* 0x000fe20003f46270 */
[----:B------:R-:W-:Y:S01]  /*12b90*/  IMAD.MOV.U32 R149, RZ, RZ, R151 ;  /* 0x000000ffff957224 */ /* 0x000fe200078e0097 */
[----:B------:R-:W-:-:S02]  /*12ba0*/  @!P1 PRMT R5, RZ, 0x654, R5 ;  /* 0x00000654ff059816 */ /* 0x000fc40000000005 */
[----:B------:R-:W-:Y:S01]  /*12bb0*/  F2FP.F16.F32.PACK_AB R172, R73, R172 ;  /* 0x000000ac49ac723e */ /* 0x000fe200000000ff */
[----:B------:R-:W2:Y:S01]  /*12bc0*/  MUFU.EX2 R20, R20 ;  /* 0x0000001400147308 */ /* 0x000ea20000000800 */
[C---:B0-----:R-:W-:Y:S01]  /*12bd0*/  FADD.FTZ R36, R14.reuse, R9 ;  /* 0x000000090e247221 */ /* 0x041fe20000010000 */
[----:B------:R0:W-:Y:S01]  /*12be0*/  @!P1 SYNCS.ARRIVE.TRANS64.RED.A1T0 RZ, [R5+URZ], RZ ;  /* 0x000000ff05ff99a7 */ /* 0x0001e2000810043f */
[----:B------:R-:W-:Y:S02]  /*12bf0*/  F2FP.F16.F32.PACK_AB R174, R77, R174 ;  /* 0x000000ae4dae723e */ /* 0x000fe400000000ff */
[----:B------:R-:W-:Y:S02]  /*12c00*/  F2FP.F16.F32.PACK_AB R168, R81, R168 ;  /* 0x000000a851a8723e */ /* 0x000fe400000000ff */
[----:B------:R-:W-:Y:S01]  /*12c10*/  F2FP.F16.F32.PACK_AB R179, R14, R179 ;  /* 0x000000b30eb3723e */ /* 0x000fe200000000ff */
[----:B------:R-:W0:Y:S01]  /*12c20*/  MUFU.EX2 R175, R175 ;  /* 0x000000af00af7308 */ /* 0x000e220000000800 */
[----:B-1----:R-:W-:Y:S01]  /*12c30*/  FADD.FTZ R9, R173, R36 ;  /* 0x00000024ad097221 */ /* 0x002fe20000010000 */
[----:B------:R-:W-:Y:S01]  /*12c40*/  FADD.FTZ R36, R170, R11 ;  /* 0x0000000baa247221 */ /* 0x000fe20000010000 */
[----:B------:R-:W-:-:S02]  /*12c50*/  F2FP.F16.F32.PACK_AB R170, R79, R170 ;  /* 0x000000aa4faa723e */ /* 0x000fc400000000ff */
[----:B------:R-:W-:-:S03]  /*12c60*/  MOV R115, R151 ;  /* 0x0000009700737202 */ /* 0x000fc60000000f00 */
[----:B------:R-:W1:Y:S01]  /*12c70*/  MUFU.EX2 R24, R24 ;  /* 0x0000001800187308 */ /* 0x000e620000000800 */
[C---:B--2---:R-:W-:Y:S01]  /*12c80*/  FADD.FTZ R38, R20.reuse, R9 ;  /* 0x0000000914267221 */ /* 0x044fe20000010000 */
[----:B------:R-:W-:Y:S01]  /*12c90*/  FADD.FTZ R9, R79, R36 ;  /* 0x000000244f097221 */ /* 0x000fe20000010000 */
[----:B------:R-:W-:Y:S01]  /*12ca0*/  FFMA.FTZ R36, R71, R0, -R26 ;  /* 0x0000000047247223 */ /* 0x000fe2000001081a */
[----:B------:R-:W-:-:S04]  /*12cb0*/  F2FP.F16.F32.PACK_AB R173, R20, R173 ;  /* 0x000000ad14ad723e */ /* 0x000fc800000000ff */
        /* <DEDUP_REMOVED lines=53> */
[----:B------:R-:W-:Y:S02]  /*13010*/  F2FP.F16.F32.PACK_AB R160, R103, R160 ;  /* 0x000000a067a0723e */ /* 0x000fe400000000ff */
[----:B------:R-:W-:-:S04]  /*13020*/  MOV R103, R151 ;  /* 0x0000009700677202 */ /* 0x000fc80000000f00 */
        /* <DEDUP_REMOVED lines=20> */
[----:B------:R-:W-:Y:S02]  /*13170*/  F2FP.F16.F32.PACK_AB R164, R107, R164 ;  /* 0x000000a46ba4723e */ /* 0x000fe400000000ff */
[----:B------:R-:W-:-:S04]  /*13180*/  MOV R107, R151 ;  /* 0x00000097006b7202 */ /* 0x000fc80000000f00 */
[----:B------:R-:W1:Y:S01]  /*13190*/  MUFU.EX2 R69, R69 ;  /* 0x0000004500457308 */ /* 0x000e620000000800 */
[C---:B--2---:R-:W-:Y:S01]  /*131a0*/  FADD.FTZ R42, R26.reuse, R5 ;  /* 0x000000051a2a7221 */ /* 0x044fe20000010000 */
[----:B------:R-:W-:-:S06]  /*131b0*/  F2FP.F16.F32.PACK_AB R161, R26, R161 ;  /* 0x000000a11aa1723e */ /* 0x000fcc00000000ff */
[----:B------:R2:W3:Y:S01]  /*131c0*/  MUFU.EX2 R38, R89 ;  /* 0x0000005900267308 */ /* 0x0004e20000000800 */
[----:B0-----:R-:W-:-:S07]  /*131d0*/  FADD.FTZ R44, R166, R9 ;  /* 0x00000009a62c7221 */ /* 0x001fce0000010000 */
[----:B------:R-:W0:Y:S01]  /*131e0*/  MUFU.EX2 R91, R91 ;  /* 0x0000005b005b7308 */ /* 0x000e220000000800 */
[----:B-1----:R-:W-:Y:S01]  /*131f0*/  FADD.FTZ R9, R69, R42 ;  /* 0x0000002a45097221 */ /* 0x002fe20000010000 */
[----:B--2---:R-:W-:-:S06]  /*13200*/  IMAD.MOV.U32 R89, RZ, RZ, R151 ;  /* 0x000000ffff597224 */ /* 0x004fcc00078e0097 */
[----:B------:R1:W2:Y:S01]  /*13210*/  MUFU.EX2 R40, R93 ;  /* 0x0000005d00287308 */ /* 0x0002a20000000800 */
[C---:B---3--:R-:W-:Y:S01]  /*13220*/  FADD.FTZ R4, R38.reuse, R9 ;  /* 0x0000000926047221 */ /* 0x048fe20000010000 */
[----:B------:R-:W-:-:S06]  /*13230*/  F2FP.F16.F32.PACK_AB R163, R38, R69 ;  /* 0x0000004526a3723e */ /* 0x000fcc00000000ff */
[----:B------:R-:W3:Y:S01]  /*13240*/  MUFU.EX2 R95, R95 ;  /* 0x0000005f005f7308 */ /* 0x000ee20000000800 */
[----:B0-----:R-:W-:Y:S01]  /*13250*/  FADD.FTZ R9, R91, R4 ;  /* 0x000000045b097221 */ /* 0x001fe20000010000 */
[----:B-1----:R-:W-:-:S06]  /*13260*/  IMAD.MOV.U32 R93, RZ, RZ, R151 ;  /* 0x000000ffff5d7224 */ /* 0x002fcc00078e0097 */
[----:B------:R0:W1:Y:S01]  /*13270*/  MUFU.EX2 R8, R99 ;  /* 0x0000006300087308 */ /* 0x0000620000000800 */
[C---:B--2---:R-:W-:Y:S01]  /*13280*/  FADD.FTZ R4, R40.reuse, R9 ;  /* 0x0000000928047221 */ /* 0x044fe20000010000 */
[----:B------:R-:W-:Y:S02]  /*13290*/  F2FP.F16.F32.PACK_AB R165, R40, R91 ;  /* 0x0000005b28a5723e */ /* 0x000fe400000000ff */
[----:B------:R-:W-:-:S04]  /*132a0*/  MOV R91, R151 ;  /* 0x00000097005b7202 */ /* 0x000fc80000000f00 */
[----:B------:R-:W2:Y:S01]  /*132b0*/  MUFU.EX2 R85, R85 ;  /* 0x0000005500557308 */ /* 0x000ea20000000800 */
[----:B---3--:R-:W-:Y:S01]  /*132c0*/  FADD.FTZ R9, R95, R4 ;  /* 0x000000045f097221 */ /* 0x008fe20000010000 */
[----:B0-----:R-:W-:-:S03]  /*132d0*/  MOV R99, R151 ;  /* 0x0000009700637202 */ /* 0x001fc60000000f00 */
[C---:B-1----:R-:W-:Y:S01]  /*132e0*/  FADD.FTZ R4, R8.reuse, R9 ;  /* 0x0000000908047221 */ /* 0x042fe20000010000 */
[----:B------:R-:W-:Y:S01]  /*132f0*/  F2FP.F16.F32.PACK_AB R167, R8, R95 ;  /* 0x0000005f08a7723e */ /* 0x000fe200000000ff */
[----:B------:R-:W-:Y:S01]  /*13300*/  IMAD.MOV.U32 R8, RZ, RZ, 0x3f800000 ;  /* 0x3f800000ff087424 */ /* 0x000fe200078e00ff */
[----:B------:R-:W-:Y:S02]  /*13310*/  MOV R9, 0x3f800000 ;  /* 0x3f80000000097802 */ /* 0x000fe40000000f00 */
[----:B------:R-:W-:Y:S01]  /*13320*/  MOV R95, R151 ;  /* 0x00000097005f7202 */ /* 0x000fe20000000f00 */
[C---:B--2---:R-:W-:Y:S01]  /*13330*/  FADD.FTZ R5, R85.reuse, R44 ;  /* 0x0000002c55057221 */ /* 0x044fe20000010000 */
[----:B------:R-:W-:Y:S01]  /*13340*/  F2FP.F16.F32.PACK_AB R166, R85, R166 ;  /* 0x000000a655a6723e */ /* 0x000fe200000000ff */
[----:B------:R-:W-:Y:S06]  /*13350*/  @!P2 BRA `(.L_x_595) ;  /* 0x0000002400a4a947 */ /* 0x000fec0003800000 */
[----:B------:R-:W-:Y:S01]  /*13360*/  MOV R13, R7 ;  /* 0x00000007000d7202 */ /* 0x000fe20000000f00 */
[----:B------:R-:W-:Y:S01]  /*13370*/  IMAD.MOV.U32 R14, RZ, RZ, R3 ;  /* 0x000000ffff0e7224 */ /* 0x000fe200078e0003 */
[----:B------:R-:W-:Y:S01]  /*13380*/  MOV R8, 0x3f800000 ;  /* 0x3f80000000087802 */ /* 0x000fe20000000f00 */
[----:B------:R-:W-:Y:S01]  /*13390*/  IMAD.MOV.U32 R11, RZ, RZ, R196 ;  /* 0x000000ffff0b7224 */ /* 0x000fe200078e00c4 */
[----:B------:R-:W-:Y:S01]  /*133a0*/  CS2R R150, SRZ ;  /* 0x0000000000967805 */ /* 0x000fe2000001ff00 */
[----:B------:R-:W-:Y:S01]  /*133b0*/  IMAD.MOV.U32 R10, RZ, RZ, R194 ;  /* 0x000000ffff0a7224 */ /* 0x000fe200078e00c2 */
        /* <DEDUP_REMOVED lines=30> */
[----:B------:R-:W-:-:S07]  /*135a0*/  CS2R R88, SRZ ;  /* 0x0000000000587805 */ /* 0x000fce000001ff00 */
.L_x_606:
[----:B------:R-:W-:-:S05]  /*135b0*/  VIADD R0, R10, 0x1 ;  /* 0x000000010a007836 */ /* 0x000fca0000000000 */
[----:B------:R-:W-:-:S04]  /*135c0*/  ISETP.NE.AND P2, PT, R0, 0x2, PT ;  /* 0x000000020000780c */ /* 0x000fc80003f45270 */
[----:B------:R-:W-:Y:S02]  /*135d0*/  SEL R196, RZ, 0x1, P2 ;  /* 0x00000001ffc47807 */ /* 0x000fe40001000000 */
[----:B------:R-:W-:Y:S02]  /*135e0*/  SEL R194, R0, RZ, P2 ;  /* 0x000000ff00c27207 */ /* 0x000fe40001000000 */
[----:B------:R-:W-:Y:S01]  /*135f0*/  LOP3.LUT R196, R11, R196, RZ, 0x3c, !PT ;  /* 0x000000c40bc47212 */ /* 0x000fe200078e3cff */
[----:B------:R-:W-:Y:S06]  /*13600*/  @!P0 BRA `(.L_x_596) ;  /* 0x0000000000048947 */ /* 0x000fec0003800000 */
[----:B------:R-:W-:Y:S01]  /*13610*/  BPT.TRAP 0x1 ;  /* 0x000000040000795c */ /* 0x000fe20000300000 */
.L_x_596:
[----:B------:R-:W-:Y:S01]  /*13620*/  IMAD R15, R194, 0x8, R2 ;  /* 0x00000008c20f7824 */ /* 0x000fe200078e0202 */
[----:B------:R-:W-:-:S04]  /*13630*/  SHF.L.U32 R20, R196, 0x1f, RZ ;  /* 0x0000001fc4147819 */ /* 0x000fc800000006ff */
[----:B------:R0:W1:Y:S01]  /*13640*/  SYNCS.PHASECHK.TRANS64.TRYWAIT P2, [R15+URZ+0x34830], R20 ;  /* 0x034830140f0075a7 */ /* 0x000062000804017f */
[----:B------:R-:W-:Y:S05]  /*13650*/  @!P0 BRA `(.L_x_597) ;  /* 0x0000000000048947 */ /* 0x000fea0003800000 */
[----:B------:R-:W-:Y:S01]  /*13660*/  BPT.TRAP 0x1 ;  /* 0x000000040000795c */ /* 0x000fe20000300000 */
.L_x_597:
[----:B------:R-:W-:Y:S01]  /*13670*/  IMAD R0, R194, 0xc00, R6 ;  /* 0x00000c00c2007824 */ /* 0x000fe200078e0206 */
[----:B------:R-:W-:Y:S03]  /*13680*/  BSSY B1, `(.L_x_598) ;  /* 0x0000006000017945 */ /* 0x000fe60003800000 */
[C---:B------:R-:W-:Y:S01]  /*13690*/  VIADD R24, R0.reuse, 0x2 ;  /* 0x0000000200187836 */ /* 0x040fe20000000000 */
[----:B------:R-:W-:Y:S01]  /*136a0*/  IADD3 R3, R0, 0x4, RZ ;  /* 0x0000000400037810 */ /* 0x000fe20007ffe0ff */
[----:B-1----:R-:W-:Y:S06]  /*136b0*/  @P2 BRA `(.L_x_599) ;  /* 0x0000000000082947 */ /* 0x002fec0003800000 */
[----:B------:R-:W1:Y:S02]  /*136c0*/  SYNCS.PHASECHK.TRANS64.TRYWAIT P2, [R15+URZ+0x34830], R20 ;  /* 0x034830140f0075a7 */ /* 0x000e64000804017f */
[----:B-1----:R-:W-:Y:S05]  /*136d0*/  @!P2 BRA `(.L_x_600) ;  /* 0x000000e4006ca947 */ /* 0x002fea0003800000 */
.L_x_599:
[----:B------:R-:W-:Y:S05]  /*136e0*/  BSYNC B1 ;  /* 0x0000000000017941 */ /* 0x000fea0003800000 */
.L_x_598:
[----:B------:R-:W2:Y:S04]  /*136f0*/  LDL.64 R28, [R1+0x40] ;  /* 0x00004000011c7983 */ /* 0x000ea80000100a00 */
[----:B------:R3:W-:Y:S01]  /*13700*/  STL.64 [R1+0xa8], R12 ;  /* 0x0000a80c01007387 */ /* 0x0007e20000100a00 */
[-C--:B------:R-:W-:Y:S01]  /*13710*/  FMUL.FTZ R88, R88, R9.reuse ;  /* 0x0000000958587220 */ /* 0x080fe20000410000 */
[-C--:B------:R-:W-:Y:S01]  /*13720*/  FMUL.FTZ R89, R89, R9.reuse ;  /* 0x0000000959597220 */ /* 0x080fe20000410000 */
[-C--:B------:R-:W-:Y:S01]  /*13730*/  FMUL.FTZ R92, R92, R9.reuse ;  /* 0x000000095c5c7220 */ /* 0x080fe20000410000 */
[-C--:B------:R-:W-:Y:S01]  /*13740*/  FMUL.FTZ R93, R93, R9.reuse ;  /* 0x000000095d5d7220 */ /* 0x080fe20000410000 */
[-C--:B------:R-:W-:Y:S01]  /*13750*/  FMUL.FTZ R96, R96, R9.reuse ;  /* 0x0000000960607220 */ /* 0x080fe20000410000 */
[-C--:B------:R-:W-:Y:S01]  /*13760*/  FMUL.FTZ R97, R97, R9.reuse ;  /* 0x0000000961617220 */ /* 0x080fe20000410000 */
[-C--:B------:R-:W-:Y:S01]  /*13770*/  FMUL.FTZ R100, R100, R9.reuse ;  /* 0x0000000964647220 */ /* 0x080fe20000410000 */
[----:B---3--:R-:W3:Y:S04]  /*13780*/  LDL.64 R12, [R1+0x30] ;  /* 0x00003000010c7983 */ /* 0x008ee80000100a00 */
        /* <DEDUP_REMOVED lines=10> */
[----:B----4-:R-:W4:Y:S01]  /*13830*/  LDL.64 R10, [R1+0x28] ;  /* 0x00002800010a7983 */ /* 0x010f220000100a00 */
[-C--:B------:R-:W-:Y:S01]  /*13840*/  FMUL.FTZ R120, R120, R9.reuse ;  /* 0x0000000978787220 */ /* 0x080fe20000410000 */
[----:B------:R-:W-:-:S02]  /*13850*/  FMUL.FTZ R121, R121, R9 ;  /* 0x0000000979797220 */ /* 0x000fc40000410000 */
[----:B------:R0:W-:Y:S01]  /*13860*/  STL [R1+0x98], R6 ;  /* 0x0000980601007387 */ /* 0x0001e20000100800 */
        /* <DEDUP_REMOVED lines=9> */
[----:B0-----:R-:W4:Y:S01]  /*13900*/  LDL.64 R6, [R1+0x20] ;  /* 0x0000200001067983 */ /* 0x001f220000100a00 */
[-C--:B------:R-:W-:Y:S01]  /*13910*/  FMUL.FTZ R141, R141, R9.reuse ;  /* 0x000000098d8d7220 */ /* 0x080fe20000410000 */
[-C--:B------:R-:W-:Y:S01]  /*13920*/  FMUL.FTZ R144, R144, R9.reuse ;  /* 0x0000000990907220 */ /* 0x080fe20000410000 */
[-C--:B------:R-:W-:Y:S01]  /*13930*/  FMUL.FTZ R145, R145, R9.reuse ;  /* 0x0000000991917220 */ /* 0x080fe20000410000 */
[----:B------:R0:W-:Y:S01]  /*13940*/  STL.64 [R1+0x90], R4 ;  /* 0x0000900401007387 */ /* 0x0001e20000100a00 */
        /* <DEDUP_REMOVED lines=34> */
[----:B------:R-:W-:Y:S01]  /*13b70*/  R2UR UR10, R24 ;  /* 0x00000000180a72ca */ /* 0x000fe200000e0000 */
[----:B------:R-:W3:Y:S01]  /*13b80*/  LDL.64 R8, [R1+0x38] ;  /* 0x0000380001087983 */ /* 0x000ee20000100a00 */
[----:B------:R-:W-:-:S02]  /*13b90*/  IMAD.MOV.U32 R24, RZ, RZ, R3 ;  /* 0x000000ffff187224 */ /* 0x000fc400078e0003 */
[----:B-1----:R-:W-:Y:S01]  /*13ba0*/  IMAD.MOV.U32 R20, RZ, RZ, R0 ;  /* 0x000000ffff147224 */ /* 0x002fe200078e0000 */
[----:B0-----:R-:W4:Y:S01]  /*13bb0*/  LDL.64 R4, [R1+0x18] ;  /* 0x0000180001047983 */ /* 0x001f220000100a00 */
[----:B------:R-:W-:Y:S01]  /*13bc0*/  IMAD.MOV.U32 R21, RZ, RZ, 0x40000040 ;  /* 0x40000040ff157424 */ /* 0x000fe200078e00ff */
[----:B------:R-:W-:Y:S01]  /*13bd0*/  R2UR UR14, R24 ;  /* 0x00000000180e72ca */ /* 0x000fe200000e0000 */
[----:B------:R-:W-:Y:S01]  /*13be0*/  VIADD R24, R0, 0x400 ;  /* 0x0000040000187836 */ /* 0x000fe20000000000 */
[----:B------:R-:W-:Y:S01]  /*13bf0*/  R2UR UR6, R20 ;  /* 0x00000000140672ca */ /* 0x000fe200000e0000 */
[----:B------:R-:W-:Y:S01]  /*13c00*/  VIADD R26, R0, 0x402 ;  /* 0x00000402001a7836 */ /* 0x000fe20000000000 */
[----:B------:R-:W-:Y:S01]  /*13c10*/  R2UR UR7, R21 ;  /* 0x00000000150772ca */ /* 0x000fe200000e0000 */
[----:B------:R-:W-:Y:S01]  /*13c20*/  IMAD.MOV.U32 R25, RZ, RZ, 0x40000040 ;  /* 0x40000040ff197424 */ /* 0x000fe200078e00ff */
[----:B------:R-:W-:Y:S01]  /*13c30*/  R2UR UR22, R24 ;  /* 0x00000000181672ca */ /* 0x000fe200000e0000 */
[----:B------:R-:W-:Y:S01]  /*13c40*/  VIADD R24, R0, 0x406 ;  /* 0x0000040600187836 */ /* 0x000fe20000000000 */
[----:B------:R-:W-:Y:S01]  /*13c50*/  R2UR UR26, R26 ;  /* 0x000000001a1a72ca */ /* 0x000fe200000e0000 */
[----:B------:R-:W-:Y:S01]  /*13c60*/  IMAD.MOV.U32 R27, RZ, RZ, 0x40000040 ;  /* 0x40000040ff1b7424 */ /* 0x000fe200078e00ff */
[C---:B------:R-:W-:Y:S01]  /*13c70*/  R2UR UR11, R25.reuse ;  /* 0x00000000190b72ca */ /* 0x040fe200000e0000 */
[----:B------:R-:W-:Y:S01]  /*13c80*/  VIADD R26, R0, 0x800 ;  /* 0x00000800001a7836 */ /* 0x000fe20000000000 */
[----:B------:R-:W-:Y:S01]  /*13c90*/  R2UR UR34, R24 ;  /* 0x00000000182272ca */ /* 0x000fe200000e0000 */
[----:B------:R-:W-:Y:S01]  /*13ca0*/  VIADD R24, R0, 0x804 ;  /* 0x0000080400187836 */ /* 0x000fe20000000000 */
[----:B------:R-:W-:-:S02]  /*13cb0*/  R2UR UR15, R25 ;  /* 0x00000000190f72ca */ /* 0x000fc400000e0000 */
[----:B------:R-:W-:Y:S02]  /*13cc0*/  R2UR UR23, R25 ;  /* 0x00000000191772ca */ /* 0x000fe400000e0000 */
[----:B------:R-:W-:Y:S02]  /*13cd0*/  R2UR UR27, R27 ;  /* 0x000000001b1b72ca */ /* 0x000fe400000e0000 */
[----:B------:R-:W-:Y:S02]  /*13ce0*/  R2UR UR35, R25 ;  /* 0x00000000192372ca */ /* 0x000fe400000e0000 */
[----:B------:R-:W-:Y:S02]  /*13cf0*/  R2UR UR42, R26 ;  /* 0x000000001a2a72ca */ /* 0x000fe400000e0000 */
[----:B------:R-:W-:Y:S02]  /*13d00*/  R2UR UR43, R27 ;  /* 0x000000001b2b72ca */ /* 0x000fe400000e0000 */
[----:B------:R-:W-:-:S02]  /*13d10*/  R2UR UR50, R24 ;  /* 0x00000000183272ca */ /* 0x000fc400000e0000 */
[----:B------:R-:W-:Y:S02]  /*13d20*/  R2UR UR51, R25 ;  /* 0x00000000193372ca */ /* 0x000fe400000e0000 */
[----:B------:R-:W-:Y:S02]  /*13d30*/  IADD3 R20, R0, 0x6, RZ ;  /* 0x0000000600147810 */ /* 0x000fe40007ffe0ff */
[C---:B------:R-:W-:Y:S02]  /*13d40*/  R2UR UR19, R21.reuse ;  /* 0x00000000151372ca */ /* 0x040fe400000e0000 */
[----:B------:R-:W-:Y:S02]  /*13d50*/  R2UR UR18, R20 ;  /* 0x00000000141272ca */ /* 0x000fe400000e0000 */
[----:B------:R-:W-:Y:S02]  /*13d60*/  IADD3 R20, R0, 0x404, RZ ;  /* 0x0000040400147810 */ /* 0x000fe40007ffe0ff */
[----:B------:R-:W-:-:S02]  /*13d70*/  R2UR UR31, R21 ;  /* 0x00000000151f72ca */ /* 0x000fc400000e0000 */
[----:B------:R-:W-:Y:S02]  /*13d80*/  R2UR UR30, R20 ;  /* 0x00000000141e72ca */ /* 0x000fe400000e0000 */
[----:B------:R-:W-:Y:S02]  /*13d90*/  IADD3 R20, R0, 0x802, RZ ;  /* 0x0000080200147810 */ /* 0x000fe40007ffe0ff */
[----:B------:R-:W-:Y:S02]  /*13da0*/  R2UR UR47, R21 ;  /* 0x00000000152f72ca */ /* 0x000fe400000e0000 */
[----:B------:R-:W-:Y:S01]  /*13db0*/  R2UR UR46, R20 ;  /* 0x00000000142e72ca */ /* 0x000fe200000e0000 */
[----:B------:R-:W-:Y:S01]  /*13dc0*/  VIADD R20, R0, 0x806 ;  /* 0x0000080600147836 */ /* 0x000fe20000000000 */
[----:B--2---:R-:W-:Y:S02]  /*13dd0*/  R2UR UR4, R28 ;  /* 0x000000001c0472ca */ /* 0x004fe400000e0000 */
[----:B------:R-:W-:-:S02]  /*13de0*/  R2UR UR5, R29 ;  /* 0x000000001d0572ca */ /* 0x000fc400000e0000 */
[----:B------:R-:W-:-:S11]  /*13df0*/  WARPGROUP.ARRIVE ;  /* 0x00000000000079c5 */ /* 0x000fd60000000000 */
[----:B------:R-:W-:Y:S01]  /*13e00*/  HGMMA.64x128x16.F32 R24, gdesc[UR4], RZ, !UPT, gsb0 ;  /* 0x01e00000041879f0 */ /* 0x000fe2000c0008ff */
[----:B---3--:R-:W-:Y:S02]  /*13e10*/  R2UR UR8, R8 ;  /* 0x00000000080872ca */ /* 0x008fe400000e0000 */
[----:B------:R-:W-:Y:S02]  /*13e20*/  R2UR UR9, R9 ;  /* 0x00000000090972ca */ /* 0x000fe400000e0000 */
[----:B------:R-:W-:Y:S01]  /*13e30*/  R2UR UR12, R12 ;  /* 0x000000000c0c72ca */ /* 0x000fe200000e0000 */
[----:B------:R-:W2:Y:S01]  /*13e40*/  LDL.64 R8, [R1] ;  /* 0x0000000001087983 */ /* 0x000ea20000100a00 */
[----:B------:R-:W-:Y:S02]  /*13e50*/  WARPGROUP.DEPBAR.LE gsb0, 0x0 ;  /* 0x00008000000079c5 */ /* 0x000fe40000010000 */
[----:B------:R-:W-:-:S07]  /*13e60*/  WARPGROUP.ARRIVE ;  /* 0x00000000000079c5 */ /* 0x000fce0000000000 */
[----:B------:R-:W-:Y:S01]  /*13e70*/  HGMMA.64x128x16.F32 R24, gdesc[UR8], R24, gsb0 ;  /* 0x01e00000081879f0 */ /* 0x000fe20008000818 */
[----:B------:R-:W-:Y:S02]  /*13e80*/  R2UR UR13, R13 ;  /* 0x000000000d0d72ca */ /* 0x000fe400000e0000 */
[----:B----4-:R-:W-:Y:S02]  /*13e90*/  R2UR UR16, R10 ;  /* 0x000000000a1072ca */ /* 0x010fe400000e0000 */
[----:B------:R-:W-:Y:S01]  /*13ea0*/  R2UR UR17, R11 ;  /* 0x000000000b1172ca */ /* 0x000fe200000e0000 */
[----:B------:R-:W-:Y:S02]  /*13eb0*/  WARPGROUP.DEPBAR.LE gsb0, 0x0 ;  /* 0x00008000000079c5 */ /* 0x000fe40000010000 */
[----:B------:R-:W-:-:S06]  /*13ec0*/  WARPGROUP.ARRIVE ;  /* 0x00000000000079c5 */ /* 0x000fcc0000000000 */
[----:B------:R-:W-:Y:S01]  /*13ed0*/  HGMMA.64x128x16.F32 R24, gdesc[UR12], R24, gsb0 ;  /* 0x01e000000c1879f0 */ /* 0x000fe20008000818 */
[----:B------:R-:W-:Y:S02]  /*13ee0*/  R2UR UR54, R20 ;  /* 0x00000000143672ca */ /* 0x000fe400000e0000 */
[----:B------:R-:W-:Y:S02]  /*13ef0*/  R2UR UR55, R21 ;  /* 0x00000000153772ca */ /* 0x000fe400000e0000 */
[----:B------:R-:W3:Y:S01]  /*13f00*/  LDL.64 R20, [R1+0x8] ;  /* 0x0000080001147983 */ /* 0x000ee20000100a00 */
[----:B------:R-:W-:Y:S02]  /*13f10*/  R2UR UR20, R6 ;  /* 0x00000000061472ca */ /* 0x000fe400000e0000 */
[----:B------:R-:W-:Y:S01]  /*13f20*/  R2UR UR21, R7 ;  /* 0x00000000071572ca */ /* 0x000fe200000e0000 */
[----:B------:R0:W5:Y:S01]  /*13f30*/  LDL.LU.64 R12, [R1+0xa8] ;  /* 0x0000a800010c7983 */ /* 0x0001620000300a00 */
[----:B------:R-:W-:-:S02]  /*13f40*/  R2UR UR24, R4 ;  /* 0x00000000041872ca */ /* 0x000fc400000e0000 */
[----:B------:R-:W-:Y:S01]  /*13f50*/  R2UR UR25, R5 ;  /* 0x00000000051972ca */ /* 0x000fe200000e0000 */
[----:B------:R0:W5:Y:S04]  /*13f60*/  LDL.LU.64 R10, [R1+0xa0] ;  /* 0x0000a000010a7983 */ /* 0x0001680000300a00 */
[----:B------:R0:W5:Y:S04]  /*13f70*/  LDL.LU R6, [R1+0x98] ;  /* 0x0000980001067983 */ /* 0x0001680000300800 */
[----:B------:R0:W5:Y:S01]  /*13f80*/  LDL.LU.64 R4, [R1+0x90] ;  /* 0x0000900001047983 */ /* 0x0001620000300a00 */
[----:B------:R-:W-:-:S02]  /*13f90*/  WARPGROUP.DEPBAR.LE gsb0, 0x0 ;  /* 0x00008000000079c5 */ /* 0x000fc40000010000 */
[----:B------:R-:W-:-:S06]  /*13fa0*/  WARPGROUP.ARRIVE ;  /* 0x00000000000079c5 */ /* 0x000fcc0000000000 */
[----:B------:R-:W-:Y:S03]  /*13fb0*/  HGMMA.64x128x16.F32 R24, gdesc[UR16], R24, gsb0 ;  /* 0x01e00000101879f0 */ /* 0x000fe60008000818 */
[----:B------:R-:W-:Y:S02]  /*13fc0*/  WARPGROUP.DEPBAR.LE gsb0, 0x0 ;  /* 0x00008000000079c5 */ /* 0x000fe40000010000 */
[----:B------:R-:W-:-:S07]  /*13fd0*/  WARPGROUP.ARRIVE ;  /* 0x00000000000079c5 */ /* 0x000fce0000000000 */
[----:B------:R-:W-:Y:S01]  /*13fe0*/  HGMMA.64x128x16.F32 R24, gdesc[UR20], R24, gsb0 ;  /* 0x01e00000141879f0 */ /* 0x000fe20008000818 */
[----:B---3--:R-:W-:Y:S02]  /*13ff0*/  R2UR UR28, R20 ;  /* 0x00000000141c72ca */ /* 0x008fe400000e0000 */
[----:B------:R-:W-:Y:S01]  /*14000*/  R2UR UR29, R21 ;  /* 0x00000000151d72ca */ /* 0x000fe200000e0000 */
[----:B------:R-:W-:Y:S02]  /*14010*/  WARPGROUP.DEPBAR.LE gsb0, 0x0 ;  /* 0x00008000000079c5 */ /* 0x000fe40000010000 */
[----:B------:R-:W-:-:S06]  /*14020*/  WARPGROUP.ARRIVE ;  /* 0x00000000000079c5 */ /* 0x000fcc0000000000 */
[----:B------:R-:W-:Y:S01]  /*14030*/  HGMMA.64x128x16.F32 R24, gdesc[UR24], R24, gsb0 ;  /* 0x01e00000181879f0 */ /* 0x000fe20008000818 */
[----:B--2---:R-:W-:Y:S02]  /*14040*/  R2UR UR32, R8 ;  /* 0x00000000082072ca */ /* 0x004fe400000e0000 */
[----:B------:R-:W-:Y:S01]  /*14050*/  R2UR UR33, R9 ;  /* 0x00000000092172ca */ /* 0x000fe200000e0000 */
        /* <DEDUP_REMOVED lines=19> */
[----:B0-----:R-:W-:Y:S05]  /*14190*/  @!P0 BRA `(.L_x_601) ;  /* 0x0000000000048947 */ /* 0x001fea0003800000 */
[----:B------:R-:W-:Y:S01]  /*141a0*/  BPT.TRAP 0x1 ;  /* 0x000000040000795c */ /* 0x000fe20000300000 */
.L_x_601:
[----:B-----5:R-:W-:Y:S01]  /*141b0*/  SHF.L.U32 R0, R11, 0x1f, RZ ;  /* 0x0000001f0b007819 */ /* 0x020fe200000006ff */
[----:B------:R-:W-:-:S04]  /*141c0*/  IMAD R20, R10, 0x8, R2 ;  /* 0x000000080a147824 */ /* 0x000fc800078e0202 */
[----:B------:R0:W1:Y:S01]  /*141d0*/  SYNCS.PHASECHK.TRANS64.TRYWAIT P2, [R20+URZ+0x34850], R0 ;  /* 0x03485000140075a7 */ /* 0x000062000804017f */
[----:B------:R-:W-:Y:S05]  /*141e0*/  @!P0 BRA `(.L_x_602) ;  /* 0x0000000000048947 */ /* 0x000fea0003800000 */
[----:B------:R-:W-:Y:S01]  /*141f0*/  BPT.TRAP 0x1 ;  /* 0x000000040000795c */ /* 0x000fe20000300000 */
.L_x_602:
[----:B------:R-:W-:Y:S04]  /*14200*/  BSSY B1, `(.L_x_603) ;  /* 0x0000004000017945 */ /* 0x000fe80003800000 */
[----:B-1----:R-:W-:Y:S05]  /*14210*/  @P2 BRA `(.L_x_604) ;  /* 0x0000000000082947 */ /* 0x002fea0003800000 */
[----:B------:R-:W1:Y:S02]  /*14220*/  SYNCS.PHASECHK.TRANS64.TRYWAIT P2, [R20+URZ+0x34850], R0 ;  /* 0x03485000140075a7 */ /* 0x000e64000804017f */
[----:B-1----:R-:W-:Y:S05]  /*14230*/  @!P2 BRA `(.L_x_605) ;  /* 0x000000d800a8a947 */ /* 0x002fea0003800000 */
.L_x_604:
[----:B------:R-:W-:Y:S05]  /*14240*/  BSYNC B1 ;  /* 0x0000000000017941 */ /* 0x000fea0003800000 */
.L_x_603:
[----:B01----:R-:W-:Y:S01]  /*14250*/  IADD3 R0, R2, 0x400, RZ ;  /* 0x0000040002007810 */ /* 0x003fe20007ffe0ff */
[----:B------:R-:W-:Y:S01]  /*14260*/  IMAD.MOV.U32 R11, RZ, RZ, 0x40000040 ;  /* 0x40000040ff0b7424 */ /* 0x000fe200078e00ff */
[----:B------:R-:W-:Y:S01]  /*14270*/  WARPGROUP.ARRIVE ;  /* 0x00000000000079c5 */ /* 0x000fe20000000000 */
[----:B------:R-:W-:Y:S01]  /*14280*/  MOV R9, 0x40000040 ;  /* 0x4000004000097802 */ /* 0x000fe20000000f00 */
[----:B------:R-:W-:Y:S01]  /*14290*/  @!P1 VIADD R15, R15, 0x34840 ;  /* 0x000348400f0f9836 */ /* 0x000fe20000000000 */
[----:B------:R-:W-:Y:S01]  /*142a0*/  SHF.R.U32.HI R0, RZ, 0x4, R0 ;  /* 0x00000004ff007819 */ /* 0x000fe20000011600 */
[----:B------:R-:W-:Y:S01]  /*142b0*/  @!P1 VIADD R20, R20, 0x34860 ;  /* 0x0003486014149836 */ /* 0x000fe20000000000 */
[----:B------:R-:W-:Y:S02]  /*142c0*/  R2UR UR7, R11 ;  /* 0x000000000b0772ca */ /* 0x000fe400000e0000 */
[----:B------:R-:W-:Y:S02]  /*142d0*/  LOP3.LUT R0, R0, 0x3fff, RZ, 0xc0, !PT ;  /* 0x00003fff00007812 */ /* 0x000fe400078ec0ff */
[----:B------:R-:W-:-:S02]  /*142e0*/  @!P1 PRMT R15, RZ, 0x654, R15 ;  /* 0x00000654ff0f9816 */ /* 0x000fc4000000000f */
[----:B------:R-:W-:Y:S02]  /*142f0*/  LOP3.LUT R0, R0, 0x4000000, RZ, 0xfc, !PT ;  /* 0x0400000000007812 */ /* 0x000fe400078efcff */
[----:B------:R-:W-:Y:S02]  /*14300*/  @!P1 PRMT R20, RZ, 0x654, R20 ;  /* 0x00000654ff149816 */ /* 0x000fe40000000014 */
[----:B------:R-:W-:Y:S01]  /*14310*/  ISETP.GT.AND P2, PT, R12, R197, PT ;  /* 0x000000c50c00720c */ /* 0x000fe20003f44270 */
[----:B------:R-:W-:Y:S01]  /*14320*/  IMAD R10, R10, 0x800, R0 ;  /* 0x000008000a0a7824 */ /* 0x000fe200078e0200 */
[----:B------:R-:W-:Y:S02]  /*14330*/  FMNMX.FTZ R0, R24, R14, !PT ;  /* 0x0000000e18007209 */ /* 0x000fe40007810000 */
[----:B------:R-:W-:Y:S01]  /*14340*/  IADD3 R12, R12, -0x1, RZ ;  /* 0xffffffff0c0c7810 */ /* 0x000fe20007ffe0ff */
[C---:B------:R-:W-:Y:S01]  /*14350*/  VIADD R8, R10.reuse, 0x80 ;  /* 0x000000800a087836 */ /* 0x040fe20000000000 */
[----:B------:R-:W-:-:S02]  /*14360*/  R2UR UR6, R10 ;  /* 0x000000000a0672ca */ /* 0x000fc400000e0000 */
[----:B------:R-:W-:-:S04]  /*14370*/  FMNMX.FTZ R0, R25, R0, !PT ;  /* 0x0000000019007209 */ /* 0x000fc80007810000 */
[----:B------:R-:W-:-:S04]  /*14380*/  FMNMX.FTZ R0, R28, R0, !PT ;  /* 0x000000001c007209 */ /* 0x000fc80007810000 */
[----:B------:R-:W-:-:S03]  /*14390*/  FMNMX.FTZ R0, R29, R0, !PT ;  /* 0x000000001d007209 */ /* 0x000fc60007810000 */
[----:B------:R-:W-:Y:S01]  /*143a0*/  HGMMA.64x128x16.F32 R88, R180, gdesc[UR4].tnspB, R88, gsb0 ;  /* 0x41e00004b4587df0 */ /* 0x000fe20008000858 */
[----:B------:R-:W-:Y:S01]  /*143b0*/  R2UR UR6, R8 ;  /* 0x00000000080672ca */ /* 0x000fe200000e0000 */
[----:B------:R-:W-:Y:S01]  /*143c0*/  VIADD R8, R10, 0x100 ;  /* 0x000001000a087836 */ /* 0x000fe20000000000 */
[----:B------:R-:W-:Y:S01]  /*143d0*/  R2UR UR7, R9 ;  /* 0x00000000090772ca */ /* 0x000fe200000e0000 */
[----:B------:R-:W-:Y:S01]  /*143e0*/  IMAD.MOV.U32 R9, RZ, RZ, 0x40000040 ;  /* 0x40000040ff097424 */ /* 0x000fe200078e00ff */
        /* <DEDUP_REMOVED lines=28> */
[----:B------:R-:W0:Y:S01]  /*145b0*/  SHFL.BFLY PT, R0, R3, 0x2, 0x1f ;  /* 0x0c401f0003007f89 */ /* 0x000e2200000e0000 */
[----:B------:R-:W-:Y:S02]  /*145c0*/  WARPGROUP.DEPBAR.LE gsb0, 0x0 ;  /* 0x00008000000079c5 */ /* 0x000fe40000010000 */
[----:B------:R-:W-:Y:S01]  /*145d0*/  WARPGROUP.ARRIVE ;  /* 0x00000000000079c5 */ /* 0x000fe20000000000 */
[----:B0-----:R-:W-:-:S05]  /*145e0*/  FMNMX.FTZ R3, R3, R0, !PT ;  /* 0x0000000003037209 */ /* 0x001fca0007810000 */
[----:B------:R-:W-:Y:S01]  /*145f0*/  HGMMA.64x128x16.F32 R88, R176, gdesc[UR4].tnspB, R88, gsb0 ;  /* 0x41e00004b0587df0 */ /* 0x000fe20008000858 */
[----:B------:R-:W-:Y:S01]  /*14600*/  R2UR UR6, R8 ;  /* 0x00000000080672ca */ /* 0x000fe200000e0000 */
[----:B------:R-:W-:Y:S01]  /*14610*/  VIADD R8, R10, 0x180 ;  /* 0x000001800a087836 */ /* 0x000fe20000000000 */
[----:B------:R-:W-:Y:S01]  /*14620*/  R2UR UR7, R9 ;  /* 0x00000000090772ca */ /* 0x000fe200000e0000 */
[----:B------:R-:W0:Y:S01]  /*14630*/  SHFL.BFLY PT, R0, R3, 0x1, 0x1f ;  /* 0x0c201f0003007f89 */ /* 0x000e2200000e0000 */
[----:B------:R-:W-:Y:S02]  /*14640*/  MOV R9, 0x40000040 ;  /* 0x4000004000097802 */ /* 0x000fe40000000f00 */
[----:B0-----:R-:W-:Y:S01]  /*14650*/  FMNMX.FTZ R3, R3, R0, !PT ;  /* 0x0000000003037209 */ /* 0x001fe20007810000 */
[----:B------:R-:W-:-:S04]  /*14660*/  IMAD.U32 R0, RZ, RZ, UR60 ;  /* 0x0000003cff007e24 */ /* 0x000fc8000f8e00ff */
[C---:B------:R-:W-:Y:S01]  /*14670*/  FADD.FTZ R7, -R3.reuse, R14 ;  /* 0x0000000e03077221 */ /* 0x040fe20000010100 */
[----:B------:R-:W-:-:S03]  /*14680*/  FMUL.FTZ R11, R3, R0 ;  /* 0x00000000030b7220 */ /* 0x000fc60000410000 */
[-C--:B------:R-:W-:Y:S01]  /*14690*/  FMUL.FTZ R7, R7, R0.reuse ;  /* 0x0000000007077220 */ /* 0x080fe20000410000 */
[-CC-:B------:R-:W-:Y:S01]  /*146a0*/  FFMA.FTZ R180, R24, R0.reuse, -R11.reuse ;  /* 0x0000000018b47223 */ /* 0x180fe2000001080b */
[-CC-:B------:R-:W-:Y:S01]  /*146b0*/  FFMA.FTZ R14, R25, R0.reuse, -R11.reuse ;  /* 0x00000000190e7223 */ /* 0x180fe2000001080b */
[----:B------:R-:W-:Y:S02]  /*146c0*/  VIADD R24, R10, 0x300 ;  /* 0x000003000a187836 */ /* 0x000fe40000000000 */
[-CC-:B------:R-:W-:Y:S01]  /*146d0*/  FFMA.FTZ R182, R28, R0.reuse, -R11.reuse ;  /* 0x000000001cb67223 */ /* 0x180fe2000001080b */
[----:B------:R-:W-:Y:S02]  /*146e0*/  IMAD.MOV.U32 R25, RZ, RZ, 0x40000040 ;  /* 0x40000040ff197424 */ /* 0x000fe400078e00ff */
        /* <DEDUP_REMOVED lines=14> */
[-CC-:B------:R-:W-:Y:S01]  /*147d0*/  FFMA.FTZ R36, R45, R0.reuse, -R11.reuse ;  /* 0x000000002d247223 */ /* 0x180fe2000001080b */
[-CC-:B------:R-:W-:Y:S01]  /*147e0*/  FFMA.FTZ R176, R32, R0.reuse, -R11.reuse ;  /* 0x0000000020b07223 */ /* 0x180fe2000001080b */
[-CC-:B------:R-:W-:Y:S01]  /*147f0*/  FFMA.FTZ R45, R49, R0.reuse, -R11.reuse ;  /* 0x00000000312d7223 */ /* 0x180fe2000001080b */
[----:B------:R-:W-:Y:S01]  /*14800*/  FFMA.FTZ R32, R65, R0, -R11 ;  /* 0x0000000041207223 */ /* 0x000fe2000001080b */
[----:B------:R-:W-:Y:S01]  /*14810*/  HGMMA.64x128x16.F32 R88, R172, gdesc[UR4].tnspB, R88, gsb0 ;  /* 0x41e00004ac587df0 */ /* 0x000fe20008000858 */
[----:B------:R-:W-:Y:S01]  /*14820*/  R2UR UR6, R8 ;  /* 0x00000000080672ca */ /* 0x000fe200000e0000 */
[----:B------:R-:W-:Y:S01]  /*14830*/  VIADD R8, R10, 0x200 ;  /* 0x000002000a087836 */ /* 0x000fe20000000000 */
[----:B------:R-:W-:Y:S01]  /*14840*/  R2UR UR7, R9 ;  /* 0x00000000090772ca */ /* 0x000fe200000e0000 */
[----:B------:R-:W-:-:S02]  /*14850*/  IMAD.MOV.U32 R9, RZ, RZ, 0x40000040 ;  /* 0x40000040ff097424 */ /* 0x000fc400078e00ff */
[----:B------:R-:W-:Y:S01]  /*14860*/  FFMA.FTZ R49, R77, R0, -R11 ;  /* 0x000000004d317223 */ /* 0x000fe2000001080b */
        /* <DEDUP_REMOVED lines=11> */
[----:B------:R-:W-:Y:S02]  /*14920*/  FFMA.FTZ R40, R69, R0, -R11 ;  /* 0x0000000045287223 */ /* 0x000fe4000001080b */
[----:B------:R-:W-:Y:S01]  /*14930*/  HGMMA.64x128x16.F32 R88, R168, gdesc[UR4].tnspB, R88, gsb0 ;  /* 0x41e00004a8587df0 */ /* 0x000fe20008000858 */
[----:B------:R-:W-:Y:S01]  /*14940*/  R2UR UR6, R8 ;  /* 0x00000000080672ca */ /* 0x000fe200000e0000 */
[----:B------:R-:W-:Y:S01]  /*14950*/  VIADD R8, R10, 0x280 ;  /* 0x000002800a087836 */ /* 0x000fe20000000000 */
[----:B------:R-:W-:Y:S01]  /*14960*/  R2UR UR7, R9 ;  /* 0x00000000090772ca */ /* 0x000fe200000e0000 */
[----:B------:R-:W-:Y:S01]  /*14970*/  MUFU.EX2 R172, R172 ;  /* 0x000000ac00ac7308 */ /* 0x000fe20000000800 */
[----:B------:R-:W-:-:S02]  /*14980*/  MOV R9, 0x40000040 ;  /* 0x4000004000097802 */ /* 0x000fc40000000f00 */
[----:B------:R-:W-:-:S05]  /*14990*/  IADD3 R10, R10, 0x380, RZ ;  /* 0x000003800a0a7810 */ /* 0x000fca0007ffe0ff */
        /* <DEDUP_REMOVED lines=11> */
[----:B------:R-:W-:Y:S01]  /*14a50*/  MUFU.EX2 R168, R168 ;  /* 0x000000a800a87308 */ /* 0x000fe20000000800 */
[----:B------:R-:W-:-:S07]  /*14a60*/  R2UR UR7, R9 ;  /* 0x00000000090772ca */ /* 0x000fce00000e0000 */
[----:B------:R0:W1:Y:S08]  /*14a70*/  MUFU.EX2 R9, R7 ;  /* 0x0000000700097308 */ /* 0x0000700000000800 */
[----:B------:R-:W-:Y:S01]  /*14a80*/  MUFU.EX2 R170, R170 ;  /* 0x000000aa00aa7308 */ /* 0x000fe20000000800 */
[----:B0-----:R-:W-:-:S04]  /*14a90*/  FMNMX.FTZ R7, R26, R13, !PT ;  /* 0x0000000d1a077209 */ /* 0x001fc80007810000 */
[----:B------:R-:W-:-:S03]  /*14aa0*/  FMNMX.FTZ R7, R27, R7, !PT ;  /* 0x000000071b077209 */ /* 0x000fc60007810000 */
[----:B------:R-:W-:Y:S01]  /*14ab0*/  MUFU.EX2 R48, R48 ;  /* 0x0000003000307308 */ /* 0x000fe20000000800 */
[----:B------:R-:W-:Y:S01]  /*14ac0*/  FMNMX.FTZ R7, R30, R7, !PT ;  /* 0x000000071e077209 */ /* 0x000fe20007810000 */
[----:B-1----:R-:W-:Y:S01]  /*14ad0*/  FFMA.FTZ R5, R9, R5, R180 ;  /* 0x0000000509057223 */ /* 0x002fe200000100b4 */
[C---:B------:R-:W-:Y:S02]  /*14ae0*/  F2FP.F16.F32.PACK_AB R180, R14.reuse, R180 ;  /* 0x000000b40eb4723e */ /* 0x040fe400000000ff */
[----:B------:R-:W-:Y:S01]  /*14af0*/  FMNMX.FTZ R7, R31, R7, !PT ;  /* 0x000000071f077209 */ /* 0x000fe20007810000 */
[----:B------:R-:W-:Y:S02]  /*14b00*/  FADD.FTZ R5, R14, R5 ;  /* 0x000000050e057221 */ /* 0x000fe40000010000 */
[----:B------:R-:W-:Y:S01]  /*14b10*/  MUFU.EX2 R52, R52 ;  /* 0x0000003400347308 */ /* 0x000fe20000000800 */
[----:B------:R-:W-:Y:S01]  /*14b20*/  FMNMX.FTZ R7, R34, R7, !PT ;  /* 0x0000000722077209 */ /* 0x000fe20007810000 */
[----:B------:R-:W-:-:S03]  /*14b30*/  FADD.FTZ R5, R182, R5 ;  /* 0x00000005b6057221 */ /* 0x000fc60000010000 */
        /* <DEDUP_REMOVED lines=25> */
[----:B------:R-:W-:Y:S01]  /*14cd0*/  FMNMX.FTZ R7, R86, R7, !PT ;  /* 0x0000000756077209 */ /* 0x000fe20007810000 */
[----:B------:R-:W-:Y:S02]  /*14ce0*/  WARPGROUP.DEPBAR.LE gsb0, 0x0 ;  /* 0x00008000000079c5 */ /* 0x000fe40000010000 */
[----:B------:R-:W-:Y:S01]  /*14cf0*/  WARPGROUP.ARRIVE ;  /* 0x00000000000079c5 */ /* 0x000fe20000000000 */
[----:B------:R-:W-:Y:S01]  /*14d00*/  FMNMX.FTZ R7, R87, R7, !PT ;  /* 0x0000000757077209 */ /* 0x000fe20007810000 */
[-CC-:B------:R-:W-:Y:S01]  /*14d10*/  FFMA.FTZ R155, R29, R0.reuse, -R11.reuse ;  /* 0x000000001d9b7223 */ /* 0x180fe2000001080b */
[-CC-:B------:R-:W-:Y:S01]  /*14d20*/  FFMA.FTZ R153, R37, R0.reuse, -R11.reuse ;  /* 0x0000000025997223 */ /* 0x180fe2000001080b */
[-CC-:B------:R-:W-:Y:S01]  /*14d30*/  FFMA.FTZ R29, R53, R0.reuse, -R11.reuse ;  /* 0x00000000351d7223 */ /* 0x180fe2000001080b */
[-CC-:B------:R-:W-:Y:S01]  /*14d40*/  FFMA.FTZ R152, R56, R0.reuse, -R11.reuse ;  /* 0x0000000038987223 */ /* 0x180fe2000001080b */
[----:B------:R-:W-:Y:S01]  /*14d50*/  HGMMA.64x128x16.F32 R88, R156, gdesc[UR4].tnspB, R88, gsb0 ;  /* 0x41e000049c587df0 */ /* 0x000fe20008000858 */
[----:B------:R-:W-:Y:S01]  /*14d60*/  R2UR UR6, R24 ;  /* 0x00000000180672ca */ /* 0x000fe200000e0000 */
[----:B------:R-:W0:Y:S01]  /*14d70*/  SHFL.BFLY PT, R8, R7, 0x2, 0x1f ;  /* 0x0c401f0007087f89 */ /* 0x000e2200000e0000 */
[----:B------:R-:W-:Y:S01]  /*14d80*/  R2UR UR7, R25 ;  /* 0x00000000190772ca */ /* 0x000fe200000e0000 */
[-CC-:B------:R-:W-:Y:S01]  /*14d90*/  FFMA.FTZ R37, R57, R0.reuse, -R11.reuse ;  /* 0x0000000039257223 */ /* 0x180fe2000001080b */
[-CC-:B------:R-:W-:Y:S01]  /*14da0*/  FFMA.FTZ R154, R60, R0.reuse, -R11.reuse ;  /* 0x000000003c9a7223 */ /* 0x180fe2000001080b */
[-CC-:B------:R-:W-:Y:S01]  /*14db0*/  FFMA.FTZ R53, R81, R0.reuse, -R11.reuse ;  /* 0x0000000051357223 */ /* 0x180fe2000001080b */
[----:B------:R-:W-:Y:S01]  /*14dc0*/  FFMA.FTZ R56, R84, R0, -R11 ;  /* 0x0000000054387223 */ /* 0x000fe2000001080b */
[----:B------:R-:W1:Y:S08]  /*14dd0*/  MUFU.EX2 R155, R155 ;  /* 0x0000009b009b7308 */ /* 0x000e700000000800 */
[----:B------:R-:W2:Y:S08]  /*14de0*/  MUFU.EX2 R153, R153 ;  /* 0x0000009900997308 */ /* 0x000eb00000000800 */
[----:B------:R-:W3:Y:S01]  /*14df0*/  MUFU.EX2 R29, R29 ;  /* 0x0000001d001d7308 */ /* 0x000ee20000000800 */
[----:B-1----:R-:W-:-:S02]  /*14e00*/  F2FP.F16.F32.PACK_AB R182, R155, R182 ;  /* 0x000000b69bb6723e */ /* 0x002fc400000000ff */
[----:B0-----:R-:W-:-:S05]  /*14e10*/  FMNMX.FTZ R7, R7, R8, !PT ;  /* 0x0000000807077209 */ /* 0x001fca0007810000 */
[----:B------:R-:W0:Y:S01]  /*14e20*/  SHFL.BFLY PT, R8, R7, 0x1, 0x1f ;  /* 0x0c201f0007087f89 */ /* 0x000e2200000e0000 */
[----:B------:R-:W1:Y:S08]  /*14e30*/  MUFU.EX2 R152, R152 ;  /* 0x0000009800987308 */ /* 0x000e700000000800 */
[----:B------:R-:W4:Y:S08]  /*14e40*/  MUFU.EX2 R37, R37 ;  /* 0x0000002500257308 */ /* 0x000f300000000800 */
[----:B------:R-:W5:Y:S01]  /*14e50*/  MUFU.EX2 R154, R154 ;  /* 0x0000009a009a7308 */ /* 0x000f620000000800 */
[----:B0-----:R-:W-:-:S07]  /*14e60*/  FMNMX.FTZ R7, R7, R8, !PT ;  /* 0x0000000807077209 */ /* 0x001fce0007810000 */
[----:B------:R-:W-:Y:S01]  /*14e70*/  MUFU.EX2 R53, R53 ;  /* 0x0000003500357308 */ /* 0x000fe20000000800 */
[C---:B------:R-:W-:Y:S01]  /*14e80*/  FADD.FTZ R8, -R7.reuse, R13 ;  /* 0x0000000d07087221 */ /* 0x040fe20000010100 */
[----:B------:R-:W-:-:S03]  /*14e90*/  FMUL.FTZ R25, R7, R0 ;  /* 0x0000000007197220 */ /* 0x000fc60000410000 */
[-C--:B------:R-:W-:Y:S01]  /*14ea0*/  FMUL.FTZ R8, R8, R0.reuse ;  /* 0x0000000008087220 */ /* 0x080fe20000410000 */
[-CC-:B------:R-:W-:Y:S01]  /*14eb0*/  FFMA.FTZ R181, R26, R0.reuse, -R25.reuse ;  /* 0x000000001ab57223 */ /* 0x180fe20000010819 */
[-CC-:B------:R-:W-:Y:S01]  /*14ec0*/  FFMA.FTZ R24, R27, R0.reuse, -R25.reuse ;  /* 0x000000001b187223 */ /* 0x180fe20000010819 */
[-CC-:B------:R-:W-:Y:S01]  /*14ed0*/  FFMA.FTZ R183, R30, R0.reuse, -R25.reuse ;  /* 0x000000001eb77223 */ /* 0x180fe20000010819 */
[-CC-:B------:R-:W-:Y:S01]  /*14ee0*/  FFMA.FTZ R26, R31, R0.reuse, -R25.reuse ;  /* 0x000000001f1a7223 */ /* 0x180fe20000010819 */
[-CC-:B------:R-:W-:Y:S01]  /*14ef0*/  FFMA.FTZ R177, R34, R0.reuse, -R25.reuse ;  /* 0x0000000022b17223 */ /* 0x180fe20000010819 */
[----:B------:R-:W-:Y:S01]  /*14f00*/  MUFU.EX2 R8, R8 ;  /* 0x0000000800087308 */ /* 0x000fe20000000800 */
[-CC-:B------:R-:W-:Y:S01]  /*14f10*/  FFMA.FTZ R27, R35, R0.reuse, -R25.reuse ;  /* 0x00000000231b7223 */ /* 0x180fe20000010819 */
[-CC-:B------:R-:W-:Y:S01]  /*14f20*/  FFMA.FTZ R179, R38, R0.reuse, -R25.reuse ;  /* 0x0000000026b37223 */ /* 0x180fe20000010819 */
[-CC-:B------:R-:W-:Y:S01]  /*14f30*/  FFMA.FTZ R30, R39, R0.reuse, -R25.reuse ;  /* 0x00000000271e7223 */ /* 0x180fe20000010819 */
[-C--:B------:R-:W-:Y:S01]  /*14f40*/  FFMA.FTZ R173, R42, R0.reuse, -R25 ;  /* 0x000000002aad7223 */ /* 0x080fe20000010819 */
[----:B------:R-:W-:Y:S01]  /*14f50*/  FADD.FTZ R39, R155, R5 ;  /* 0x000000059b277221 */ /* 0x000fe20000010000 */
[-CC-:B------:R-:W-:Y:S01]  /*14f60*/  FFMA.FTZ R31, R43, R0.reuse, -R25.reuse ;  /* 0x000000002b1f7223 */ /* 0x180fe20000010819 */
[-C--:B------:R-:W-:Y:S01]  /*14f70*/  FFMA.FTZ R175, R46, R0.reuse, -R25 ;  /* 0x000000002eaf7223 */ /* 0x080fe20000010819 */
[----:B------:R-:W-:Y:S01]  /*14f80*/  MUFU.EX2 R181, R181 ;  /* 0x000000b500b57308 */ /* 0x000fe20000000800 */
[----:B------:R-:W-:Y:S01]  /*14f90*/  FADD.FTZ R39, R176, R39 ;  /* 0x00000027b0277221 */ /* 0x000fe20000010000 */
        /* <DEDUP_REMOVED lines=11> */
[----:B--2---:R-:W-:Y:S01]  /*15050*/  FADD.FTZ R39, R153, R39 ;  /* 0x0000002799277221 */ /* 0x004fe20000010000 */
[-CC-:B------:R-:W-:Y:S01]  /*15060*/  FFMA.FTZ R78, R78, R0.reuse, -R25.reuse ;  /* 0x000000004e4e7223 */ /* 0x180fe20000010819 */
[-C--:B------:R-:W-:Y:S01]  /*15070*/  FFMA.FTZ R79, R79, R0.reuse, -R25 ;  /* 0x000000004f4f7223 */ /* 0x080fe20000010819 */
[----:B------:R-:W-:Y:S01]  /*15080*/  MUFU.EX2 R183, R183 ;  /* 0x000000b700b77308 */ /* 0x000fe20000000800 */
[----:B------:R-:W-:Y:S01]  /*15090*/  FADD.FTZ R39, R172, R39 ;  /* 0x00000027ac277221 */ /* 0x000fe20000010000 */
[--C-:B------:R-:W-:Y:S01]  /*150a0*/  FFMA.FTZ R82, R82, R0, -R25.reuse ;  /* 0x0000000052527223 */ /* 0x100fe20000010819 */
[----:B------:R-:W-:Y:S01]  /*150b0*/  F2FP.F16.F32.PACK_AB R178, R153, R178 ;  /* 0x000000b299b2723e */ /* 0x000fe200000000ff */
[-C--:B------:R-:W-:Y:S01]  /*150c0*/  FFMA.FTZ R83, R83, R0.reuse, -R25 ;  /* 0x0000000053537223 */ /* 0x080fe20000010819 */
[----:B------:R-:W-:Y:S01]  /*150d0*/  FADD.FTZ R39, R28, R39 ;  /* 0x000000271c277221 */ /* 0x000fe20000010000 */
[----:B------:R-:W-:Y:S01]  /*150e0*/  FFMA.FTZ R86, R86, R0, -R25 ;  /* 0x0000000056567223 */ /* 0x000fe20000010819 */
[----:B------:R-:W-:Y:S01]  /*150f0*/  F2FP.F16.F32.PACK_AB R176, R33, R176 ;  /* 0x000000b021b0723e */ /* 0x000fe200000000ff */
[----:B------:R-:W-:Y:S01]  /*15100*/  MUFU.EX2 R26, R26 ;  /* 0x0000001a001a7308 */ /* 0x000fe20000000800 */
[----:B------:R-:W-:Y:S01]  /*15110*/  FADD.FTZ R39, R174, R39 ;  /* 0x00000027ae277221 */ /* 0x000fe20000010000 */
[----:B------:R-:W-:-:S02]  /*15120*/  F2FP.F16.F32.PACK_AB R172, R28, R172 ;  /* 0x000000ac1cac723e */ /* 0x000fc400000000ff */
[C---:B------:R-:W-:Y:S01]  /*15130*/  F2FP.F16.F32.PACK_AB R174, R36.reuse, R174 ;  /* 0x000000ae24ae723e */ /* 0x040fe200000000ff */
[----:B------:R-:W-:-:S03]  /*15140*/  FADD.FTZ R39, R36, R39 ;  /* 0x0000002724277221 */ /* 0x000fc60000010000 */
[----:B------:R-:W-:Y:S01]  /*15150*/  MUFU.EX2 R177, R177 ;  /* 0x000000b100b17308 */ /* 0x000fe20000000800 */
[----:B------:R-:W-:Y:S01]  /*15160*/  FADD.FTZ R39, R168, R39 ;  /* 0x00000027a8277221 */ /* 0x000fe20000010000 */
[----:B------:R-:W-:-:S03]  /*15170*/  F2FP.F16.F32.PACK_AB R168, R45, R168 ;  /* 0x000000a82da8723e */ /* 0x000fc600000000ff */
[----:B------:R-:W-:-:S03]  /*15180*/  FADD.FTZ R39, R45, R39 ;  /* 0x000000272d277221 */ /* 0x000fc60000010000 */
[----:B------:R-:W-:Y:S01]  /*15190*/  MUFU.EX2 R27, R27 ;  /* 0x0000001b001b7308 */ /* 0x000fe20000000800 */
[----:B------:R-:W-:Y:S01]  /*151a0*/  FADD.FTZ R39, R170, R39 ;  /* 0x00000027aa277221 */ /* 0x000fe20000010000 */
[----:B---3--:R-:W-:-:S03]  /*151b0*/  F2FP.F16.F32.PACK_AB R170, R29, R170 ;  /* 0x000000aa1daa723e */ /* 0x008fc600000000ff */
[----:B------:R-:W-:-:S03]  /*151c0*/  FADD.FTZ R39, R29, R39 ;  /* 0x000000271d277221 */ /* 0x000fc60000010000 */
[----:B------:R-:W-:Y:S01]  /*151d0*/  MUFU.EX2 R179, R179 ;  /* 0x000000b300b37308 */ /* 0x000fe20000000800 */
[----:B-1----:R-:W-:Y:S01]  /*151e0*/  FADD.FTZ R39, R152, R39 ;  /* 0x0000002798277221 */ /* 0x002fe20000010000 */
[----:B----4-:R-:W-:-:S03]  /*151f0*/  F2FP.F16.F32.PACK_AB R152, R37, R152 ;  /* 0x000000982598723e */ /* 0x010fc600000000ff */
[----:B------:R-:W-:-:S03]  /*15200*/  FADD.FTZ R39, R37, R39 ;  /* 0x0000002725277221 */ /* 0x000fc60000010000 */
[----:B------:R-:W-:Y:S01]  /*15210*/  MUFU.EX2 R30, R30 ;  /* 0x0000001e001e7308 */ /* 0x000fe20000000800 */
[----:B-----5:R-:W-:Y:S01]  /*15220*/  FADD.FTZ R39, R154, R39 ;  /* 0x000000279a277221 */ /* 0x020fe20000010000 */
[----:B------:R-:W-:-:S03]  /*15230*/  F2FP.F16.F32.PACK_AB R154, R44, R154 ;  /* 0x0000009a2c9a723e */ /* 0x000fc600000000ff */
[----:B------:R-:W-:Y:S01]  /*15240*/  FADD.FTZ R39, R44, R39 ;  /* 0x000000272c277221 */ /* 0x000fe20000010000 */
[----:B------:R-:W-:Y:S02]  /*15250*/  WARPGROUP.DEPBAR.LE gsb0, 0x0 ;  /* 0x00008000000079c5 */ /* 0x000fe40000010000 */
[----:B------:R-:W-:Y:S01]  /*15260*/  WARPGROUP.ARRIVE ;  /* 0x00000000000079c5 */ /* 0x000fe20000000000 */
[-CC-:B------:R-:W-:Y:S01]  /*15270*/  FFMA.FTZ R156, R64, R0.reuse, -R11.reuse ;  /* 0x00000000409c7223 */ /* 0x180fe2000001080b */
[-CC-:B------:R-:W-:Y:S01]  /*15280*/  FFMA.FTZ R158, R68, R0.reuse, -R11.reuse ;  /* 0x00000000449e7223 */ /* 0x180fe2000001080b */
[-C--:B------:R-:W-:Y:S01]  /*15290*/  FFMA.FTZ R11, R85, R0.reuse, -R11 ;  /* 0x00000000550b7223 */ /* 0x080fe2000001080b */
[----:B------:R-:W-:Y:S01]  /*152a0*/  MUFU.EX2 R173, R173 ;  /* 0x000000ad00ad7308 */ /* 0x000fe20000000800 */
[-CC-:B------:R-:W-:Y:S01]  /*152b0*/  FFMA.FTZ R157, R66, R0.reuse, -R25.reuse ;  /* 0x00000000429d7223 */ /* 0x180fe20000010819 */
[----:B------:R-:W-:Y:S01]  /*152c0*/  HGMMA.64x128x16.F32 R88, R160, gdesc[UR4].tnspB, R88, gsb0 ;  /* 0x41e00004a0587df0 */ /* 0x000fe20008000858 */
[----:B------:R-:W-:Y:S01]  /*152d0*/  R2UR UR6, R10 ;  /* 0x000000000a0672ca */ /* 0x000fe200000e0000 */
[-CC-:B------:R-:W-:Y:S01]  /*152e0*/  FFMA.FTZ R10, R58, R0.reuse, -R25.reuse ;  /* 0x000000003a0a7223 */ /* 0x180fe20000010819 */
[----:B------:R-:W-:-:S03]  /*152f0*/  FFMA.FTZ R159, R70, R0, -R25 ;  /* 0x00000000469f7223 */ /* 0x000fc60000010819 */
[----:B------:R0:W-:Y:S08]  /*15300*/  MUFU.EX2 R13, R11 ;  /* 0x0000000b000d7308 */ /* 0x0001f00000000800 */
[----:B------:R-:W-:Y:S01]  /*15310*/  MUFU.EX2 R31, R31 ;  /* 0x0000001f001f7308 */ /* 0x000fe20000000800 */
[----:B0-----:R-:W-:-:S05]  /*15320*/  IMAD.MOV.U32 R11, RZ, RZ, 0x40000040 ;  /* 0x40000040ff0b7424 */ /* 0x001fca00078e00ff */
[----:B------:R-:W-:Y:S01]  /*15330*/  R2UR UR7, R11 ;  /* 0x000000000b0772ca */ /* 0x000fe200000e0000 */
        /* <DEDUP_REMOVED lines=8> */
[----:B------:R-:W0:Y:S08]  /*153c0*/  MUFU.EX2 R11, R11 ;  /* 0x0000000b000b7308 */ /* 0x000e300000000800 */
[----:B------:R-:W-:Y:S08]  /*153d0*/  MUFU.EX2 R5, R63 ;  /* 0x0000003f00057308 */ /* 0x000ff00000000800 */
[----:B------:R-:W1:Y:S01]  /*153e0*/  MUFU.EX2 R156, R156 ;  /* 0x0000009c009c7308 */ /* 0x000e620000000800 */
[----:B0-----:R-:W-:-:S07]  /*153f0*/  F2FP.F16.F32.PACK_AB R153, R11, R10 ;  /* 0x0000000a0b99723e */ /* 0x001fce00000000ff */
[----:B------:R-:W-:Y:S08]  /*15400*/  MUFU.EX2 R157, R157 ;  /* 0x0000009d009d7308 */ /* 0x000ff00000000800 */
[----:B------:R-:W0:Y:S01]  /*15410*/  MUFU.EX2 R158, R158 ;  /* 0x0000009e009e7308 */ /* 0x000e220000000800 */
[----:B-1----:R-:W-:Y:S01]  /*15420*/  FADD.FTZ R39, R156, R39 ;  /* 0x000000279c277221 */ /* 0x002fe20000010000 */
[----:B------:R-:W-:-:S03]  /*15430*/  F2FP.F16.F32.PACK_AB R156, R32, R156 ;  /* 0x0000009c209c723e */ /* 0x000fc600000000ff */
[----:B------:R-:W-:-:S03]  /*15440*/  FADD.FTZ R39, R32, R39 ;  /* 0x0000002720277221 */ /* 0x000fc60000010000 */
[----:B------:R-:W-:Y:S08]  /*15450*/  MUFU.EX2 R159, R159 ;  /* 0x0000009f009f7308 */ /* 0x000ff00000000800 */
[----:B------:R-:W-:Y:S01]  /*15460*/  MUFU.EX2 R75, R75 ;  /* 0x0000004b004b7308 */ /* 0x000fe20000000800 */
[----:B0-----:R-:W-:Y:S01]  /*15470*/  FADD.FTZ R39, R158, R39 ;  /* 0x000000279e277221 */ /* 0x001fe20000010000 */
[----:B------:R-:W-:-:S03]  /*15480*/  F2FP.F16.F32.PACK_AB R158, R40, R158 ;  /* 0x0000009e289e723e */ /* 0x000fc600000000ff */
[----:B------:R-:W-:-:S03]  /*15490*/  FADD.FTZ R14, R40, R39 ;  /* 0x00000027280e7221 */ /* 0x000fc60000010000 */
[----:B------:R-:W-:Y:S01]  /*154a0*/  MUFU.EX2 R78, R78 ;  /* 0x0000004e004e7308 */ /* 0x000fe20000000800 */
[----:B------:R-:W-:Y:S01]  /*154b0*/  FADD.FTZ R14, R21, R14 ;  /* 0x0000000e150e7221 */ /* 0x000fe20000010000 */
[----:B------:R-:W-:Y:S02]  /*154c0*/  WARPGROUP.DEPBAR.LE gsb0, 0x0 ;  /* 0x00008000000079c5 */ /* 0x000fe40000010000 */
[----:B------:R-:W-:Y:S01]  /*154d0*/  WARPGROUP.ARRIVE ;  /* 0x00000000000079c5 */ /* 0x000fe20000000000 */
[----:B------:R-:W-:-:S03]  /*154e0*/  FFMA.FTZ R161, R74, R0, -R25 ;  /* 0x000000004aa17223 */ /* 0x000fc60000010819 */
[----:B------:R-:W0:Y:S01]  /*154f0*/  MUFU.EX2 R79, R79 ;  /* 0x0000004f004f7308 */ /* 0x000e220000000800 */
[----:B------:R-:W-:Y:S02]  /*15500*/  F2FP.F16.F32.PACK_AB R160, R41, R21 ;  /* 0x0000001529a0723e */ /* 0x000fe400000000ff */
[----:B------:R-:W-:Y:S01]  /*15510*/  F2FP.F16.F32.PACK_AB R162, R49, R48 ;  /* 0x0000003031a2723e */ /* 0x000fe200000000ff */
[----:B------:R-:W-:Y:S04]  /*15520*/  HGMMA.64x128x16.F32 R88, R164, gdesc[UR4].tnspB, R88, gsb0 ;  /* 0x41e00004a4587df0 */ /* 0x000fe80008000858 */
[----:B------:R-:W-:Y:S08]  /*15530*/  MUFU.EX2 R161, R161 ;  /* 0x000000a100a17308 */ /* 0x000ff00000000800 */
[----:B------:R-:W-:Y:S01]  /*15540*/  MUFU.EX2 R82, R82 ;  /* 0x0000005200527308 */ /* 0x000fe20000000800 */
[----:B0-----:R-:W-:-:S07]  /*15550*/  F2FP.F16.F32.PACK_AB R163, R79, R78 ;  /* 0x0000004e4fa3723e */ /* 0x001fce00000000ff */
[----:B------:R-:W-:Y:S08]  /*15560*/  MUFU.EX2 R83, R83 ;  /* 0x0000005300537308 */ /* 0x000ff00000000800 */
[----:B------:R-:W0:Y:S08]  /*15570*/  MUFU.EX2 R56, R56 ;  /* 0x0000003800387308 */ /* 0x000e300000000800 */
[----:B------:R-:W-:Y:S01]  /*15580*/  MUFU.EX2 R86, R86 ;  /* 0x0000005600567308 */ /* 0x000fe20000000800 */
[----:B------:R-:W-:-:S02]  /*15590*/  WARPGROUP.DEPBAR.LE gsb0, 0x0 ;  /* 0x00008000000079c5 */ /* 0x000fc40000010000 */
[----:B------:R1:W-:Y:S01]  /*155a0*/  @!P1 SYNCS.ARRIVE.TRANS64.RED.A1T0 RZ, [R15+URZ], RZ ;  /* 0x000000ff0fff99a7 */ /* 0x0003e2000810043f */
[----:B0-----:R-:W-:Y:S02]  /*155b0*/  F2FP.F16.F32.PACK_AB R166, R13, R56 ;  /* 0x000000380da6723e */ /* 0x001fe400000000ff */
[----:B------:R-:W-:Y:S02]  /*155c0*/  F2FP.F16.F32.PACK_AB R164, R53, R52 ;  /* 0x0000003435a4723e */ /* 0x000fe400000000ff */
[----:B------:R-:W-:Y:S01]  /*155d0*/  F2FP.F16.F32.PACK_AB R165, R83, R82 ;  /* 0x0000005253a5723e */ /* 0x000fe200000000ff */
[----:B-1----:R-:W-:Y:S01]  /*155e0*/  FFMA.FTZ R15, R8, R4, R181 ;  /* 0x00000004080f7223 */ /* 0x002fe200000100b5 */
[----:B------:R0:W-:Y:S01]  /*155f0*/  @!P1 SYNCS.ARRIVE.TRANS64.RED.A1T0 RZ, [R20+URZ], RZ ;  /* 0x000000ff14ff99a7 */ /* 0x0001e2000810043f */
[----:B------:R-:W1:Y:S01]  /*15600*/  MUFU.EX2 R4, R62 ;  /* 0x0000003e00047308 */ /* 0x000e620000000800 */
[C---:B------:R-:W-:Y:S01]  /*15610*/  F2FP.F16.F32.PACK_AB R181, R24.reuse, R181 ;  /* 0x000000b518b5723e */ /* 0x040fe200000000ff */
[----:B------:R-:W-:-:S04]  /*15620*/  FADD.FTZ R15, R24, R15 ;  /* 0x0000000f180f7221 */ /* 0x000fc80000010000 */
[----:B------:R-:W-:Y:S01]  /*15630*/  FADD.FTZ R15, R183, R15 ;  /* 0x0000000fb70f7221 */ /* 0x000fe20000010000 */
[----:B------:R-:W-:-:S03]  /*15640*/  F2FP.F16.F32.PACK_AB R183, R26, R183 ;  /* 0x000000b71ab7723e */ /* 0x000fc600000000ff */
[----:B0-----:R-:W-:Y:S01]  /*15650*/  FADD.FTZ R20, R26, R15 ;  /* 0x0000000f1a147221 */ /* 0x001fe20000010000 */
[----:B------:R-:W-:-:S03]  /*15660*/  FFMA.FTZ R15, R67, R0, -R25 ;  /* 0x00000000430f7223 */ /* 0x000fc60000010819 */
[----:B------:R-:W-:Y:S01]  /*15670*/  FADD.FTZ R20, R177, R20 ;  /* 0x00000014b1147221 */ /* 0x000fe20000010000 */
[C---:B------:R-:W-:Y:S02]  /*15680*/  F2FP.F16.F32.PACK_AB R177, R27.reuse, R177 ;  /* 0x000000b11bb1723e */ /* 0x040fe400000000ff */
[----:B------:R-:W-:Y:S01]  /*15690*/  MUFU.EX2 R15, R15 ;  /* 0x0000000f000f7308 */ /* 0x000fe20000000800 */
[----:B------:R-:W-:Y:S01]  /*156a0*/  FADD.FTZ R42, R27, R20 ;  /* 0x000000141b2a7221 */ /* 0x000fe20000010000 */
[--C-:B------:R-:W-:Y:S01]  /*156b0*/  FFMA.FTZ R20, R71, R0, -R25.reuse ;  /* 0x0000000047147223 */ /* 0x100fe20000010819 */
[----:B-1----:R-:W-:Y:S01]  /*156c0*/  F2FP.F16.F32.PACK_AB R155, R5, R4 ;  /* 0x00000004059b723e */ /* 0x002fe200000000ff */
[----:B------:R-:W-:Y:S01]  /*156d0*/  FFMA.FTZ R25, R87, R0, -R25 ;  /* 0x0000000057197223 */ /* 0x000fe20000010819 */
[----:B------:R-:W-:Y:S01]  /*156e0*/  FADD.FTZ R42, R179, R42 ;  /* 0x0000002ab32a7221 */ /* 0x000fe20000010000 */
[C---:B------:R-:W-:Y:S02]  /*156f0*/  F2FP.F16.F32.PACK_AB R179, R30.reuse, R179 ;  /* 0x000000b31eb3723e */ /* 0x040fe400000000ff */
[----:B------:R-:W-:Y:S01]  /*15700*/  MUFU.EX2 R20, R20 ;  /* 0x0000001400147308 */ /* 0x000fe20000000800 */
[----:B------:R-:W-:-:S04]  /*15710*/  FADD.FTZ R42, R30, R42 ;  /* 0x0000002a1e2a7221 */ /* 0x000fc80000010000 */
[----:B------:R-:W-:Y:S01]  /*15720*/  FADD.FTZ R42, R173, R42 ;  /* 0x0000002aad2a7221 */ /* 0x000fe20000010000 */
[C---:B------:R-:W-:Y:S02]  /*15730*/  F2FP.F16.F32.PACK_AB R173, R31.reuse, R173 ;  /* 0x000000ad1fad723e */ /* 0x040fe400000000ff */
[----:B------:R-:W0:Y:S01]  /*15740*/  MUFU.EX2 R25, R25 ;  /* 0x0000001900197308 */ /* 0x000e220000000800 */
[----:B------:R-:W-:-:S04]  /*15750*/  FADD.FTZ R42, R31, R42 ;  /* 0x0000002a1f2a7221 */ /* 0x000fc80000010000 */
[----:B------:R-:W-:Y:S01]  /*15760*/  FADD.FTZ R42, R175, R42 ;  /* 0x0000002aaf2a7221 */ /* 0x000fe20000010000 */
[----:B------:R-:W-:-:S03]  /*15770*/  F2FP.F16.F32.PACK_AB R175, R34, R175 ;  /* 0x000000af22af723e */ /* 0x000fc600000000ff */
[----:B------:R-:W-:-:S04]  /*15780*/  FADD.FTZ R42, R34, R42 ;  /* 0x0000002a222a7221 */ /* 0x000fc80000010000 */
[----:B------:R-:W-:Y:S01]  /*15790*/  FADD.FTZ R42, R169, R42 ;  /* 0x0000002aa92a7221 */ /* 0x000fe20000010000 */
[----:B------:R-:W-:-:S03]  /*157a0*/  F2FP.F16.F32.PACK_AB R169, R35, R169 ;  /* 0x000000a923a9723e */ /* 0x000fc600000000ff */
[----:B------:R-:W-:Y:S01]  /*157b0*/  FADD.FTZ R42, R35, R42 ;  /* 0x0000002a232a7221 */ /* 0x000fe20000010000 */
[----:B0-----:R-:W-:-:S03]  /*157c0*/  F2FP.F16.F32.PACK_AB R167, R25, R86 ;  /* 0x0000005619a7723e */ /* 0x001fc600000000ff */
[----:B------:R-:W-:Y:S01]  /*157d0*/  FADD.FTZ R42, R171, R42 ;  /* 0x0000002aab2a7221 */ /* 0x000fe20000010000 */
[----:B------:R-:W-:-:S03]  /*157e0*/  F2FP.F16.F32.PACK_AB R171, R38, R171 ;  /* 0x000000ab26ab723e */ /* 0x000fc600000000ff */
[----:B------:R-:W-:-:S04]  /*157f0*/  FADD.FTZ R42, R38, R42 ;  /* 0x0000002a262a7221 */ /* 0x000fc80000010000 */
[----:B------:R-:W-:-:S04]  /*15800*/  FADD.FTZ R42, R10, R42 ;  /* 0x0000002a0a2a7221 */ /* 0x000fc80000010000 */
[----:B------:R-:W-:-:S04]  /*15810*/  FADD.FTZ R42, R11, R42 ;  /* 0x0000002a0b2a7221 */ /* 0x000fc80000010000 */
[----:B------:R-:W-:-:S04]  /*15820*/  FADD.FTZ R42, R4, R42 ;  /* 0x0000002a042a7221 */ /* 0x000fc80000010000 */
[----:B------:R-:W-:Y:S01]  /*15830*/  FADD.FTZ R42, R5, R42 ;  /* 0x0000002a052a7221 */ /* 0x000fe20000010000 */
[----:B------:R-:W-:Y:S01]  /*15840*/  FADD.FTZ R5, R41, R14 ;  /* 0x0000000e29057221 */ /* 0x000fe20000010000 */
[----:B------:R-:W-:Y:S02]  /*15850*/  MOV R14, R3 ;  /* 0x00000003000e7202 */ /* 0x000fe40000000f00 */
        /* <DEDUP_REMOVED lines=15> */
[----:B------:R-:W-:Y:S02]  /*15950*/  IMAD.MOV.U32 R13, RZ, RZ, R7 ;  /* 0x000000ffff0d7224 */ /* 0x000fe400078e0007 */
[----:B------:R-:W-:-:S04]  /*15960*/  FADD.FTZ R10, R78, R11 ;  /* 0x0000000b4e0a7221 */ /* 0x000fc80000010000 */
[----:B------:R-:W-:-:S04]  /*15970*/  FADD.FTZ R11, R79, R10 ;  /* 0x0000000a4f0b7221 */ /* 0x000fc80000010000 */
[----:B------:R-:W-:-:S04]  /*15980*/  FADD.FTZ R10, R82, R11 ;  /* 0x0000000b520a7221 */ /* 0x000fc80000010000 */
[----:B------:R-:W-:-:S04]  /*15990*/  FADD.FTZ R11, R83, R10 ;  /* 0x0000000a530b7221 */ /* 0x000fc80000010000 */
[----:B------:R-:W-:Y:S01]  /*159a0*/  FADD.FTZ R10, R86, R11 ;  /* 0x0000000b560a7221 */ /* 0x000fe20000010000 */
[----:B------:R-:W-:-:S03]  /*159b0*/  IMAD.MOV.U32 R11, RZ, RZ, R196 ;  /* 0x000000ffff0b7224 */ /* 0x000fc600078e00c4 */
[----:B------:R-:W-:Y:S01]  /*159c0*/  FADD.FTZ R4, R25, R10 ;  /* 0x0000000a19047221 */ /* 0x000fe20000010000 */
[----:B------:R-:W-:Y:S01]  /*159d0*/  IMAD.MOV.U32 R10, RZ, RZ, R194 ;  /* 0x000000ffff0a7224 */ /* 0x000fe200078e00c2 */
[----:B------:R-:W-:Y:S06]  /*159e0*/  @P2 BRA `(.L_x_606) ;  /* 0xffffffd800f02947 */ /* 0x000fec000383ffff */
.L_x_595:
[----:B------:R-:W-:Y:S05]  /*159f0*/  BSYNC B0 ;  /* 0x0000000000007941 */ /* 0x000fea0003800000 */
.L_x_594:
        /* <DEDUP_REMOVED lines=67> */
.L_x_607:
[----:B------:R-:W-:Y:S01]  /*15e30*/  IMAD R6, R194, 0x8, R2 ;  /* 0x00000008c2067824 */ /* 0x000fe200078e0202 */
[----:B------:R-:W-:-:S04]  /*15e40*/  SHF.L.U32 R9, R196, 0x1f, RZ ;  /* 0x0000001fc4097819 */ /* 0x000fc800000006ff */
[----:B------:R0:W1:Y:S01]  /*15e50*/  SYNCS.PHASECHK.TRANS64.TRYWAIT P2, [R6+URZ+0x34850], R9 ;  /* 0x03485009060075a7 */ /* 0x000062000804017f */
[----:B------:R-:W-:Y:S05]  /*15e60*/  @!P0 BRA `(.L_x_608) ;  /* 0x0000000000048947 */ /* 0x000fea0003800000 */
[----:B------:R-:W-:Y:S01]  /*15e70*/  BPT.TRAP 0x1 ;  /* 0x000000040000795c */ /* 0x000fe20000300000 */
.L_x_608:
[----:B------:R-:W-:Y:S01]  /*15e80*/  VIADD R2, R2, 0x400 ;  /* 0x0000040002027836 */ /* 0x000fe20000000000 */
[----:B------:R-:W-:Y:S04]  /*15e90*/  BSSY B0, `(.L_x_609) ;  /* 0x0000008000007945 */ /* 0x000fe80003800000 */
[----:B------:R-:W-:-:S04]  /*15ea0*/  SHF.R.U32.HI R2, RZ, 0x4, R2 ;  /* 0x00000004ff027819 */ /* 0x000fc80000011602 */
[----:B------:R-:W-:-:S04]  /*15eb0*/  LOP3.LUT R2, R2, 0x3fff, RZ, 0xc0, !PT ;  /* 0x00003fff02027812 */ /* 0x000fc800078ec0ff */
[----:B------:R-:W-:-:S05]  /*15ec0*/  LOP3.LUT R11, R2, 0x4000000, RZ, 0xfc, !PT ;  /* 0x04000000020b7812 */ /* 0x000fca00078efcff */
[----:B------:R-:W-:Y:S01]  /*15ed0*/  IMAD R2, R194, 0x800, R11 ;  /* 0x00000800c2027824 */ /* 0x000fe200078e020b */
[----:B-1----:R-:W-:Y:S06]  /*15ee0*/  @P2 BRA `(.L_x_610) ;  /* 0x0000000000082947 */ /* 0x002fec0003800000 */
[----:B------:R-:W1:Y:S02]  /*15ef0*/  SYNCS.PHASECHK.TRANS64.TRYWAIT P0, [R6+URZ+0x34850], R9 ;  /* 0x03485009060075a7 */ /* 0x000e64000800017f */
[----:B-1----:R-:W-:Y:S05]  /*15f00*/  @!P0 BRA `(.L_x_611) ;  /* 0x000000bc00888947 */ /* 0x002fea0003800000 */
.L_x_610:
[----:B------:R-:W-:Y:S05]  /*15f10*/  BSYNC B0 ;  /* 0x0000000000007941 */ /* 0x000fea0003800000 */
.L_x_609:
[----:B01----:R-:W-:Y:S01]  /*15f20*/  IMAD.MOV.U32 R9, RZ, RZ, 0x40000040 ;  /* 0x40000040ff097424 */ /* 0x003fe200078e00ff */
[----:B------:R-:W-:Y:S01]  /*15f30*/  MOV R8, R2 ;  /* 0x0000000200087202 */ /* 0x000fe20000000f00 */
[----:B------:R-:W-:Y:S01]  /*15f40*/  WARPGROUP.ARRIVE ;  /* 0x00000000000079c5 */ /* 0x000fe20000000000 */
[----:B------:R-:W-:Y:S01]  /*15f50*/  IADD3 R194, R194, 0x1, RZ ;  /* 0x00000001c2c27810 */ /* 0x000fe20007ffe0ff */
[----:B------:R-:W-:Y:S01]  /*15f60*/  IMAD.MOV.U32 R21, RZ, RZ, -0x800000 ;  /* 0xff800000ff157424 */ /* 0x000fe200078e00ff */
[----:B------:R-:W-:Y:S01]  /*15f70*/  R2UR UR6, R8 ;  /* 0x00000000080672ca */ /* 0x000fe200000e0000 */
[----:B------:R-:W-:Y:S01]  /*15f80*/  VIADD R8, R2, 0x80 ;  /* 0x0000008002087836 */ /* 0x000fe20000000000 */
[----:B------:R-:W-:Y:S01]  /*15f90*/  R2UR UR7, R9 ;  /* 0x00000000090772ca */ /* 0x000fe200000e0000 */
[----:B------:R-:W-:Y:S01]  /*15fa0*/  IMAD.MOV.U32 R9, RZ, RZ, 0x40000040 ;  /* 0x40000040ff097424 */ /* 0x000fe200078e00ff */
[----:B------:R-:W-:Y:S01]  /*15fb0*/  ISETP.NE.AND P2, PT, R194, 0x2, PT ;  /* 0x00000002c200780c */ /* 0x000fe20003f45270 */
[----:B------:R-:W-:-:S02]  /*15fc0*/  IMAD.MOV.U32 R20, RZ, RZ, -0x800000 ;  /* 0xff800000ff147424 */ /* 0x000fc400078e00ff */
[----:B------:R-:W-:Y:S01]  /*15fd0*/  VIADD R206, R206, 0x1 ;  /* 0x00000001cece7836 */ /* 0x000fe20000000000 */
[----:B------:R-:W-:-:S07]  /*15fe0*/  SEL R194, R194, RZ, P2 ;  /* 0x000000ffc2c27207 */ /* 0x000fce0001000000 */
[----:B------:R-:W-:Y:S01]  /*15ff0*/  HGMMA.64x128x16.F32 R24, R180, gdesc[UR4].tnspB, R24, gsb0 ;  /* 0x41e00004b4187df0 */ /* 0x000fe20008000818 */
[----:B------:R-:W-:Y:S02]  /*16000*/  R2UR UR6, R8 ;  /* 0x00000000080672ca */ /* 0x000fe400000e0000 */
[----:B------:R-:W-:Y:S01]  /*16010*/  R2UR UR7, R9 ;  /* 0x00000000090772ca */ /* 0x000fe200000e0000 */
[----:B------:R-:W-:Y:S01]  /*16020*/  IMAD.MOV.U32 R9, RZ, RZ, 0x40000040 ;  /* 0x40000040ff097424 */ /* 0x000fe200078e00ff */
[----:B------:R-:W-:Y:S01]  /*16030*/  IADD3 R8, R2, 0x100, RZ ;  /* 0x0000010002087810 */ /* 0x000fe20007ffe0ff */
[----:B------:R-:W-:Y:S02]  /*16040*/  WARPGROUP.DEPBAR.LE gsb0, 0x0 ;  /* 0x00008000000079c5 */ /* 0x000fe40000010000 */
[----:B------:R-:W-:-:S08]  /*16050*/  WARPGROUP.ARRIVE ;  /* 0x00000000000079c5 */ /* 0x000fd00000000000 */
        /* <DEDUP_REMOVED lines=33> */
[----:B------:R-:W0:Y:S02]  /*16270*/  SHFL.BFLY PT, R2, R5, 0x2, 0x1f ;  /* 0x0c401f0005027f89 */ /* 0x000e2400000e0000 */
[----:B0-----:R-:W-:Y:S01]  /*16280*/  FADD.FTZ R2, R2, R5 ;  /* 0x0000000502027221 */ /* 0x001fe20000010000 */
[----:B------:R-:W-:Y:S02]  /*16290*/  WARPGROUP.DEPBAR.LE gsb0, 0x0 ;  /* 0x00008000000079c5 */ /* 0x000fe40000010000 */
[----:B------:R-:W-:-:S06]  /*162a0*/  WARPGROUP.ARRIVE ;  /* 0x00000000000079c5 */ /* 0x000fcc0000000000 */
[----:B------:R-:W-:Y:S01]  /*162b0*/  HGMMA.64x128x16.F32 R24, R160, gdesc[UR4].tnspB, R24, gsb0 ;  /* 0x41e00004a0187df0 */ /* 0x000fe20008000818 */
[----:B------:R-:W-:Y:S02]  /*162c0*/  R2UR UR6, R8 ;  /* 0x00000000080672ca */ /* 0x000fe400000e0000 */
[----:B------:R-:W-:Y:S02]  /*162d0*/  R2UR UR7, R9 ;  /* 0x00000000090772ca */ /* 0x000fe400000e0000 */
[----:B------:R-:W0:Y:S02]  /*162e0*/  SHFL.BFLY PT, R9, R4, 0x2, 0x1f ;  /* 0x0c401f0004097f89 */ /* 0x000e2400000e0000 */
[----:B0-----:R-:W-:Y:S01]  /*162f0*/  FADD.FTZ R8, R9, R4 ;  /* 0x0000000409087221 */ /* 0x001fe20000010000 */
[----:B------:R-:W-:Y:S01]  /*16300*/  IMAD.MOV.U32 R4, RZ, RZ, RZ ;  /* 0x000000ffff047224 */ /* 0x000fe200078e00ff */
[----:B------:R-:W0:Y:S04]  /*16310*/  SHFL.BFLY PT, R9, R2, 0x1, 0x1f ;  /* 0x0c201f0002097f89 */ /* 0x000e2800000e0000 */
[----:B------:R-:W1:Y:S01]  /*16320*/  SHFL.BFLY PT, R11, R8, 0x1, 0x1f ;  /* 0x0c201f00080b7f89 */ /* 0x000e6200000e0000 */
[----:B0-----:R-:W-:Y:S01]  /*16330*/  FADD.FTZ R10, R2, R9 ;  /* 0x00000009020a7221 */ /* 0x001fe20000010000 */
[----:B------:R-:W-:Y:S01]  /*16340*/  MOV R2, RZ ;  /* 0x000000ff00027202 */ /* 0x000fe20000000f00 */
[----:B-1----:R-:W-:-:S03]  /*16350*/  FADD.FTZ R12, R8, R11 ;  /* 0x0000000b080c7221 */ /* 0x002fc60000010000 */
[----:B------:R-:W-:Y:S01]  /*16360*/  FSETP.NE.FTZ.AND P0, PT, R10, RZ, PT ;  /* 0x000000ff0a00720b */ /* 0x000fe20003f15000 */
[----:B------:R-:W-:Y:S01]  /*16370*/  @!P1 VIADD R8, R6, 0x34860 ;  /* 0x0003486006089836 */ /* 0x000fe20000000000 */
[----:B------:R-:W-:Y:S02]  /*16380*/  SEL R11, RZ, 0x1, P2 ;  /* 0x00000001ff0b7807 */ /* 0x000fe40001000000 */
[----:B------:R-:W-:Y:S02]  /*16390*/  FSETP.NE.FTZ.AND P3, PT, R12, RZ, PT ;  /* 0x000000ff0c00720b */ /* 0x000fe40003f75000 */
[----:B------:R-:W-:Y:S02]  /*163a0*/  @!P1 PRMT R8, RZ, 0x654, R8 ;  /* 0x00000654ff089816 */ /* 0x000fe40000000008 */
[----:B------:R-:W-:-:S05]  /*163b0*/  LOP3.LUT R196, R196, R11, RZ, 0x3c, !PT ;  /* 0x0000000bc4c47212 */ /* 0x000fca00078e3cff */
[----:B------:R-:W0:Y:S01]  /*163c0*/  @P0 MUFU.LG2 R5, R10 ;  /* 0x0000000a00050308 */ /* 0x000e220000000c00 */
[----:B------:R-:W-:-:S03]  /*163d0*/  @P0 FMUL.FTZ R6, R0, 0.69314718246459960938 ;  /* 0x3f31721800060820 */ /* 0x000fc60000410000 */
[----:B------:R-:W-:-:S04]  /*163e0*/  @P3 FMUL.FTZ R11, R0, 0.69314718246459960938 ;  /* 0x3f317218000b3820 */ /* 0x000fc80000410000 */
        /* <DEDUP_REMOVED lines=77> */
.L_x_537:
[----:B------:R-:W1:Y:S08]  /*168c0*/  S2UR UR5, SR_CgaCtaId ;  /* 0x00000000000579c3 */ /* 0x000e700000008800 */
[----:B------:R-:W-:Y:S06]  /*168d0*/  BAR.SYNC.DEFER_BLOCKING 0x5, 0x180 ;  /* 0x0146000000007b1d */ /* 0x000fec0000010000 */
[----:B------:R-:W-:Y:S01]  /*168e0*/  UMOV UR4, 0x400 ;  /* 0x0000040000047882 */ /* 0x000fe20000000000 */
[----:B------:R-:W-:Y:S01]  /*168f0*/  BSSY B0, `(.L_x_612) ;  /* 0x00002dc000007945 */ /* 0x000fe20003800000 */
[----:B-1----:R-:W-:-:S06]  /*16900*/  ULEA UR4, UR5, UR4, 0x18 ;  /* 0x0000000405047291 */ /* 0x002fcc000f8ec03f */
[----:B------:R-:W-:-:S05]  /*16910*/  IMAD.U32 R2, RZ, RZ, UR4 ;  /* 0x00000004ff027e24 */ /* 0x000fca000f8e00ff */
[----:B------:R1:W2:Y:S01]  /*16920*/  LDS.128 R144, [R2+0x348d0] ;  /* 0x0348d00002907984 */ /* 0x0002a20000000c00 */
[----:B------:R-:W-:Y:S06]  /*16930*/  BAR.ARV 0x4, 0x180 ;  /* 0x0106000000007b1d */ /* 0x000fec0000002000 */
[----:B------:R-:W-:Y:S05]  /*16940*/  @P0 BRA `(.L_x_613) ;  /* 0x00000020006c0947 */ /* 0x000fea0003800000 */
[----:B------:R-:W3:Y:S01]  /*16950*/  LDL R0, [R1+0x84] ;  /* 0x0000840001007983 */ /* 0x000ee20000100800 */
[----:B------:R-:W4:Y:S01]  /*16960*/  S2R R3, SR_SWINHI ;  /* 0x0000000000037919 */ /* 0x000f220000002f00 */
[----:B------:R-:W-:Y:S01]  /*16970*/  F2FP.F16.F32.PACK_AB R30, R69, R68 ;  /* 0x00000044451e723e */ /* 0x000fe200000000ff */
[----:B------:R-:W-:Y:S01]  /*16980*/  ULDC.64 UR6, c[0x0][0xc00] ;  /* 0x0003000000067ab9 */ /* 0x000fe20000000a00 */
[----:B------:R-:W-:Y:S01]  /*16990*/  F2FP.F16.F32.PACK_AB R32, R73, R72 ;  /* 0x000000484920723e */ /* 0x000fe200000000ff */
[----:B------:R-:W2:Y:S01]  /*169a0*/  LDL R104, [R1+0x80] ;  /* 0x0000800001687983 */ /* 0x000ea20000100800 */
[----:B------:R-:W-:Y:S01]  /*169b0*/  ULDC.64 UR4, c[0x0][0xc08] ;  /* 0x0003020000047ab9 */ /* 0x000fe20000000a00 */
[----:B------:R-:W-:Y:S02]  /*169c0*/  MOV R100, R2 ;  /* 0x0000000200647202 */ /* 0x000fe40000000f00 */
[----:B----4-:R-:W-:Y:S01]  /*169d0*/  MOV R101, R3 ;  /* 0x0000000300657202 */ /* 0x010fe20000000f00 */
[----:B------:R-:W-:Y:S02]  /*169e0*/  BAR.SYNC.DEFER_BLOCKING 0x1, 0x100 ;  /* 0x0044000000007b1d */ /* 0x000fe40000010000 */
[----:B---3--:R-:W-:-:S03]  /*169f0*/  IMAD.WIDE R8, R0, 0x2, R100 ;  /* 0x0000000200087825 */ /* 0x008fc600078e0264 */
[C---:B------:R-:W-:Y:S02]  /*16a00*/  LOP3.LUT R3, R8.reuse, 0x380, RZ, 0xc0, !PT ;  /* 0x0000038008037812 */ /* 0x040fe400078ec0ff */
[C---:B------:R-:W-:Y:S02]  /*16a10*/  IADD3 R11, P6, R8.reuse, 0x20, RZ ;  /* 0x00000020080b7810 */ /* 0x040fe40007fde0ff */
[----:B------:R-:W-:Y:S02]  /*16a20*/  SHF.R.U64 R3, R3, 0x3, RZ ;  /* 0x0000000303037819 */ /* 0x000fe400000012ff */
[C---:B0-----:R-:W-:Y:S02]  /*16a30*/  IADD3 R6, P5, R8.reuse, 0x40, RZ ;  /* 0x0000004008067810 */ /* 0x041fe40007fbe0ff */
[C---:B------:R-:W-:Y:S02]  /*16a40*/  IADD3 R31, P4, R8.reuse, 0x60, RZ ;  /* 0x00000060081f7810 */ /* 0x040fe40007f9e0ff */
[----:B------:R-:W-:-:S02]  /*16a50*/  IADD3 R33, P3, R8, 0x4000, RZ ;  /* 0x0000400008217810 */ /* 0x000fc40007f7e0ff */
[C---:B------:R-:W-:Y:S02]  /*16a60*/  IADD3 R35, P2, R8.reuse, 0x4020, RZ ;  /* 0x0000402008237810 */ /* 0x040fe40007f5e0ff */
[C---:B------:R-:W-:Y:S02]  /*16a70*/  IADD3 R103, P1, R8.reuse, 0x4040, RZ ;  /* 0x0000404008677810 */ /* 0x040fe40007f3e0ff */
[----:B------:R-:W-:Y:S02]  /*16a80*/  IADD3 R105, P0, R8, 0x4060, RZ ;  /* 0x0000406008697810 */ /* 0x000fe40007f1e0ff */
[----:B------:R-:W-:Y:S02]  /*16a90*/  LOP3.LUT R0, R11, 0x380, RZ, 0xc0, !PT ;  /* 0x000003800b007812 */ /* 0x000fe400078ec0ff */
[----:B------:R-:W-:Y:S02]  /*16aa0*/  LOP3.LUT R8, R3, R8, RZ, 0x3c, !PT ;  /* 0x0000000803087212 */ /* 0x000fe400078e3cff */
[----:B------:R-:W-:-:S02]  /*16ab0*/  LOP3.LUT R3, R6, 0x380, RZ, 0xc0, !PT ;  /* 0x0000038006037812 */ /* 0x000fc400078ec0ff */
[----:B------:R-:W-:Y:S02]  /*16ac0*/  LOP3.LUT R10, R31, 0x380, RZ, 0xc0, !PT ;  /* 0x000003801f0a7812 */ /* 0x000fe400078ec0ff */
[----:B------:R-:W-:Y:S02]  /*16ad0*/  SHF.R.U64 R0, R0, 0x3, RZ ;  /* 0x0000000300007819 */ /* 0x000fe400000012ff */
[----:B------:R-:W-:Y:S02]  /*16ae0*/  LOP3.LUT R14, R33, 0x380, RZ, 0xc0, !PT ;  /* 0x00000380210e7812 */ /* 0x000fe400078ec0ff */
[----:B------:R-:W-:Y:S02]  /*16af0*/  SHF.R.U64 R3, R3, 0x3, RZ ;  /* 0x0000000303037819 */ /* 0x000fe400000012ff */
[----:B------:R-:W-:Y:S02]  /*16b00*/  SHF.R.U64 R10, R10, 0x3, RZ ;  /* 0x000000030a0a7819 */ /* 0x000fe400000012ff */
[----:B------:R-:W-:-:S02]  /*16b10*/  LOP3.LUT R4, R0, R11, RZ, 0x3c, !PT ;  /* 0x0000000b00047212 */ /* 0x000fc400078e3cff */
[----:B------:R-:W-:Y:S01]  /*16b20*/  LOP3.LUT R0, R35, 0x380, RZ, 0xc0, !PT ;  /* 0x0000038023007812 */ /* 0x000fe200078ec0ff */
[--C-:B------:R-:W-:Y:S01]  /*16b30*/  IMAD.X R7, RZ, RZ, R9.reuse, P5 ;  /* 0x000000ffff077224 */ /* 0x100fe200028e0609 */
[----:B------:R-:W-:Y:S01]  /*16b40*/  SHF.R.U64 R14, R14, 0x3, RZ ;  /* 0x000000030e0e7819 */ /* 0x000fe200000012ff */
[--C-:B------:R-:W-:Y:S01]  /*16b50*/  IMAD.X R13, RZ, RZ, R9.reuse, P4 ;  /* 0x000000ffff0d7224 */ /* 0x100fe200020e0609 */
[----:B------:R-:W-:Y:S01]  /*16b60*/  LOP3.LUT R6, R3, R6, RZ, 0x3c, !PT ;  /* 0x0000000603067212 */ /* 0x000fe200078e3cff */
[--C-:B------:R-:W-:Y:S01]  /*16b70*/  IMAD.X R15, RZ, RZ, R9.reuse, P3 ;  /* 0x000000ffff0f7224 */ /* 0x100fe200018e0609 */
[----:B------:R-:W-:Y:S01]  /*16b80*/  LOP3.LUT R26, R103, 0x380, RZ, 0xc0, !PT ;  /* 0x00000380671a7812 */ /* 0x000fe200078ec0ff */
[--C-:B------:R-:W-:Y:S01]  /*16b90*/  IMAD.X R27, RZ, RZ, R9.reuse, P1 ;  /* 0x000000ffff1b7224 */ /* 0x100fe200008e0609 */
[-C--:B------:R-:W-:Y:S01]  /*16ba0*/  IADD3.X R5, RZ, R9.reuse, RZ, P6, !PT ;  /* 0x00000009ff057210 */ /* 0x080fe200037fe4ff */
[----:B------:R-:W-:Y:S01]  /*16bb0*/  IMAD.X R29, RZ, RZ, R9, P0 ;  /* 0x000000ffff1d7224 */ /* 0x000fe200000e0609 */
[----:B------:R-:W-:-:S02]  /*16bc0*/  IADD3.X R25, RZ, R9, RZ, P2, !PT ;  /* 0x00000009ff197210 */ /* 0x000fc400017fe4ff */
[----:B------:R-:W-:Y:S02]  /*16bd0*/  LOP3.LUT R12, R10, R31, RZ, 0x3c, !PT ;  /* 0x0000001f0a0c7212 */ /* 0x000fe400078e3cff */
[----:B------:R-:W-:Y:S02]  /*16be0*/  MOV R3, R8 ;  /* 0x0000000800037202 */ /* 0x000fe40000000f00 */
[----:B------:R-:W-:Y:S02]  /*16bf0*/  LOP3.LUT R28, R105, 0x380, RZ, 0xc0, !PT ;  /* 0x00000380691c7812 */ /* 0x000fe400078ec0ff */
[----:B------:R-:W-:Y:S02]  /*16c00*/  F2FP.F16.F32.PACK_AB R8, R89, R88 ;  /* 0x000000585908723e */ /* 0x000fe400000000ff */
[----:B------:R-:W-:Y:S02]  /*16c10*/  F2FP.F16.F32.PACK_AB R9, R95, R94 ;  /* 0x0000005e5f09723e */ /* 0x000fe400000000ff */
[----:B------:R-:W-:-:S02]  /*16c20*/  F2FP.F16.F32.PACK_AB R10, R91, R90 ;  /* 0x0000005a5b0a723e */ /* 0x000fc400000000ff */
[----:B------:R-:W-:Y:S02]  /*16c30*/  F2FP.F16.F32.PACK_AB R11, R97, R96 ;  /* 0x00000060610b723e */ /* 0x000fe400000000ff */
[----:B------:R-:W-:Y:S02]  /*16c40*/  SHF.R.U64 R0, R0, 0x3, RZ ;  /* 0x0000000300007819 */ /* 0x000fe400000012ff */
[----:B------:R-:W-:Y:S02]  /*16c50*/  LOP3.LUT R14, R14, R33, RZ, 0x3c, !PT ;  /* 0x000000210e0e7212 */ /* 0x000fe400078e3cff */
[----:B------:R-:W-:Y:S02]  /*16c60*/  SHF.R.U64 R26, R26, 0x3, RZ ;  /* 0x000000031a1a7819 */ /* 0x000fe400000012ff */
[----:B------:R-:W-:Y:S01]  /*16c70*/  SHF.R.U64 R28, R28, 0x3, RZ ;  /* 0x000000031c1c7819 */ /* 0x000fe200000012ff */
[----:B------:R0:W-:Y:S01]  /*16c80*/  STSM.16.M88.4 [R3], R8 ;  /* 0x0000000803007844 */ /* 0x0001e20000000200 */
[----:B------:R-:W-:-:S02]  /*16c90*/  MOV R33, R4 ;  /* 0x0000000400217202 */ /* 0x000fc40000000f00 */
[----:B------:R-:W-:Y:S02]  /*16ca0*/  MOV R34, R6 ;  /* 0x0000000600227202 */ /* 0x000fe40000000f00 */
[----:B------:R-:W-:Y:S02]  /*16cb0*/  LOP3.LUT R24, R0, R35, RZ, 0x3c, !PT ;  /* 0x0000002300187212 */ /* 0x000fe400078e3cff */
[----:B------:R-:W-:Y:S02]  /*16cc0*/  F2FP.F16.F32.PACK_AB R4, R93, R92 ;  /* 0x0000005c5d04723e */ /* 0x000fe400000000ff */
[----:B------:R-:W-:Y:S02]  /*16cd0*/  F2FP.F16.F32.PACK_AB R5, R99, R98 ;  /* 0x000000626305723e */ /* 0x000fe400000000ff */
[----:B------:R-:W-:Y:S02]  /*16ce0*/  F2FP.F16.F32.PACK_AB R6, R37, R36 ;  /* 0x000000242506723e */ /* 0x000fe400000000ff */
[----:B------:R-:W-:-:S02]  /*16cf0*/  F2FP.F16.F32.PACK_AB R7, R39, R38 ;  /* 0x000000262707723e */ /* 0x000fc400000000ff */
[----:B------:R-:W-:Y:S02]  /*16d00*/  LOP3.LUT R26, R26, R103, RZ, 0x3c, !PT ;  /* 0x000000671a1a7212 */ /* 0x000fe400078e3cff */
[----:B------:R-:W-:Y:S02]  /*16d10*/  MOV R35, R12 ;  /* 0x0000000c00237202 */ /* 0x000fe40000000f00 */
[----:B------:R-:W-:Y:S02]  /*16d20*/  MOV R0, R14 ;  /* 0x0000000e00007202 */ /* 0x000fe40000000f00 */
[----:B0-----:R-:W-:Y:S02]  /*16d30*/  F2FP.F16.F32.PACK_AB R8, R41, R40 ;  /* 0x000000282908723e */ /* 0x001fe400000000ff */
[----:B------:R-:W-:Y:S02]  /*16d40*/  F2FP.F16.F32.PACK_AB R9, R43, R42 ;  /* 0x0000002a2b09723e */ /* 0x000fe400000000ff */
[----:B------:R-:W-:-:S02]  /*16d50*/  F2FP.F16.F32.PACK_AB R10, R45, R44 ;  /* 0x0000002c2d0a723e */ /* 0x000fc400000000ff */
[----:B------:R-:W-:Y:S02]  /*16d60*/  F2FP.F16.F32.PACK_AB R11, R47, R46 ;  /* 0x0000002e2f0b723e */ /* 0x000fe400000000ff */
[----:B------:R-:W-:Y:S02]  /*16d70*/  LOP3.LUT R28, R28, R105, RZ, 0x3c, !PT ;  /* 0x000000691c1c7212 */ /* 0x000fe400078e3cff */
[----:B------:R-:W-:Y:S02]  /*16d80*/  F2FP.F16.F32.PACK_AB R12, R49, R48 ;  /* 0x00000030310c723e */ /* 0x000fe400000000ff */
[----:B------:R-:W-:Y:S02]  /*16d90*/  F2FP.F16.F32.PACK_AB R13, R51, R50 ;  /* 0x00000032330d723e */ /* 0x000fe400000000ff */
[----:B------:R-:W-:Y:S02]  /*16da0*/  F2FP.F16.F32.PACK_AB R14, R53, R52 ;  /* 0x00000034350e723e */ /* 0x000fe400000000ff */
[----:B------:R-:W-:Y:S01]  /*16db0*/  F2FP.F16.F32.PACK_AB R15, R55, R54 ;  /* 0x00000036370f723e */ /* 0x000fe200000000ff */
[----:B------:R0:W-:Y:S01]  /*16dc0*/  STSM.16.M88.4 [R33], R4 ;  /* 0x0000000421007844 */ /* 0x0001e20000000200 */
[----:B------:R-:W-:-:S02]  /*16dd0*/  MOV R102, R24 ;  /* 0x0000001800667202 */ /* 0x000fc40000000f00 */
[----:B------:R-:W-:Y:S01]  /*16de0*/  MOV R103, R26 ;  /* 0x0000001a00677202 */ /* 0x000fe20000000f00 */
[----:B------:R3:W-:Y:S01]  /*16df0*/  STSM.16.M88.4 [R34], R8 ;  /* 0x0000000822007844 */ /* 0x0007e20000000200 */
[----:B------:R-:W-:Y:S02]  /*16e00*/  F2FP.F16.F32.PACK_AB R24, R57, R56 ;  /* 0x000000383918723e */ /* 0x000fe400000000ff */
[----:B------:R-:W-:Y:S01]  /*16e10*/  F2FP.F16.F32.PACK_AB R25, R59, R58 ;  /* 0x0000003a3b19723e */ /* 0x000fe200000000ff */
[----:B------:R4:W-:Y:S01]  /*16e20*/  STSM.16.M88.4 [R35], R12 ;  /* 0x0000000c23007844 */ /* 0x0009e20000000200 */
[----:B------:R-:W-:Y:S02]  /*16e30*/  F2FP.F16.F32.PACK_AB R26, R61, R60 ;  /* 0x0000003c3d1a723e */ /* 0x000fe400000000ff */
[----:B------:R-:W-:Y:S02]  /*16e40*/  F2FP.F16.F32.PACK_AB R27, R63, R62 ;  /* 0x0000003e3f1b723e */ /* 0x000fe400000000ff */
[----:B------:R-:W-:-:S02]  /*16e50*/  MOV R3, R28 ;  /* 0x0000001c00037202 */ /* 0x000fc40000000f00 */
[----:B------:R-:W-:Y:S02]  /*16e60*/  F2FP.F16.F32.PACK_AB R28, R65, R64 ;  /* 0x00000040411c723e */ /* 0x000fe400000000ff */
[----:B------:R-:W-:Y:S02]  /*16e70*/  F2FP.F16.F32.PACK_AB R29, R67, R66 ;  /* 0x00000042431d723e */ /* 0x000fe400000000ff */
[----:B------:R-:W-:Y:S02]  /*16e80*/  F2FP.F16.F32.PACK_AB R31, R71, R70 ;  /* 0x00000046471f723e */ /* 0x000fe400000000ff */
[----:B0-----:R-:W-:Y:S02]  /*16e90*/  F2FP.F16.F32.PACK_AB R33, R75, R74 ;  /* 0x0000004a4b21723e */ /* 0x001fe400000000ff */
[----:B---3--:R-:W-:Y:S01]  /*16ea0*/  F2FP.F16.F32.PACK_AB R34, R77, R76 ;  /* 0x0000004c4d22723e */ /* 0x008fe200000000ff */
[----:B----4-:R-:W0:Y:S01]  /*16eb0*/  LDC.64 R14, c[0x0][0xba8] ;  /* 0x0002ea00ff0e7b82 */ /* 0x010e220000000a00 */
[----:B------:R-:W-:-:S02]  /*16ec0*/  F2FP.F16.F32.PACK_AB R35, R79, R78 ;  /* 0x0000004e4f23723e */ /* 0x000fc400000000ff */
[----:B------:R-:W-:Y:S02]  /*16ed0*/  F2FP.F16.F32.PACK_AB R4, R81, R80 ;  /* 0x000000505104723e */ /* 0x000fe400000000ff */
[----:B------:R-:W-:Y:S02]  /*16ee0*/  F2FP.F16.F32.PACK_AB R5, R83, R82 ;  /* 0x000000525305723e */ /* 0x000fe400000000ff */
[----:B------:R-:W-:Y:S02]  /*16ef0*/  F2FP.F16.F32.PACK_AB R6, R85, R84 ;  /* 0x000000545506723e */ /* 0x000fe400000000ff */
[----:B------:R-:W-:Y:S01]  /*16f00*/  F2FP.F16.F32.PACK_AB R7, R87, R86 ;  /* 0x000000565707723e */ /* 0x000fe200000000ff */
[----:B------:R3:W-:Y:S04]  /*16f10*/  STSM.16.M88.4 [R0], R24 ;  /* 0x0000001800007844 */ /* 0x0007e80000000200 */
[----:B------:R-:W-:Y:S04]  /*16f20*/  STSM.16.M88.4 [R102], R28 ;  /* 0x0000001c66007844 */ /* 0x000fe80000000200 */
[----:B------:R-:W-:Y:S04]  /*16f30*/  STSM.16.M88.4 [R103], R32 ;  /* 0x0000002067007844 */ /* 0x000fe80000000200 */
[----:B------:R4:W-:Y:S01]  /*16f40*/  STSM.16.M88.4 [R3], R4 ;  /* 0x0000000403007844 */ /* 0x0009e20000000200 */
[----:B------:R-:W-:Y:S01]  /*16f50*/  BAR.SYNC.DEFER_BLOCKING 0x1, 0x100 ;  /* 0x0044000000007b1d */ /* 0x000fe20000010000 */
[----:B------:R-:W-:-:S04]  /*16f60*/  ISETP.NE.U32.AND P0, PT, RZ, UR6, PT ;  /* 0x00000006ff007c0c */ /* 0x000fc8000bf05070 */
[----:B------:R-:W-:Y:S02]  /*16f70*/  ISETP.NE.AND.EX P0, PT, RZ, UR7, PT, P0 ;  /* 0x00000007ff007c0c */ /* 0x000fe4000bf05300 */
[----:B------:R-:W-:Y:S01]  /*16f80*/  IADD3 R8, P1, R204, UR6, RZ ;  /* 0x00000006cc087c10 */ /* 0x000fe2000ff3e0ff */
[----:B---3--:R-:W-:-:S03]  /*16f90*/  IMAD.MOV.U32 R0, RZ, RZ, RZ ;  /* 0x000000ffff007224 */ /* 0x008fc600078e00ff */
[----:B------:R-:W-:Y:S01]  /*16fa0*/  IADD3.X R9, R205, UR7, RZ, P1, !PT ;  /* 0x00000007cd097c10 */ /* 0x000fe20008ffe4ff */
[----:B------:R-:W-:Y:S01]  /*16fb0*/  IMAD.MOV.U32 R26, RZ, RZ, 0x9b8 ;  /* 0x000009b8ff1a7424 */ /* 0x000fe200078e00ff */
[----:B----4-:R-:W3:Y:S05]  /*16fc0*/  LDC R3, c[0x0][0xbe8] ;  /* 0x0002fa00ff037b82 */ /* 0x010eea0000000800 */
[----:B------:R-:W4:Y:S01]  /*16fd0*/  @P0 LDG.E R0, desc[UR56][R8.64] ;  /* 0x0000003808000981 */ /* 0x000f22000c1e1900 */
[----:B------:R-:W-:-:S04]  /*16fe0*/  ISETP.NE.U32.AND P1, PT, RZ, UR4, PT ;  /* 0x00000004ff007c0c */ /* 0x000fc8000bf25070 */
[----:B------:R-:W-:-:S13]  /*16ff0*/  ISETP.NE.AND.EX P1, PT, RZ, UR5, PT, P1 ;  /* 0x00000005ff007c0c */ /* 0x000fda000bf25310 */
[----:B------:R-:W-:Y:S01]  /*17000*/  @P1 IADD3 R204, P2, R204, UR4, RZ ;  /* 0x00000004cccc1c10 */ /* 0x000fe2000ff5e0ff */
[----:B------:R-:W-:Y:S02]  /*17010*/  ULDC UR4, c[0x0][0xa88] ;  /* 0x0002a20000047ab9 */ /* 0x000fe40000000800 */
[----:B------:R-:W-:Y:S01]  /*17020*/  MOV R102, UR4 ;  /* 0x0000000400667c02 */ /* 0x000fe20008000f00 */
[----:B------:R-:W-:Y:S01]  /*17030*/  ULDC UR4, c[0x0][0xad4] ;  /* 0x0002b50000047ab9 */ /* 0x000fe20000000800 */
[----:B------:R-:W-:-:S05]  /*17040*/  @P1 IADD3.X R205, R205, UR5, RZ, P2, !PT ;  /* 0x00000005cdcd1c10 */ /* 0x000fca00097fe4ff */
[----:B------:R0:W5:Y:S01]  /*17050*/  @P1 LDG.E R102, desc[UR56][R204.64] ;  /* 0x00000038cc661981 */ /* 0x000162000c1e1900 */
[----:B------:R-:W-:-:S04]  /*17060*/  ISETP.NE.AND P2, PT, R202, RZ, PT ;  /* 0x000000ffca00720c */ /* 0x000fc80003f45270 */
[----:B------:R-:W-:-:S04]  /*17070*/  SEL R202, R202, UR4, P2 ;  /* 0x00000004caca7c07 */ /* 0x000fc80009000000 */
[----:B------:R-:W-:-:S04]  /*17080*/  ISETP.GT.AND P3, PT, R202, 0x1, PT ;  /* 0x00000001ca00780c */ /* 0x000fc80003f64270 */
[----:B------:R-:W-:-:S04]  /*17090*/  SEL R26, R26, 0x978, P3 ;  /* 0x000009781a1a7807 */ /* 0x000fc80001800000 */
[----:B------:R-:W1:Y:S08]  /*170a0*/  LDC.64 R6, c[0x0][R26+0x220] ;  /* 0x000088001a067b82 */ /* 0x000e700000000a00 */
[----:B------:R-:W2:Y:S01]  /*170b0*/  LDC.64 R10, c[0x0][R26+0x218] ;  /* 0x000086001a0a7b82 */ /* 0x000ea20000000a00 */
[----:B---3--:R-:W-:-:S07]  /*170c0*/  ISETP.NE.AND P4, PT, R3, 0x1, PT ;  /* 0x000000010300780c */ /* 0x008fce0003f85270 */
[----:B------:R-:W3:Y:S01]  /*170d0*/  LDC.64 R12, c[0x0][R26+0x228] ;  /* 0x00008a001a0c7b82 */ /* 0x000ee20000000a00 */
[----:B------:R-:W-:-:S07]  /*170e0*/  ISETP.NE.U32.AND P2, PT, RZ, UR6, PT ;  /* 0x00000006ff007c0c */ /* 0x000fce000bf45070 */
[----:B------:R-:W4:Y:S01]  /*170f0*/  LDC.64 R4, c[0x0][R26+0x210] ;  /* 0x000084001a047b82 */ /* 0x000f220000000a00 */
[----:B------:R-:W-:-:S07]  /*17100*/  ISETP.NE.AND.EX P2, PT, RZ, UR7, PT, P2 ;  /* 0x00000007ff007c0c */ /* 0x000fce000bf45320 */
[----:B------:R-:W4:Y:S01]  /*17110*/  @P4 LDC R29, c[0x0][0xbec] ;  /* 0x0002fb00ff1d4b82 */ /* 0x000f220000000800 */
[----:B------:R-:W-:-:S07]  /*17120*/  SEL R203, R203, RZ, !P2 ;  /* 0x000000ffcbcb7207 */ /* 0x000fce0005000000 */
[----:B------:R-:W4:Y:S01]  /*17130*/  @P4 LDC R31, c[0x0][0xbf0] ;  /* 0x0002fc00ff1f4b82 */ /* 0x000f220000000800 */
[----:B------:R-:W-:Y:S01]  /*17140*/  SEL R225, R225, RZ, !P2 ;  /* 0x000000ffe1e17207 */ /* 0x000fe20005000000 */
[----:B-1----:R-:W-:-:S06]  /*17150*/  IMAD R7, R7, R203, RZ ;  /* 0x000000cb07077224 */ /* 0x002fcc00078e02ff */
[----:B0-----:R-:W0:Y:S01]  /*17160*/  @!P3 LDC R14, c[0x0][0xb50] ;  /* 0x0002d400ff0ebb82 */ /* 0x001e220000000800 */
[C---:B------:R-:W-:Y:S02]  /*17170*/  IMAD R225, R6.reuse, R225, R7 ;  /* 0x000000e106e17224 */ /* 0x040fe400078e0207 */
[----:B------:R-:W-:-:S05]  /*17180*/  IMAD.WIDE.U32 R6, R6, R203, RZ ;  /* 0x000000cb06067225 */ /* 0x000fca00078e00ff */
[----:B------:R-:W1:Y:S01]  /*17190*/  @!P3 LDC R15, c[0x0][0xb54] ;  /* 0x0002d500ff0fbb82 */ /* 0x000e620000000800 */
[-C--:B--2---:R-:W-:Y:S02]  /*171a0*/  IMAD R27, R11, R199.reuse, RZ ;  /* 0x000000c70b1b7224 */ /* 0x084fe400078e02ff */
[----:B------:R-:W-:-:S04]  /*171b0*/  IMAD.WIDE.U32 R10, R10, R199, RZ ;  /* 0x000000c70a0a7225 */ /* 0x000fc800078e00ff */
[----:B------:R-:W-:Y:S01]  /*171c0*/  IMAD R24, R208, 0x80, R104 ;  /* 0x00000080d0187824 */ /* 0x000fe200078e0268 */
[----:B------:R-:W-:Y:S01]  /*171d0*/  SEL R25, R210, RZ, P3 ;  /* 0x000000ffd2197207 */ /* 0x000fe20001800000 */
[----:B------:R-:W-:Y:S01]  /*171e0*/  IMAD.IADD R28, R11, 0x1, R27 ;  /* 0x000000010b1c7824 */ /* 0x000fe200078e021b */
[----:B------:R-:W-:Y:S01]  /*171f0*/  IADD3 R11, R7, R225, RZ ;  /* 0x000000e1070b7210 */ /* 0x000fe20007ffe0ff */
[----:B------:R-:W-:Y:S02]  /*17200*/  IMAD.MOV.U32 R7, RZ, RZ, R24 ;  /* 0x000000ffff077224 */ /* 0x000fe400078e0018 */
[-C--:B---3--:R-:W-:Y:S02]  /*17210*/  IMAD R27, R13, R25.reuse, RZ ;  /* 0x000000190d1b7224 */ /* 0x088fe400078e02ff */
[----:B------:R-:W-:-:S04]  /*17220*/  IMAD.WIDE.U32 R12, R12, R25, RZ ;  /* 0x000000190c0c7225 */ /* 0x000fc800078e00ff */
[----:B------:R-:W-:Y:S01]  /*17230*/  IMAD.IADD R27, R13, 0x1, R27 ;  /* 0x000000010d1b7824 */ /* 0x000fe200078e021b */
[--C-:B----4-:R-:W-:Y:S01]  /*17240*/  IADD3 R10, P2, P5, R6, R10, R0.reuse ;  /* 0x0000000a060a7210 */ /* 0x110fe20007d5e000 */
[----:B------:R-:W-:Y:S01]  /*17250*/  @P4 IMAD.HI.U32 R6, R24, R29, RZ ;  /* 0x0000001d18064227 */ /* 0x000fe200078e00ff */
[----:B------:R-:W-:-:S04]  /*17260*/  SHF.R.S32.HI R103, RZ, 0x1f, R0 ;  /* 0x0000001fff677819 */ /* 0x000fc80000011400 */
[----:B------:R-:W-:Y:S02]  /*17270*/  @P4 SHF.R.U32.HI R7, RZ, R31, R6 ;  /* 0x0000001fff074219 */ /* 0x000fe40000011606 */
[----:B------:R-:W-:-:S03]  /*17280*/  IADD3.X R11, R11, R28, R103, P2, P5 ;  /* 0x0000001c0b0b7210 */ /* 0x000fc600017ea467 */
[--C-:B------:R-:W-:Y:S01]  /*17290*/  IMAD.MOV R25, RZ, RZ, -R7.reuse ;  /* 0x000000ffff197224 */ /* 0x100fe200078e0a07 */
[----:B------:R-:W-:Y:S02]  /*172a0*/  IADD3 R12, P2, P5, R7, R10, R12 ;  /* 0x0000000a070c7210 */ /* 0x000fe40007d5e00c */
[----:B------:R-:W-:Y:S01]  /*172b0*/  SHF.R.S32.HI R6, RZ, 0x1f, R7 ;  /* 0x0000001fff067819 */ /* 0x000fe20000011407 */
[----:B------:R-:W-:-:S03]  /*172c0*/  IMAD R7, R3, R25, R24 ;  /* 0x0000001903077224 */ /* 0x000fc600078e0218 */
[----:B------:R-:W-:Y:S01]  /*172d0*/  IADD3.X R13, R6, R11, R27, P2, P5 ;  /* 0x0000000b060d7210 */ /* 0x000fe200017ea41b */
[-C--:B------:R-:W-:Y:S01]  /*172e0*/  IMAD R5, R5, R7.reuse, RZ ;  /* 0x0000000705057224 */ /* 0x080fe200078e02ff */
[----:B------:R-:W-:Y:S01]  /*172f0*/  SHF.R.S32.HI R11, RZ, 0x1f, R7 ;  /* 0x0000001fff0b7819 */ /* 0x000fe20000011407 */
[----:B------:R-:W-:-:S04]  /*17300*/  IMAD.WIDE.U32 R12, R4, R7, R12 ;  /* 0x00000007040c7225 */ /* 0x000fc800078e000c */
[----:B------:R-:W-:Y:S01]  /*17310*/  IMAD R5, R4, R11, R5 ;  /* 0x0000000b04057224 */ /* 0x000fe200078e0205 */
[----:B0-----:R-:W-:-:S04]  /*17320*/  LEA R14, P2, R12, R14, 0x2 ;  /* 0x0000000e0c0e7211 */ /* 0x001fc800078410ff */
[----:B------:R-:W-:-:S04]  /*17330*/  IADD3 R4, R13, R5, RZ ;  /* 0x000000050d047210 */ /* 0x000fc80007ffe0ff */
[----:B-1----:R-:W-:Y:S01]  /*17340*/  LEA.HI.X R12, R12, R15, R4, 0x2, P2 ;  /* 0x0000000f0c0c7211 */ /* 0x002fe200010f1404 */
[----:B------:R-:W-:Y:S06]  /*17350*/  @P1 BRA `(.L_x_614) ;  /* 0x0000000000101947 */ /* 0x000fec0003800000 */
[----:B------:R-:W-:Y:S05]  /*17360*/  @!P0 BRA `(.L_x_614) ;  /* 0x00000000000c8947 */ /* 0x000fea0003800000 */
[----:B------:R-:W2:Y:S04]  /*17370*/  LDG.E R5, desc[UR56][R8.64] ;  /* 0x0000003808057981 */ /* 0x000ea8000c1e1900 */
[----:B-----5:R-:W2:Y:S02]  /*17380*/  LDG.E R102, desc[UR56][R8.64+0x4] ;  /* 0x0000043808667981 */ /* 0x020ea4000c1e1900 */
[----:B--2---:R-:W-:-:S07]  /*17390*/  IMAD.IADD R102, R102, 0x1, -R5 ;  /* 0x0000000166667824 */ /* 0x004fce00078e0a05 */
.L_x_614:
[----:B------:R-:W2:Y:S01]  /*173a0*/  LDL R8, [R1+0x7c] ;  /* 0x00007c0001087983 */ /* 0x000ea20000100800 */
[----:B-----5:R-:W-:Y:S01]  /*173b0*/  IMAD R102, R102, R3, RZ ;  /* 0x0000000366667224 */ /* 0x020fe200078e02ff */
[----:B------:R-:W-:Y:S02]  /*173c0*/  LOP3.LUT P0, RZ, R230, 0x3, RZ, 0xc0, !PT ;  /* 0x00000003e6ff7812 */ /* 0x000fe4000780c0ff */
[----:B------:R-:W-:Y:S04]  /*173d0*/  SHFL.IDX PT, R4, R14, RZ, 0x1c1f ;  /* 0x001c1fff0e047589 */ /* 0x000fe800000e0000 */
[----:B------:R-:W0:Y:S04]  /*173e0*/  SHFL.IDX PT, R5, R12, RZ, 0x1c1f ;  /* 0x001c1fff0c057589 */ /* 0x000e2800000e0000 */
[----:B------:R-:W-:Y:S04]  /*173f0*/  SHFL.IDX PT, R6, R14, 0x1, 0x1c1f ;  /* 0x003c1f000e067f89 */ /* 0x000fe800000e0000 */
[----:B------:R-:W1:Y:S01]  /*17400*/  SHFL.IDX PT, R7, R12, 0x1, 0x1c1f ;  /* 0x003c1f000c077f89 */ /* 0x000e6200000e0000 */
[----:B--2---:R-:W-:-:S04]  /*17410*/  IMAD R11, R208, 0x80, R8 ;  /* 0x00000080d00b7824 */ /* 0x004fc800078e0208 */
[C---:B------:R-:W-:Y:S01]  /*17420*/  VIADD R15, R11.reuse, 0x8 ;  /* 0x000000080b0f7836 */ /* 0x040fe20000000000 */
[----:B------:R-:W-:-:S04]  /*17430*/  ISETP.GE.OR P1, PT, R11, R102, P0 ;  /* 0x000000660b00720c */ /* 0x000fc80000726670 */
[----:B------:R-:W-:-:S09]  /*17440*/  ISETP.GE.OR P0, PT, R15, R102, P0 ;  /* 0x000000660f00720c */ /* 0x000fd20000706670 */
[----:B0-----:R0:W-:Y:S04]  /*17450*/  @!P1 ST.E desc[UR56][R4.64], R21 ;  /* 0x0000001504009985 */ /* 0x0011e8000c101938 */
[----:B-1----:R0:W-:Y:S01]  /*17460*/  @!P0 ST.E desc[UR56][R6.64], R20 ;  /* 0x0000001406008985 */ /* 0x0021e2000c101938 */
[----:B------:R-:W-:Y:S05]  /*17470*/  @P3 BRA `(.L_x_615) ;  /* 0x0000000800843947 */ /* 0x000fea0003800000 */
[----:B0-----:R-:W-:Y:S01]  /*17480*/  LEA R5, R224, R198, 0x6 ;  /* 0x000000c6e0057211 */ /* 0x001fe200078e30ff */
[----:B------:R-:W0:Y:S01]  /*17490*/  @P4 LDC R47, c[0x0][0xbec] ;  /* 0x0002fb00ff2f4b82 */ /* 0x000e220000000800 */
[----:B------:R-:W-:-:S03]  /*174a0*/  ULDC.64 UR4, c[0x0][0xaa0] ;  /* 0x0002a80000047ab9 */ /* 0x000fc60000000a00 */
[----:B------:R-:W-:-:S04]  /*174b0*/  IMAD.WIDE R100, R5, 0x2, R100 ;  /* 0x0000000205647825 */ /* 0x000fc800078e0264 */
[----:B------:R-:W1:Y:S01]  /*174c0*/  @P4 LDC R49, c[0x0][0xbf0] ;  /* 0x0002fc00ff314b82 */ /* 0x000e620000000800 */
[----:B------:R-:W-:Y:S01]  /*174d0*/  IMAD R103, R103, UR4, RZ ;  /* 0x0000000467677c24 */ /* 0x000fe2000f8e02ff */
[----:B------:R-:W-:Y:S01]  /*174e0*/  IADD3 R9, P6, R100, 0x1000, RZ ;  /* 0x0000100064097810 */ /* 0x000fe20007fde0ff */
[----:B------:R-:W-:Y:S01]  /*174f0*/  IMAD.WIDE.U32 R20, R0, UR4, RZ ;  /* 0x0000000400147c25 */ /* 0x000fe2000f8e00ff */
[----:B------:R-:W-:Y:S02]  /*17500*/  IADD3 R13, P5, R100, 0x2000, RZ ;  /* 0x00002000640d7810 */ /* 0x000fe40007fbe0ff */
[----:B------:R-:W-:Y:S01]  /*17510*/  LOP3.LUT R8, R9, 0x380, RZ, 0xc0, !PT ;  /* 0x0000038009087812 */ /* 0x000fe200078ec0ff */
[----:B------:R-:W-:Y:S01]  /*17520*/  IMAD R103, R0, UR5, R103 ;  /* 0x0000000500677c24 */ /* 0x000fe2000f8e0267 */
[----:B------:R-:W-:Y:S01]  /*17530*/  ULDC.64 UR4, c[0x0][0xae8] ;  /* 0x0002ba0000047ab9 */ /* 0x000fe20000000a00 */
[----:B------:R-:W-:Y:S01]  /*17540*/  IMAD R45, R201, 0x20, R224 ;  /* 0x00000020c92d7824 */ /* 0x000fe200078e02e0 */
[----:B------:R-:W-:-:S02]  /*17550*/  SHF.R.U64 R8, R8, 0x3, RZ ;  /* 0x0000000308087819 */ /* 0x000fc400000012ff */
[----:B------:R-:W-:Y:S01]  /*17560*/  IADD3 R21, R21, R103, RZ ;  /* 0x0000006715157210 */ /* 0x000fe20007ffe0ff */
[----:B------:R-:W-:Y:S01]  /*17570*/  IMAD R46, R208, 0x80, R45 ;  /* 0x00000080d02e7824 */ /* 0x000fe200078e022d */
[----:B------:R-:W-:Y:S01]  /*17580*/  LOP3.LUT R8, R8, R9, RZ, 0x3c, !PT ;  /* 0x0000000908087212 */ /* 0x000fe200078e3cff */
[----:B------:R-:W-:Y:S01]  /*17590*/  IMAD.X R9, RZ, RZ, R101, P6 ;  /* 0x000000ffff097224 */ /* 0x000fe200030e0665 */
[C---:B------:R-:W-:Y:S01]  /*175a0*/  IADD3 R25, P3, R100.reuse, 0x3000, RZ ;  /* 0x0000300064197810 */ /* 0x040fe20007f7e0ff */
[C---:B------:R-:W-:Y:S01]  /*175b0*/  IMAD.WIDE.U32 R20, R199.reuse, UR4, R20 ;  /* 0x00000004c7147c25 */ /* 0x040fe2000f8e0014 */
[C---:B------:R-:W-:Y:S02]  /*175c0*/  IADD3 R29, P2, R100.reuse, 0x4000, RZ ;  /* 0x00004000641d7810 */ /* 0x040fe40007f5e0ff */
[C---:B------:R-:W-:Y:S02]  /*175d0*/  IADD3 R33, P1, R100.reuse, 0x5000, RZ ;  /* 0x0000500064217810 */ /* 0x040fe40007f3e0ff */
[----:B------:R-:W-:Y:S01]  /*175e0*/  IADD3 R37, P0, R100, 0x6000, RZ ;  /* 0x0000600064257810 */ /* 0x000fe20007f1e0ff */
[----:B0-----:R-:W-:Y:S01]  /*175f0*/  @P4 IMAD.HI.U32 R0, R46, R47, RZ ;  /* 0x0000002f2e004227 */ /* 0x001fe200078e00ff */
[----:B------:R-:W-:Y:S01]  /*17600*/  IADD3 R5, P6, R100, 0x7000, RZ ;  /* 0x0000700064057810 */ /* 0x000fe20007fde0ff */
[----:B------:R-:W5:Y:S01]  /*17610*/  LD.E.128 R8, desc[UR56][R8.64] ;  /* 0x0000003808087980 */ /* 0x000f62000c101d00 */
[----:B------:R-:W-:Y:S01]  /*17620*/  SHF.R.S32.HI R44, RZ, 0x1f, R203 ;  /* 0x0000001fff2c7819 */ /* 0x000fe200000114cb */
[----:B------:R-:W-:Y:S01]  /*17630*/  IMAD R21, R199, UR5, R21 ;  /* 0x00000005c7157c24 */ /* 0x000fe2000f8e0215 */
[----:B------:R-:W-:Y:S01]  /*17640*/  LOP3.LUT R12, R13, 0x380, RZ, 0xc0, !PT ;  /* 0x000003800d0c7812 */ /* 0x000fe200078ec0ff */
[----:B------:R-:W-:Y:S01]  /*17650*/  ULDC.64 UR4, c[0x0][0xaf0] ;  /* 0x0002bc0000047ab9 */ /* 0x000fe20000000a00 */
[----:B------:R-:W-:-:S02]  /*17660*/  LOP3.LUT R24, R25, 0x380, RZ, 0xc0, !PT ;  /* 0x0000038019187812 */ /* 0x000fc400078ec0ff */
[----:B------:R-:W-:Y:S02]  /*17670*/  LOP3.LUT R28, R29, 0x380, RZ, 0xc0, !PT ;  /* 0x000003801d1c7812 */ /* 0x000fe400078ec0ff */
[----:B------:R-:W-:Y:S02]  /*17680*/  LOP3.LUT R32, R33, 0x380, RZ, 0xc0, !PT ;  /* 0x0000038021207812 */ /* 0x000fe400078ec0ff */
[----:B------:R-:W-:Y:S01]  /*17690*/  LOP3.LUT R36, R37, 0x380, RZ, 0xc0, !PT ;  /* 0x0000038025247812 */ /* 0x000fe200078ec0ff */
[----:B------:R-:W-:Y:S01]  /*176a0*/  IMAD.MOV.U32 R45, RZ, RZ, R46 ;  /* 0x000000ffff2d7224 */ /* 0x000fe200078e002e */
[----:B------:R-:W-:Y:S01]  /*176b0*/  LOP3.LUT R4, R5, 0x380, RZ, 0xc0, !PT ;  /* 0x0000038005047812 */ /* 0x000fe200078ec0ff */
[----:B------:R-:W-:Y:S01]  /*176c0*/  IMAD R44, R44, UR4, RZ ;  /* 0x000000042c2c7c24 */ /* 0x000fe2000f8e02ff */
[----:B------:R-:W-:Y:S01]  /*176d0*/  LOP3.LUT R7, R100, 0x380, RZ, 0xc0, !PT ;  /* 0x0000038064077812 */ /* 0x000fe200078ec0ff */
[----:B------:R-:W-:Y:S01]  /*176e0*/  IMAD.X R41, RZ, RZ, R101, P6 ;  /* 0x000000ffff297224 */ /* 0x000fe200030e0665 */
[----:B-1----:R-:W-:-:S02]  /*176f0*/  @P4 SHF.R.U32.HI R45, RZ, R49, R0 ;  /* 0x00000031ff2d4219 */ /* 0x002fc40000011600 */
[----:B------:R-:W-:Y:S02]  /*17700*/  SHF.R.U64 R12, R12, 0x3, RZ ;  /* 0x000000030c0c7819 */ /* 0x000fe400000012ff */
[----:B------:R-:W-:Y:S02]  /*17710*/  SHF.R.U64 R24, R24, 0x3, RZ ;  /* 0x0000000318187819 */ /* 0x000fe400000012ff */
[----:B------:R-:W-:Y:S02]  /*17720*/  SHF.R.U64 R28, R28, 0x3, RZ ;  /* 0x000000031c1c7819 */ /* 0x000fe400000012ff */
[----:B------:R-:W-:Y:S02]  /*17730*/  SHF.R.U64 R32, R32, 0x3, RZ ;  /* 0x0000000320207819 */ /* 0x000fe400000012ff */
[----:B------:R-:W-:Y:S01]  /*17740*/  SHF.R.U64 R36, R36, 0x3, RZ ;  /* 0x0000000324247819 */ /* 0x000fe200000012ff */
[----:B------:R-:W-:Y:S01]  /*17750*/  IMAD R47, R203, UR5, R44 ;  /* 0x00000005cb2f7c24 */ /* 0x000fe2000f8e022c */
[----:B------:R-:W-:-:S02]  /*17760*/  SHF.R.U64 R4, R4, 0x3, RZ ;  /* 0x0000000304047819 */ /* 0x000fc400000012ff */
[----:B------:R-:W-:Y:S02]  /*17770*/  SHF.R.U64 R7, R7, 0x3, RZ ;  /* 0x0000000307077819 */ /* 0x000fe400000012ff */
[----:B------:R-:W-:Y:S02]  /*17780*/  SHF.R.S32.HI R0, RZ, 0x1f, R45 ;  /* 0x0000001fff007819 */ /* 0x000fe4000001142d */
[----:B------:R-:W-:Y:S01]  /*17790*/  IADD3 R44, -R45, RZ, RZ ;  /* 0x000000ff2d2c7210 */ /* 0x000fe20007ffe1ff */
[----:B------:R-:W-:Y:S01]  /*177a0*/  IMAD.WIDE.U32 R20, R203, UR4, R20 ;  /* 0x00000004cb147c25 */ /* 0x000fe2000f8e0014 */
[----:B------:R-:W-:Y:S01]  /*177b0*/  LOP3.LUT R12, R12, R13, RZ, 0x3c, !PT ;  /* 0x0000000d0c0c7212 */ /* 0x000fe200078e3cff */
[----:B------:R-:W-:Y:S01]  /*177c0*/  ULDC.64 UR4, c[0x0][0xae0] ;  /* 0x0002b80000047ab9 */ /* 0x000fe20000000a00 */
        /* <DEDUP_REMOVED lines=8> */
[----:B------:R-:W-:-:S02]  /*17850*/  IADD3.X R29, RZ, R101, RZ, P2, !PT ;  /* 0x00000065ff1d7210 */ /* 0x000fc400017fe4ff */
[----:B------:R-:W-:Y:S02]  /*17860*/  LOP3.LUT R40, R4, R5, RZ, 0x3c, !PT ;  /* 0x0000000504287212 */ /* 0x000fe400078e3cff */
[----:B------:R-:W-:Y:S01]  /*17870*/  LOP3.LUT R100, R7, R100, RZ, 0x3c, !PT ;  /* 0x0000006407647212 */ /* 0x000fe200078e3cff */
[----:B------:R-:W-:Y:S01]  /*17880*/  IMAD R0, R0, UR4, RZ ;  /* 0x0000000400007c24 */ /* 0x000fe2000f8e02ff */
[----:B------:R-:W5:Y:S01]  /*17890*/  LD.E.128 R12, desc[UR56][R12.64] ;  /* 0x000000380c0c7980 */ /* 0x000f62000c101d00 */
[----:B------:R-:W-:Y:S02]  /*178a0*/  IMAD R3, R3, R44, R46 ;  /* 0x0000002c03037224 */ /* 0x000fe400078e022e */
[----:B------:R-:W-:Y:S01]  /*178b0*/  IMAD.IADD R21, R21, 0x1, R47 ;  /* 0x0000000115157824 */ /* 0x000fe200078e022f */
[----:B------:R0:W5:Y:S01]  /*178c0*/  LD.E.128 R4, desc[UR56][R100.64] ;  /* 0x0000003864047980 */ /* 0x000162000c101d00 */
[----:B------:R-:W-:Y:S01]  /*178d0*/  IMAD R47, R45, UR5, R0 ;  /* 0x000000052d2f7c24 */ /* 0x000fe2000f8e0200 */
[----:B------:R-:W-:-:S02]  /*178e0*/  SHF.R.S32.HI R0, RZ, 0x1f, R3 ;  /* 0x0000001fff007819 */ /* 0x000fc40000011403 */
[----:B------:R-:W5:Y:S01]  /*178f0*/  LD.E.128 R24, desc[UR56][R24.64] ;  /* 0x0000003818187980 */ /* 0x000f62000c101d00 */
[----:B------:R-:W-:Y:S01]  /*17900*/  IMAD.WIDE.U32 R20, R45, UR4, R20 ;  /* 0x000000042d147c25 */ /* 0x000fe2000f8e0014 */
[----:B------:R-:W-:Y:S02]  /*17910*/  ULDC.64 UR4, c[0x0][0xad8] ;  /* 0x0002b60000047ab9 */ /* 0x000fe40000000a00 */
[----:B------:R-:W5:Y:S04]  /*17920*/  LD.E.128 R28, desc[UR56][R28.64] ;  /* 0x000000381c1c7980 */ /* 0x000f68000c101d00 */
[----:B------:R-:W5:Y:S04]  /*17930*/  LD.E.128 R32, desc[UR56][R32.64] ;  /* 0x0000003820207980 */ /* 0x000f68000c101d00 */
[----:B------:R-:W5:Y:S04]  /*17940*/  LD.E.128 R36, desc[UR56][R36.64] ;  /* 0x0000003824247980 */ /* 0x000f68000c101d00 */
[----:B------:R-:W5:Y:S01]  /*17950*/  LD.E.128 R40, desc[UR56][R40.64] ;  /* 0x0000003828287980 */ /* 0x000f62000c101d00 */
        /* <DEDUP_REMOVED lines=13> */
[----:B------:R-:W-:Y:S01]  /*17a30*/  IMAD.IADD R21, R21, 0x1, R47 ;  /* 0x0000000115157824 */ /* 0x000fe200078e022f */
[----:B------:R-:W-:Y:S01]  /*17a40*/  LEA R46, P3, R20, UR4, 0x1 ;  /* 0x00000004142e7c11 */ /* 0x000fe2000f8608ff */
[----:B------:R-:W-:Y:S01]  /*17a50*/  VIADD R0, R2, 0x34820 ;  /* 0x0003482002007836 */ /* 0x000fe20000000000 */
[C---:B------:R-:W-:Y:S01]  /*17a60*/  IADD3 R45, R49.reuse, 0x20, RZ ;  /* 0x00000020312d7810 */ /* 0x040fe20007ffe0ff */
[----:B------:R-:W-:Y:S01]  /*17a70*/  VIADD R3, R49, 0x40 ;  /* 0x0000004031037836 */ /* 0x000fe20000000000 */
[----:B------:R-:W-:-:S02]  /*17a80*/  LEA.HI.X R47, R20, UR5, R21, 0x1, P3 ;  /* 0x00000005142f7c11 */ /* 0x000fc400098f0c15 */
[----:B------:R-:W-:Y:S01]  /*17a90*/  PRMT R0, RZ, 0x654, R0 ;  /* 0x00000654ff007816 */ /* 0x000fe20000000000 */
[----:B------:R-:W-:Y:S01]  /*17aa0*/  BSSY B1, `(.L_x_616) ;  /* 0x0000012000017945 */ /* 0x000fe20003800000 */
[-C--:B------:R-:W-:Y:S02]  /*17ab0*/  ISETP.GE.AND P0, PT, R45, R102.reuse, PT ;  /* 0x000000662d00720c */ /* 0x080fe40003f06270 */
[----:B------:R-:W-:Y:S01]  /*17ac0*/  ISETP.GE.AND P1, PT, R3, R102, PT ;  /* 0x000000660300720c */ /* 0x000fe20003f26270 */
[----:B-1----:R0:W-:Y:S01]  /*17ad0*/  SYNCS.ARRIVE.TRANS64.RED.A1T0 RZ, [R0+URZ], RZ ;  /* 0x000000ff00ff79a7 */ /* 0x0021e2000810043f */
[----:B------:R0:W1:Y:S01]  /*17ae0*/  SHFL.IDX PT, R45, R46, RZ, 0x181f ;  /* 0x00181fff2e2d7589 */ /* 0x00006200000e0000 */
[----:B------:R-:W-:-:S03]  /*17af0*/  SHF.R.S32.HI R104, RZ, 0x1f, R200 ;  /* 0x0000001fff687819 */ /* 0x000fc600000114c8 */
[----:B------:R0:W2:Y:S01]  /*17b00*/  SHFL.IDX PT, R3, R47, RZ, 0x181f ;  /* 0x00181fff2f037589 */ /* 0x0000a200000e0000 */
[----:B------:R-:W-:Y:S01]  /*17b10*/  SHF.R.S32.HI R105, RZ, 0x1f, R198 ;  /* 0x0000001fff697819 */ /* 0x000fe200000114c6 */
[----:B------:R-:W-:Y:S06]  /*17b20*/  @P2 BRA `(.L_x_617) ;  /* 0x0000000000242947 */ /* 0x000fec0003800000 */
[----:B------:R-:W-:Y:S02]  /*17b30*/  ULDC UR4, c[0x0][0xac8] ;  /* 0x0002b20000047ab9 */ /* 0x000fe40000000800 */
[----:B------:R-:W-:Y:S02]  /*17b40*/  ISETP.GE.AND P2, PT, R198, UR4, PT ;  /* 0x00000004c6007c0c */ /* 0x000fe4000bf46270 */
[----:B------:R-:W-:-:S11]  /*17b50*/  ISETP.GE.AND P3, PT, R200, UR4, PT ;  /* 0x00000004c8007c0c */ /* 0x000fd6000bf66270 */
[-C--:B-1----:R-:W-:Y:S02]  /*17b60*/  @!P2 LEA R20, P4, R198, R45.reuse, 0x1 ;  /* 0x0000002dc614a211 */ /* 0x082fe400078808ff */
[----:B------:R-:W-:Y:S02]  /*17b70*/  @!P3 LEA R44, P5, R200, R45, 0x1 ;  /* 0x0000002dc82cb211 */ /* 0x000fe400078a08ff */
[-C--:B--2---:R-:W-:Y:S02]  /*17b80*/  @!P2 LEA.HI.X R21, R198, R3.reuse, R105, 0x1, P4 ;  /* 0x00000003c615a211 */ /* 0x084fe400020f0c69 */
[----:B------:R-:W-:-:S03]  /*17b90*/  @!P3 LEA.HI.X R45, R200, R3, R104, 0x1, P5 ;  /* 0x00000003c82db211 */ /* 0x000fc600028f0c68 */
[----:B-----5:R3:W-:Y:S04]  /*17ba0*/  @!P2 ST.E.128 desc[UR56][R20.64], R4 ;  /* 0x000000041400a985 */ /* 0x0207e8000c101d38 */
[----:B------:R3:W-:Y:S02]  /*17bb0*/  @!P3 ST.E.128 desc[UR56][R44.64], R28 ;  /* 0x0000001c2c00b985 */ /* 0x0007e4000c101d38 */
.L_x_617:
[----:B------:R-:W-:Y:S05]  /*17bc0*/  BSYNC B1 ;  /* 0x0000000000017941 */ /* 0x000fea0003800000 */
.L_x_616:
[----:B--2---:R2:W4:Y:S01]  /*17bd0*/  SHFL.IDX PT, R3, R47, 0x1, 0x181f ;  /* 0x00381f002f037f89 */ /* 0x00452200000e0000 */
        /* <DEDUP_REMOVED lines=12> */
.L_x_619:
[----:B------:R-:W-:Y:S05]  /*17ca0*/  BSYNC B1 ;  /* 0x0000000000017941 */ /* 0x000fea0003800000 */
.L_x_618:
        /* <DEDUP_REMOVED lines=13> */
.L_x_621:
[----:B------:R-:W-:Y:S05]  /*17d80*/  BSYNC B1 ;  /* 0x0000000000017941 */ /* 0x000fea0003800000 */
.L_x_620:
[----:B0-----:R-:W-:Y:S01]  /*17d90*/  IADD3 R3, R49, 0x60, RZ ;  /* 0x0000006031037810 */ /* 0x001fe20007ffe0ff */
[----:B--2-4-:R-:W0:Y:S03]  /*17da0*/  SHFL.IDX PT, R47, R47, 0x3, 0x181f ;  /* 0x00781f002f2f7f89 */ /* 0x014e2600000e0000 */
[----:B------:R-:W-:Y:S01]  /*17db0*/  ISETP.GE.AND P0, PT, R3, R102, PT ;  /* 0x000000660300720c */ /* 0x000fe20003f06270 */
[----:B---3--:R2:W3:-:S12]  /*17dc0*/  SHFL.IDX PT, R7, R46, 0x3, 0x181f ;  /* 0x00781f002e077f89 */ /* 0x0084d800000e0000 */
[----:B--2---:R-:W-:Y:S05]  /*17dd0*/  @P0 BRA `(.L_x_622) ;  /* 0x0000001800340947 */ /* 0x004fea0003800000 */
        /* <DEDUP_REMOVED lines=11> */
.L_x_615:
[----:B------:R-:W-:Y:S01]  /*17e90*/  ULDC.64 UR4, c[0x0][0xb08] ;  /* 0x0002c20000047ab9 */ /* 0x000fe20000000a00 */
[----:B0-----:R-:W0:Y:S01]  /*17ea0*/  @P4 LDC R7, c[0x0][0xbec] ;  /* 0x0002fb00ff074b82 */ /* 0x001e220000000800 */
[----:B------:R-:W-:Y:S01]  /*17eb0*/  IMAD R103, R103, UR4, RZ ;  /* 0x0000000467677c24 */ /* 0x000fe2000f8e02ff */
[----:B------:R-:W-:Y:S01]  /*17ec0*/  ULDC.64 UR6, c[0x0][0xb30] ;  /* 0x0002cc0000067ab9 */ /* 0x000fe20000000a00 */
[C---:B------:R-:W-:Y:S01]  /*17ed0*/  IMAD.WIDE.U32 R4, R0.reuse, UR4, RZ ;  /* 0x0000000400047c25 */ /* 0x040fe2000f8e00ff */
[----:B------:R-:W-:Y:S01]  /*17ee0*/  ISETP.GE.AND P0, PT, R11, R102, PT ;  /* 0x000000660b00720c */ /* 0x000fe20003f06270 */
[----:B------:R-:W-:Y:S01]  /*17ef0*/  BSSY B1, `(.L_x_623) ;  /* 0x000007a000017945 */ /* 0x000fe20003800000 */
[----:B------:R-:W-:Y:S01]  /*17f00*/  IADD3 R25, R209, 0x8, RZ ;  /* 0x00000008d1197810 */ /* 0x000fe20007ffe0ff */
[----:B------:R-:W-:Y:S01]  /*17f10*/  IMAD R103, R0, UR5, R103 ;  /* 0x0000000500677c24 */ /* 0x000fe2000f8e0267 */
[----:B------:R-:W1:Y:S01]  /*17f20*/  @P4 LDC R13, c[0x0][0xbf0] ;  /* 0x0002fc00ff0d4b82 */ /* 0x000e620000000800 */
[----:B------:R-:W-:Y:S01]  /*17f30*/  ULDC.64 UR4, c[0x0][0xb38] ;  /* 0x0002ce0000047ab9 */ /* 0x000fe20000000a00 */
[----:B------:R-:W-:Y:S01]  /*17f40*/  SHF.R.S32.HI R0, RZ, 0x1f, R203 ;  /* 0x0000001fff007819 */ /* 0x000fe200000114cb */
[----:B------:R-:W-:Y:S01]  /*17f50*/  IMAD.IADD R5, R5, 0x1, R103 ;  /* 0x0000000105057824 */ /* 0x000fe200078e0267 */
[----:B------:R-:W-:Y:S01]  /*17f60*/  SHF.R.S32.HI R26, RZ, 0x1f, R211 ;  /* 0x0000001fff1a7819 */ /* 0x000fe200000114d3 */
[----:B------:R-:W-:Y:S01]  /*17f70*/  VIADD R27, R209, 0x10 ;  /* 0x00000010d11b7836 */ /* 0x000fe20000000000 */
[----:B------:R-:W-:Y:S01]  /*17f80*/  SHF.R.S32.HI R14, RZ, 0x1f, R25 ;  /* 0x0000001fff0e7819 */ /* 0x000fe20000011419 */
[----:B------:R-:W-:Y:S01]  /*17f90*/  IMAD.WIDE.U32 R4, R199, UR4, R4 ;  /* 0x00000004c7047c25 */ /* 0x000fe2000f8e0004 */
[----:B------:R-:W-:-:S02]  /*17fa0*/  SHF.R.S32.HI R28, RZ, 0x1f, R212 ;  /* 0x0000001fff1c7819 */ /* 0x000fc400000114d4 */
[----:B------:R-:W-:Y:S01]  /*17fb0*/  SHF.R.S32.HI R29, RZ, 0x1f, R213 ;  /* 0x0000001fff1d7819 */ /* 0x000fe200000114d5 */
[----:B------:R-:W-:Y:S01]  /*17fc0*/  IMAD R5, R199, UR5, R5 ;  /* 0x00000005c7057c24 */ /* 0x000fe2000f8e0205 */
[----:B------:R-:W-:Y:S01]  /*17fd0*/  ULDC.64 UR4, c[0x0][0xb40] ;  /* 0x0002d00000047ab9 */ /* 0x000fe20000000a00 */
[----:B------:R-:W-:Y:S01]  /*17fe0*/  SHF.R.S32.HI R30, RZ, 0x1f, R214 ;  /* 0x0000001fff1e7819 */ /* 0x000fe200000114d6 */
[----:B------:R-:W-:Y:S01]  /*17ff0*/  IMAD R0, R0, UR4, RZ ;  /* 0x0000000400007c24 */ /* 0x000fe2000f8e02ff */
[----:B------:R-:W-:Y:S01]  /*18000*/  SHF.R.S32.HI R31, RZ, 0x1f, R215 ;  /* 0x0000001fff1f7819 */ /* 0x000fe200000114d7 */
[C---:B------:R-:W-:Y:S01]  /*18010*/  IMAD.WIDE.U32 R4, R203.reuse, UR4, R4 ;  /* 0x00000004cb047c25 */ /* 0x040fe2000f8e0004 */
[----:B------:R-:W-:Y:S02]  /*18020*/  SHF.R.S32.HI R32, RZ, 0x1f, R216 ;  /* 0x0000001fff207819 */ /* 0x000fe400000114d8 */
[----:B------:R-:W-:Y:S01]  /*18030*/  SHF.R.S32.HI R33, RZ, 0x1f, R217 ;  /* 0x0000001fff217819 */ /* 0x000fe200000114d9 */
[----:B------:R-:W-:Y:S01]  /*18040*/  IMAD R9, R203, UR5, R0 ;  /* 0x00000005cb097c24 */ /* 0x000fe2000f8e0200 */
[----:B------:R-:W-:Y:S01]  /*18050*/  ULDC.64 UR4, c[0x0][0xb48] ;  /* 0x0002d20000047ab9 */ /* 0x000fe20000000a00 */
[----:B0-----:R-:W-:Y:S01]  /*18060*/  @P4 IMAD.HI.U32 R0, R24, R7, RZ ;  /* 0x0000000718004227 */ /* 0x001fe200078e00ff */
[----:B------:R-:W-:-:S02]  /*18070*/  SHF.R.S32.HI R34, RZ, 0x1f, R218 ;  /* 0x0000001fff227819 */ /* 0x000fc400000114da */
[----:B------:R-:W-:Y:S01]  /*18080*/  SHF.R.S32.HI R35, RZ, 0x1f, R219 ;  /* 0x0000001fff237819 */ /* 0x000fe200000114db */
[----:B------:R-:W-:Y:S01]  /*18090*/  IMAD.MOV.U32 R7, RZ, RZ, R24 ;  /* 0x000000ffff077224 */ /* 0x000fe200078e0018 */
[----:B-1----:R-:W-:Y:S01]  /*180a0*/  @P4 SHF.R.U32.HI R7, RZ, R13, R0 ;  /* 0x0000000dff074219 */ /* 0x002fe20000011600 */
[----:B------:R-:W-:Y:S01]  /*180b0*/  IMAD.IADD R5, R5, 0x1, R9 ;  /* 0x0000000105057824 */ /* 0x000fe200078e0209 */
[----:B------:R-:W-:Y:S02]  /*180c0*/  SHF.R.S32.HI R100, RZ, 0x1f, R220 ;  /* 0x0000001fff647819 */ /* 0x000fe400000114dc */
[----:B------:R-:W-:Y:S01]  /*180d0*/  IADD3 R6, -R7, RZ, RZ ;  /* 0x000000ff07067210 */ /* 0x000fe20007ffe1ff */
[----:B------:R-:W-:Y:S01]  /*180e0*/  IMAD.WIDE.U32 R4, R210, UR4, R4 ;  /* 0x00000004d2047c25 */ /* 0x000fe2000f8e0004 */
[----:B------:R-:W-:Y:S02]  /*180f0*/  SHF.R.S32.HI R0, RZ, 0x1f, R7 ;  /* 0x0000001fff007819 */ /* 0x000fe40000011407 */
[----:B------:R-:W-:Y:S01]  /*18100*/  SHF.R.S32.HI R101, RZ, 0x1f, R221 ;  /* 0x0000001fff657819 */ /* 0x000fe200000114dd */
[----:B------:R-:W-:Y:S01]  /*18110*/  IMAD R3, R3, R6, R24 ;  /* 0x0000000603037224 */ /* 0x000fe200078e0218 */
[----:B------:R-:W-:Y:S01]  /*18120*/  SHF.R.S32.HI R24, RZ, 0x1f, R27 ;  /* 0x0000001fff187819 */ /* 0x000fe2000001141b */
[----:B------:R-:W-:Y:S01]  /*18130*/  IMAD R0, R0, UR6, RZ ;  /* 0x0000000600007c24 */ /* 0x000fe2000f8e02ff */
[----:B------:R-:W-:Y:S01]  /*18140*/  SHF.R.S32.HI R104, RZ, 0x1f, R222 ;  /* 0x0000001fff687819 */ /* 0x000fe200000114de */
[----:B------:R-:W-:Y:S01]  /*18150*/  IMAD R5, R210, UR5, R5 ;  /* 0x00000005d2057c24 */ /* 0x000fe2000f8e0205 */
[----:B------:R-:W-:Y:S01]  /*18160*/  ULDC.64 UR4, c[0x0][0xb28] ;  /* 0x0002ca0000047ab9 */ /* 0x000fe20000000a00 */
[C---:B------:R-:W-:Y:S01]  /*18170*/  IMAD R9, R7.reuse, UR7, R0 ;  /* 0x0000000707097c24 */ /* 0x040fe2000f8e0200 */
[----:B------:R-:W-:Y:S01]  /*18180*/  SHF.R.S32.HI R0, RZ, 0x1f, R3 ;  /* 0x0000001fff007819 */ /* 0x000fe20000011403 */
[----:B------:R-:W-:Y:S01]  /*18190*/  IMAD.WIDE.U32 R4, R7, UR6, R4 ;  /* 0x0000000607047c25 */ /* 0x000fe2000f8e0004 */
[----:B------:R-:W-:-:S03]  /*181a0*/  SHF.R.S32.HI R105, RZ, 0x1f, R223 ;  /* 0x0000001fff697819 */ /* 0x000fc600000114df */
[----:B------:R-:W-:Y:S02]  /*181b0*/  IMAD R0, R0, UR4, RZ ;  /* 0x0000000400007c24 */ /* 0x000fe4000f8e02ff */
[----:B------:R-:W-:Y:S02]  /*181c0*/  IMAD.IADD R5, R5, 0x1, R9 ;  /* 0x0000000105057824 */ /* 0x000fe400078e0209 */
[C---:B------:R-:W-:Y:S02]  /*181d0*/  IMAD R7, R3.reuse, UR5, R0 ;  /* 0x0000000503077c24 */ /* 0x040fe4000f8e0200 */
[----:B------:R-:W-:Y:S01]  /*181e0*/  IMAD.WIDE.U32 R4, R3, UR4, R4 ;  /* 0x0000000403047c25 */ /* 0x000fe2000f8e0004 */
[----:B------:R-:W-:-:S03]  /*181f0*/  ULDC.64 UR4, c[0x0][0xb00] ;  /* 0x0002c00000047ab9 */ /* 0x000fc60000000a00 */
[----:B------:R-:W-:Y:S01]  /*18200*/  IMAD.IADD R3, R5, 0x1, R7 ;  /* 0x0000000105037824 */ /* 0x000fe200078e0207 */
[----:B------:R-:W-:Y:S01]  /*18210*/  LEA R0, P1, R4, UR4, 0x2 ;  /* 0x0000000404007c11 */ /* 0x000fe2000f8210ff */
[----:B------:R-:W-:-:S03]  /*18220*/  VIADD R6, R2, 0x34820 ;  /* 0x0003482002067836 */ /* 0x000fc60000000000 */
[----:B------:R-:W-:Y:S02]  /*18230*/  LEA.HI.X R3, R4, UR5, R3, 0x2, P1 ;  /* 0x0000000504037c11 */ /* 0x000fe400088f1403 */
[----:B------:R-:W-:Y:S01]  /*18240*/  PRMT R6, RZ, 0x654, R6 ;  /* 0x00000654ff067816 */ /* 0x000fe20000000006 */
[----:B------:R0:W1:Y:S03]  /*18250*/  SHFL.IDX PT, R4, R0, RZ, 0x1c1f ;  /* 0x001c1fff00047589 */ /* 0x00006600000e0000 */
[----:B------:R0:W-:Y:S01]  /*18260*/  SYNCS.ARRIVE.TRANS64.RED.A1T0 RZ, [R6+URZ], RZ ;  /* 0x000000ff06ff79a7 */ /* 0x0001e2000810043f */
[----:B------:R0:W2:Y:S01]  /*18270*/  SHFL.IDX PT, R5, R3, RZ, 0x1c1f ;  /* 0x001c1fff03057589 */ /* 0x0000a200000e0000 */
[----:B------:R-:W-:Y:S05]  /*18280*/  @P0 BRA `(.L_x_624) ;  /* 0x0000000400000947 */ /* 0x000fea0003800000 */
[----:B------:R-:W-:Y:S02]  /*18290*/  ULDC UR4, c[0x0][0xac8] ;  /* 0x0002b20000047ab9 */ /* 0x000fe40000000800 */
[----:B------:R-:W-:Y:S02]  /*182a0*/  ISETP.GE.AND P3, PT, R209, UR4, PT ;  /* 0x00000004d1007c0c */ /* 0x000fe4000bf66270 */
[----:B------:R-:W-:Y:S02]  /*182b0*/  ISETP.GE.AND P2, PT, R25, UR4, PT ;  /* 0x0000000419007c0c */ /* 0x000fe4000bf46270 */
[----:B------:R-:W-:Y:S02]  /*182c0*/  ISETP.GE.AND P1, PT, R27, UR4, PT ;  /* 0x000000041b007c0c */ /* 0x000fe4000bf26270 */
[----:B------:R-:W-:Y:S02]  /*182d0*/  ISETP.GE.AND P0, PT, R211, UR4, PT ;  /* 0x00000004d3007c0c */ /* 0x000fe4000bf06270 */
[----:B------:R-:W-:-:S05]  /*182e0*/  ISETP.GE.AND P4, PT, R222, UR4, PT ;  /* 0x00000004de007c0c */ /* 0x000fca000bf86270 */
[----:B012---:R-:W-:-:S04]  /*182f0*/  @!P3 IMAD.WIDE R6, R209, 0x4, R4 ;  /* 0x00000004d106b825 */ /* 0x007fc800078e0204 */
[-C--:B------:R-:W-:Y:S01]  /*18300*/  @!P1 LEA R8, P5, R27, R4.reuse, 0x2 ;  /* 0x000000041b089211 */ /* 0x080fe200078a10ff */
[----:B------:R0:W-:Y:S01]  /*18310*/  @!P3 ST.E.64 desc[UR56][R6.64], R88 ;  /* 0x000000580600b985 */ /* 0x0001e2000c101b38 */
[----:B------:R-:W-:Y:S02]  /*18320*/  ISETP.GE.AND P3, PT, R223, UR4, PT ;  /* 0x00000004df007c0c */ /* 0x000fe4000bf66270 */
[----:B------:R-:W-:Y:S02]  /*18330*/  @!P1 LEA.HI.X R9, R27, R5, R24, 0x2, P5 ;  /* 0x000000051b099211 */ /* 0x000fe400028f1418 */
[----:B------:R-:W-:Y:S02]  /*18340*/  ISETP.GE.AND P5, PT, R221, UR4, PT ;  /* 0x00000004dd007c0c */ /* 0x000fe4000bfa6270 */
[----:B0-----:R-:W-:-:S04]  /*18350*/  @!P2 LEA R6, P6, R25, R4, 0x2 ;  /* 0x000000041906a211 */ /* 0x001fc800078c10ff */
[----:B------:R-:W-:Y:S02]  /*18360*/  @!P2 LEA.HI.X R7, R25, R5, R14, 0x2, P6 ;  /* 0x000000051907a211 */ /* 0x000fe400030f140e */
[----:B------:R-:W-:-:S03]  /*18370*/  @!P0 LEA R10, P6, R211, R4, 0x2 ;  /* 0x00000004d30a8211 */ /* 0x000fc600078c10ff */
[----:B------:R0:W-:Y:S01]  /*18380*/  @!P2 ST.E.64 desc[UR56][R6.64], R90 ;  /* 0x0000005a0600a985 */ /* 0x0001e2000c101b38 */
[----:B------:R-:W-:Y:S02]  /*18390*/  @!P0 LEA.HI.X R11, R211, R5, R26, 0x2, P6 ;  /* 0x00000005d30b8211 */ /* 0x000fe400030f141a */
[----:B------:R-:W-:Y:S01]  /*183a0*/  ISETP.GE.AND P2, PT, R220, UR4, PT ;  /* 0x00000004dc007c0c */ /* 0x000fe2000bf46270 */
[----:B------:R1:W-:Y:S01]  /*183b0*/  @!P1 ST.E.64 desc[UR56][R8.64], R92 ;  /* 0x0000005c08009985 */ /* 0x0003e2000c101b38 */
[----:B------:R-:W-:-:S03]  /*183c0*/  ISETP.GE.AND P1, PT, R219, UR4, PT ;  /* 0x00000004db007c0c */ /* 0x000fc6000bf26270 */
[----:B------:R2:W-:Y:S01]  /*183d0*/  @!P0 ST.E.64 desc[UR56][R10.64], R36 ;  /* 0x000000240a008985 */ /* 0x0005e2000c101b38 */
[CC--:B0-----:R-:W-:Y:S02]  /*183e0*/  @!P3 LEA R6, P6, R223.reuse, R4.reuse, 0x2 ;  /* 0x00000004df06b211 */ /* 0x0c1fe400078c10ff */
[CC--:B-1----:R-:W-:Y:S02]  /*183f0*/  @!P4 LEA R8, P0, R222.reuse, R4.reuse, 0x2 ;  /* 0x00000004de08c211 */ /* 0x0c2fe400078010ff */
[-C--:B------:R-:W-:Y:S02]  /*18400*/  @!P3 LEA.HI.X R7, R223, R5.reuse, R105, 0x2, P6 ;  /* 0x00000005df07b211 */ /* 0x080fe400030f1469 */
[----:B------:R-:W-:Y:S02]  /*18410*/  @!P4 LEA.HI.X R9, R222, R5, R104, 0x2, P0 ;  /* 0x00000005de09c211 */ /* 0x000fe400000f1468 */
[----:B------:R-:W-:Y:S01]  /*18420*/  ISETP.GE.AND P0, PT, R218, UR4, PT ;  /* 0x00000004da007c0c */ /* 0x000fe2000bf06270 */
[----:B------:R0:W-:Y:S01]  /*18430*/  @!P3 ST.E.64 desc[UR56][R6.64], R40 ;  /* 0x000000280600b985 */ /* 0x0001e2000c101b38 */
[----:B--2---:R-:W-:-:S02]  /*18440*/  @!P5 LEA R10, P6, R221, R4, 0x2 ;  /* 0x00000004dd0ad211 */ /* 0x004fc400078c10ff */
[----:B------:R-:W-:Y:S01]  /*18450*/  ISETP.GE.AND P3, PT, R217, UR4, PT ;  /* 0x00000004d9007c0c */ /* 0x000fe2000bf66270 */
[----:B------:R1:W-:Y:S01]  /*18460*/  @!P4 ST.E.64 desc[UR56][R8.64], R44 ;  /* 0x0000002c0800c985 */ /* 0x0003e2000c101b38 */
[----:B------:R-:W-:-:S05]  /*18470*/  @!P5 LEA.HI.X R11, R221, R5, R101, 0x2, P6 ;  /* 0x00000005dd0bd211 */ /* 0x000fca00030f1465 */
[----:B------:R2:W-:Y:S01]  /*18480*/  @!P5 ST.E.64 desc[UR56][R10.64], R48 ;  /* 0x000000300a00d985 */ /* 0x0005e2000c101b38 */
[CC--:B0-----:R-:W-:Y:S02]  /*18490*/  @!P2 LEA R6, P4, R220.reuse, R4.reuse, 0x2 ;  /* 0x00000004dc06a211 */ /* 0x0c1fe400078810ff */
[CC--:B-1----:R-:W-:Y:S02]  /*184a0*/  @!P1 LEA R8, P5, R219.reuse, R4.reuse, 0x2 ;  /* 0x00000004db089211 */ /* 0x0c2fe400078a10ff */
[-C--:B------:R-:W-:Y:S02]  /*184b0*/  @!P2 LEA.HI.X R7, R220, R5.reuse, R100, 0x2, P4 ;  /* 0x00000005dc07a211 */ /* 0x080fe400020f1464 */
[----:B------:R-:W-:Y:S02]  /*184c0*/  ISETP.GE.AND P4, PT, R216, UR4, PT ;  /* 0x00000004d8007c0c */ /* 0x000fe4000bf86270 */
[----:B--2---:R-:W-:Y:S01]  /*184d0*/  @!P0 LEA R10, P6, R218, R4, 0x2 ;  /* 0x00000004da0a8211 */ /* 0x004fe200078c10ff */
[----:B------:R0:W-:Y:S01]  /*184e0*/  @!P2 ST.E.64 desc[UR56][R6.64], R52 ;  /* 0x000000340600a985 */ /* 0x0001e2000c101b38 */
[----:B------:R-:W-:-:S02]  /*184f0*/  @!P1 LEA.HI.X R9, R219, R5, R35, 0x2, P5 ;  /* 0x00000005db099211 */ /* 0x000fc400028f1423 */
[-C--:B------:R-:W-:Y:S02]  /*18500*/  @!P0 LEA.HI.X R11, R218, R5.reuse, R34, 0x2, P6 ;  /* 0x00000005da0b8211 */ /* 0x080fe400030f1422 */
[----:B------:R-:W-:Y:S01]  /*18510*/  ISETP.GE.AND P2, PT, R215, UR4, PT ;  /* 0x00000004d7007c0c */ /* 0x000fe2000bf46270 */
[----:B------:R1:W-:Y:S01]  /*18520*/  @!P1 ST.E.64 desc[UR56][R8.64], R56 ;  /* 0x0000003808009985 */ /* 0x0003e2000c101b38 */
[----:B------:R-:W-:Y:S02]  /*18530*/  @!P3 LEA R20, P5, R217, R4, 0x2 ;  /* 0x00000004d914b211 */ /* 0x000fe400078a10ff */
[----:B------:R-:W-:Y:S01]  /*18540*/  ISETP.GE.AND P1, PT, R214, UR4, PT ;  /* 0x00000004d6007c0c */ /* 0x000fe2000bf26270 */
[----:B------:R2:W-:Y:S01]  /*18550*/  @!P0 ST.E.64 desc[UR56][R10.64], R60 ;  /* 0x0000003c0a008985 */ /* 0x0005e2000c101b38 */
[----:B------:R-:W-:Y:S02]  /*18560*/  ISETP.GE.AND P0, PT, R213, UR4, PT ;  /* 0x00000004d5007c0c */ /* 0x000fe4000bf06270 */
[----:B------:R-:W-:-:S02]  /*18570*/  @!P3 LEA.HI.X R21, R217, R5, R33, 0x2, P5 ;  /* 0x00000005d915b211 */ /* 0x000fc400028f1421 */
[----:B------:R-:W-:Y:S02]  /*18580*/  ISETP.GE.AND P5, PT, R212, UR4, PT ;  /* 0x00000004d4007c0c */ /* 0x000fe4000bfa6270 */
[CC--:B------:R-:W-:Y:S01]  /*18590*/  @!P4 LEA R12, P6, R216.reuse, R4.reuse, 0x2 ;  /* 0x00000004d80cc211 */ /* 0x0c0fe200078c10ff */
[----:B------:R3:W-:Y:S01]  /*185a0*/  @!P3 ST.E.64 desc[UR56][R20.64], R64 ;  /* 0x000000401400b985 */ /* 0x0007e2000c101b38 */
[CC--:B0-----:R-:W-:Y:S02]  /*185b0*/  @!P2 LEA R6, P3, R215.reuse, R4.reuse, 0x2 ;  /* 0x00000004d706a211 */ /* 0x0c1fe400078610ff */
[-C--:B------:R-:W-:Y:S02]  /*185c0*/  @!P4 LEA.HI.X R13, R216, R5.reuse, R32, 0x2, P6 ;  /* 0x00000005d80dc211 */ /* 0x080fe400030f1420 */
[-C--:B-1----:R-:W-:Y:S02]  /*185d0*/  @!P1 LEA R8, P6, R214, R4.reuse, 0x2 ;  /* 0x00000004d6089211 */ /* 0x082fe400078c10ff */
[----:B------:R-:W-:Y:S01]  /*185e0*/  @!P2 LEA.HI.X R7, R215, R5, R31, 0x2, P3 ;  /* 0x00000005d707a211 */ /* 0x000fe200018f141f */
[----:B------:R3:W-:Y:S01]  /*185f0*/  @!P4 ST.E.64 desc[UR56][R12.64], R68 ;  /* 0x000000440c00c985 */ /* 0x0007e2000c101b38 */
[----:B--2---:R-:W-:-:S02]  /*18600*/  @!P0 LEA R10, P4, R213, R4, 0x2 ;  /* 0x00000004d50a8211 */ /* 0x004fc400078810ff */
        /* <DEDUP_REMOVED lines=8> */
.L_x_624:
[----:B------:R-:W-:Y:S05]  /*18690*/  BSYNC B1 ;  /* 0x0000000000017941 */ /* 0x000fea0003800000 */
.L_x_623:
[----:B------:R-:W-:Y:S01]  /*186a0*/  ISETP.GE.AND P0, PT, R15, R102, PT ;  /* 0x000000660f00720c */ /* 0x000fe20003f06270 */
[----:B--23--:R2:W3:Y:S04]  /*186b0*/  SHFL.IDX PT, R5, R3, 0x1, 0x1c1f ;  /* 0x003c1f0003057f89 */ /* 0x00c4e800000e0000 */
[----:B-1----:R2:W1:Y:S08]  /*186c0*/  SHFL.IDX PT, R4, R0, 0x1, 0x1c1f ;  /* 0x003c1f0000047f89 */ /* 0x00247000000e0000 */
[----:B--2---:R-:W-:Y:S05]  /*186d0*/  @P0 BRA `(.L_x_622) ;  /* 0x0000000c00f40947 */ /* 0x004fea0003800000 */
[----:B------:R-:W-:Y:S02]  /*186e0*/  ULDC UR4, c[0x0][0xac8] ;  /* 0x0002b20000047ab9 */ /* 0x000fe40000000800 */
[----:B------:R-:W-:Y:S02]  /*186f0*/  ISETP.GE.AND P1, PT, R25, UR4, PT ;  /* 0x0000000419007c0c */ /* 0x000fe4000bf26270 */
[----:B------:R-:W-:Y:S02]  /*18700*/  ISETP.GE.AND P0, PT, R27, UR4, PT ;  /* 0x000000041b007c0c */ /* 0x000fe4000bf06270 */
[----:B------:R-:W-:Y:S02]  /*18710*/  ISETP.GE.AND P2, PT, R209, UR4, PT ;  /* 0x00000004d1007c0c */ /* 0x000fe4000bf46270 */
[----:B------:R-:W-:Y:S02]  /*18720*/  ISETP.GE.AND P4, PT, R223, UR4, PT ;  /* 0x00000004df007c0c */ /* 0x000fe4000bf86270 */
[----:B------:R-:W-:-:S05]  /*18730*/  ISETP.GE.AND P3, PT, R211, UR4, PT ;  /* 0x00000004d3007c0c */ /* 0x000fca000bf66270 */
[-C--:B-1----:R-:W-:Y:S02]  /*18740*/  @!P1 LEA R8, P5, R25, R4.reuse, 0x2 ;  /* 0x0000000419089211 */ /* 0x082fe400078a10ff */
[-C--:B------:R-:W-:Y:S02]  /*18750*/  @!P0 LEA R10, P6, R27, R4.reuse, 0x2 ;  /* 0x000000041b0a8211 */ /* 0x080fe400078c10ff */
[-C--:B---3--:R-:W-:Y:S01]  /*18760*/  @!P1 LEA.HI.X R9, R25, R5.reuse, R14, 0x2, P5 ;  /* 0x0000000519099211 */ /* 0x088fe200028f140e */
[----:B0-----:R-:W-:Y:S01]  /*18770*/  @!P2 IMAD.WIDE R6, R209, 0x4, R4 ;  /* 0x00000004d106a825 */ /* 0x001fe200078e0204 */
        /* <DEDUP_REMOVED lines=18> */
[-C--:B-1----:R-:W-:Y:S01]  /*188a0*/  @!P2 LEA R10, P6, R219, R4.reuse, 0x2 ;  /* 0x00000004db0aa211 */ /* 0x082fe200078c10ff */
[----:B------:R-:W-:Y:S01]  /*188b0*/  @!P5 ST.E.64 desc[UR56][R20.64], R46 ;  /* 0x0000002e1400d985 */ /* 0x000fe2000c101b38 */
[----:B------:R-:W-:Y:S02]  /*188c0*/  @!P1 LEA R8, P5, R220, R4, 0x2 ;  /* 0x00000004dc089211 */ /* 0x000fe400078a10ff */
[----:B------:R-:W-:-:S02]  /*188d0*/  @!P0 LEA.HI.X R7, R221, R5, R101, 0x2, P4 ;  /* 0x00000005dd078211 */ /* 0x000fc400020f1465 */
[-C--:B------:R-:W-:Y:S02]  /*188e0*/  @!P1 LEA.HI.X R9, R220, R5.reuse, R100, 0x2, P5 ;  /* 0x00000005dc099211 */ /* 0x080fe400028f1464 */
[----:B------:R-:W-:Y:S01]  /*188f0*/  ISETP.GE.AND P4, PT, R217, UR4, PT ;  /* 0x00000004d9007c0c */ /* 0x000fe2000bf86270 */
[----:B------:R-:W-:Y:S01]  /*18900*/  @!P0 ST.E.64 desc[UR56][R6.64], R50 ;  /* 0x0000003206008985 */ /* 0x000fe2000c101b38 */
[----:B------:R-:W-:Y:S02]  /*18910*/  @!P2 LEA.HI.X R11, R219, R5, R35, 0x2, P6 ;  /* 0x00000005db0ba211 */ /* 0x000fe400030f1423 */
[----:B--2---:R-:W-:Y:S01]  /*18920*/  @!P3 LEA R12, P5, R218, R4, 0x2 ;  /* 0x00000004da0cb211 */ /* 0x004fe200078a10ff */
[----:B------:R0:W-:Y:S01]  /*18930*/  @!P1 ST.E.64 desc[UR56][R8.64], R54 ;  /* 0x0000003608009985 */ /* 0x0001e2000c101b38 */
[----:B------:R-:W-:Y:S02]  /*18940*/  ISETP.GE.AND P1, PT, R215, UR4, PT ;  /* 0x00000004d7007c0c */ /* 0x000fe4000bf26270 */
[----:B------:R-:W-:Y:S01]  /*18950*/  ISETP.GE.AND P0, PT, R214, UR4, PT ;  /* 0x00000004d6007c0c */ /* 0x000fe2000bf06270 */
[----:B------:R1:W-:Y:S01]  /*18960*/  @!P2 ST.E.64 desc[UR56][R10.64], R58 ;  /* 0x0000003a0a00a985 */ /* 0x0003e2000c101b38 */
[----:B------:R-:W-:-:S02]  /*18970*/  ISETP.GE.AND P2, PT, R216, UR4, PT ;  /* 0x00000004d8007c0c */ /* 0x000fc4000bf46270 */
[-C--:B------:R-:W-:Y:S02]  /*18980*/  @!P3 LEA.HI.X R13, R218, R5.reuse, R34, 0x2, P5 ;  /* 0x00000005da0db211 */ /* 0x080fe400028f1422 */
[----:B------:R-:W-:Y:S02]  /*18990*/  ISETP.GE.AND P5, PT, R213, UR4, PT ;  /* 0x00000004d5007c0c */ /* 0x000fe4000bfa6270 */
[CC--:B---3--:R-:W-:Y:S01]  /*189a0*/  @!P4 LEA R14, P6, R217.reuse, R4.reuse, 0x2 ;  /* 0x00000004d90ec211 */ /* 0x0c8fe200078c10ff */
[----:B------:R2:W-:Y:S03]  /*189b0*/  @!P3 ST.E.64 desc[UR56][R12.64], R62 ;  /* 0x0000003e0c00b985 */ /* 0x0005e6000c101b38 */
[----:B------:R-:W-:Y:S02]  /*189c0*/  @!P4 LEA.HI.X R15, R217, R5, R33, 0x2, P6 ;  /* 0x00000005d90fc211 */ /* 0x000fe400030f1421 */
[----:B0-----:R-:W-:-:S02]  /*189d0*/  @!P1 LEA R8, P6, R215, R4, 0x2 ;  /* 0x00000004d7089211 */ /* 0x001fc400078c10ff */
[-C--:B------:R-:W-:Y:S01]  /*189e0*/  @!P2 LEA R6, P3, R216, R4.reuse, 0x2 ;  /* 0x00000004d806a211 */ /* 0x080fe200078610ff */
[----:B------:R2:W-:Y:S01]  /*189f0*/  @!P4 ST.E.64 desc[UR56][R14.64], R66 ;  /* 0x000000420e00c985 */ /* 0x0005e2000c101b38 */
[-C--:B-1----:R-:W-:Y:S02]  /*18a00*/  @!P0 LEA R10, P4, R214, R4.reuse, 0x2 ;  /* 0x00000004d60a8211 */ /* 0x082fe400078810ff */
        /* <DEDUP_REMOVED lines=11> */
[----:B------:R-:W-:-:S04]  /*18ac0*/  LEA R4, P0, R212, R4, 0x2 ;  /* 0x00000004d4047211 */ /* 0x000fc800078010ff */
[----:B------:R-:W-:-:S05]  /*18ad0*/  LEA.HI.X R5, R212, R5, R28, 0x2, P0 ;  /* 0x00000005d4057211 */ /* 0x000fca00000f141c */
[----:B------:R4:W-:Y:S01]  /*18ae0*/  ST.E.64 desc[UR56][R4.64], R86 ;  /* 0x0000005604007985 */ /* 0x0009e2000c101b38 */
[----:B------:R-:W-:Y:S05]  /*18af0*/  BRA `(.L_x_622) ;  /* 0x0000000800ec7947 */ /* 0x000fea0003800000 */
.L_x_613:
[----:B------:R-:W-:Y:S01]  /*18b00*/  ULDC.64 UR6, c[0x0][0xc08] ;  /* 0x0003020000067ab9 */ /* 0x000fe20000000a00 */
[----:B------:R-:W-:Y:S01]  /*18b10*/  ULDC.64 UR4, c[0x0][0xc00] ;  /* 0x0003000000047ab9 */ /* 0x000fe20000000a00 */
[----:B------:R-:W-:Y:S01]  /*18b20*/  ISETP.NE.U32.AND P1, PT, RZ, UR6, PT ;  /* 0x00000006ff007c0c */ /* 0x000fe2000bf25070 */
[----:B------:R-:W-:Y:S01]  /*18b30*/  IMAD.MOV.U32 R3, RZ, RZ, RZ ;  /* 0x000000ffff037224 */ /* 0x000fe200078e00ff */
[----:B------:R-:W-:Y:S02]  /*18b40*/  ISETP.NE.U32.AND P0, PT, RZ, UR4, PT ;  /* 0x00000004ff007c0c */ /* 0x000fe4000bf05070 */
[----:B------:R-:W-:Y:S02]  /*18b50*/  ISETP.NE.AND.EX P1, PT, RZ, UR7, PT, P1 ;  /* 0x00000007ff007c0c */ /* 0x000fe4000bf25310 */
[----:B------:R-:W-:Y:S02]  /*18b60*/  IADD3 R4, P2, R204, UR4, RZ ;  /* 0x00000004cc047c10 */ /* 0x000fe4000ff5e0ff */
[----:B------:R-:W-:-:S02]  /*18b70*/  ISETP.NE.AND.EX P0, PT, RZ, UR5, PT, P0 ;  /* 0x00000005ff007c0c */ /* 0x000fc4000bf05300 */
[----:B------:R-:W-:Y:S01]  /*18b80*/  IADD3.X R5, R205, UR5, RZ, P2, !PT ;  /* 0x00000005cd057c10 */ /* 0x000fe200097fe4ff */
[----:B------:R-:W-:Y:S02]  /*18b90*/  ULDC UR4, c[0x0][0xa88] ;  /* 0x0002a20000047ab9 */ /* 0x000fe40000000800 */
[----:B------:R-:W-:-:S04]  /*18ba0*/  IMAD.U32 R0, RZ, RZ, UR4 ;  /* 0x00000004ff007e24 */ /* 0x000fc8000f8e00ff */
[----:B------:R-:W-:-:S04]  /*18bb0*/  @P1 IADD3 R204, P2, R204, UR6, RZ ;  /* 0x00000006cccc1c10 */ /* 0x000fc8000ff5e0ff */
[----:B------:R-:W-:Y:S01]  /*18bc0*/  @P1 IADD3.X R205, R205, UR7, RZ, P2, !PT ;  /* 0x00000007cdcd1c10 */ /* 0x000fe200097fe4ff */
[----:B------:R3:W5:Y:S04]  /*18bd0*/  @P0 LDG.E R3, desc[UR56][R4.64] ;  /* 0x0000003804030981 */ /* 0x000768000c1e1900 */
[----:B------:R3:W5:Y:S01]  /*18be0*/  @P1 LDG.E R0, desc[UR56][R204.64] ;  /* 0x00000038cc001981 */ /* 0x000762000c1e1900 */
[----:B------:R-:W-:Y:S01]  /*18bf0*/  ISETP.NE.AND P2, PT, R202, RZ, PT ;  /* 0x000000ffca00720c */ /* 0x000fe20003f45270 */
[----:B0-----:R-:W0:-:S12]  /*18c00*/  S2R R6, SR_TID.X ;  /* 0x0000000000067919 */ /* 0x001e180000002100 */
[----:B------:R-:W4:Y:S01]  /*18c10*/  @!P2 LDC R202, c[0x0][0xad4] ;  /* 0x0002b500ffcaab82 */ /* 0x000f220000000800 */
[----:B0-----:R-:W-:Y:S02]  /*18c20*/  IADD3 R6, R6, -0x80, RZ ;  /* 0xffffff8006067810 */ /* 0x001fe40007ffe0ff */
[----:B----4-:R-:W-:Y:S02]  /*18c30*/  ISETP.GT.AND P2, PT, R202, 0x1, PT ;  /* 0x00000001ca00780c */ /* 0x010fe40003f44270 */
[----:B------:R-:W-:Y:S01]  /*18c40*/  ISETP.GT.AND P3, PT, R6, 0x7f, PT ;  /* 0x0000007f0600780c */ /* 0x000fe20003f64270 */
[----:B---3--:R-:W-:-:S12]  /*18c50*/  @P1 BRA `(.L_x_625) ;  /* 0x0000000000101947 */ /* 0x008fd80003800000 */
[----:B------:R-:W-:Y:S05]  /*18c60*/  @!P0 BRA `(.L_x_625) ;  /* 0x00000000000c8947 */ /* 0x000fea0003800000 */
[----:B------:R-:W3:Y:S04]  /*18c70*/  LDG.E R7, desc[UR56][R4.64] ;  /* 0x0000003804077981 */ /* 0x000ee8000c1e1900 */
[----:B-----5:R-:W3:Y:S02]  /*18c80*/  LDG.E R0, desc[UR56][R4.64+0x4] ;  /* 0x0000043804007981 */ /* 0x020ee4000c1e1900 */
[----:B---3--:R-:W-:-:S07]  /*18c90*/  IMAD.IADD R0, R0, 0x1, -R7 ;  /* 0x0000000100007824 */ /* 0x008fce00078e0a07 */
.L_x_625:
[----:B------:R-:W-:Y:S01]  /*18ca0*/  BSSY B1, `(.L_x_626) ;  /* 0x0000037000017945 */ /* 0x000fe20003800000 */
[----:B------:R-:W-:Y:S02]  /*18cb0*/  SEL R203, R203, RZ, !P0 ;  /* 0x000000ffcbcb7207 */ /* 0x000fe40004000000 */
[----:B------:R-:W-:Y:S02]  /*18cc0*/  SEL R225, R225, RZ, !P0 ;  /* 0x000000ffe1e17207 */ /* 0x000fe40004000000 */
[----:B-----5:R-:W-:Y:S01]  /*18cd0*/  SHF.R.S32.HI R26, RZ, 0x1f, R3 ;  /* 0x0000001fff1a7819 */ /* 0x020fe20000011403 */
[----:B------:R-:W-:Y:S06]  /*18ce0*/  @P3 BRA `(.L_x_627) ;  /* 0x0000000000c83947 */ /* 0x000fec0003800000 */
[----:B------:R-:W0:Y:S01]  /*18cf0*/  S2R R5, SR_TID.X ;  /* 0x0000000000057919 */ /* 0x000e220000002100 */
[----:B------:R-:W3:Y:S01]  /*18d00*/  LDC R29, c[0x0][0xbe8] ;  /* 0x0002fa00ff1d7b82 */ /* 0x000ee20000000800 */
[----:B0-----:R-:W-:Y:S02]  /*18d10*/  IMAD R4, R208, 0x80, R5 ;  /* 0x00000080d0047824 */ /* 0x001fe400078e0205 */
[----:B---3--:R-:W-:Y:S02]  /*18d20*/  IMAD R5, R0, R29, RZ ;  /* 0x0000001d00057224 */ /* 0x008fe400078e02ff */
[----:B------:R-:W-:-:S05]  /*18d30*/  VIADD R28, R4, 0xffffff80 ;  /* 0xffffff80041c7836 */ /* 0x000fca0000000000 */
[----:B------:R-:W-:-:S13]  /*18d40*/  ISETP.GE.AND P0, PT, R28, R5, PT ;  /* 0x000000051c00720c */ /* 0x000fda0003f06270 */
[----:B------:R-:W-:Y:S05]  /*18d50*/  @P0 BRA `(.L_x_627) ;  /* 0x0000000000ac0947 */ /* 0x000fea0003800000 */
[----:B------:R-:W-:Y:S01]  /*18d60*/  ISETP.GT.AND P0, PT, R202, 0x1, PT ;  /* 0x00000001ca00780c */ /* 0x000fe20003f04270 */
[----:B------:R-:W0:Y:S01]  /*18d70*/  LDC.64 R4, c[0x0][0xba8] ;  /* 0x0002ea00ff047b82 */ /* 0x000e220000000a00 */
[----:B------:R-:W-:Y:S01]  /*18d80*/  MOV R24, 0x9b8 ;  /* 0x000009b800187802 */ /* 0x000fe20000000f00 */
[----:B------:R-:W-:Y:S01]  /*18d90*/  IMAD.MOV.U32 R21, RZ, RZ, R28 ;  /* 0x000000ffff157224 */ /* 0x000fe200078e001c */
[----:B------:R-:W-:Y:S02]  /*18da0*/  ISETP.NE.AND P1, PT, R29, 0x1, PT ;  /* 0x000000011d00780c */ /* 0x000fe40003f25270 */
[----:B------:R-:W-:-:S04]  /*18db0*/  SEL R24, R24, 0x978, P0 ;  /* 0x0000097818187807 */ /* 0x000fc80000000000 */
[----:B------:R-:W3:Y:S08]  /*18dc0*/  LDC.64 R12, c[0x0][R24+0x220] ;  /* 0x00008800180c7b82 */ /* 0x000ef00000000a00 */
[----:B------:R-:W4:Y:S08]  /*18dd0*/  LDC.64 R10, c[0x0][R24+0x218] ;  /* 0x00008600180a7b82 */ /* 0x000f300000000a00 */
[----:B------:R-:W5:Y:S08]  /*18de0*/  LDC.64 R8, c[0x0][R24+0x228] ;  /* 0x00008a0018087b82 */ /* 0x000f700000000a00 */
[----:B------:R-:W1:Y:S08]  /*18df0*/  LDC.64 R6, c[0x0][R24+0x210] ;  /* 0x0000840018067b82 */ /* 0x000e700000000a00 */
[----:B------:R-:W2:Y:S08]  /*18e00*/  @P1 LDC R15, c[0x0][0xbec] ;  /* 0x0002fb00ff0f1b82 */ /* 0x000eb00000000800 */
[----:B------:R-:W4:Y:S01]  /*18e10*/  @P1 LDC R27, c[0x0][0xbf0] ;  /* 0x0002fc00ff1b1b82 */ /* 0x000f220000000800 */
[----:B---3--:R-:W-:-:S07]  /*18e20*/  IMAD R13, R13, R203, RZ ;  /* 0x000000cb0d0d7224 */ /* 0x008fce00078e02ff */
[----:B0-----:R-:W0:Y:S01]  /*18e30*/  @!P0 LDC R4, c[0x0][0xb50] ;  /* 0x0002d400ff048b82 */ /* 0x001e220000000800 */
[----:B--2---:R-:W-:-:S07]  /*18e40*/  @P1 IMAD.HI.U32 R20, R28, R15, RZ ;  /* 0x0000000f1c141227 */ /* 0x004fce00078e00ff */
[----:B------:R-:W2:Y:S01]  /*18e50*/  @!P0 LDC R5, c[0x0][0xb54] ;  /* 0x0002d500ff058b82 */ /* 0x000ea20000000800 */
[----:B------:R-:W-:Y:S01]  /*18e60*/  IMAD.WIDE.U32 R14, R12, R203, RZ ;  /* 0x000000cb0c0e7225 */ /* 0x000fe200078e00ff */
[----:B----4-:R-:W-:-:S03]  /*18e70*/  @P1 SHF.R.U32.HI R21, RZ, R27, R20 ;  /* 0x0000001bff151219 */ /* 0x010fc60000011614 */
[----:B------:R-:W-:Y:S01]  /*18e80*/  IMAD R27, R12, R225, R13 ;  /* 0x000000e10c1b7224 */ /* 0x000fe200078e020d */
[----:B------:R-:W-:Y:S01]  /*18e90*/  SEL R13, R210, RZ, P0 ;  /* 0x000000ffd20d7207 */ /* 0x000fe20000000000 */
[-C--:B------:R-:W-:Y:S02]  /*18ea0*/  IMAD R25, R11, R199.reuse, RZ ;  /* 0x000000c70b197224 */ /* 0x080fe400078e02ff */
[----:B------:R-:W-:Y:S01]  /*18eb0*/  IMAD.WIDE.U32 R10, R10, R199, RZ ;  /* 0x000000c70a0a7225 */ /* 0x000fe200078e00ff */
[----:B------:R-:W-:-:S03]  /*18ec0*/  IADD3 R12, R15, R27, RZ ;  /* 0x0000001b0f0c7210 */ /* 0x000fc60007ffe0ff */
[----:B------:R-:W-:Y:S01]  /*18ed0*/  IMAD.IADD R25, R11, 0x1, R25 ;  /* 0x000000010b197824 */ /* 0x000fe200078e0219 */
[----:B------:R-:W-:Y:S01]  /*18ee0*/  IADD3 R10, P1, P3, R14, R10, R3 ;  /* 0x0000000a0e0a7210 */ /* 0x000fe20007b3e003 */
[----:B-----5:R-:W-:Y:S02]  /*18ef0*/  IMAD R15, R9, R13, RZ ;  /* 0x0000000d090f7224 */ /* 0x020fe400078e02ff */
[----:B------:R-:W-:Y:S01]  /*18f00*/  IMAD.MOV R11, RZ, RZ, -R21 ;  /* 0x000000ffff0b7224 */ /* 0x000fe200078e0a15 */
[----:B------:R-:W-:Y:S01]  /*18f10*/  IADD3.X R12, R12, R25, R26, P1, P3 ;  /* 0x000000190c0c7210 */ /* 0x000fe20000fe641a */
[----:B------:R-:W-:-:S04]  /*18f20*/  IMAD.WIDE.U32 R8, R8, R13, RZ ;  /* 0x0000000d08087225 */ /* 0x000fc800078e00ff */
[----:B------:R-:W-:Y:S01]  /*18f30*/  IMAD R11, R29, R11, R28 ;  /* 0x0000000b1d0b7224 */ /* 0x000fe200078e021c */
[----:B------:R-:W-:Y:S01]  /*18f40*/  IADD3 R8, P0, P1, R21, R10, R8 ;  /* 0x0000000a15087210 */ /* 0x000fe2000791e008 */
[----:B------:R-:W-:Y:S01]  /*18f50*/  IMAD.IADD R15, R9, 0x1, R15 ;  /* 0x00000001090f7824 */ /* 0x000fe200078e020f */
[----:B------:R-:W-:Y:S01]  /*18f60*/  SHF.R.S32.HI R21, RZ, 0x1f, R21 ;  /* 0x0000001fff157819 */ /* 0x000fe20000011415 */
[----:B-1----:R-:W-:Y:S01]  /*18f70*/  IMAD R7, R7, R11, RZ ;  /* 0x0000000b07077224 */ /* 0x002fe200078e02ff */
[----:B------:R-:W-:Y:S02]  /*18f80*/  SHF.R.S32.HI R13, RZ, 0x1f, R11 ;  /* 0x0000001fff0d7819 */ /* 0x000fe4000001140b */
[----:B------:R-:W-:-:S03]  /*18f90*/  IADD3.X R9, R21, R12, R15, P0, P1 ;  /* 0x0000000c15097210 */ /* 0x000fc600007e240f */
[C---:B------:R-:W-:Y:S02]  /*18fa0*/  IMAD R13, R6.reuse, R13, R7 ;  /* 0x0000000d060d7224 */ /* 0x040fe400078e0207 */
[----:B------:R-:W-:-:S04]  /*18fb0*/  IMAD.WIDE.U32 R6, R6, R11, R8 ;  /* 0x0000000b06067225 */ /* 0x000fc800078e0008 */
[----:B------:R-:W-:Y:S01]  /*18fc0*/  IMAD.IADD R7, R7, 0x1, R13 ;  /* 0x0000000107077824 */ /* 0x000fe200078e020d */
[----:B0-----:R-:W-:-:S04]  /*18fd0*/  LEA R4, P0, R6, R4, 0x2 ;  /* 0x0000000406047211 */ /* 0x001fc800078010ff */
[----:B--2---:R-:W-:Y:S01]  /*18fe0*/  LEA.HI.X R5, R6, R5, R7, 0x2, P0 ;  /* 0x0000000506057211 */ /* 0x004fe200000f1407 */
[----:B------:R-:W-:-:S05]  /*18ff0*/  IMAD.MOV.U32 R7, RZ, RZ, -0x800000 ;  /* 0xff800000ff077424 */ /* 0x000fca00078e00ff */
[----:B------:R0:W-:Y:S03]  /*19000*/  STG.E desc[UR56][R4.64], R7 ;  /* 0x0000000704007986 */ /* 0x0001e6000c101938 */
.L_x_627:
[----:B------:R-:W-:Y:S05]  /*19010*/  BSYNC B1 ;  /* 0x0000000000017941 */ /* 0x000fea0003800000 */
.L_x_626:
[----:B------:R-:W-:Y:S05]  /*19020*/  @P2 BRA `(.L_x_622) ;  /* 0x0000000400a02947 */ /* 0x000fea0003800000 */
[----:B------:R-:W3:Y:S01]  /*19030*/  LDC R11, c[0x0][0xbe8] ;  /* 0x0002fa00ff0b7b82 */ /* 0x000ee20000000800 */
[----:B------:R-:W-:Y:S01]  /*19040*/  ULDC.64 UR4, c[0x0][0xaa0] ;  /* 0x0002a80000047ab9 */ /* 0x000fe20000000a00 */
[----:B------:R-:W-:Y:S01]  /*19050*/  ULDC.64 UR6, c[0x0][0xaf0] ;  /* 0x0002bc0000067ab9 */ /* 0x000fe20000000a00 */
[----:B0-----:R-:W-:Y:S01]  /*19060*/  IMAD R4, R26, UR4, RZ ;  /* 0x000000041a047c24 */ /* 0x001fe2000f8e02ff */
[----:B------:R-:W-:Y:S01]  /*19070*/  BSSY B1, `(.L_x_628) ;  /* 0x0000039000017945 */ /* 0x000fe20003800000 */
[----:B------:R-:W-:Y:S02]  /*19080*/  SHF.R.S32.HI R10, RZ, 0x1f, R200 ;  /* 0x0000001fff0a7819 */ /* 0x000fe400000114c8 */
[C---:B------:R-:W-:Y:S01]  /*19090*/  IMAD R7, R3.reuse, UR5, R4 ;  /* 0x0000000503077c24 */ /* 0x040fe2000f8e0204 */
[----:B------:R-:W-:Y:S01]  /*190a0*/  SHF.R.S32.HI R14, RZ, 0x1f, R198 ;  /* 0x0000001fff0e7819 */ /* 0x000fe200000114c6 */
[----:B------:R-:W-:Y:S01]  /*190b0*/  IMAD.WIDE.U32 R4, R3, UR4, RZ ;  /* 0x0000000403047c25 */ /* 0x000fe2000f8e00ff */
[----:B------:R-:W-:Y:S01]  /*190c0*/  LEA R3, R201, R224, 0x5 ;  /* 0x000000e0c9037211 */ /* 0x000fe200078e28ff */
[----:B------:R-:W-:-:S02]  /*190d0*/  ULDC.64 UR4, c[0x0][0xae8] ;  /* 0x0002ba0000047ab9 */ /* 0x000fc40000000a00 */
[----:B------:R-:W-:Y:S02]  /*190e0*/  IMAD.IADD R5, R5, 0x1, R7 ;  /* 0x0000000105057824 */ /* 0x000fe400078e0207 */
[----:B------:R-:W-:Y:S02]  /*190f0*/  IMAD R9, R208, 0x80, R3 ;  /* 0x00000080d0097824 */ /* 0x000fe400078e0203 */
[----:B------:R-:W-:-:S04]  /*19100*/  IMAD.WIDE.U32 R4, R199, UR4, R4 ;  /* 0x00000004c7047c25 */ /* 0x000fc8000f8e0004 */
[----:B------:R-:W-:Y:S02]  /*19110*/  IMAD.MOV.U32 R3, RZ, RZ, R9 ;  /* 0x000000ffff037224 */ /* 0x000fe400078e0009 */
[----:B------:R-:W-:Y:S01]  /*19120*/  IMAD R7, R225, UR6, RZ ;  /* 0x00000006e1077c24 */ /* 0x000fe2000f8e02ff */
[----:B---3--:R-:W-:Y:S01]  /*19130*/  ISETP.NE.AND P0, PT, R11, 0x1, PT ;  /* 0x000000010b00780c */ /* 0x008fe20003f05270 */
[----:B------:R-:W-:Y:S01]  /*19140*/  IMAD R5, R199, UR5, R5 ;  /* 0x00000005c7057c24 */ /* 0x000fe2000f8e0205 */
[----:B------:R-:W-:Y:S01]  /*19150*/  ULDC.64 UR4, c[0x0][0xae0] ;  /* 0x0002b80000047ab9 */ /* 0x000fe20000000a00 */
[C---:B------:R-:W-:Y:S02]  /*19160*/  IMAD R7, R203.reuse, UR7, R7 ;  /* 0x00000007cb077c24 */ /* 0x040fe4000f8e0207 */
[----:B------:R-:W-:-:S04]  /*19170*/  IMAD.WIDE.U32 R4, R203, UR6, R4 ;  /* 0x00000006cb047c25 */ /* 0x000fc8000f8e0004 */
[----:B------:R-:W-:-:S04]  /*19180*/  IMAD.IADD R5, R5, 0x1, R7 ;  /* 0x0000000105057824 */ /* 0x000fc800078e0207 */
[----:B------:R-:W0:Y:S08]  /*19190*/  @P0 LDC R6, c[0x0][0xbec] ;  /* 0x0002fb00ff060b82 */ /* 0x000e300000000800 */
[----:B------:R-:W3:Y:S01]  /*191a0*/  @P0 LDC R13, c[0x0][0xbf0] ;  /* 0x0002fc00ff0d0b82 */ /* 0x000ee20000000800 */
[----:B0-----:R-:W-:-:S05]  /*191b0*/  @P0 IMAD.HI.U32 R6, R9, R6, RZ ;  /* 0x0000000609060227 */ /* 0x001fca00078e00ff */
[----:B---3--:R-:W-:-:S04]  /*191c0*/  @P0 SHF.R.U32.HI R3, RZ, R13, R6 ;  /* 0x0000000dff030219 */ /* 0x008fc80000011606 */
[----:B------:R-:W-:Y:S01]  /*191d0*/  SHF.R.S32.HI R6, RZ, 0x1f, R3 ;  /* 0x0000001fff067819 */ /* 0x000fe20000011403 */
[C---:B------:R-:W-:Y:S01]  /*191e0*/  IMAD.WIDE.U32 R4, R3.reuse, UR4, R4 ;  /* 0x0000000403047c25 */ /* 0x040fe2000f8e0004 */
[----:B------:R-:W-:-:S03]  /*191f0*/  IADD3 R8, -R3, RZ, RZ ;  /* 0x000000ff03087210 */ /* 0x000fc60007ffe1ff */
[----:B------:R-:W-:Y:S02]  /*19200*/  IMAD R6, R6, UR4, RZ ;  /* 0x0000000406067c24 */ /* 0x000fe4000f8e02ff */
[----:B------:R-:W-:Y:S02]  /*19210*/  IMAD R7, R11, R8, R9 ;  /* 0x000000080b077224 */ /* 0x000fe400078e0209 */
[----:B------:R-:W-:Y:S01]  /*19220*/  IMAD R9, R3, UR5, R6 ;  /* 0x0000000503097c24 */ /* 0x000fe2000f8e0206 */
[----:B------:R-:W-:Y:S01]  /*19230*/  ULDC.64 UR4, c[0x0][0xad8] ;  /* 0x0002b60000047ab9 */ /* 0x000fe20000000a00 */
[----:B------:R-:W-:Y:S01]  /*19240*/  IMAD R8, R208, 0x80, R224 ;  /* 0x00000080d0087824 */ /* 0x000fe200078e02e0 */
[----:B------:R-:W-:Y:S01]  /*19250*/  SHF.R.S32.HI R3, RZ, 0x1f, R7 ;  /* 0x0000001fff037819 */ /* 0x000fe20000011407 */
[----:B------:R-:W-:Y:S02]  /*19260*/  IMAD.IADD R5, R5, 0x1, R9 ;  /* 0x0000000105057824 */ /* 0x000fe400078e0209 */
[----:B------:R-:W-:Y:S01]  /*19270*/  IMAD R11, R0, R11, RZ ;  /* 0x0000000b000b7224 */ /* 0x000fe200078e02ff */
[----:B------:R-:W-:Y:S01]  /*19280*/  IADD3 R0, R8, 0x20, RZ ;  /* 0x0000002008007810 */ /* 0x000fe20007ffe0ff */
[----:B------:R-:W-:-:S02]  /*19290*/  IMAD R6, R3, UR4, RZ ;  /* 0x0000000403067c24 */ /* 0x000fc4000f8e02ff */
[C---:B------:R-:W-:Y:S01]  /*192a0*/  IMAD.WIDE.U32 R4, R7.reuse, UR4, R4 ;  /* 0x0000000407047c25 */ /* 0x040fe2000f8e0004 */
[-C--:B------:R-:W-:Y:S02]  /*192b0*/  ISETP.GE.AND P2, PT, R8, R11.reuse, PT ;  /* 0x0000000b0800720c */ /* 0x080fe40003f46270 */
[----:B------:R-:W-:Y:S01]  /*192c0*/  ISETP.GE.AND P1, PT, R0, R11, PT ;  /* 0x0000000b0000720c */ /* 0x000fe20003f26270 */
[----:B------:R-:W-:Y:S01]  /*192d0*/  IMAD R3, R7, UR5, R6 ;  /* 0x0000000507037c24 */ /* 0x000fe2000f8e0206 */
[----:B------:R-:W-:Y:S01]  /*192e0*/  ULDC.64 UR4, c[0x0][0xa80] ;  /* 0x0002a00000047ab9 */ /* 0x000fe20000000a00 */
[----:B------:R-:W-:Y:S01]  /*192f0*/  VIADD R0, R8, 0x40 ;  /* 0x0000004008007836 */ /* 0x000fe20000000000 */
[----:B------:R-:W-:Y:S01]  /*19300*/  LEA R6, P3, R4, UR4, 0x1 ;  /* 0x0000000404067c11 */ /* 0x000fe2000f8608ff */
[----:B------:R-:W-:-:S03]  /*19310*/  IMAD.IADD R3, R5, 0x1, R3 ;  /* 0x0000000105037824 */ /* 0x000fc600078e0203 */
[----:B------:R-:W-:Y:S01]  /*19320*/  ISETP.GE.AND P0, PT, R0, R11, PT ;  /* 0x0000000b0000720c */ /* 0x000fe20003f06270 */
[----:B------:R0:W3:Y:S01]  /*19330*/  SHFL.IDX PT, R7, R6, RZ, 0x181f ;  /* 0x00181fff06077589 */ /* 0x0000e200000e0000 */
[----:B------:R-:W-:-:S05]  /*19340*/  LEA.HI.X R3, R4, UR5, R3, 0x1, P3 ;  /* 0x0000000504037c11 */ /* 0x000fca00098f0c03 */
[----:B------:R0:W4:Y:S01]  /*19350*/  SHFL.IDX PT, R5, R3, RZ, 0x181f ;  /* 0x00181fff03057589 */ /* 0x00012200000e0000 */
        /* <DEDUP_REMOVED lines=8> */
[----:B------:R3:W-:Y:S04]  /*193e0*/  @!P4 ST.E.128 desc[UR56][R12.64], RZ ;  /* 0x000000ff0c00c985 */ /* 0x0007e8000c101d38 */
[----:B------:R3:W-:Y:S02]  /*193f0*/  @!P5 ST.E.128 desc[UR56][R4.64], RZ ;  /* 0x000000ff0400d985 */ /* 0x0007e4000c101d38 */
.L_x_629:
[----:B------:R-:W-:Y:S05]  /*19400*/  BSYNC B1 ;  /* 0x0000000000017941 */ /* 0x000fea0003800000 */
.L_x_628:
[----:B---34-:R3:W4:Y:S01]  /*19410*/  SHFL.IDX PT, R5, R3, 0x1, 0x181f ;  /* 0x00381f0003057f89 */ /* 0x01872200000e0000 */
[----:B------:R-:W-:Y:S03]  /*19420*/  BSSY B1, `(.L_x_630) ;  /* 0x000000c000017945 */ /* 0x000fe60003800000 */
[----:B------:R3:W0:Y:S01]  /*19430*/  SHFL.IDX PT, R7, R6, 0x1, 0x181f ;  /* 0x00381f0006077f89 */ /* 0x00062200000e0000 */
[----:B------:R-:W-:Y:S05]  /*19440*/  @P1 BRA `(.L_x_631) ;  /* 0x0000000000241947 */ /* 0x000fea0003800000 */
[----:B------:R-:W-:Y:S02]  /*19450*/  ULDC UR4, c[0x0][0xac8] ;  /* 0x0002b20000047ab9 */ /* 0x000fe40000000800 */
[----:B------:R-:W-:Y:S02]  /*19460*/  ISETP.GE.AND P3, PT, R198, UR4, PT ;  /* 0x00000004c6007c0c */ /* 0x000fe4000bf66270 */
[----:B------:R-:W-:-:S11]  /*19470*/  ISETP.GE.AND P4, PT, R200, UR4, PT ;  /* 0x00000004c8007c0c */ /* 0x000fd6000bf86270 */
[-C--:B0-----:R-:W-:Y:S02]  /*19480*/  @!P3 LEA R12, P1, R198, R7.reuse, 0x1 ;  /* 0x00000007c60cb211 */ /* 0x081fe400078208ff */
[----:B------:R-:W-:Y:S02]  /*19490*/  @!P4 LEA R4, P2, R200, R7, 0x1 ;  /* 0x00000007c804c211 */ /* 0x000fe400078408ff */
[-C--:B----4-:R-:W-:Y:S02]  /*194a0*/  @!P3 LEA.HI.X R13, R198, R5.reuse, R14, 0x1, P1 ;  /* 0x00000005c60db211 */ /* 0x090fe400008f0c0e */
[----:B------:R-:W-:-:S03]  /*194b0*/  @!P4 LEA.HI.X R5, R200, R5, R10, 0x1, P2 ;  /* 0x00000005c805c211 */ /* 0x000fc600010f0c0a */
[----:B------:R0:W-:Y:S04]  /*194c0*/  @!P3 ST.E.128 desc[UR56][R12.64], RZ ;  /* 0x000000ff0c00b985 */ /* 0x0001e8000c101d38 */
[----:B------:R0:W-:Y:S02]  /*194d0*/  @!P4 ST.E.128 desc[UR56][R4.64], RZ ;  /* 0x000000ff0400c985 */ /* 0x0001e4000c101d38 */
.L_x_631:
[----:B------:R-:W-:Y:S05]  /*194e0*/  BSYNC B1 ;  /* 0x0000000000017941 */ /* 0x000fea0003800000 */
.L_x_630:
[----:B0---4-:R0:W4:Y:S01]  /*194f0*/  SHFL.IDX PT, R5, R3, 0x2, 0x181f ;  /* 0x00581f0003057f89 */ /* 0x01112200000e0000 */
        /* <DEDUP_REMOVED lines=12> */
.L_x_633:
[----:B------:R-:W-:Y:S05]  /*195c0*/  BSYNC B1 ;  /* 0x0000000000017941 */ /* 0x000fea0003800000 */
.L_x_632:
[----:B------:R-:W-:Y:S01]  /*195d0*/  VIADD R0, R8, 0x60 ;  /* 0x0000006008007836 */ /* 0x000fe20000000000 */
[----:B0--3--:R-:W0:Y:S04]  /*195e0*/  SHFL.IDX PT, R3, R3, 0x3, 0x181f ;  /* 0x00781f0003037f89 */ /* 0x009e2800000e0000 */
[----:B------:R-:W-:Y:S01]  /*195f0*/  ISETP.GE.AND P0, PT, R0, R11, PT ;  /* 0x0000000b0000720c */ /* 0x000fe20003f06270 */
[----:B----4-:R3:W4:-:S12]  /*19600*/  SHFL.IDX PT, R5, R6, 0x3, 0x181f ;  /* 0x00781f0006057f89 */ /* 0x01071800000e0000 */
[----:B---3--:R-:W-:Y:S05]  /*19610*/  @P0 BRA `(.L_x_622) ;  /* 0x0000000000240947 */ /* 0x008fea0003800000 */
[----:B------:R-:W-:Y:S02]  /*19620*/  ULDC UR4, c[0x0][0xac8] ;  /* 0x0002b20000047ab9 */ /* 0x000fe40000000800 */
[----:B------:R-:W-:Y:S02]  /*19630*/  ISETP.GE.AND P2, PT, R198, UR4, PT ;  /* 0x00000004c6007c0c */ /* 0x000fe4000bf46270 */
[----:B------:R-:W-:-:S11]  /*19640*/  ISETP.GE.AND P3, PT, R200, UR4, PT ;  /* 0x00000004c8007c0c */ /* 0x000fd6000bf66270 */
[-C--:B----4-:R-:W-:Y:S02]  /*19650*/  @!P2 LEA R6, P0, R198, R5.reuse, 0x1 ;  /* 0x00000005c606a211 */ /* 0x090fe400078008ff */
[----:B------:R-:W-:Y:S02]  /*19660*/  @!P3 LEA R4, P1, R200, R5, 0x1 ;  /* 0x00000005c804b211 */ /* 0x000fe400078208ff */
[-C--:B0-----:R-:W-:Y:S02]  /*19670*/  @!P2 LEA.HI.X R7, R198, R3.reuse, R14, 0x1, P0 ;  /* 0x00000003c607a211 */ /* 0x081fe400000f0c0e */
[----:B------:R-:W-:-:S03]  /*19680*/  @!P3 LEA.HI.X R5, R200, R3, R10, 0x1, P1 ;  /* 0x00000003c805b211 */ /* 0x000fc600008f0c0a */
[----:B------:R0:W-:Y:S04]  /*19690*/  @!P2 ST.E.128 desc[UR56][R6.64], RZ ;  /* 0x000000ff0600a985 */ /* 0x0001e8000c101d38 */
[----:B------:R0:W-:Y:S02]  /*196a0*/  @!P3 ST.E.128 desc[UR56][R4.64], RZ ;  /* 0x000000ff0400b985 */ /* 0x0001e4000c101d38 */
.L_x_622:
[----:B------:R-:W-:Y:S05]  /*196b0*/  BSYNC B0 ;  /* 0x0000000000007941 */ /* 0x000fea0003800000 */
.L_x_612:
[----:B------:R-:W-:Y:S02]  /*196c0*/  ULDC UR4, c[0x0][0xc3c] ;  /* 0x00030f0000047ab9 */ /* 0x000fe40000000800 */
[----:B--2---:R-:W-:-:S13]  /*196d0*/  ISETP.GE.AND P0, PT, R147, UR4, PT ;  /* 0x0000000493007c0c */ /* 0x004fda000bf06270 */
[----:B------:R-:W-:Y:S05]  /*196e0*/  @!P0 BRA `(.L_x_634) ;  /* 0xfffffe7c00a48947 */ /* 0x000fea000383ffff */
[----:B------:R-:W-:Y:S05]  /*196f0*/  BRA `(.L_x_422) ;  /* 0x0000007c00e47947 */ /* 0x000fea0003800000 */
.L_x_420:
[----:B------:R-:W-:-:S08]  /*19700*/  NOP ;  /* 0x0000000000007918 */ /* 0x000fd00000000000 */
[----:B0-----:R-:W0:-:S00]  /*19710*/  USETMAXREG.DEALLOC.CTAPOOL 0x18 ;  /* 0x00000018000079c8 */ /* 0x001e0000080e0500 */
[----:B0-----:R-:W2:Y:S01]  /*19720*/  LDL.LU R2, [R1+0x14] ;  /* 0x0000140001027983 */ /* 0x001ea20000300800 */
[----:B------:R-:W-:Y:S02]  /*19730*/  LOP3.LUT R0, R0, 0x3, RZ, 0xc0, !PT ;  /* 0x0000000300007812 */ /* 0x000fe400078ec0ff */
[----:B------:R-:W-:-:S04]  /*19740*/  MOV R7, RZ ;  /* 0x000000ff00077202 */ /* 0x000fc80000000f00 */
        /* <DEDUP_REMOVED lines=15> */
.L_x_635:
[----:B------:R-:W-:Y:S01]  /*19840*/  LOP3.LUT R0, R6, 0x1f, RZ, 0xc0, !PT ;  /* 0x0000001f06007812 */ /* 0x000fe200078ec0ff */
[----:B------:R-:W-:Y:S01]  /*19850*/  ULDC UR4, c[0x0][0xc3c] ;  /* 0x00030f0000047ab9 */ /* 0x000fe20000000800 */
[----:B------:R-:W-:Y:S01]  /*19860*/  IMAD.MOV.U32 R10, RZ, RZ, RZ ;  /* 0x000000ffff0a7224 */ /* 0x000fe200078e00ff */
[----:B------:R-:W1:Y:S01]  /*19870*/  S2UR UR6, SR_CTAID.X ;  /* 0x00000000000679c3 */ /* 0x000e620000002500 */
[----:B------:R-:W-:Y:S01]  /*19880*/  ISETP.NE.AND P0, PT, R0, 0x1f, PT ;  /* 0x0000001f0000780c */ /* 0x000fe20003f05270 */
[----:B------:R-:W-:-:S03]  /*19890*/  ULDC UR5, c[0x0][0xc38] ;  /* 0x00030e0000057ab9 */ /* 0x000fc60000000800 */
[----:B------:R-:W-:-:S13]  /*198a0*/  ISETP.GE.OR P1, PT, R0, UR4, !P0 ;  /* 0x0000000400007c0c */ /* 0x000fda000c726670 */
[----:B0-----:R-:W0:Y:S08]  /*198b0*/  @!P1 LDC.64 R2, c[0x0][0xc80] ;  /* 0x00032000ff029b82 */ /* 0x001e300000000a00 */
[----:B------:R-:W2:Y:S01]  /*198c0*/  @!P1 LDC.64 R4, c[0x0][0xc78] ;  /* 0x00031e00ff049b82 */ /* 0x000ea20000000a00 */
[----:B0-----:R-:W-:-:S05]  /*198d0*/  @!P1 IMAD.WIDE.U32 R2, R0, 0x4, R2 ;  /* 0x0000000400029825 */ /* 0x001fca00078e0002 */
[----:B------:R2:W3:Y:S02]  /*198e0*/  @!P1 LDG.E R7, desc[UR56][R2.64] ;  /* 0x0000003802079981 */ /* 0x0004e4000c1e1900 */
[----:B--2---:R-:W-:-:S05]  /*198f0*/  @!P1 IMAD.WIDE.U32 R2, R0, 0x4, R4 ;  /* 0x0000000400029825 */ /* 0x004fca00078e0004 */
        /* <DEDUP_REMOVED lines=15> */
[----:B0-----:R-:W-:-:S04]  /*199f0*/  SEL R9, R9, RZ, P3 ;  /* 0x000000ff09097207 */ /* 0x001fc80001800000 */
[----:B------:R-:W-:-:S05]  /*19a00*/  IADD3 R9, R8, R9, RZ ;  /* 0x0000000908097210 */ /* 0x000fca0007ffe0ff */
        /* <DEDUP_REMOVED lines=9> */
[----:B-1----:R-:W-:-:S13]  /*19aa0*/  ISETP.GT.AND P6, PT, R8, UR6, PT ;  /* 0x0000000608007c0c */ /* 0x002fda000bfc4270 */
[----:B------:R-:W-:Y:S05]  /*19ab0*/  @P6 BRA `(.L_x_637) ;  /* 0x0000000000a46947 */ /* 0x000fea0003800000 */
[----:B------:R-:W-:Y:S01]  /*19ac0*/  MOV R8, R11 ;  /* 0x0000000b00087202 */ /* 0x000fe20000000f00 */
[----:B------:R-:W-:Y:S01]  /*19ad0*/  UMOV UR4, URZ ;  /* 0x0000003f00047c82 */ /* 0x000fe20008000000 */
[----:B------:R-:W-:-:S05]  /*19ae0*/  ULDC UR5, c[0x0][0xc38] ;  /* 0x00030e0000057ab9 */ /* 0x000fca0000000800 */
.L_x_639:
        /* <DEDUP_REMOVED lines=12> */
[----:B------:R-:W-:Y:S01]  /*19bb0*/  MOV R10, RZ ;  /* 0x000000ff000a7202 */ /* 0x000fe20000000f00 */
[----:B0-----:R-:W-:-:S05]  /*19bc0*/  @!P6 IMAD.WIDE R2, R9, 0x4, R2 ;  /* 0x000000040902e825 */ /* 0x001fca00078e0202 */
[----:B------:R1:W2:Y:S02]  /*19bd0*/  @!P6 LDG.E R7, desc[UR56][R2.64] ;  /* 0x000000380207e981 */ /* 0x0002a4000c1e1900 */
[----:B-1----:R-:W-:-:S05]  /*19be0*/  @!P6 IMAD.WIDE R2, R9, 0x4, R4 ;  /* 0x000000040902e825 */ /* 0x002fca00078e0204 */
        /* <DEDUP_REMOVED lines=22> */
.L_x_637:
        /* <DEDUP_REMOVED lines=14> */
[----:B0-----:R-:W-:-:S06]  /*19e30*/  IADD3 R3, R13, 0xffffffe, RZ ;  /* 0x0ffffffe0d037810 */ /* 0x001fcc0007ffe0ff */
[----:B------:R-:W0:Y:S02]  /*19e40*/  F2I.FTZ.U32.TRUNC.NTZ R3, R3 ;  /* 0x0000000300037305 */ /* 0x000e24000021f000 */
[----:B0-----:R-:W-:Y:S01]  /*19e50*/  IMAD.MOV R16, RZ, RZ, -R3 ;  /* 0x000000ffff107224 */ /* 0x001fe200078e0a03 */
[----:B------:R-:W-:Y:S06]  /*19e60*/  @!P0 BRA `(.L_x_640) ;  /* 0x0000000000088947 */ /* 0x000fec0003800000 */
[----:B------:R-:W-:-:S05]  /*19e70*/  VIADD R13, R4, 0xffffffff ;  /* 0xffffffff040d7836 */ /* 0x000fca0000000000 */
[----:B------:R0:W1:Y:S02]  /*19e80*/  SHFL.IDX PT, R14, R2, R13, 0x1f ;  /* 0x00001f0d020e7589 */ /* 0x00006400000e0000 */
.L_x_640:
[----:B-1----:R-:W-:Y:S01]  /*19e90*/  IMAD R10, R14, UR5, R11 ;  /* 0x000000050e0a7c24 */ /* 0x002fe2000f8e020b */
[----:B0-----:R-:W-:Y:S01]  /*19ea0*/  MOV R2, RZ ;  /* 0x000000ff00027202 */ /* 0x001fe20000000f00 */
[----:B------:R-:W-:Y:S01]  /*19eb0*/  IMAD R11, R16, R5, RZ ;  /* 0x00000005100b7224 */ /* 0x000fe200078e02ff */
[----:B------:R-:W0:Y:S02]  /*19ec0*/  MUFU.RCP R12, R12 ;  /* 0x0000000c000c7308 */ /* 0x000e240000001000 */
[----:B------:R1:W-:Y:S01]  /*19ed0*/  STL [R1], R10 ;  /* 0x0000000a01007387 */ /* 0x0003e20000100800 */
[----:B------:R-:W-:Y:S01]  /*19ee0*/  IMAD.HI.U32 R2, R3, R11, R2 ;  /* 0x0000000b03027227 */ /* 0x000fe200078e0002 */
[----:B------:R-:W-:-:S05]  /*19ef0*/  IABS R11, R7 ;  /* 0x00000007000b7213 */ /* 0x000fca0000000000 */
[----:B------:R-:W-:Y:S01]  /*19f00*/  IMAD.MOV R14, RZ, RZ, -R11 ;  /* 0x000000ffff0e7224 */ /* 0x000fe200078e0a0b */
[----:B-1----:R-:W-:-:S04]  /*19f10*/  IADD3 R10, -R10, UR6, RZ ;  /* 0x000000060a0a7c10 */ /* 0x002fc8000fffe1ff */
[----:B------:R-:W-:-:S05]  /*19f20*/  IABS R3, R10 ;  /* 0x0000000a00037213 */ /* 0x000fca0000000000 */
[----:B------:R-:W-:-:S04]  /*19f30*/  IMAD.HI.U32 R11, R2, R3, RZ ;  /* 0x00000003020b7227 */ /* 0x000fc800078e00ff */
[----:B------:R-:W-:Y:S02]  /*19f40*/  IMAD R2, R11, R14, R3 ;  /* 0x0000000e0b027224 */ /* 0x000fe400078e0203 */
[----:B0-----:R-:W-:-:S03]  /*19f50*/  VIADD R3, R12, 0xffffffe ;  /* 0x0ffffffe0c037836 */ /* 0x001fc60000000000 */
[----:B------:R-:W-:-:S03]  /*19f60*/  ISETP.GT.U32.AND P1, PT, R5, R2, PT ;  /* 0x000000020500720c */ /* 0x000fc60003f24070 */
[----:B------:R-:W0:Y:S10]  /*19f70*/  F2I.FTZ.U32.TRUNC.NTZ R3, R3 ;  /* 0x0000000300037305 */ /* 0x000e34000021f000 */
[----:B------:R-:W-:-:S02]  /*19f80*/  @!P1 IMAD.IADD R2, R2, 0x1, -R5 ;  /* 0x0000000102029824 */ /* 0x000fc400078e0a05 */
[----:B------:R-:W-:Y:S01]  /*19f90*/  @!P1 VIADD R11, R11, 0x1 ;  /* 0x000000010b0b9836 */ /* 0x000fe20000000000 */
[----:B------:R-:W-:Y:S02]  /*19fa0*/  ISETP.NE.AND P1, PT, R7, RZ, PT ;  /* 0x000000ff0700720c */ /* 0x000fe40003f25270 */
[----:B------:R-:W-:Y:S01]  /*19fb0*/  ISETP.GE.U32.AND P0, PT, R2, R5, PT ;  /* 0x000000050200720c */ /* 0x000fe20003f06070 */
[----:B------:R-:W-:Y:S01]  /*19fc0*/  IMAD.MOV.U32 R2, RZ, RZ, RZ ;  /* 0x000000ffff027224 */ /* 0x000fe200078e00ff */
[----:B0-----:R-:W-:-:S05]  /*19fd0*/  IADD3 R5, RZ, -R3, RZ ;  /* 0x80000003ff057210 */ /* 0x001fca0007ffe0ff */
[----:B------:R-:W-:-:S04]  /*19fe0*/  IMAD R5, R5, R8, RZ ;  /* 0x0000000805057224 */ /* 0x000fc800078e02ff */
[----:B------:R-:W-:Y:S01]  /*19ff0*/  IMAD.HI.U32 R5, R3, R5, R2 ;  /* 0x0000000503057227 */ /* 0x000fe200078e0002 */
[----:B------:R-:W-:Y:S02]  /*1a000*/  LOP3.LUT R2, R10, R7, RZ, 0x3c, !PT ;  /* 0x000000070a027212 */ /* 0x000fe400078e3cff */
[----:B------:R-:W-:Y:S01]  /*1a010*/  IABS R3, R9 ;  /* 0x0000000900037213 */ /* 0x000fe20000000000 */
[----:B------:R-:W-:Y:S01]  /*1a020*/  @P0 VIADD R11, R11, 0x1 ;  /* 0x000000010b0b0836 */ /* 0x000fe20000000000 */
[----:B------:R-:W-:-:S03]  /*1a030*/  ISETP.GE.AND P2, PT, R2, RZ, PT ;  /* 0x000000ff0200720c */ /* 0x000fc60003f46270 */
[----:B------:R-:W-:-:S10]  /*1a040*/  IMAD.MOV R3, RZ, RZ, -R3 ;  /* 0x000000ffff037224 */ /* 0x000fd400078e0a03 */
[----:B------:R-:W-:Y:S02]  /*1a050*/  @!P2 IADD3 R11, -R11, RZ, RZ ;  /* 0x000000ff0b0ba210 */ /* 0x000fe40007ffe1ff */
[----:B------:R-:W-:-:S04]  /*1a060*/  @!P1 LOP3.LUT R11, RZ, R7, RZ, 0x33, !PT ;  /* 0x00000007ff0b9212 */ /* 0x000fc800078e33ff */
[-C--:B------:R-:W-:Y:S01]  /*1a070*/  IABS R2, R11.reuse ;  /* 0x0000000b00027213 */ /* 0x080fe20000000000 */
[----:B------:R-:W-:-:S04]  /*1a080*/  IMAD R7, R7, R11, RZ ;  /* 0x0000000b07077224 */ /* 0x000fc800078e02ff */
[----:B------:R-:W-:-:S04]  /*1a090*/  IMAD.HI.U32 R5, R5, R2, RZ ;  /* 0x0000000205057227 */ /* 0x000fc800078e00ff */
[----:B------:R-:W-:Y:S01]  /*1a0a0*/  IMAD R3, R5, R3, R2 ;  /* 0x0000000305037224 */ /* 0x000fe200078e0202 */
[----:B------:R-:W-:-:S04]  /*1a0b0*/  LOP3.LUT R2, R11, R9, RZ, 0x3c, !PT ;  /* 0x000000090b027212 */ /* 0x000fc800078e3cff */
[----:B------:R-:W-:Y:S02]  /*1a0c0*/  ISETP.GT.U32.AND P1, PT, R8, R3, PT ;  /* 0x000000030800720c */ /* 0x000fe40003f24070 */
[----:B------:R-:W-:-:S11]  /*1a0d0*/  ISETP.GE.AND P2, PT, R2, RZ, PT ;  /* 0x000000ff0200720c */ /* 0x000fd60003f46270 */
[----:B------:R-:W-:Y:S02]  /*1a0e0*/  @!P1 IMAD.IADD R3, R3, 0x1, -R8 ;  /* 0x0000000103039824 */ /* 0x000fe400078e0a08 */
[----:B------:R-:W-:Y:S01]  /*1a0f0*/  @!P1 VIADD R5, R5, 0x1 ;  /* 0x0000000105059836 */ /* 0x000fe20000000000 */
[----:B------:R-:W-:Y:S02]  /*1a100*/  ISETP.NE.AND P1, PT, R9, RZ, PT ;  /* 0x000000ff0900720c */ /* 0x000fe40003f25270 */
[----:B------:R-:W-:-:S13]  /*1a110*/  ISETP.GE.U32.AND P0, PT, R3, R8, PT ;  /* 0x000000080300720c */ /* 0x000fda0003f06070 */
[----:B------:R-:W-:-:S05]  /*1a120*/  @P0 IADD3 R5, R5, 0x1, RZ ;  /* 0x0000000105050810 */ /* 0x000fca0007ffe0ff */
[----:B------:R-:W-:Y:S01]  /*1a130*/  @!P2 IMAD.MOV R5, RZ, RZ, -R5 ;  /* 0x000000ffff05a224 */ /* 0x000fe200078e0a05 */
[----:B------:R-:W-:-:S05]  /*1a140*/  @!P1 LOP3.LUT R5, RZ, R9, RZ, 0x33, !PT ;  /* 0x00000009ff059212 */ /* 0x000fca00078e33ff */
[----:B------:R-:W-:-:S04]  /*1a150*/  IMAD.MOV R2, RZ, RZ, -R5 ;  /* 0x000000ffff027224 */ /* 0x000fc800078e0a05 */
[C---:B------:R-:W-:Y:S01]  /*1a160*/  IMAD R11, R9.reuse, R2, R11 ;  /* 0x00000002090b7224 */ /* 0x040fe200078e020b */
[----:B------:R-:W-:Y:S01]  /*1a170*/  LEA R2, R9, R5, 0x18 ;  /* 0x0000000509027211 */ /* 0x000fe200078ec0ff */
[----:B------:R-:W-:-:S04]  /*1a180*/  IMAD.IADD R5, R10, 0x1, -R7 ;  /* 0x000000010a057824 */ /* 0x000fc800078e0a07 */
[----:B------:R-:W-:Y:S01]  /*1a190*/  IMAD R3, R11, 0x10000, R2 ;  /* 0x000100000b037824 */ /* 0x000fe200078e0202 */
[----:B------:R-:W-:Y:S01]  /*1a1a0*/  IADD3 R2, R4, UR4, RZ ;  /* 0x0000000404027c10 */ /* 0x000fe2000fffe0ff */
[----:B------:R1:W-:Y:S04]  /*1a1b0*/  STL [R1+0x4], R5 ;  /* 0x0000040501007387 */ /* 0x0003e80000100800 */
[----:B------:R1:W-:Y:S04]  /*1a1c0*/  STL [R1+0xc], R2 ;  /* 0x00000c0201007387 */ /* 0x0003e80000100800 */
[----:B------:R1:W-:Y:S01]  /*1a1d0*/  STL [R1+0x8], R3 ;  /* 0x0000080301007387 */ /* 0x0003e20000100800 */
[----:B------:R-:W-:Y:S05]  /*1a1e0*/  BRA `(.L_x_641) ;  /* 0x0000000000107947 */ /* 0x000fea0003800000 */
.L_x_638:
[----:B------:R-:W-:Y:S01]  /*1a1f0*/  IMAD.U32 R2, RZ, RZ, UR6 ;  /* 0x00000006ff027e24 */ /* 0x000fe2000f8e00ff */
[----:B------:R0:W-:Y:S04]  /*1a200*/  STL [R1+0x4], RZ ;  /* 0x000004ff01007387 */ /* 0x0001e80000100800 */
[----:B------:R0:W-:Y:S04]  /*1a210*/  STL [R1+0x8], RZ ;  /* 0x000008ff01007387 */ /* 0x0001e80000100800 */
[----:B------:R0:W-:Y:S02]  /*1a220*/  STL [R1], R2 ;  /* 0x0000000201007387 */ /* 0x0001e40000100800 */
.L_x_641:
[----:B------:R-:W2:Y:S04]  /*1a230*/  LDL R8, [R1] ;  /* 0x0000000001087983 */ /* 0x000ea80000100800 */
[----:B------:R-:W2:Y:S04]  /*1a240*/  LDL R9, [R1+0x4] ;  /* 0x0000040001097983 */ /* 0x000ea80000100800 */
[----:B------:R-:W2:Y:S04]  /*1a250*/  LDL R10, [R1+0x8] ;  /* 0x00000800010a7983 */ /* 0x000ea80000100800 */
[----:B------:R-:W2:Y:S01]  /*1a260*/  LDL R11, [R1+0xc] ;  /* 0x00000c00010b7983 */ /* 0x000ea20000100800 */
[----:B------:R-:W-:-:S13]  /*1a270*/  ISETP.NE.AND P0, PT, R0, RZ, PT ;  /* 0x000000ff0000720c */ /* 0x000fda0003f05270 */
[----:B-1----:R-:W1:Y:S01]  /*1a280*/  @!P0 S2R R3, SR_CgaCtaId ;  /* 0x0000000000038919 */ /* 0x002e620000008800 */
[----:B------:R-:W-:-:S04]  /*1a290*/  @!P0 MOV R0, 0x400 ;  /* 0x0000040000008802 */ /* 0x000fc80000000f00 */
[----:B-1----:R-:W-:-:S05]  /*1a2a0*/  @!P0 LEA R0, R3, R0, 0x18 ;  /* 0x0000000003008211 */ /* 0x002fca00078ec0ff */
[----:B--2---:R2:W-:Y:S01]  /*1a2b0*/  @!P0 STS.128 [R0+0x348d0], R8 ;  /* 0x0348d00800008388 */ /* 0x0045e20000000c00 */
[----:B------:R-:W-:Y:S06]  /*1a2c0*/  BAR.ARV 0x5, 0x180 ;  /* 0x0146000000007b1d */ /* 0x000fec0000002000 */
.L_x_636:
[----:B--2---:R-:W2:Y:S01]  /*1a2d0*/  LDL R0, [R1+0xc] ;  /* 0x00000c0001007983 */ /* 0x004ea20000100800 */
[----:B------:R-:W-:Y:S01]  /*1a2e0*/  ULDC UR4, c[0x0][0xc3c] ;  /* 0x00030f0000047ab9 */ /* 0x000fe20000000800 */
[----:B------:R-:W-:Y:S02]  /*1a2f0*/  MOV R19, RZ ;  /* 0x000000ff00137202 */ /* 0x000fe40000000f00 */
[----:B--2---:R-:W-:Y:S01]  /*1a300*/  ISETP.GE.AND P0, PT, R0, UR4, PT ;  /* 0x0000000400007c0c */ /* 0x004fe2000bf06270 */
[----:B------:R-:W-:-:S05]  /*1a310*/  IMAD.MOV.U32 R0, RZ, RZ, 0x1 ;  /* 0x00000001ff007424 */ /* 0x000fca00078e00ff */
[----:B------:R2:W-:Y:S04]  /*1a320*/  STL [R1+0x1c], R0 ;  /* 0x00001c0001007387 */ /* 0x0005e80000100800 */
[----:B------:R2:W-:Y:S03]  /*1a330*/  STL [R1+0x64], RZ ;  /* 0x000064ff01007387 */ /* 0x0005e60000100800 */
[----:B------:R-:W-:Y:S05]  /*1a340*/  @P0 BRA `(.L_x_642) ;  /* 0x0000006c00e80947 */ /* 0x000fea0003800000 */
[----:B------:R-:W3:Y:S01]  /*1a350*/  S2UR UR5, SR_CgaCtaId ;  /* 0x00000000000579c3 */ /* 0x000ee20000008800 */
[C---:B--2---:R-:W-:Y:S01]  /*1a360*/  IMAD.SHL.U32 R0, R6.reuse, 0x8, RZ ;  /* 0x0000000806007824 */ /* 0x044fe200078e00ff */
[----:B------:R-:W-:Y:S01]  /*1a370*/  LOP3.LUT R4, R6, 0x7f, RZ, 0xc0, !PT ;  /* 0x0000007f06047812 */ /* 0x000fe200078ec0ff */
[----:B------:R-:W-:Y:S01]  /*1a380*/  UMOV UR4, 0x400 ;  /* 0x0000040000047882 */ /* 0x000fe20000000000 */
[----:B------:R-:W-:Y:S01]  /*1a390*/  BSSY B8, `(.L_x_642) ;  /* 0x00006f5000087945 */ /* 0x000fe20003800000 */
[----:B------:R-:W-:Y:S01]  /*1a3a0*/  IMAD.MOV.U32 R19, RZ, RZ, RZ ;  /* 0x000000ffff137224 */ /* 0x000fe200078e00ff */
[----:B------:R-:W-:Y:S01]  /*1a3b0*/  LOP3.LUT R3, R0, 0x1f8, RZ, 0xc0, !PT ;  /* 0x000001f800037812 */ /* 0x000fe200078ec0ff */
[----:B0-----:R-:W-:Y:S01]  /*1a3c0*/  IMAD.SHL.U32 R2, R4, 0x8, RZ ;  /* 0x0000000804027824 */ /* 0x001fe200078e00ff */
[----:B------:R-:W-:Y:S01]  /*1a3d0*/  LOP3.LUT R0, R0, 0x38, RZ, 0xc0, !PT ;  /* 0x0000003800007812 */ /* 0x000fe200078ec0ff */
[----:B------:R-:W-:Y:S01]  /*1a3e0*/  ULDC.64 UR36, c[0x0][0x198] ;  /* 0x0000660000247ab9 */ /* 0x000fe20000000a00 */
[----:B------:R-:W-:Y:S01]  /*1a3f0*/  LOP3.LUT R3, R3, 0x38, R6, 0x78, !PT ;  /* 0x0000003803037812 */ /* 0x000fe200078e7806 */
[----:B------:R-:W-:Y:S01]  /*1a400*/  ULDC UR38, c[0x0][0xc] ;  /* 0x0000030000267ab9 */ /* 0x000fe20000000800 */
[----:B------:R-:W-:-:S02]  /*1a410*/  SHF.L.U32 R6, R6, 0x4, RZ ;  /* 0x0000000406067819 */ /* 0x000fc400000006ff */
[----:B------:R-:W-:Y:S02]  /*1a420*/  LOP3.LUT R3, R3, 0x200, R2, 0xf8, !PT ;  /* 0x0000020003037812 */ /* 0x000fe400078ef802 */
[----:B------:R-:W-:-:S04]  /*1a430*/  SHF.R.U32.HI R2, RZ, 0x3, R4 ;  /* 0x00000003ff027819 */ /* 0x000fc80000011604 */
[----:B------:R-:W-:Y:S02]  /*1a440*/  LOP3.LUT R4, R2, 0x70, R6, 0xf8, !PT ;  /* 0x0000007002047812 */ /* 0x000fe400078ef806 */
[----:B------:R-:W-:Y:S01]  /*1a450*/  MOV R2, 0x1 ;  /* 0x0000000100027802 */ /* 0x000fe20000000f00 */
[----:B---3--:R-:W-:-:S06]  /*1a460*/  ULEA UR4, UR5, UR4, 0x18 ;  /* 0x0000000405047291 */ /* 0x008fcc000f8ec03f */
[----:B------:R-:W-:-:S04]  /*1a470*/  IMAD.U32 R18, RZ, RZ, UR4 ;  /* 0x00000004ff127e24 */ /* 0x000fc8000f8e00ff */
[----:B------:R-:W-:-:S05]  /*1a480*/  IMAD R3, R3, 0x2, R18 ;  /* 0x0000000203037824 */ /* 0x000fca00078e0212 */
[----:B------:R0:W-:Y:S04]  /*1a490*/  STL [R1+0x2c], R3 ;  /* 0x00002c0301007387 */ /* 0x0001e80000100800 */
[----:B------:R-:W-:Y:S04]  /*1a4a0*/  STL [R1+0x64], RZ ;  /* 0x000064ff01007387 */ /* 0x000fe80000100800 */
[----:B------:R2:W-:Y:S01]  /*1a4b0*/  STL [R1+0x24], R2 ;  /* 0x0000240201007387 */ /* 0x0005e20000100800 */
[----:B0-----:R-:W-:-:S03]  /*1a4c0*/  IMAD.MOV.U32 R3, RZ, RZ, 0x1 ;  /* 0x00000001ff037424 */ /* 0x001fc600078e00ff */
[----:B------:R0:W-:Y:S04]  /*1a4d0*/  STL [R1+0x10], RZ ;  /* 0x000010ff01007387 */ /* 0x0001e80000100800 */
[----:B------:R0:W-:Y:S01]  /*1a4e0*/  STL [R1+0x1c], R3 ;  /* 0x00001c0301007387 */ /* 0x0001e20000100800 */
[C---:B--2---:R-:W-:Y:S02]  /*1a4f0*/  LOP3.LUT R2, R0.reuse, 0x40, RZ, 0xfc, !PT ;  /* 0x0000004000027812 */ /* 0x044fe400078efcff */
[----:B------:R-:W-:-:S07]  /*1a500*/  LOP3.LUT R0, R0, 0x80, RZ, 0xfc, !PT ;  /* 0x0000008000007812 */ /* 0x000fce00078efcff */
.L_x_784:
[----:B------:R-:W2:Y:S01]  /*1a510*/  LDL R0, [R1+0xc] ;  /* 0x00000c0001007983 */ /* 0x000ea20000100800 */
[----:B0-----:R-:W2:Y:S01]  /*1a520*/  LDC.64 R2, c[0x0][0xc88] ;  /* 0x00032200ff027b82 */ /* 0x001ea20000000a00 */
[----:B------:R-:W-:Y:S05]  /*1a530*/  YIELD ;  /* 0x0000000000007946 */ /* 0x000fea0003800000 */
[----:B------:R-:W-:Y:S01]  /*1a540*/  ULDC.64 UR4, c[0x0][0xa28] ;  /* 0x00028a0000047ab9 */ /* 0x000fe20000000a00 */
[----:B-1----:R-:W-:Y:S01]  /*1a550*/  IMAD.MOV.U32 R8, RZ, RZ, RZ ;  /* 0x000000ffff087224 */ /* 0x002fe200078e00ff */
[----:B------:R-:W-:Y:S01]  /*1a560*/  ISETP.NE.U32.AND P0, PT, RZ, UR4, PT ;  /* 0x00000004ff007c0c */ /* 0x000fe2000bf05070 */
[----:B------:R-:W-:Y:S01]  /*1a570*/  ULDC.64 UR10, c[0x0][0xa18] ;  /* 0x00028600000a7ab9 */ /* 0x000fe20000000a00 */
[----:B------:R-:W-:Y:S01]  /*1a580*/  ULDC.64 UR8, c[0x0][0xa10] ;  /* 0x0002840000087ab9 */ /* 0x000fe20000000a00 */
[----:B------:R-:W-:Y:S01]  /*1a590*/  ULDC.64 UR6, c[0x0][0xa08] ;  /* 0x0002820000067ab9 */ /* 0x000fe20000000a00 */
[----:B--2---:R-:W-:-:S05]  /*1a5a0*/  IMAD.WIDE R2, R0, 0x4, R2 ;  /* 0x0000000400027825 */ /* 0x004fca00078e0202 */
[----:B------:R-:W2:Y:S01]  /*1a5b0*/  LDG.E R15, desc[UR56][R2.64] ;  /* 0x00000038020f7981 */ /* 0x000ea2000c1e1900 */
[----:B------:R-:W-:Y:S02]  /*1a5c0*/  ISETP.NE.AND.EX P0, PT, RZ, UR5, PT, P0 ;  /* 0x00000005ff007c0c */ /* 0x000fe4000bf05300 */
[----:B------:R-:W-:Y:S02]  /*1a5d0*/  MOV R0, RZ ;  /* 0x000000ff00007202 */ /* 0x000fe40000000f00 */
[----:B--2---:R-:W-:Y:S01]  /*1a5e0*/  SHF.R.S32.HI R4, RZ, 0x1f, R15 ;  /* 0x0000001fff047819 */ /* 0x004fe2000001140f */
[----:B------:R-:W-:-:S08]  /*1a5f0*/  IMAD.SHL.U32 R14, R15, 0x4, RZ ;  /* 0x000000040f0e7824 */ /* 0x000fd000078e00ff */
[C---:B------:R-:W-:Y:S01]  /*1a600*/  @P0 LEA R2, P1, R15.reuse, UR4, 0x2 ;  /* 0x000000040f020c11 */ /* 0x040fe2000f8210ff */
[----:B------:R-:W-:Y:S03]  /*1a610*/  STL [R1+0x34], R15 ;  /* 0x0000340f01007387 */ /* 0x000fe60000100800 */
[C-C-:B------:R-:W-:Y:S01]  /*1a620*/  @P0 LEA.HI.X R3, R15.reuse, UR5, R4.reuse, 0x2, P1 ;  /* 0x000000050f030c11 */ /* 0x140fe200088f1404 */
[----:B------:R-:W-:Y:S01]  /*1a630*/  ULDC.64 UR4, c[0x0][0xa00] ;  /* 0x0002800000047ab9 */ /* 0x000fe20000000a00 */
[----:B------:R-:W-:Y:S01]  /*1a640*/  SHF.L.U64.HI R13, R15, 0x2, R4 ;  /* 0x000000020f0d7819 */ /* 0x000fe20000010204 */
[----:B------:R0:W-:Y:S01]  /*1a650*/  STL [R1+0x58], R4 ;  /* 0x0000580401007387 */ /* 0x0001e20000100800 */
[----:B------:R-:W-:-:S03]  /*1a660*/  ISETP.NE.U32.AND P1, PT, RZ, UR4, PT ;  /* 0x00000004ff007c0c */ /* 0x000fc6000bf25070 */
[----:B------:R1:W5:Y:S01]  /*1a670*/  @P0 LDG.E R0, desc[UR56][R2.64] ;  /* 0x0000003802000981 */ /* 0x000362000c1e1900 */
[----:B------:R-:W-:Y:S02]  /*1a680*/  ISETP.NE.AND.EX P1, PT, RZ, UR5, PT, P1 ;  /* 0x00000005ff007c0c */ /* 0x000fe4000bf25310 */
[----:B------:R-:W-:Y:S02]  /*1a690*/  CS2R R10, SRZ ;  /* 0x00000000000a7805 */ /* 0x000fe4000001ff00 */
[----:B------:R-:W-:Y:S01]  /*1a6a0*/  ISETP.NE.U32.AND P3, PT, RZ, UR10, PT ;  /* 0x0000000aff007c0c */ /* 0x000fe2000bf65070 */
[----:B------:R-:W-:Y:S01]  /*1a6b0*/  STL [R1+0x28], R14 ;  /* 0x0000280e01007387 */ /* 0x000fe20000100800 */
[----:B------:R-:W-:Y:S02]  /*1a6c0*/  ISETP.NE.U32.AND P0, PT, RZ, UR6, PT ;  /* 0x00000006ff007c0c */ /* 0x000fe4000bf05070 */
[----:B------:R-:W-:Y:S01]  /*1a6d0*/  ISETP.NE.U32.AND P2, PT, RZ, UR8, PT ;  /* 0x00000008ff007c0c */ /* 0x000fe2000bf45070 */
[----:B------:R-:W-:Y:S01]  /*1a6e0*/  STL [R1+0x38], R13 ;  /* 0x0000380d01007387 */ /* 0x000fe20000100800 */
[----:B------:R-:W-:-:S02]  /*1a6f0*/  IADD3 R6, P5, R14, UR6, RZ ;  /* 0x000000060e067c10 */ /* 0x000fc4000ffbe0ff */
[C---:B-1----:R-:W-:Y:S02]  /*1a700*/  IADD3 R2, P4, R14.reuse, UR4, RZ ;  /* 0x000000040e027c10 */ /* 0x042fe4000ff9e0ff */
[----:B------:R-:W-:Y:S02]  /*1a710*/  ISETP.NE.AND.EX P3, PT, RZ, UR11, PT, P3 ;  /* 0x0000000bff007c0c */ /* 0x000fe4000bf65330 */
[C---:B------:R-:W-:Y:S02]  /*1a720*/  IADD3.X R3, R13.reuse, UR5, RZ, P4, !PT ;  /* 0x000000050d037c10 */ /* 0x040fe4000a7fe4ff */
[----:B0-----:R-:W-:Y:S02]  /*1a730*/  IADD3 R4, P4, R14, UR8, RZ ;  /* 0x000000080e047c10 */ /* 0x001fe4000ff9e0ff */
[----:B------:R-:W-:Y:S01]  /*1a740*/  ISETP.NE.AND.EX P0, PT, RZ, UR7, PT, P0 ;  /* 0x00000007ff007c0c */ /* 0x000fe2000bf05300 */
[----:B------:R-:W2:Y:S01]  /*1a750*/  @P1 LDG.E R8, desc[UR56][R2.64] ;  /* 0x0000003802081981 */ /* 0x000ea2000c1e1900 */
[----:B------:R-:W-:Y:S01]  /*1a760*/  IADD3.X R5, R13, UR9, RZ, P4, !PT ;  /* 0x000000090d057c10 */ /* 0x000fe2000a7fe4ff */
[----:B------:R-:W-:Y:S01]  /*1a770*/  ULDC UR4, c[0x0][0x288] ;  /* 0x0000a20000047ab9 */ /* 0x000fe20000000800 */
[----:B------:R-:W-:-:S02]  /*1a780*/  ISETP.NE.AND.EX P2, PT, RZ, UR9, PT, P2 ;  /* 0x00000009ff007c0c */ /* 0x000fc4000bf45320 */
[----:B------:R-:W-:Y:S01]  /*1a790*/  MOV R12, UR4 ;  /* 0x00000004000c7c02 */ /* 0x000fe20008000f00 */
[----:B------:R-:W-:Y:S01]  /*1a7a0*/  ULDC.64 UR4, c[0x0][0x418] ;  /* 0x0001060000047ab9 */ /* 0x000fe20000000a00 */
[----:B------:R-:W-:-:S05]  /*1a7b0*/  IADD3.X R7, R13, UR7, RZ, P5, !PT ;  /* 0x000000070d077c10 */ /* 0x000fca000affe4ff */
[----:B------:R-:W5:Y:S04]  /*1a7c0*/  @P0 LDG.E R11, desc[UR56][R6.64] ;  /* 0x00000038060b0981 */ /* 0x000f68000c1e1900 */
        /* <DEDUP_REMOVED lines=10> */
[----:B------:R-:W-:-:S03]  /*1a870*/  UIMAD UR4, UR4, UR5, URZ ;  /* 0x00000005040472a4 */ /* 0x000fc6000f8e023f */
[----:B------:R-:W-:Y:S02]  /*1a880*/  ULDC UR5, c[0x0][0x348] ;  /* 0x0000d20000057ab9 */ /* 0x000fe40000000800 */
[----:B0-----:R-:W-:Y:S02]  /*1a890*/  IMAD.U32 R9, RZ, RZ, UR5 ;  /* 0x00000005ff097e24 */ /* 0x001fe4000f8e00ff */
[----:B------:R-:W-:Y:S01]  /*1a8a0*/  IMAD.U32 R8, RZ, RZ, UR4 ;  /* 0x00000004ff087e24 */ /* 0x000fe2000f8e00ff */
[----:B--2---:R0:W-:Y:S01]  /*1a8b0*/  STL [R1+0x5c], R12 ;  /* 0x00005c0c01007387 */ /* 0x0041e20000100800 */
[----:B------:R-:W-:Y:S05]  /*1a8c0*/  @P3 BRA `(.L_x_643) ;  /* 0x0000000000143947 */ /* 0x000fea0003800000 */
[----:B------:R-:W-:Y:S05]  /*1a8d0*/  @!P1 BRA `(.L_x_643) ;  /* 0x0000000000109947 */ /* 0x000fea0003800000 */
[----:B0-----:R-:W2:Y:S04]  /*1a8e0*/  LDG.E R12, desc[UR56][R2.64] ;  /* 0x00000038020c7981 */ /* 0x001ea8000c1e1900 */
[----:B------:R-:W2:Y:S02]  /*1a8f0*/  LDG.E R2, desc[UR56][R2.64+0x4] ;  /* 0x0000043802027981 */ /* 0x000ea4000c1e1900 */
[----:B--2---:R-:W-:-:S05]  /*1a900*/  IADD3 R2, -R12, R2, RZ ;  /* 0x000000020c027210 */ /* 0x004fca0007ffe1ff */
[----:B------:R1:W-:Y:S02]  /*1a910*/  STL [R1+0x5c], R2 ;  /* 0x00005c0201007387 */ /* 0x0003e40000100800 */
.L_x_643:
[----:B------:R-:W2:Y:S01]  /*1a920*/  LDL.LU R3, [R1+0x8] ;  /* 0x0000080001037983 */ /* 0x000ea20000300800 */
[----:B0-----:R-:W-:Y:S01]  /*1a930*/  IMAD.MOV.U32 R12, RZ, RZ, R15 ;  /* 0x000000ffff0c7224 */ /* 0x001fe200078e000f */
[----:B------:R-:W-:Y:S02]  /*1a940*/  ULDC.64 UR4, c[0x0][0xa20] ;  /* 0x0002880000047ab9 */ /* 0x000fe40000000a00 */
[----:B------:R-:W-:Y:S02]  /*1a950*/  ISETP.NE.U32.AND P1, PT, RZ, UR4, PT ;  /* 0x00000004ff007c0c */ /* 0x000fe4000bf25070 */
[----:B------:R0:W-:Y:S02]  /*1a960*/  STL [R1+0x18], R12 ;  /* 0x0000180c01007387 */ /* 0x0001e40000100800 */
[----:B------:R-:W-:Y:S02]  /*1a970*/  ISETP.NE.AND.EX P1, PT, RZ, UR5, PT, P1 ;  /* 0x00000005ff007c0c */ /* 0x000fe4000bf25310 */
[----:B--2---:R-:W-:-:S02]  /*1a980*/  LOP3.LUT R17, R3, 0xff000000, RZ, 0xc0, !PT ;  /* 0xff00000003117812 */ /* 0x004fc400078ec0ff */
[C---:B-1----:R-:W-:Y:S02]  /*1a990*/  LOP3.LUT R2, R3.reuse, 0xff0000, RZ, 0xc0, !PT ;  /* 0x00ff000003027812 */ /* 0x042fe400078ec0ff */
[----:B------:R-:W-:Y:S02]  /*1a9a0*/  SHF.R.U32.HI R17, RZ, 0x8, R17 ;  /* 0x00000008ff117819 */ /* 0x000fe40000011611 */
[----:B------:R-:W-:Y:S02]  /*1a9b0*/  LOP3.LUT R16, R3, 0xffff, RZ, 0xc0, !PT ;  /* 0x0000ffff03107812 */ /* 0x000fe400078ec0ff */
[----:B------:R-:W-:Y:S01]  /*1a9c0*/  LEA.HI R17, R2, R17, RZ, 0x10 ;  /* 0x0000001102117211 */ /* 0x000fe200078f80ff */
[----:B-----5:R-:W-:-:S05]  /*1a9d0*/  IMAD.IADD R2, R11, 0x1, R0 ;  /* 0x000000010b027824 */ /* 0x020fca00078e0200 */
[----:B------:R0:W-:Y:S01]  /*1a9e0*/  STL [R1+0x20], R2 ;  /* 0x0000200201007387 */ /* 0x0001e20000100800 */
[----:B------:R-:W-:Y:S05]  /*1a9f0*/  @!P1 BRA `(.L_x_644) ;  /* 0x0000000000109947 */ /* 0x000fea0003800000 */
[----:B0-----:R-:W-:-:S04]  /*1aa00*/  IADD3 R2, P0, R14, UR4, RZ ;  /* 0x000000040e027c10 */ /* 0x001fc8000ff1e0ff */
[----:B------:R-:W-:-:S05]  /*1aa10*/  IADD3.X R3, R13, UR5, RZ, P0, !PT ;  /* 0x000000050d037c10 */ /* 0x000fca00087fe4ff */
[----:B------:R0:W5:Y:S01]  /*1aa20*/  LDG.E R8, desc[UR56][R2.64] ;  /* 0x0000003802087981 */ /* 0x000162000c1e1900 */
[----:B------:R-:W-:Y:S05]  /*1aa30*/  BRA `(.L_x_645) ;  /* 0x0000000000107947 */ /* 0x000fea0003800000 */
.L_x_644:
[----:B------:R-:W-:Y:S05]  /*1aa40*/  @!P0 BRA `(.L_x_645) ;  /* 0x00000000000c8947 */ /* 0x000fea0003800000 */
[----:B------:R-:W2:Y:S04]  /*1aa50*/  LDG.E R8, desc[UR56][R6.64] ;  /* 0x0000003806087981 */ /* 0x000ea8000c1e1900 */
[----:B------:R-:W2:Y:S02]  /*1aa60*/  LDG.E R6, desc[UR56][R6.64+0x4] ;  /* 0x0000043806067981 */ /* 0x000ea4000c1e1900 */
[----:B--2---:R-:W-:-:S07]  /*1aa70*/  IADD3 R8, -R8, R6, RZ ;  /* 0x0000000608087210 */ /* 0x004fce0007ffe1ff */
.L_x_645:
[----:B-----5:R-:W-:Y:S02]  /*1aa80*/  IMAD.IADD R6, R8, 0x1, -R0 ;  /* 0x0000000108067824 */ /* 0x020fe400078e0a00 */
[----:B------:R-:W2:Y:S04]  /*1aa90*/  @P2 LDG.E R0, desc[UR56][R4.64] ;  /* 0x0000003804002981 */ /* 0x000ea8000c1e1900 */
[----:B------:R-:W2:Y:S01]  /*1aaa0*/  @P2 LDG.E R4, desc[UR56][R4.64+0x4] ;  /* 0x0000043804042981 */ /* 0x000ea2000c1e1900 */
[----:B------:R-:W-:Y:S01]  /*1aab0*/  LOP3.LUT R13, R17, 0xff, RZ, 0xc0, !PT ;  /* 0x000000ff110d7812 */ /* 0x000fe200078ec0ff */
[----:B------:R-:W-:Y:S01]  /*1aac0*/  BSSY B0, `(.L_x_646) ;  /* 0x000002a000007945 */ /* 0x000fe20003800000 */
[----:B------:R-:W-:Y:S01]  /*1aad0*/  SHF.R.U32.HI R17, RZ, 0x10, R17 ;  /* 0x00000010ff117819 */ /* 0x000fe20000011611 */
[----:B--2---:R-:W-:-:S05]  /*1aae0*/  @P2 IMAD.IADD R9, R4, 0x1, -R0 ;  /* 0x0000000104092824 */ /* 0x004fca00078e0a00 */
[----:B0-----:R-:W-:-:S04]  /*1aaf0*/  IADD3 R2, R6, R9, RZ ;  /* 0x0000000906027210 */ /* 0x001fc80007ffe0ff */
[C---:B------:R-:W-:Y:S01]  /*1ab00*/  ISETP.GE.AND P1, PT, R2.reuse, 0x1, PT ;  /* 0x000000010200780c */ /* 0x040fe20003f26270 */
[----:B------:R-:W-:-:S05]  /*1ab10*/  VIADD R0, R2, 0x7f ;  /* 0x0000007f02007836 */ /* 0x000fca0000000000 */
[----:B------:R-:W-:-:S04]  /*1ab20*/  SHF.R.S32.HI R2, RZ, 0x1f, R0 ;  /* 0x0000001fff027819 */ /* 0x000fc80000011400 */
[----:B------:R-:W-:Y:S01]  /*1ab30*/  LEA.HI R2, R2, R0, RZ, 0x7 ;  /* 0x0000000002027211 */ /* 0x000fe200078f38ff */
[----:B------:R-:W-:-:S03]  /*1ab40*/  IMAD.MOV.U32 R0, RZ, RZ, RZ ;  /* 0x000000ffff007224 */ /* 0x000fc600078e00ff */
[----:B------:R-:W-:-:S05]  /*1ab50*/  SHF.R.S32.HI R11, RZ, 0x7, R2 ;  /* 0x00000007ff0b7819 */ /* 0x000fca0000011402 */
[----:B------:R0:W-:Y:S04]  /*1ab60*/  STL [R1+0x40], R11 ;  /* 0x0000400b01007387 */ /* 0x0001e80000100800 */
[----:B------:R0:W-:Y:S01]  /*1ab70*/  STL [R1+0x60], R13 ;  /* 0x0000600d01007387 */ /* 0x0001e20000100800 */
[----:B------:R-:W-:Y:S05]  /*1ab80*/  @!P1 BRA `(.L_x_647) ;  /* 0x0000000000749947 */ /* 0x000fea0003800000 */
[----:B------:R-:W-:Y:S01]  /*1ab90*/  ISETP.NE.AND P0, PT, R17, RZ, PT ;  /* 0x000000ff1100720c */ /* 0x000fe20003f05270 */
[----:B------:R-:W-:-:S03]  /*1aba0*/  ULDC UR4, c[0x0][0x9f0] ;  /* 0x00027c0000047ab9 */ /* 0x000fc60000000800 */
[----:B------:R-:W-:-:S04]  /*1abb0*/  SEL R2, R17, UR4, P0 ;  /* 0x0000000411027c07 */ /* 0x000fc80008000000 */
[----:B------:R-:W-:Y:S02]  /*1abc0*/  IABS R3, R2 ;  /* 0x0000000200037213 */ /* 0x000fe40000000000 */
[----:B------:R-:W-:Y:S02]  /*1abd0*/  IADD3 R0, R2, -0x1, R11 ;  /* 0xffffffff02007810 */ /* 0x000fe40007ffe00b */
[----:B------:R-:W1:Y:S08]  /*1abe0*/  I2F.RP R4, R3 ;  /* 0x0000000300047306 */ /* 0x000e700000209400 */
[----:B-1----:R-:W1:Y:S02]  /*1abf0*/  MUFU.RCP R4, R4 ;  /* 0x0000000400047308 */ /* 0x002e640000001000 */
[----:B-1----:R-:W-:-:S06]  /*1ac00*/  IADD3 R4, R4, 0xffffffe, RZ ;  /* 0x0ffffffe04047810 */ /* 0x002fcc0007ffe0ff */
[----:B------:R1:W2:Y:S02]  /*1ac10*/  F2I.FTZ.U32.TRUNC.NTZ R5, R4 ;  /* 0x0000000400057305 */ /* 0x0002a4000021f000 */
[----:B-1----:R-:W-:-:S04]  /*1ac20*/  LOP3.LUT R4, R0, R2, RZ, 0x3c, !PT ;  /* 0x0000000200047212 */ /* 0x002fc800078e3cff */
[----:B------:R-:W-:Y:S01]  /*1ac30*/  ISETP.GE.AND P4, PT, R4, RZ, PT ;  /* 0x000000ff0400720c */ /* 0x000fe20003f86270 */
[----:B--2---:R-:W-:-:S04]  /*1ac40*/  IMAD.MOV R4, RZ, RZ, -R5 ;  /* 0x000000ffff047224 */ /* 0x004fc800078e0a05 */
[----:B------:R-:W-:Y:S02]  /*1ac50*/  IMAD R7, R4, R3, RZ ;  /* 0x0000000304077224 */ /* 0x000fe400078e02ff */
[----:B------:R-:W-:-:S04]  /*1ac60*/  IMAD.MOV.U32 R4, RZ, RZ, RZ ;  /* 0x000000ffff047224 */ /* 0x000fc800078e00ff */
[----:B------:R-:W-:Y:S01]  /*1ac70*/  IMAD.HI.U32 R7, R5, R7, R4 ;  /* 0x0000000705077227 */ /* 0x000fe200078e0004 */
[----:B------:R-:W-:Y:S02]  /*1ac80*/  IABS R4, R0 ;  /* 0x0000000000047213 */ /* 0x000fe40000000000 */
[----:B------:R-:W-:-:S04]  /*1ac90*/  IABS R0, R2 ;  /* 0x0000000200007213 */ /* 0x000fc80000000000 */
[----:B------:R-:W-:-:S05]  /*1aca0*/  IADD3 R0, RZ, -R0, RZ ;  /* 0x80000000ff007210 */ /* 0x000fca0007ffe0ff */
[----:B------:R-:W-:Y:S02]  /*1acb0*/  IMAD.MOV.U32 R5, RZ, RZ, R0 ;  /* 0x000000ffff057224 */ /* 0x000fe400078e0000 */
[----:B------:R-:W-:-:S04]  /*1acc0*/  IMAD.HI.U32 R0, R7, R4, RZ ;  /* 0x0000000407007227 */ /* 0x000fc800078e00ff */
[----:B------:R-:W-:-:S05]  /*1acd0*/  IMAD R4, R0, R5, R4 ;  /* 0x0000000500047224 */ /* 0x000fca00078e0204 */
[----:B------:R-:W-:-:S13]  /*1ace0*/  ISETP.GT.U32.AND P3, PT, R3, R4, PT ;  /* 0x000000040300720c */ /* 0x000fda0003f64070 */
[----:B------:R-:W-:Y:S01]  /*1acf0*/  @!P3 IMAD.IADD R4, R4, 0x1, -R3 ;  /* 0x000000010404b824 */ /* 0x000fe200078e0a03 */
[----:B------:R-:W-:Y:S02]  /*1ad00*/  @!P3 IADD3 R0, R0, 0x1, RZ ;  /* 0x000000010000b810 */ /* 0x000fe40007ffe0ff */
[----:B------:R-:W-:Y:S02]  /*1ad10*/  ISETP.NE.AND P3, PT, R2, RZ, PT ;  /* 0x000000ff0200720c */ /* 0x000fe40003f65270 */
[----:B------:R-:W-:-:S13]  /*1ad20*/  ISETP.GE.U32.AND P0, PT, R4, R3, PT ;  /* 0x000000030400720c */ /* 0x000fda0003f06070 */
[----:B------:R-:W-:-:S04]  /*1ad30*/  @P0 VIADD R0, R0, 0x1 ;  /* 0x0000000100000836 */ /* 0x000fc80000000000 */
[----:B------:R-:W-:Y:S01]  /*1ad40*/  @!P4 IMAD.MOV R0, RZ, RZ, -R0 ;  /* 0x000000ffff00c224 */ /* 0x000fe200078e0a00 */
[----:B------:R-:W-:-:S07]  /*1ad50*/  @!P3 LOP3.LUT R0, RZ, R2, RZ, 0x33, !PT ;  /* 0x00000002ff00b212 */ /* 0x000fce00078e33ff */
.L_x_647:
[----:B------:R-:W-:Y:S05]  /*1ad60*/  BSYNC B0 ;  /* 0x0000000000007941 */ /* 0x000fea0003800000 */
.L_x_646:
[-C--:B------:R-:W-:Y:S01]  /*1ad70*/  IMAD R2, R13, R0.reuse, RZ ;  /* 0x000000000d027224 */ /* 0x080fe200078e02ff */
[----:B------:R-:W-:Y:S04]  /*1ad80*/  BSSY B0, `(.L_x_648) ;  /* 0x0000146000007945 */ /* 0x000fe80003800000 */
[C---:B------:R-:W-:Y:S02]  /*1ad90*/  VIADDMNMX R0, R2.reuse, R0, R11, PT ;  /* 0x0000000002007246 */ /* 0x040fe4000380010b */
[----:B------:R-:W-:-:S03]  /*1ada0*/  LEA R2, R2, -R6, 0x7 ;  /* 0x8000000602027211 */ /* 0x000fc600078e38ff */
[----:B------:R-:W-:Y:S01]  /*1adb0*/  IMAD R6, R0, 0x80, -R6 ;  /* 0x0000008000067824 */ /* 0x000fe200078e0a06 */
[----:B------:R-:W-:-:S04]  /*1adc0*/  VIMNMX R2, RZ, R2, !PT ;  /* 0x00000002ff027248 */ /* 0x000fc80007fe0100 */
[----:B------:R-:W-:-:S04]  /*1add0*/  VIMNMX R9, R6, R9, PT ;  /* 0x0000000906097248 */ /* 0x000fc80003fe0100 */
[----:B------:R-:W-:Y:S02]  /*1ade0*/  ISETP.GT.AND P0, PT, R9, R2, PT ;  /* 0x000000020900720c */ /* 0x000fe40003f04270 */
[----:B------:R-:W-:-:S04]  /*1adf0*/  SHF.R.U32.HI R2, RZ, 0x7, R2 ;  /* 0x00000007ff027819 */ /* 0x000fc80000011602 */
[----:B------:R-:W-:-:S07]  /*1ae00*/  MOV R7, R2 ;  /* 0x0000000200077202 */ /* 0x000fce0000000f00 */
[----:B------:R-:W-:-:S05]  /*1ae10*/  @P0 VIADD R9, R9, 0x7f ;  /* 0x0000007f09090836 */ /* 0x000fca0000000000 */
[----:B------:R-:W-:-:S04]  /*1ae20*/  @P0 SHF.R.S32.HI R0, RZ, 0x1f, R9 ;  /* 0x0000001fff000819 */ /* 0x000fc80000011409 */
[----:B------:R-:W-:-:S04]  /*1ae30*/  @P0 LEA.HI R9, R0, R9, RZ, 0x7 ;  /* 0x0000000900090211 */ /* 0x000fc800078f38ff */
[----:B------:R-:W-:Y:S02]  /*1ae40*/  @P0 SHF.R.S32.HI R7, RZ, 0x7, R9 ;  /* 0x00000007ff070819 */ /* 0x000fe40000011409 */
[----:B------:R-:W-:Y:S02]  /*1ae50*/  PLOP3.LUT P0, PT, PT, PT, PT, 0x80, 0x0 ;  /* 0x000000000000781c */ /* 0x000fe40003f0f070 */
[----:B------:R-:W-:-:S13]  /*1ae60*/  ISETP.GT.AND P3, PT, R7, R2, PT ;  /* 0x000000020700720c */ /* 0x000fda0003f64270 */
[----:B------:R-:W-:Y:S05]  /*1ae70*/  @!P3 BRA `(.L_x_649) ;  /* 0x0000001000d8b947 */ /* 0x000fea0003800000 */
[----:B------:R-:W-:Y:S01]  /*1ae80*/  UMOV UR4, 0xffffffff ;  /* 0xffffffff00047882 */ /* 0x000fe20000000000 */
[----:B------:R-:W-:Y:S02]  /*1ae90*/  SEL R0, R12, RZ, !P2 ;  /* 0x000000ff0c007207 */ /* 0x000fe40005000000 */
[----:B------:R-:W-:Y:S05]  /*1aea0*/  BRA.DIV UR4, `(.L_x_650) ;  /* 0x0000006e04b47947 */ /* 0x000fea000b800000 */
[----:B------:R-:W1:Y:S02]  /*1aeb0*/  S2R R3, SR_TID.X ;  /* 0x0000000000037919 */ /* 0x000e640000002100 */
[----:B-1----:R-:W-:-:S04]  /*1aec0*/  SHF.R.U32.HI R3, RZ, 0x5, R3 ;  /* 0x00000005ff037819 */ /* 0x002fc80000011603 */
[----:B------:R-:W-:-:S05]  /*1aed0*/  LOP3.LUT R3, R3, 0x3, RZ, 0xc0, !PT ;  /* 0x0000000303037812 */ /* 0x000fca00078ec0ff */
[----:B------:R1:W2:Y:S02]  /*1aee0*/  SHFL.IDX PT, R14, R3, RZ, 0x1f ;  /* 0x00001fff030e7589 */ /* 0x0002a400000e0000 */
.L_x_815:
[----:B--2---:R-:W-:Y:S02]  /*1aef0*/  ISETP.NE.AND P0, PT, R14, RZ, PT ;  /* 0x000000ff0e00720c */ /* 0x004fe40003f05270 */
[----:B------:R-:W-:-:S11]  /*1af00*/  PLOP3.LUT P6, PT, PT, PT, PT, 0x8, 0x0 ;  /* 0x000000000000781c */ /* 0x000fd60003fce170 */
[----:B------:R-:W-:Y:S05]  /*1af10*/  @P0 BRA `(.L_x_651) ;  /* 0x00000000000c0947 */ /* 0x000fea0003800000 */
[----:B------:R-:W-:-:S03]  /*1af20*/  UMOV UR4, 0xffffffff ;  /* 0xffffffff00047882 */ /* 0x000fc60000000000 */
[----:B------:R-:W-:Y:S05]  /*1af30*/  BRA.DIV UR4, `(.L_x_652) ;  /* 0x0000006e04c47947 */ /* 0x000fea000b800000 */
[----:B------:R-:W-:-:S13]  /*1af40*/  ELECT P6, URZ, PT ;  /* 0x00000000003f782f */ /* 0x000fda00038c0000 */
.L_x_651:
[----:B-1----:R-:W2:Y:S01]  /*1af50*/  LDL R3, [R1+0x64] ;  /* 0x0000640001037983 */ /* 0x002ea20000100800 */
[----:B------:R-:W-:Y:S01]  /*1af60*/  BSSY B1, `(.L_x_653) ;  /* 0x0000008000017945 */ /* 0x000fe20003800000 */
[----:B--2---:R-:W-:-:S05]  /*1af70*/  VIADD R3, R3, 0x1 ;  /* 0x0000000103037836 */ /* 0x004fca0000000000 */
[----:B------:R-:W-:-:S04]  /*1af80*/  LEA.HI R4, R3, R3, RZ, 0x1 ;  /* 0x0000000303047211 */ /* 0x000fc800078f08ff */
[----:B------:R-:W-:-:S05]  /*1af90*/  LOP3.LUT R4, R4, 0xfffffffe, RZ, 0xc0, !PT ;  /* 0xfffffffe04047812 */ /* 0x000fca00078ec0ff */
[----:B------:R-:W-:-:S05]  /*1afa0*/  IMAD.IADD R3, R3, 0x1, -R4 ;  /* 0x0000000103037824 */ /* 0x000fca00078e0a04 */
[----:B------:R-:W-:-:S04]  /*1afb0*/  SHF.L.U32 R3, R3, 0x1f, RZ ;  /* 0x0000001f03037819 */ /* 0x000fc800000006ff */
[----:B------:R-:W1:Y:S02]  /*1afc0*/  SYNCS.PHASECHK.TRANS64.TRYWAIT P0, [R18+URZ+0x34820], R3 ;  /* 0x03482003120075a7 */ /* 0x000e64000800017f */
[----:B-1----:R-:W-:Y:S05]  /*1afd0*/  @!P0 BRA `(.L_x_654) ;  /* 0x0000006c00bc8947 */ /* 0x002fea0003800000 */
.L_x_818:
[----:B------:R-:W-:Y:S05]  /*1afe0*/  BSYNC B1 ;  /* 0x0000000000017941 */ /* 0x000fea0003800000 */
.L_x_653:
[----:B------:R-:W-:Y:S04]  /*1aff0*/  BSSY B1, `(.L_x_655) ;  /* 0x0000084000017945 */ /* 0x000fe80003800000 */
[----:B------:R-:W-:Y:S05]  /*1b000*/  @!P6 BRA `(.L_x_656) ;  /* 0x000000080008e947 */ /* 0x000fea0003800000 */
[----:B------:R-:W2:Y:S04]  /*1b010*/  LDL R5, [R1+0x10] ;  /* 0x0000100001057983 */ /* 0x000ea80000100800 */
[----:B------:R-:W3:Y:S01]  /*1b020*/  LDL R6, [R1+0x24] ;  /* 0x0000240001067983 */ /* 0x000ee20000100800 */
[----:B------:R-:W-:Y:S01]  /*1b030*/  BSSY B2, `(.L_x_657) ;  /* 0x0000008000027945 */ /* 0x000fe20003800000 */
[----:B------:R-:W4:Y:S02]  /*1b040*/  S2R R4, SR_TID.X ;  /* 0x0000000000047919 */ /* 0x000f240000002100 */
[----:B----4-:R-:W-:-:S04]  /*1b050*/  LOP3.LUT R4, R4, 0x7f, RZ, 0xc0, !PT ;  /* 0x0000007f04047812 */ /* 0x010fc800078ec0ff */
[----:B------:R-:W-:Y:S02]  /*1b060*/  ISETP.NE.AND P2, PT, R4, RZ, PT ;  /* 0x000000ff0400720c */ /* 0x000fe40003f45270 */
[----:B--2---:R-:W-:Y:S02]  /*1b070*/  LEA R5, R5, R18, 0x3 ;  /* 0x0000001205057211 */ /* 0x004fe400078e18ff */
[----:B---3--:R-:W-:-:S04]  /*1b080*/  SHF.L.U32 R9, R6, 0x1f, RZ ;  /* 0x0000001f06097819 */ /* 0x008fc800000006ff */
[----:B------:R-:W2:Y:S02]  /*1b090*/  SYNCS.PHASECHK.TRANS64.TRYWAIT P0, [R5+URZ+0x348a0], R9 ;  /* 0x0348a009050075a7 */ /* 0x000ea4000800017f */
[----:B--2---:R-:W-:Y:S05]  /*1b0a0*/  @!P0 BRA `(.L_x_658) ;  /* 0x0000006c009c8947 */ /* 0x004fea0003800000 */
.L_x_819:
[----:B------:R-:W-:Y:S05]  /*1b0b0*/  BSYNC B2 ;  /* 0x0000000000027941 */ /* 0x000fea0003800000 */
.L_x_657:
[----:B------:R-:W-:Y:S04]  /*1b0c0*/  BSSY B2, `(.L_x_659) ;  /* 0x0000009000027945 */ /* 0x000fe80003800000 */
[----:B------:R-:W-:Y:S05]  /*1b0d0*/  @P2 BRA `(.L_x_660) ;  /* 0x00000000001c2947 */ /* 0x000fea0003800000 */
[----:B------:R-:W3:Y:S01]  /*1b0e0*/  S2R R4, SR_TID.X ;  /* 0x0000000000047919 */ /* 0x000ee20000002100 */
[----:B-1----:R-:W-:-:S04]  /*1b0f0*/  IMAD.MOV.U32 R3, RZ, RZ, 0xc000 ;  /* 0x0000c000ff037424 */ /* 0x002fc800078e00ff */
[----:B------:R4:W-:Y:S01]  /*1b100*/  SYNCS.ARRIVE.TRANS64 RZ, [R5+URZ+0x34890], R3 ;  /* 0x0348900305ff79a7 */ /* 0x0009e2000800003f */
[----:B---3--:R-:W-:-:S04]  /*1b110*/  LOP3.LUT R4, R4, 0x1f, RZ, 0xc0, !PT ;  /* 0x0000001f04047812 */ /* 0x008fc800078ec0ff */
[----:B------:R-:W-:-:S13]  /*1b120*/  ISETP.NE.AND P0, PT, R4, RZ, PT ;  /* 0x000000ff0400720c */ /* 0x000fda0003f05270 */
[----:B----4-:R-:W-:Y:S05]  /*1b130*/  @!P0 BRA `(.L_x_660) ;  /* 0x0000000000048947 */ /* 0x010fea0003800000 */
[----:B------:R-:W-:Y:S01]  /*1b140*/  BPT.TRAP 0x1 ;  /* 0x000000040000795c */ /* 0x000fe20000300000 */
.L_x_660:
[----:B------:R-:W-:Y:S05]  /*1b150*/  BSYNC B2 ;  /* 0x0000000000027941 */ /* 0x000fea0003800000 */
.L_x_659:
[----:B-1----:R-:W3:Y:S01]  /*1b160*/  LDL R3, [R1+0x10] ;  /* 0x0000100001037983 */ /* 0x002ee20000100800 */
[----:B0-----:R-:W-:Y:S01]  /*1b170*/  IMAD.MOV.U32 R11, RZ, RZ, RZ ;  /* 0x000000ffff0b7224 */ /* 0x001fe200078e00ff */
[----:B------:R-:W-:Y:S01]  /*1b180*/  LEA R4, R7, R10, 0x7 ;  /* 0x0000000a07047211 */ /* 0x000fe200078e38ff */
[----:B------:R-:W-:Y:S01]  /*1b190*/  UIADD3 UR4, UP0, UR36, 0x570, URZ ;  /* 0x0000057024047890 */ /* 0x000fe2000ff1e03f */
[----:B------:R-:W-:Y:S01]  /*1b1a0*/  PLOP3.LUT P0, PT, PT, PT, PT, 0x80, 0x0 ;  /* 0x000000000000781c */ /* 0x000fe20003f0f070 */
[----:B------:R-:W-:Y:S01]  /*1b1b0*/  UMOV UR6, 0x0 ;  /* 0x0000000000067882 */ /* 0x000fe20000000000 */
[----:B------:R-:W-:Y:S01]  /*1b1c0*/  R2UR UR10, R11 ;  /* 0x000000000b0a72ca */ /* 0x000fe200000e0000 */
[----:B------:R-:W-:Y:S01]  /*1b1d0*/  VIADD R4, R4, 0xffffff80 ;  /* 0xffffff8004047836 */ /* 0x000fe20000000000 */
[----:B------:R-:W-:Y:S01]  /*1b1e0*/  UIADD3.X UR5, URZ, UR37, URZ, UP0, !UPT ;  /* 0x000000253f057290 */ /* 0x000fe200087fe43f */
[----:B------:R-:W-:Y:S01]  /*1b1f0*/  UMOV UR7, 0x12f00000 ;  /* 0x12f0000000077882 */ /* 0x000fe20000000000 */
[----:B---3--:R-:W-:-:S02]  /*1b200*/  IMAD R8, R3, 0xc000, R18 ;  /* 0x0000c00003087824 */ /* 0x008fc400078e0212 */
[----:B------:R-:W-:-:S03]  /*1b210*/  VIADD R3, R5, 0x34890 ;  /* 0x0003489005037836 */ /* 0x000fc60000000000 */
[----:B------:R-:W-:-:S07]  /*1b220*/  IADD3 R6, R8, 0x1c400, RZ ;  /* 0x0001c40008067810 */ /* 0x000fce0007ffe0ff */
.L_x_661:
        /* <DEDUP_REMOVED lines=16> */
.L_x_662:
        /* <DEDUP_REMOVED lines=11> */
[----:B------:R-:W-:Y:S01]  /*1b3e0*/  UMOV UR6, 0x0 ;  /* 0x0000000000067882 */ /* 0x000fe20000000000 */
[----:B------:R-:W-:Y:S01]  /*1b3f0*/  IADD3 R6, R8, 0x24400, RZ ;  /* 0x0002440008067810 */ /* 0x000fe20007ffe0ff */
[----:B------:R-:W-:Y:S01]  /*1b400*/  UMOV UR7, 0x12f00000 ;  /* 0x12f0000000077882 */ /* 0x000fe20000000000 */
[----:B------:R-:W-:-:S09]  /*1b410*/  UMOV UR10, 0x80 ;  /* 0x00000080000a7882 */ /* 0x000fd20000000000 */
.L_x_663:
        /* <DEDUP_REMOVED lines=10> */
[----:B------:R-:W0:Y:S01]  /*1b4c0*/  SYNCS.PHASECHK.TRANS64.TRYWAIT P0, [R5+URZ+0x348c0], R9 ;  /* 0x0348c009050075a7 */ /* 0x000e22000800017f */
[----:B------:R-:W-:Y:S04]  /*1b4d0*/  BSSY B2, `(.L_x_664) ;  /* 0x0000002000027945 */ /* 0x000fe80003800000 */
[----:B0-----:R-:W-:Y:S05]  /*1b4e0*/  @!P0 BRA `(.L_x_665) ;  /* 0x0000006800a08947 */ /* 0x001fea0003800000 */
.L_x_820:
[----:B------:R-:W-:Y:S05]  /*1b4f0*/  BSYNC B2 ;  /* 0x0000000000027941 */ /* 0x000fea0003800000 */
.L_x_664:
[----:B------:R-:W-:Y:S01]  /*1b500*/  BSSY B2, `(.L_x_666) ;  /* 0x000000b000027945 */ /* 0x000fe20003800000 */
[----:B------:R-:W-:Y:S02]  /*1b510*/  IMAD.MOV.U32 R8, RZ, RZ, 0x0 ;  /* 0x00000000ff087424 */ /* 0x000fe400078e00ff */
[----:B0-2---:R-:W-:Y:S01]  /*1b520*/  IMAD.MOV.U32 R9, RZ, RZ, 0x12f00000 ;  /* 0x12f00000ff097424 */ /* 0x005fe200078e00ff */
[----:B------:R-:W-:Y:S06]  /*1b530*/  @P2 BRA `(.L_x_667) ;  /* 0x00000000001c2947 */ /* 0x000fec0003800000 */
[----:B------:R-:W0:Y:S01]  /*1b540*/  S2R R6, SR_TID.X ;  /* 0x0000000000067919 */ /* 0x000e220000002100 */
[----:B------:R-:W-:-:S04]  /*1b550*/  MOV R3, 0x8000 ;  /* 0x0000800000037802 */ /* 0x000fc80000000f00 */
[----:B------:R1:W-:Y:S01]  /*1b560*/  SYNCS.ARRIVE.TRANS64 RZ, [R5+URZ+0x348b0], R3 ;  /* 0x0348b00305ff79a7 */ /* 0x0003e2000800003f */
[----:B0-----:R-:W-:-:S04]  /*1b570*/  LOP3.LUT R6, R6, 0x1f, RZ, 0xc0, !PT ;  /* 0x0000001f06067812 */ /* 0x001fc800078ec0ff */
[----:B------:R-:W-:-:S13]  /*1b580*/  ISETP.NE.AND P0, PT, R6, RZ, PT ;  /* 0x000000ff0600720c */ /* 0x000fda0003f05270 */
[----:B-1----:R-:W-:Y:S05]  /*1b590*/  @!P0 BRA `(.L_x_667) ;  /* 0x0000000000048947 */ /* 0x002fea0003800000 */
[----:B------:R-:W-:Y:S01]  /*1b5a0*/  BPT.TRAP 0x1 ;  /* 0x000000040000795c */ /* 0x000fe20000300000 */
.L_x_667:
[----:B------:R-:W-:Y:S05]  /*1b5b0*/  BSYNC B2 ;  /* 0x0000000000027941 */ /* 0x000fea0003800000 */
.L_x_666:
[----:B------:R-:W2:Y:S01]  /*1b5c0*/  LDL R3, [R1+0x10] ;  /* 0x0000100001037983 */ /* 0x000ea20000100800 */
[----:B------:R-:W-:Y:S01]  /*1b5d0*/  R2UR UR10, R11 ;  /* 0x000000000b0a72ca */ /* 0x000fe200000e0000 */
[----:B------:R-:W-:Y:S01]  /*1b5e0*/  VIADD R6, R18, 0x400 ;  /* 0x0000040012067836 */ /* 0x000fe20000000000 */
[----:B------:R-:W-:Y:S01]  /*1b5f0*/  R2UR UR6, R8 ;  /* 0x00000000080672ca */ /* 0x000fe200000e0000 */
[----:B------:R-:W-:Y:S01]  /*1b600*/  UIADD3 UR4, UP0, UR36, 0x670, URZ ;  /* 0x0000067024047890 */ /* 0x000fe2000ff1e03f */
[----:B------:R-:W-:Y:S01]  /*1b610*/  R2UR UR7, R9 ;  /* 0x00000000090772ca */ /* 0x000fe200000e0000 */
[----:B------:R-:W-:Y:S01]  /*1b620*/  VIADD R5, R5, 0x348b0 ;  /* 0x000348b005057836 */ /* 0x000fe20000000000 */
[----:B------:R-:W-:Y:S01]  /*1b630*/  PLOP3.LUT P0, PT, PT, PT, PT, 0x80, 0x0 ;  /* 0x000000000000781c */ /* 0x000fe20003f0f070 */
[----:B------:R-:W-:Y:S01]  /*1b640*/  UIADD3.X UR5, URZ, UR37, URZ, UP0, !UPT ;  /* 0x000000253f057290 */ /* 0x000fe200087fe43f */
[----:B--2---:R-:W-:-:S11]  /*1b650*/  LEA R3, R3, R6, 0xf ;  /* 0x0000000603037211 */ /* 0x004fd600078e78ff */
.L_x_668:
        /* <DEDUP_REMOVED lines=10> */
[----:B------:R-:W2:Y:S01]  /*1b700*/  LDL R11, [R1+0x10] ;  /* 0x00001000010b7983 */ /* 0x000ea20000100800 */
[----:B------:R-:W-:Y:S01]  /*1b710*/  IMAD.MOV.U32 R3, RZ, RZ, 0x6000 ;  /* 0x00006000ff037424 */ /* 0x000fe200078e00ff */
[----:B------:R-:W-:Y:S02]  /*1b720*/  R2UR UR10, R12 ;  /* 0x000000000c0a72ca */ /* 0x000fe400000e0000 */
[----:B------:R-:W-:Y:S02]  /*1b730*/  R2UR UR6, R8 ;  /* 0x00000000080672ca */ /* 0x000fe400000e0000 */
[----:B------:R-:W-:Y:S02]  /*1b740*/  R2UR UR7, R9 ;  /* 0x00000000090772ca */ /* 0x000fe400000e0000 */
[----:B------:R-:W-:Y:S01]  /*1b750*/  PLOP3.LUT P0, PT, PT, PT, PT, 0x80, 0x0 ;  /* 0x000000000000781c */ /* 0x000fe20003f0f070 */
[----:B--2---:R-:W-:-:S04]  /*1b760*/  IMAD R3, R11, R3, 0x2000 ;  /* 0x000020000b037424 */ /* 0x004fc800078e0203 */
[----:B------:R-:W-:-:S04]  /*1b770*/  IMAD R3, R11, -0x2000, R3 ;  /* 0xffffe0000b037824 */ /* 0x000fc800078e0203 */
[----:B------:R-:W-:-:S07]  /*1b780*/  IMAD R3, R3, 0x2, R6 ;  /* 0x0000000203037824 */ /* 0x000fce00078e0206 */
.L_x_669:
        /* <DEDUP_REMOVED lines=9> */
[----:B--2---:R-:W-:Y:S05]  /*1b820*/  @P0 BRA.U.ANY `(.L_x_669) ;  /* 0xfffffffd00d80947 */ /* 0x004fea000393ffff */
.L_x_656:
[----:B------:R-:W-:Y:S05]  /*1b830*/  BSYNC B1 ;  /* 0x0000000000017941 */ /* 0x000fea0003800000 */
.L_x_655:
[----:B------:R-:W1:Y:S04]  /*1b840*/  LDL.LU R8, [R1+0x10] ;  /* 0x0000100001087983 */ /* 0x000e680000300800 */
[----:B------:R-:W2:Y:S01]  /*1b850*/  LDL.LU R6, [R1+0x24] ;  /* 0x0000240001067983 */ /* 0x000ea20000300800 */
[----:B------:R-:W-:Y:S02]  /*1b860*/  PLOP3.LUT P0, PT, PT, PT, PT, 0x8, 0x0 ;  /* 0x000000000000781c */ /* 0x000fe40003f0e170 */
[----:B-1----:R-:W-:Y:S01]  /*1b870*/  IADD3 R3, R8, 0x1, RZ ;  /* 0x0000000108037810 */ /* 0x002fe20007ffe0ff */
[----:B------:R-:W-:-:S03]  /*1b880*/  VIADD R8, R7, 0xfffffffe ;  /* 0xfffffffe07087836 */ /* 0x000fc60000000000 */
[C---:B------:R-:W-:Y:S02]  /*1b890*/  ISETP.NE.AND P2, PT, R3.reuse, 0x2, PT ;  /* 0x000000020300780c */ /* 0x040fe40003f45270 */
[----:B------:R-:W-:Y:S02]  /*1b8a0*/  ISETP.GE.AND P3, PT, R8, R2, PT ;  /* 0x000000020800720c */ /* 0x000fe40003f66270 */
[----:B------:R-:W-:Y:S02]  /*1b8b0*/  SEL R4, RZ, 0x1, P2 ;  /* 0x00000001ff047807 */ /* 0x000fe40001000000 */
[----:B------:R-:W-:Y:S02]  /*1b8c0*/  SEL R3, R3, RZ, P2 ;  /* 0x000000ff03037207 */ /* 0x000fe40001000000 */
[----:B--2---:R-:W-:-:S03]  /*1b8d0*/  LOP3.LUT R6, R6, R4, RZ, 0x3c, !PT ;  /* 0x0000000406067212 */ /* 0x004fc600078e3cff */
[----:B------:R1:W-:Y:S04]  /*1b8e0*/  STL [R1+0x10], R3 ;  /* 0x0000100301007387 */ /* 0x0003e80000100800 */
[----:B------:R1:W-:Y:S01]  /*1b8f0*/  STL [R1+0x24], R6 ;  /* 0x0000240601007387 */ /* 0x0003e20000100800 */
[----:B------:R-:W-:Y:S05]  /*1b900*/  @!P3 BRA `(.L_x_649) ;  /* 0x000000080034b947 */ /* 0x000fea0003800000 */
.L_x_685:
[----:B------:R-:W-:Y:S05]  /*1b910*/  YIELD ;  /* 0x0000000000007946 */ /* 0x000fea0003800000 */
[----:B------:R-:W-:Y:S04]  /*1b920*/  BSSY B1, `(.L_x_670) ;  /* 0x000007f000017945 */ /* 0x000fe80003800000 */
[----:B--2---:R-:W-:Y:S05]  /*1b930*/  @!P6 BRA `(.L_x_671) ;  /* 0x0000000400f4e947 */ /* 0x004fea0003800000 */
[----:B------:R-:W2:Y:S04]  /*1b940*/  LDL R5, [R1+0x10] ;  /* 0x0000100001057983 */ /* 0x000ea80000100800 */
[----:B------:R-:W3:Y:S01]  /*1b950*/  LDL R4, [R1+0x24] ;  /* 0x0000240001047983 */ /* 0x000ee20000100800 */
[----:B------:R-:W-:Y:S01]  /*1b960*/  BSSY B2, `(.L_x_672) ;  /* 0x0000008000027945 */ /* 0x000fe20003800000 */
[----:B-1----:R-:W1:Y:S02]  /*1b970*/  S2R R3, SR_TID.X ;  /* 0x0000000000037919 */ /* 0x002e640000002100 */
[----:B-1----:R-:W-:-:S04]  /*1b980*/  LOP3.LUT R3, R3, 0x7f, RZ, 0xc0, !PT ;  /* 0x0000007f03037812 */ /* 0x002fc800078ec0ff */
[----:B------:R-:W-:Y:S01]  /*1b990*/  ISETP.NE.AND P3, PT, R3, RZ, PT ;  /* 0x000000ff0300720c */ /* 0x000fe20003f65270 */
[----:B--2---:R-:W-:Y:S01]  /*1b9a0*/  IMAD R7, R5, 0x8, R18 ;  /* 0x0000000805077824 */ /* 0x004fe200078e0212 */
[----:B---3--:R-:W-:-:S04]  /*1b9b0*/  SHF.L.U32 R6, R4, 0x1f, RZ ;  /* 0x0000001f04067819 */ /* 0x008fc800000006ff */
[----:B------:R-:W1:Y:S02]  /*1b9c0*/  SYNCS.PHASECHK.TRANS64.TRYWAIT P2, [R7+URZ+0x348a0], R6 ;  /* 0x0348a006070075a7 */ /* 0x000e64000804017f */
[----:B-1----:R-:W-:Y:S05]  /*1b9d0*/  @!P2 BRA `(.L_x_673) ;  /* 0x000000640078a947 */ /* 0x002fea0003800000 */
.L_x_821:
[----:B------:R-:W-:Y:S05]  /*1b9e0*/  BSYNC B2 ;  /* 0x0000000000027941 */ /* 0x000fea0003800000 */
.L_x_672:
[----:B------:R-:W-:Y:S04]  /*1b9f0*/  BSSY B2, `(.L_x_674) ;  /* 0x0000009000027945 */ /* 0x000fe80003800000 */
[----:B------:R-:W-:Y:S05]  /*1ba00*/  @P3 BRA `(.L_x_675) ;  /* 0x00000000001c3947 */ /* 0x000fea0003800000 */
[----:B------:R-:W2:Y:S01]  /*1ba10*/  S2R R4, SR_TID.X ;  /* 0x0000000000047919 */ /* 0x000ea20000002100 */
[----:B------:R-:W-:-:S04]  /*1ba20*/  MOV R3, 0xc000 ;  /* 0x0000c00000037802 */ /* 0x000fc80000000f00 */
[----:B------:R3:W-:Y:S01]  /*1ba30*/  SYNCS.ARRIVE.TRANS64 RZ, [R7+URZ+0x34890], R3 ;  /* 0x0348900307ff79a7 */ /* 0x0007e2000800003f */
[----:B--2---:R-:W-:-:S04]  /*1ba40*/  LOP3.LUT R4, R4, 0x1f, RZ, 0xc0, !PT ;  /* 0x0000001f04047812 */ /* 0x004fc800078ec0ff */
[----:B------:R-:W-:-:S13]  /*1ba50*/  ISETP.NE.AND P2, PT, R4, RZ, PT ;  /* 0x000000ff0400720c */ /* 0x000fda0003f45270 */
[----:B---3--:R-:W-:Y:S05]  /*1ba60*/  @!P2 BRA `(.L_x_675) ;  /* 0x000000000004a947 */ /* 0x008fea0003800000 */
[----:B------:R-:W-:Y:S01]  /*1ba70*/  BPT.TRAP 0x1 ;  /* 0x000000040000795c */ /* 0x000fe20000300000 */
.L_x_675:
[----:B------:R-:W-:Y:S05]  /*1ba80*/  BSYNC B2 ;  /* 0x0000000000027941 */ /* 0x000fea0003800000 */
.L_x_674:
[----:B------:R-:W2:Y:S01]  /*1ba90*/  LDL R3, [R1+0x10] ;  /* 0x0000100001037983 */ /* 0x000ea20000100800 */
[----:B0-----:R-:W-:Y:S01]  /*1baa0*/  IMAD.MOV.U32 R11, RZ, RZ, RZ ;  /* 0x000000ffff0b7224 */ /* 0x001fe200078e00ff */
[----:B------:R-:W-:Y:S01]  /*1bab0*/  UIADD3 UR4, UP0, UR36, 0x570, URZ ;  /* 0x0000057024047890 */ /* 0x000fe2000ff1e03f */
[----:B------:R-:W-:Y:S01]  /*1bac0*/  PLOP3.LUT P2, PT, PT, PT, PT, 0x80, 0x0 ;  /* 0x000000000000781c */ /* 0x000fe20003f4f070 */
[----:B------:R-:W-:Y:S01]  /*1bad0*/  IMAD R4, R8, 0x80, R10 ;  /* 0x0000008008047824 */ /* 0x000fe200078e020a */
[----:B------:R-:W-:Y:S01]  /*1bae0*/  UMOV UR6, 0x0 ;  /* 0x0000000000067882 */ /* 0x000fe20000000000 */
[----:B------:R-:W-:Y:S01]  /*1baf0*/  R2UR UR10, R11 ;  /* 0x000000000b0a72ca */ /* 0x000fe200000e0000 */
[----:B------:R-:W-:Y:S01]  /*1bb00*/  UIADD3.X UR5, URZ, UR37, URZ, UP0, !UPT ;  /* 0x000000253f057290 */ /* 0x000fe200087fe43f */
[----:B------:R-:W-:Y:S01]  /*1bb10*/  UMOV UR7, 0x12f00000 ;  /* 0x12f0000000077882 */ /* 0x000fe20000000000 */
[----:B--2---:R-:W-:Y:S01]  /*1bb20*/  IMAD R5, R3, 0xc000, R18 ;  /* 0x0000c00003057824 */ /* 0x004fe200078e0212 */
[----:B------:R-:W-:-:S03]  /*1bb30*/  IADD3 R3, R7, 0x34890, RZ ;  /* 0x0003489007037810 */ /* 0x000fc60007ffe0ff */
[----:B------:R-:W-:-:S08]  /*1bb40*/  VIADD R9, R5, 0x1c400 ;  /* 0x0001c40005097836 */ /* 0x000fd00000000000 */
.L_x_676:
        /* <DEDUP_REMOVED lines=12> */
[----:B------:R-:W-:Y:S01]  /*1bc10*/  UMOV UR6, 0x0 ;  /* 0x0000000000067882 */ /* 0x000fe20000000000 */
[----:B------:R-:W-:Y:S01]  /*1bc20*/  IADD3 R9, R5, 0x20400, RZ ;  /* 0x0002040005097810 */ /* 0x000fe20007ffe0ff */
[----:B------:R-:W-:Y:S01]  /*1bc30*/  UMOV UR7, 0x12f00000 ;  /* 0x12f0000000077882 */ /* 0x000fe20000000000 */
[----:B------:R-:W-:-:S15]  /*1bc40*/  R2UR UR10, R14 ;  /* 0x000000000e0a72ca */ /* 0x000fde00000e0000 */
.L_x_677:
        /* <DEDUP_REMOVED lines=15> */
.L_x_678:
        /* <DEDUP_REMOVED lines=13> */
.L_x_822:
[----:B------:R-:W-:Y:S05]  /*1be10*/  BSYNC B2 ;  /* 0x0000000000027941 */ /* 0x000fea0003800000 */
.L_x_679:
[----:B------:R-:W-:Y:S01]  /*1be20*/  BSSY B2, `(.L_x_681) ;  /* 0x000000b000027945 */ /* 0x000fe20003800000 */
[----:B------:R-:W-:Y:S01]  /*1be30*/  IMAD.MOV.U32 R12, RZ, RZ, 0x0 ;  /* 0x00000000ff0c7424 */ /* 0x000fe200078e00ff */
[----:B------:R-:W-:Y:S02]  /*1be40*/  MOV R13, 0x12f00000 ;  /* 0x12f00000000d7802 */ /* 0x000fe40000000f00 */
[----:B------:R-:W-:Y:S05]  /*1be50*/  @P3 BRA `(.L_x_682) ;  /* 0x00000000001c3947 */ /* 0x000fea0003800000 */
[----:B------:R-:W2:Y:S01]  /*1be60*/  S2R R5, SR_TID.X ;  /* 0x0000000000057919 */ /* 0x000ea20000002100 */
[----:B------:R-:W-:-:S04]  /*1be70*/  IMAD.MOV.U32 R3, RZ, RZ, 0x8000 ;  /* 0x00008000ff037424 */ /* 0x000fc800078e00ff */
[----:B------:R3:W-:Y:S01]  /*1be80*/  SYNCS.ARRIVE.TRANS64 RZ, [R7+URZ+0x348b0], R3 ;  /* 0x0348b00307ff79a7 */ /* 0x0007e2000800003f */
[----:B--2---:R-:W-:-:S04]  /*1be90*/  LOP3.LUT R5, R5, 0x1f, RZ, 0xc0, !PT ;  /* 0x0000001f05057812 */ /* 0x004fc800078ec0ff */
[----:B------:R-:W-:-:S13]  /*1bea0*/  ISETP.NE.AND P2, PT, R5, RZ, PT ;  /* 0x000000ff0500720c */ /* 0x000fda0003f45270 */
[----:B---3--:R-:W-:Y:S05]  /*1beb0*/  @!P2 BRA `(.L_x_682) ;  /* 0x000000000004a947 */ /* 0x008fea0003800000 */
[----:B------:R-:W-:Y:S01]  /*1bec0*/  BPT.TRAP 0x1 ;  /* 0x000000040000795c */ /* 0x000fe20000300000 */
.L_x_682:
[----:B------:R-:W-:Y:S05]  /*1bed0*/  BSYNC B2 ;  /* 0x0000000000027941 */ /* 0x000fea0003800000 */
.L_x_681:
[----:B------:R-:W2:Y:S01]  /*1bee0*/  LDL R5, [R1+0x10] ;  /* 0x0000100001057983 */ /* 0x000ea20000100800 */
[----:B------:R-:W-:Y:S01]  /*1bef0*/  R2UR UR10, R11 ;  /* 0x000000000b0a72ca */ /* 0x000fe200000e0000 */
[----:B------:R-:W-:Y:S01]  /*1bf00*/  VIADD R3, R18, 0x400 ;  /* 0x0000040012037836 */ /* 0x000fe20000000000 */
[----:B------:R-:W-:Y:S01]  /*1bf10*/  R2UR UR6, R12 ;  /* 0x000000000c0672ca */ /* 0x000fe200000e0000 */
[----:B------:R-:W-:Y:S01]  /*1bf20*/  UIADD3 UR4, UP0, UR36, 0x670, URZ ;  /* 0x0000067024047890 */ /* 0x000fe2000ff1e03f */
[----:B------:R-:W-:Y:S02]  /*1bf30*/  R2UR UR7, R13 ;  /* 0x000000000d0772ca */ /* 0x000fe400000e0000 */
[----:B------:R-:W-:Y:S01]  /*1bf40*/  PLOP3.LUT P2, PT, PT, PT, PT, 0x80, 0x0 ;  /* 0x000000000000781c */ /* 0x000fe20003f4f070 */
[----:B------:R-:W-:Y:S01]  /*1bf50*/  UIADD3.X UR5, URZ, UR37, URZ, UP0, !UPT ;  /* 0x000000253f057290 */ /* 0x000fe200087fe43f */
[----:B01----:R-:W-:Y:S01]  /*1bf60*/  IADD3 R7, R7, 0x348b0, RZ ;  /* 0x000348b007077810 */ /* 0x003fe20007ffe0ff */
[----:B--2---:R-:W-:-:S10]  /*1bf70*/  IMAD R3, R5, 0x8000, R3 ;  /* 0x0000800005037824 */ /* 0x004fd400078e0203 */
.L_x_683:
        /* <DEDUP_REMOVED lines=15> */
.L_x_684:
        /* <DEDUP_REMOVED lines=10> */
.L_x_671:
[----:B------:R-:W-:Y:S05]  /*1c110*/  BSYNC B1 ;  /* 0x0000000000017941 */ /* 0x000fea0003800000 */
.L_x_670:
[----:B-1----:R-:W2:Y:S04]  /*1c120*/  LDL.LU R6, [R1+0x10] ;  /* 0x0000100001067983 */ /* 0x002ea80000300800 */
[----:B------:R-:W3:Y:S01]  /*1c130*/  LDL.LU R5, [R1+0x24] ;  /* 0x0000240001057983 */ /* 0x000ee20000300800 */
[C---:B------:R-:W-:Y:S01]  /*1c140*/  ISETP.GT.AND P3, PT, R8.reuse, R2, PT ;  /* 0x000000020800720c */ /* 0x040fe20003f64270 */
[----:B------:R-:W-:Y:S01]  /*1c150*/  VIADD R8, R8, 0xffffffff ;  /* 0xffffffff08087836 */ /* 0x000fe20000000000 */
[----:B--2---:R-:W-:-:S04]  /*1c160*/  IADD3 R3, R6, 0x1, RZ ;  /* 0x0000000106037810 */ /* 0x004fc80007ffe0ff */
[----:B------:R-:W-:-:S04]  /*1c170*/  ISETP.NE.AND P2, PT, R3, 0x2, PT ;  /* 0x000000020300780c */ /* 0x000fc80003f45270 */
[----:B------:R-:W-:Y:S02]  /*1c180*/  SEL R4, RZ, 0x1, P2 ;  /* 0x00000001ff047807 */ /* 0x000fe40001000000 */
[----:B------:R-:W-:Y:S02]  /*1c190*/  SEL R3, R3, RZ, P2 ;  /* 0x000000ff03037207 */ /* 0x000fe40001000000 */
[----:B---3--:R-:W-:-:S05]  /*1c1a0*/  LOP3.LUT R5, R5, R4, RZ, 0x3c, !PT ;  /* 0x0000000405057212 */ /* 0x008fca00078e3cff */
[----:B------:R2:W-:Y:S04]  /*1c1b0*/  STL [R1+0x24], R5 ;  /* 0x0000240501007387 */ /* 0x0005e80000100800 */
[----:B------:R2:W-:Y:S01]  /*1c1c0*/  STL [R1+0x10], R3 ;  /* 0x0000100301007387 */ /* 0x0005e20000100800 */
[----:B------:R-:W-:Y:S05]  /*1c1d0*/  @P3 BRA `(.L_x_685) ;  /* 0xfffffff400cc3947 */ /* 0x000fea000383ffff */
.L_x_649:
[----:B------:R-:W-:Y:S05]  /*1c1e0*/  BSYNC B0 ;  /* 0x0000000000007941 */ /* 0x000fea0003800000 */
.L_x_648:
[----:B------:R3:W5:Y:S01]  /*1c1f0*/  LDL R7, [R1+0x40] ;  /* 0x0000400001077983 */ /* 0x0007620000100800 */
[----:B------:R-:W-:Y:S05]  /*1c200*/  @!P0 WARPSYNC.ALL ;  /* 0x0000000000008948 */ /* 0x000fea0003800000 */
[----:B------:R3:W-:Y:S01]  /*1c210*/  STL [R1+0x44], RZ ;  /* 0x000044ff01007387 */ /* 0x0007e20000100800 */
[----:B------:R-:W-:Y:S01]  /*1c220*/  BSSY B0, `(.L_x_686) ;  /* 0x0000020000007945 */ /* 0x000fe20003800000 */
[----:B------:R-:W-:Y:S06]  /*1c230*/  @!P0 BAR.SYNC.DEFER_BLOCKING 0xc, 0x180 ;  /* 0x0306000000008b1d */ /* 0x000fec0000010000 */
[----:B---3--:R-:W-:Y:S05]  /*1c240*/  @!P1 BRA `(.L_x_687) ;  /* 0x0000000000749947 */ /* 0x008fea0003800000 */
[----:B------:R-:W-:-:S13]  /*1c250*/  ISETP.NE.AND P0, PT, R17, RZ, PT ;  /* 0x000000ff1100720c */ /* 0x000fda0003f05270 */
[----:B------:R-:W3:Y:S02]  /*1c260*/  @!P0 LDC R17, c[0x0][0x9f0] ;  /* 0x00027c00ff118b82 */ /* 0x000ee40000000800 */
[----:B---3--:R-:W-:-:S04]  /*1c270*/  IABS R0, R17 ;  /* 0x0000001100007213 */ /* 0x008fc80000000000 */
[----:B------:R-:W3:Y:S08]  /*1c280*/  I2F.RP R2, R0 ;  /* 0x0000000000027306 */ /* 0x000ef00000209400 */
[----:B---3--:R-:W3:Y:S02]  /*1c290*/  MUFU.RCP R2, R2 ;  /* 0x0000000200027308 */ /* 0x008ee40000001000 */
[----:B---3--:R-:W-:-:S06]  /*1c2a0*/  VIADD R2, R2, 0xffffffe ;  /* 0x0ffffffe02027836 */ /* 0x008fcc0000000000 */
[----:B-12---:R-:W1:Y:S02]  /*1c2b0*/  F2I.FTZ.U32.TRUNC.NTZ R3, R2 ;  /* 0x0000000200037305 */ /* 0x006e64000021f000 */
[----:B-1----:R-:W-:-:S05]  /*1c2c0*/  IADD3 R2, RZ, -R3, RZ ;  /* 0x80000003ff027210 */ /* 0x002fca0007ffe0ff */
[----:B------:R-:W-:Y:S02]  /*1c2d0*/  IMAD R4, R2, R0, RZ ;  /* 0x0000000002047224 */ /* 0x000fe400078e02ff */
[----:B------:R-:W-:-:S04]  /*1c2e0*/  IMAD.MOV.U32 R2, RZ, RZ, RZ ;  /* 0x000000ffff027224 */ /* 0x000fc800078e00ff */
[----:B------:R-:W-:Y:S01]  /*1c2f0*/  IMAD.HI.U32 R6, R3, R4, R2 ;  /* 0x0000000403067227 */ /* 0x000fe200078e0002 */
[----:B------:R-:W-:Y:S02]  /*1c300*/  IABS R2, R17 ;  /* 0x0000001100027213 */ /* 0x000fe40000000000 */
[----:B-----5:R-:W-:-:S03]  /*1c310*/  IADD3 R4, R7, -0x1, R17 ;  /* 0xffffffff07047810 */ /* 0x020fc60007ffe011 */
[----:B------:R-:W-:Y:S01]  /*1c320*/  IMAD.MOV R2, RZ, RZ, -R2 ;  /* 0x000000ffff027224 */ /* 0x000fe200078e0a02 */
[----:B------:R-:W-:Y:S02]  /*1c330*/  IABS R3, R4 ;  /* 0x0000000400037213 */ /* 0x000fe40000000000 */
[----:B------:R-:W-:Y:S02]  /*1c340*/  LOP3.LUT R4, R4, R17, RZ, 0x3c, !PT ;  /* 0x0000001104047212 */ /* 0x000fe400078e3cff */
[----:B------:R-:W-:Y:S01]  /*1c350*/  MOV R5, R2 ;  /* 0x0000000200057202 */ /* 0x000fe20000000f00 */
        /* <DEDUP_REMOVED lines=11> */
[----:B------:R3:W-:Y:S02]  /*1c410*/  STL [R1+0x44], R2 ;  /* 0x0000440201007387 */ /* 0x0007e40000100800 */
.L_x_687:
[----:B------:R-:W-:Y:S05]  /*1c420*/  BSYNC B0 ;  /* 0x0000000000007941 */ /* 0x000fea0003800000 */
.L_x_686:
[----:B------:R-:W4:Y:S04]  /*1c430*/  LDL R0, [R1+0x44] ;  /* 0x0000440001007983 */ /* 0x000f280000100800 */
[----:B---3--:R-:W4:Y:S01]  /*1c440*/  LDL R2, [R1+0x60] ;  /* 0x0000600001027983 */ /* 0x008f220000100800 */
[----:B------:R-:W-:Y:S01]  /*1c450*/  BSSY B7, `(.L_x_688) ;  /* 0x000040e000077945 */ /* 0x000fe20003800000 */
[----:B----4-:R-:W-:-:S05]  /*1c460*/  IMAD R2, R2, R0, RZ ;  /* 0x0000000002027224 */ /* 0x010fca00078e02ff */
[----:B-----5:R-:W-:Y:S01]  /*1c470*/  VIADDMNMX R0, R2, R0, R7, PT ;  /* 0x0000000002007246 */ /* 0x020fe20003800107 */
[----:B------:R3:W-:Y:S03]  /*1c480*/  STL [R1+0x30], R2 ;  /* 0x0000300201007387 */ /* 0x0007e60000100800 */
[----:B------:R-:W-:Y:S01]  /*1c490*/  ISETP.GT.AND P0, PT, R0, R2, PT ;  /* 0x000000020000720c */ /* 0x000fe20003f04270 */
[----:B------:R3:W-:-:S12]  /*1c4a0*/  STL [R1+0x48], R0 ;  /* 0x0000480001007387 */ /* 0x0007d80000100800 */
[----:B---3--:R-:W-:Y:S05]  /*1c4b0*/  @P0 BRA `(.L_x_689) ;  /* 0x0000000000480947 */ /* 0x008fea0003800000 */
[----:B------:R-:W3:Y:S02]  /*1c4c0*/  S2R R0, SR_TID.X ;  /* 0x0000000000007919 */ /* 0x000ee40000002100 */
[----:B---3--:R-:W-:-:S04]  /*1c4d0*/  LOP3.LUT R0, R0, 0x7f, RZ, 0xc0, !PT ;  /* 0x0000007f00007812 */ /* 0x008fc800078ec0ff */
[----:B------:R-:W-:-:S13]  /*1c4e0*/  ISETP.NE.AND P0, PT, R0, RZ, PT ;  /* 0x000000ff0000720c */ /* 0x000fda0003f05270 */
[----:B------:R-:W-:Y:S05]  /*1c4f0*/  @P0 BRA `(.L_x_690) ;  /* 0x00000040000c0947 */ /* 0x000fea0003800000 */
[----:B-12---:R-:W1:Y:S01]  /*1c500*/  S2R R3, SR_LANEID ;  /* 0x0000000000037919 */ /* 0x006e620000000000 */
[----:B------:R-:W-:Y:S02]  /*1c510*/  VOTEU.ANY UR4, UPT, PT ;  /* 0x0000000000047886 */ /* 0x000fe400038e0100 */
[----:B------:R-:W1:Y:S08]  /*1c520*/  FLO.U32 R0, UR4 ;  /* 0x0000000400007d00 */ /* 0x000e7000080e0000 */
[----:B------:R-:W2:Y:S01]  /*1c530*/  POPC R4, UR4 ;  /* 0x0000000400047d09 */ /* 0x000ea20008000000 */
[----:B-1----:R-:W-:-:S02]  /*1c540*/  ISETP.EQ.U32.AND P0, PT, R0, R3, PT ;  /* 0x000000030000720c */ /* 0x002fc40003f02070 */
[----:B------:R-:W2:Y:S11]  /*1c550*/  LDC.64 R2, c[0x0][0xc60] ;  /* 0x00031800ff027b82 */ /* 0x000eb60000000a00 */
[----:B--2---:R-:W2:Y:S01]  /*1c560*/  @P0 ATOMG.E.ADD.STRONG.GPU PT, R3, desc[UR56][R2.64], R4 ;  /* 0x00000004020309a8 */ /* 0x004ea200081ee1f8 */
[----:B------:R-:W1:Y:S02]  /*1c570*/  S2R R5, SR_LTMASK ;  /* 0x0000000000057919 */ /* 0x000e640000003900 */
[----:B-1----:R-:W-:-:S06]  /*1c580*/  LOP3.LUT R5, R5, UR4, RZ, 0xc0, !PT ;  /* 0x0000000405057c12 */ /* 0x002fcc000f8ec0ff */
[----:B------:R-:W1:Y:S01]  /*1c590*/  POPC R5, R5 ;  /* 0x0000000500057309 */ /* 0x000e620000000000 */
[----:B--2---:R-:W1:Y:S02]  /*1c5a0*/  SHFL.IDX PT, R0, R3, R0, 0x1f ;  /* 0x00001f0003007589 */ /* 0x004e6400000e0000 */
[----:B-1----:R-:W-:-:S05]  /*1c5b0*/  IADD3 R0, R0, UR38, R5 ;  /* 0x0000002600007c10 */ /* 0x002fca000fffe005 */
[----:B------:R3:W-:Y:S01]  /*1c5c0*/  STL [R1], R0 ;  /* 0x0000000001007387 */ /* 0x0007e20000100800 */
[----:B------:R-:W-:Y:S05]  /*1c5d0*/  BRA `(.L_x_690) ;  /* 0x0000003c00d47947 */ /* 0x000fea0003800000 */
.L_x_689:
        /* <DEDUP_REMOVED lines=8> */
[----:B------:R-:W-:Y:S01]  /*1c660*/  MOV R4, UR6 ;  /* 0x0000000600047c02 */ /* 0x000fe20008000f00 */
[----:B--2---:R-:W-:Y:S01]  /*1c670*/  IMAD.U32 R5, RZ, RZ, UR7 ;  /* 0x00000007ff057e24 */ /* 0x004fe2000f8e00ff */
[----:B-1----:R-:W1:Y:S01]  /*1c680*/  LDC.64 R2, c[0x4][R2] ;  /* 0x0100000002027b82 */ /* 0x002e620000000a00 */
[----:B------:R-:W-:Y:S01]  /*1c690*/  IMAD.U32 R6, RZ, RZ, UR8 ;  /* 0x00000008ff067e24 */ /* 0x000fe2000f8e00ff */
[----:B------:R-:W-:Y:S01]  /*1c6a0*/  MOV R7, UR9 ;  /* 0x0000000900077c02 */ /* 0x000fe20008000f00 */
[----:B------:R-:W-:Y:S01]  /*1c6b0*/  IMAD.U32 R10, RZ, RZ, UR4 ;  /* 0x00000004ff0a7e24 */ /* 0x000fe2000f8e00ff */
[----:B------:R-:W-:Y:S01]  /*1c6c0*/  MOV R8, 0x70 ;  /* 0x0000007000087802 */ /* 0x000fe20000000f00 */
[----:B0-----:R-:W-:-:S02]  /*1c6d0*/  IMAD.U32 R11, RZ, RZ, UR5 ;  /* 0x00000005ff0b7e24 */ /* 0x001fc4000f8e00ff */
[----:B------:R-:W-:Y:S02]  /*1c6e0*/  IMAD.MOV.U32 R12, RZ, RZ, 0x1 ;  /* 0x00000001ff0c7424 */ /* 0x000fe400078e00ff */
[----:B------:R-:W-:-:S07]  /*1c6f0*/  IMAD.MOV.U32 R13, RZ, RZ, RZ ;  /* 0x000000ffff0d7224 */ /* 0x000fce00078e00ff */
[----:B------:R-:W-:-:S07]  /*1c700*/  LEPC R20, `(.L_x_692) ;  /* 0x000000001014794e */ /* 0x000fce0000000000 */
[----:B-1----:R-:W-:Y:S05]  /*1c710*/  CALL.ABS.NOINC R2 ;  /* 0x0000000002007343 */ /* 0x002fea0003c00000 */
.L_x_692:
[----:B------:R-:W-:Y:S05]  /*1c720*/  BSYNC B6 ;  /* 0x0000000000067941 */ /* 0x000fea0003800000 */
.L_x_691:
[----:B------:R-:W-:Y:S01]  /*1c730*/  IADD3 R0, R18, 0x400, RZ ;  /* 0x0000040012007810 */ /* 0x000fe20007ffe0ff */
[----:B------:R-:W-:Y:S03]  /*1c740*/  BSSY B6, `(.L_x_693) ;  /* 0x0000022000067945 */ /* 0x000fe60003800000 */
[----:B------:R-:W-:-:S13]  /*1c750*/  LOP3.LUT P0, RZ, R0, 0x3ff, RZ, 0xc0, !PT ;  /* 0x000003ff00ff7812 */ /* 0x000fda000780c0ff */
[----:B------:R-:W-:Y:S05]  /*1c760*/  @!P0 BRA `(.L_x_694) ;  /* 0x00000000007c8947 */ /* 0x000fea0003800000 */
[----:B------:R-:W-:Y:S01]  /*1c770*/  MOV R17, 0x0 ;  /* 0x0000000000117802 */ /* 0x000fe20000000f00 */
[----:B------:R-:W-:Y:S01]  /*1c780*/  ULDC.64 UR6, c[0x4][0xb8] ;  /* 0x01002e0000067ab9 */ /* 0x000fe20000000a00 */
[----:B------:R-:W-:Y:S01]  /*1c790*/  ULDC.64 UR8, c[0x4][0xc0] ;  /* 0x0100300000087ab9 */ /* 0x000fe20000000a00 */
[----:B------:R-:W-:Y:S01]  /*1c7a0*/  ULDC.64 UR4, c[0x4][0x10] ;  /* 0x0100040000047ab9 */ /* 0x000fe20000000a00 */
[----:B-12---:R1:W2:Y:S01]  /*1c7b0*/  LDC.64 R2, c[0x4][R17] ;  /* 0x0100000011027b82 */ /* 0x0062a20000000a00 */
[----:B------:R-:W-:Y:S01]  /*1c7c0*/  IMAD.U32 R4, RZ, RZ, UR6 ;  /* 0x00000006ff047e24 */ /* 0x000fe2000f8e00ff */
[----:B------:R-:W-:Y:S01]  /*1c7d0*/  MOV R6, UR8 ;  /* 0x0000000800067c02 */ /* 0x000fe20008000f00 */
[----:B------:R-:W-:Y:S01]  /*1c7e0*/  IMAD.U32 R5, RZ, RZ, UR7 ;  /* 0x00000007ff057e24 */ /* 0x000fe2000f8e00ff */
[----:B0-----:R-:W-:Y:S01]  /*1c7f0*/  MOV R11, UR5 ;  /* 0x00000005000b7c02 */ /* 0x001fe20008000f00 */
[----:B------:R-:W-:Y:S01]  /*1c800*/  IMAD.U32 R7, RZ, RZ, UR9 ;  /* 0x00000009ff077e24 */ /* 0x000fe2000f8e00ff */
[----:B------:R-:W-:Y:S01]  /*1c810*/  MOV R13, RZ ;  /* 0x000000ff000d7202 */ /* 0x000fe20000000f00 */
[----:B------:R-:W-:-:S02]  /*1c820*/  IMAD.U32 R10, RZ, RZ, UR4 ;  /* 0x00000004ff0a7e24 */ /* 0x000fc4000f8e00ff */
[----:B------:R-:W-:Y:S02]  /*1c830*/  IMAD.MOV.U32 R8, RZ, RZ, 0x70 ;  /* 0x00000070ff087424 */ /* 0x000fe400078e00ff */
[----:B-1----:R-:W-:-:S07]  /*1c840*/  IMAD.MOV.U32 R12, RZ, RZ, 0x1 ;  /* 0x00000001ff0c7424 */ /* 0x002fce00078e00ff */
[----:B------:R-:W-:-:S07]  /*1c850*/  LEPC R20, `(.L_x_695) ;  /* 0x000000001014794e */ /* 0x000fce0000000000 */
[----:B--2---:R-:W-:Y:S05]  /*1c860*/  CALL.ABS.NOINC R2 ;  /* 0x0000000002007343 */ /* 0x004fea0003c00000 */
.L_x_695:
[----:B------:R0:W1:Y:S01]  /*1c870*/  LDC.64 R2, c[0x4][R17] ;  /* 0x0100000011027b82 */ /* 0x0000620000000a00 */
[----:B------:R-:W-:Y:S01]  /*1c880*/  ULDC.64 UR4, c[0x4][0xb8] ;  /* 0x01002e0000047ab9 */ /* 0x000fe20000000a00 */
[----:B------:R-:W-:Y:S01]  /*1c890*/  ULDC.64 UR6, c[0x4][0xc0] ;  /* 0x0100300000067ab9 */ /* 0x000fe20000000a00 */
[----:B------:R-:W-:Y:S01]  /*1c8a0*/  ULDC.64 UR8, c[0x4][0x18] ;  /* 0x0100060000087ab9 */ /* 0x000fe20000000a00 */
[----:B------:R-:W-:Y:S01]  /*1c8b0*/  IMAD.U32 R4, RZ, RZ, UR4 ;  /* 0x00000004ff047e24 */ /* 0x000fe2000f8e00ff */
[----:B------:R-:W-:Y:S01]  /*1c8c0*/  MOV R6, UR6 ;  /* 0x0000000600067c02 */ /* 0x000fe20008000f00 */
[----:B------:R-:W-:Y:S01]  /*1c8d0*/  IMAD.U32 R5, RZ, RZ, UR5 ;  /* 0x00000005ff057e24 */ /* 0x000fe2000f8e00ff */
[----:B------:R-:W-:Y:S01]  /*1c8e0*/  MOV R11, UR9 ;  /* 0x00000009000b7c02 */ /* 0x000fe20008000f00 */
[----:B------:R-:W-:Y:S01]  /*1c8f0*/  IMAD.U32 R7, RZ, RZ, UR7 ;  /* 0x00000007ff077e24 */ /* 0x000fe2000f8e00ff */
[----:B------:R-:W-:Y:S01]  /*1c900*/  MOV R13, RZ ;  /* 0x000000ff000d7202 */ /* 0x000fe20000000f00 */
[----:B------:R-:W-:-:S02]  /*1c910*/  IMAD.U32 R10, RZ, RZ, UR8 ;  /* 0x00000008ff0a7e24 */ /* 0x000fc4000f8e00ff */
[----:B------:R-:W-:Y:S02]  /*1c920*/  IMAD.MOV.U32 R8, RZ, RZ, 0x70 ;  /* 0x00000070ff087424 */ /* 0x000fe400078e00ff */
[----:B0-----:R-:W-:-:S07]  /*1c930*/  IMAD.MOV.U32 R12, RZ, RZ, 0x1 ;  /* 0x00000001ff0c7424 */ /* 0x001fce00078e00ff */
[----:B------:R-:W-:-:S07]  /*1c940*/  LEPC R20, `(.L_x_694) ;  /* 0x000000001014794e */ /* 0x000fce0000000000 */
[----:B-1----:R-:W-:Y:S05]  /*1c950*/  CALL.ABS.NOINC R2 ;  /* 0x0000000002007343 */ /* 0x002fea0003c00000 */
.L_x_694:
[----:B------:R-:W-:Y:S05]  /*1c960*/  BSYNC B6 ;  /* 0x0000000000067941 */ /* 0x000fea0003800000 */
.L_x_693:
[----:B------:R-:W3:Y:S01]  /*1c970*/  LDL.LU R2, [R1+0x28] ;  /* 0x0000280001027983 */ /* 0x000ee20000300800 */
[----:B------:R-:W-:-:S03]  /*1c980*/  ULDC.64 UR4, c[0x0][0x9f8] ;  /* 0x00027e0000047ab9 */ /* 0x000fc60000000a00 */
[----:B------:R-:W1:Y:S04]  /*1c990*/  LDL.LU R0, [R1+0x38] ;  /* 0x0000380001007983 */ /* 0x000e680000300800 */
[----:B------:R-:W4:Y:S01]  /*1c9a0*/  LDL R7, [R1+0x18] ;  /* 0x0000180001077983 */ /* 0x000f220000100800 */
[----:B------:R-:W-:-:S03]  /*1c9b0*/  ISETP.NE.U32.AND P0, PT, RZ, UR4, PT ;  /* 0x00000004ff007c0c */ /* 0x000fc6000bf05070 */
[----:B------:R-:W5:Y:S01]  /*1c9c0*/  LDL R17, [R1+0x48] ;  /* 0x0000480001117983 */ /* 0x000f620000100800 */
[----:B------:R-:W-:-:S13]  /*1c9d0*/  ISETP.NE.AND.EX P0, PT, RZ, UR5, PT, P0 ;  /* 0x00000005ff007c0c */ /* 0x000fda000bf05300 */
[----:B---3--:R-:W-:-:S04]  /*1c9e0*/  @P0 IADD3 R2, P1, R2, UR4, RZ ;  /* 0x0000000402020c10 */ /* 0x008fc8000ff3e0ff */
[----:B-12---:R-:W-:Y:S01]  /*1c9f0*/  @P0 IADD3.X R3, R0, UR5, RZ, P1, !PT ;  /* 0x0000000500030c10 */ /* 0x006fe20008ffe4ff */
[----:B------:R-:W-:-:S04]  /*1ca00*/  ULDC.64 UR4, c[0x0][0xa08] ;  /* 0x0002820000047ab9 */ /* 0x000fc80000000a00 */
[----:B----4-:R1:W2:Y:S02]  /*1ca10*/  @P0 LDG.E R7, desc[UR56][R2.64] ;  /* 0x0000003802070981 */ /* 0x0102a4000c1e1900 */
[----:B-1----:R-:W1:Y:S01]  /*1ca20*/  LDC.64 R2, c[0x0][0x418] ;  /* 0x00010600ff027b82 */ /* 0x002e620000000a00 */
[----:B-----5:R-:W-:Y:S01]  /*1ca30*/  VIADD R0, R17, 0xffffffff ;  /* 0xffffffff11007836 */ /* 0x020fe20000000000 */
[----:B--2---:R-:W-:Y:S01]  /*1ca40*/  SHF.R.S32.HI R8, RZ, 0x1f, R7 ;  /* 0x0000001fff087819 */ /* 0x004fe20000011407 */
[----:B------:R2:W-:Y:S04]  /*1ca50*/  @P0 STL [R1+0x18], R7 ;  /* 0x0000180701000387 */ /* 0x0005e80000100800 */
[----:B------:R2:W-:Y:S01]  /*1ca60*/  STL [R1+0x28], R8 ;  /* 0x0000280801007387 */ /* 0x0005e20000100800 */
[----:B-1----:R-:W-:Y:S01]  /*1ca70*/  LOP3.LUT P0, RZ, R2, UR4, RZ, 0xfc, !PT ;  /* 0x0000000402ff7c12 */ /* 0x002fe2000f80fcff */
[----:B------:R-:W-:-:S03]  /*1ca80*/  UMOV UR4, 0xffffffff ;  /* 0xffffffff00047882 */ /* 0x000fc60000000000 */
[----:B------:R-:W-:-:S04]  /*1ca90*/  LOP3.LUT P0, RZ, R3, UR5, RZ, 0xfc, P0 ;  /* 0x0000000503ff7c12 */ /* 0x000fc8000800fcff */
[----:B------:R-:W-:Y:S01]  /*1caa0*/  SEL R17, R7, RZ, !P0 ;  /* 0x000000ff07117207 */ /* 0x000fe20004000000 */
[----:B--2---:R-:W-:Y:S08]  /*1cab0*/  BRA.DIV UR4, `(.L_x_696) ;  /* 0x0000005604687947 */ /* 0x004ff0000b800000 */
[----:B------:R-:W1:Y:S02]  /*1cac0*/  S2R R4, SR_TID.X ;  /* 0x0000000000047919 */ /* 0x000e640000002100 */
[----:B-1----:R-:W-:-:S04]  /*1cad0*/  SHF.R.U32.HI R4, RZ, 0x5, R4 ;  /* 0x00000005ff047819 */ /* 0x002fc80000011604 */
[----:B------:R-:W-:-:S05]  /*1cae0*/  LOP3.LUT R4, R4, 0x3, RZ, 0xc0, !PT ;  /* 0x0000000304047812 */ /* 0x000fca00078ec0ff */
[----:B------:R1:W2:Y:S02]  /*1caf0*/  SHFL.IDX PT, R14, R4, RZ, 0x1f ;  /* 0x00001fff040e7589 */ /* 0x0002a400000e0000 */
.L_x_825:
[----:B-1----:R-:W3:Y:S01]  /*1cb00*/  LDL.LU R4, [R1+0x14] ;  /* 0x0000140001047983 */ /* 0x002ee20000300800 */
[----:B------:R-:W-:Y:S02]  /*1cb10*/  PLOP3.LUT P1, PT, PT, PT, PT, 0x8, 0x0 ;  /* 0x000000000000781c */ /* 0x000fe40003f2e170 */
[----:B--2---:R-:W-:Y:S01]  /*1cb20*/  ISETP.NE.AND P0, PT, R14, RZ, PT ;  /* 0x000000ff0e00720c */ /* 0x004fe20003f05270 */
[----:B------:R1:W-:Y:S01]  /*1cb30*/  STL [R1+0x8], R0 ;  /* 0x0000080001007387 */ /* 0x0003e20000100800 */
[----:B---3--:R-:W-:-:S09]  /*1cb40*/  LOP3.LUT R4, R4, 0xfffffffe, RZ, 0xc0, !PT ;  /* 0xfffffffe04047812 */ /* 0x008fd200078ec0ff */
[----:B------:R-:W-:-:S05]  /*1cb50*/  @P1 LOP3.LUT R4, R4, 0x1, RZ, 0xfc, !PT ;  /* 0x0000000104041812 */ /* 0x000fca00078efcff */
[----:B------:R1:W-:Y:S01]  /*1cb60*/  STL [R1+0x14], R4 ;  /* 0x0000140401007387 */ /* 0x0003e20000100800 */
[----:B------:R-:W-:Y:S05]  /*1cb70*/  @P0 BRA `(.L_x_697) ;  /* 0x0000000400380947 */ /* 0x000fea0003800000 */
[----:B------:R-:W-:-:S03]  /*1cb80*/  UMOV UR4, 0xffffffff ;  /* 0xffffffff00047882 */ /* 0x000fc60000000000 */
[----:B------:R-:W-:Y:S05]  /*1cb90*/  BRA.DIV UR4, `(.L_x_698) ;  /* 0x0000005604647947 */ /* 0x000fea000b800000 */
[----:B------:R-:W-:-:S13]  /*1cba0*/  ELECT P6, URZ, PT ;  /* 0x00000000003f782f */ /* 0x000fda00038c0000 */
.L_x_828:
[----:B------:R-:W-:Y:S05]  /*1cbb0*/  @!P6 BRA `(.L_x_697) ;  /* 0x000000040028e947 */ /* 0x000fea0003800000 */
[----:B------:R-:W-:-:S04]  /*1cbc0*/  ISETP.NE.U32.AND P0, PT, R2, RZ, PT ;  /* 0x000000ff0200720c */ /* 0x000fc80003f05070 */
[----:B------:R-:W-:-:S13]  /*1cbd0*/  ISETP.NE.AND.EX P0, PT, R3, RZ, PT, P0 ;  /* 0x000000ff0300720c */ /* 0x000fda0003f05300 */
[----:B------:R-:W-:Y:S05]  /*1cbe0*/  @!P0 BRA `(.L_x_699) ;  /* 0x0000000000508947 */ /* 0x000fea0003800000 */
[----:B------:R-:W2:Y:S01]  /*1cbf0*/  LDC R6, c[0x0][0x43c] ;  /* 0x00010f00ff067b82 */ /* 0x000ea20000000800 */
[----:B------:R-:W-:Y:S01]  /*1cc00*/  IMAD.MOV.U32 R9, RZ, RZ, R0 ;  /* 0x000000ffff097224 */ /* 0x000fe200078e0000 */
[----:B------:R-:W-:-:S04]  /*1cc10*/  ULDC.64 UR4, c[0x0][0x428] ;  /* 0x00010a0000047ab9 */ /* 0x000fc80000000a00 */
[----:B-1----:R-:W-:Y:S02]  /*1cc20*/  MOV R0, R9 ;  /* 0x0000000900007202 */ /* 0x002fe40000000f00 */
[----:B--2---:R-:W-:-:S13]  /*1cc30*/  ISETP.NE.AND P0, PT, R6, 0x1, PT ;  /* 0x000000010600780c */ /* 0x004fda0003f05270 */
[----:B------:R-:W1:Y:S02]  /*1cc40*/  @P0 LDC.64 R4, c[0x0][0x440] ;  /* 0x00011000ff040b82 */ /* 0x000e640000000a00 */
[----:B-1----:R-:W-:-:S05]  /*1cc50*/  @P0 IMAD.HI.U32 R4, R9, R4, RZ ;  /* 0x0000000409040227 */ /* 0x002fca00078e00ff */
        /* <DEDUP_REMOVED lines=8> */
[----:B------:R-:W-:-:S03]  /*1cce0*/  IMAD.WIDE.U32 R4, R7, UR4, R4 ;  /* 0x0000000407047c25 */ /* 0x000fc6000f8e0004 */
[----:B------:R-:W-:Y:S02]  /*1ccf0*/  LEA R2, P0, R4, R2, 0x2 ;  /* 0x0000000204027211 */ /* 0x000fe400078010ff */
[----:B------:R-:W-:-:S04]  /*1cd00*/  IADD3 R0, R5, R0, RZ ;  /* 0x0000000005007210 */ /* 0x000fc80007ffe0ff */
[----:B------:R-:W-:-:S05]  /*1cd10*/  LEA.HI.X R3, R4, R3, R0, 0x2, P0 ;  /* 0x0000000304037211 */ /* 0x000fca00000f1400 */
[----:B------:R2:W5:Y:S02]  /*1cd20*/  LDG.E R17, desc[UR56][R2.64] ;  /* 0x0000003802117981 */ /* 0x000564000c1e1900 */
.L_x_699:
[----:B--2---:R-:W2:Y:S01]  /*1cd30*/  LDL R2, [R1+0x1c] ;  /* 0x00001c0001027983 */ /* 0x004ea20000100800 */
[----:B-1----:R-:W-:Y:S01]  /*1cd40*/  IMAD R0, R19, 0x8, R18 ;  /* 0x0000000813007824 */ /* 0x002fe200078e0212 */
[----:B--2---:R-:W-:-:S04]  /*1cd50*/  SHF.L.U32 R2, R2, 0x1f, RZ ;  /* 0x0000001f02027819 */ /* 0x004fc800000006ff */
[----:B------:R-:W1:Y:S02]  /*1cd60*/  SYNCS.PHASECHK.TRANS64.TRYWAIT P0, [R0+URZ+0x34840], R2 ;  /* 0x03484002000075a7 */ /* 0x000e64000800017f */
[----:B-1----:R-:W-:Y:S05]  /*1cd70*/  @!P0 BRA `(.L_x_700) ;  /* 0x00000054000c8947 */ /* 0x002fea0003800000 */
.L_x_829:
[----:B------:R-:W2:Y:S02]  /*1cd80*/  S2R R3, SR_TID.X ;  /* 0x0000000000037919 */ /* 0x000ea40000002100 */
        /* <DEDUP_REMOVED lines=10> */
.L_x_701:
[----:B------:R-:W2:Y:S04]  /*1ce30*/  LDL R4, [R1+0x8] ;  /* 0x0000080001047983 */ /* 0x000ea80000100800 */
[----:B------:R-:W3:Y:S04]  /*1ce40*/  LDL R3, [R1+0x20] ;  /* 0x0000200001037983 */ /* 0x000ee80000100800 */
[----:B-1----:R-:W4:Y:S01]  /*1ce50*/  LDL.LU R2, [R1+0x14] ;  /* 0x0000140001027983 */ /* 0x002f220000300800 */
        /* <DEDUP_REMOVED lines=17> */
[----:B--2---:R-:W-:Y:S02]  /*1cf70*/  R2UR UR11, R4 ;  /* 0x00000000040b72ca */ /* 0x004fe400000e0000 */
[----:B---3--:R-:W-:Y:S02]  /*1cf80*/  R2UR UR5, R3 ;  /* 0x00000000030572ca */ /* 0x008fe400000e0000 */
[----:B----4-:R-:W-:-:S04]  /*1cf90*/  LOP3.LUT R2, R2, 0xfffffffe, RZ, 0xc0, !PT ;  /* 0xfffffffe02027812 */ /* 0x010fc800078ec0ff */
[----:B------:R-:W-:-:S07]  /*1cfa0*/  @P0 LOP3.LUT R2, R2, 0x1, RZ, 0xfc, !PT ;  /* 0x0000000102020812 */ /* 0x000fce00078efcff */
[----:B------:R-:W-:Y:S01]  /*1cfb0*/  ULEA UR11, UR11, UR5, 0x7 ;  /* 0x000000050b0b7291 */ /* 0x000fe2000f8e383f */
[----:B------:R2:W-:Y:S01]  /*1cfc0*/  STL [R1+0x14], R2 ;  /* 0x0000140201007387 */ /* 0x0005e20000100800 */
[----:B------:R-:W-:-:S09]  /*1cfd0*/  UIADD3.X UR5, URZ, UR37, URZ, UP0, !UPT ;  /* 0x000000253f057290 */ /* 0x000fd200087fe43f */
[----:B------:R1:W-:Y:S02]  /*1cfe0*/  UTMALDG.4D [UR8], [UR4], desc[UR6] ;  /* 0x00000608040075b4 */ /* 0x0003e40008019000 */
[----:B-1----:R-:W-:Y:S01]  /*1cff0*/  UMOV UR8, UR15 ;  /* 0x0000000f00087c82 */ /* 0x002fe20008000000 */
[----:B------:R-:W-:Y:S02]  /*1d000*/  UMOV UR10, UR17 ;  /* 0x00000011000a7c82 */ /* 0x000fe40008000000 */
[----:B------:R1:W-:Y:S02]  /*1d010*/  UTMALDG.4D [UR8], [UR4], desc[UR6] ;  /* 0x00000608040075b4 */ /* 0x0003e40008019000 */
[----:B-1----:R-:W-:Y:S01]  /*1d020*/  UMOV UR8, UR16 ;  /* 0x0000001000087c82 */ /* 0x002fe20008000000 */
[----:B------:R-:W-:Y:S02]  /*1d030*/  UMOV UR10, UR14 ;  /* 0x0000000e000a7c82 */ /* 0x000fe40008000000 */
[----:B------:R2:W-:Y:S02]  /*1d040*/  UTMALDG.4D [UR8], [UR4], desc[UR6] ;  /* 0x00000608040075b4 */ /* 0x0005e40008019000 */
[----:B--2---:R-:W-:Y:S01]  /*1d050*/  NOP ;  /* 0x0000000000007918 */ /* 0x004fe20000000000 */
.L_x_697:
[----:B------:R-:W2:Y:S04]  /*1d060*/  LDL.LU R3, [R1+0x4c] ;  /* 0x00004c0001037983 */ /* 0x000ea80000300800 */
[----:B------:R-:W3:Y:S04]  /*1d070*/  LDL.LU R5, [R1+0x34] ;  /* 0x0000340001057983 */ /* 0x000ee80000300800 */
[----:B-1----:R-:W4:Y:S01]  /*1d080*/  LDL.LU R4, [R1+0x58] ;  /* 0x0000580001047983 */ /* 0x002f220000300800 */
[----:B------:R-:W-:Y:S05]  /*1d090*/  WARPSYNC.ALL ;  /* 0x0000000000007948 */ /* 0x000fea0003800000 */
[----:B------:R-:W-:Y:S01]  /*1d0a0*/  ULDC.64 UR6, c[0x0][0xa00] ;  /* 0x0002800000067ab9 */ /* 0x000fe20000000a00 */
[----:B------:R-:W-:Y:S01]  /*1d0b0*/  ULDC.64 UR4, c[0x0][0x298] ;  /* 0x0000a60000047ab9 */ /* 0x000fe20000000a00 */
[----:B------:R-:W-:Y:S01]  /*1d0c0*/  BAR.SYNC.DEFER_BLOCKING 0x8, 0x180 ;  /* 0x0206000000007b1d */ /* 0x000fe20000010000 */
[----:B------:R-:W-:-:S02]  /*1d0d0*/  ISETP.NE.U32.AND P0, PT, RZ, UR6, PT ;  /* 0x00000006ff007c0c */ /* 0x000fc4000bf05070 */
[----:B------:R-:W-:Y:S02]  /*1d0e0*/  IADD3 R2, R18, 0x10400, RZ ;  /* 0x0001040012027810 */ /* 0x000fe40007ffe0ff */
[----:B------:R-:W-:Y:S01]  /*1d0f0*/  ISETP.NE.AND.EX P0, PT, RZ, UR7, PT, P0 ;  /* 0x00000007ff007c0c */ /* 0x000fe2000bf05300 */
[----:B------:R-:W-:Y:S01]  /*1d100*/  BSSY B6, `(.L_x_702) ;  /* 0x000001e000067945 */ /* 0x000fe20003800000 */
[----:B------:R-:W-:Y:S02]  /*1d110*/  LOP3.LUT P1, RZ, R2, 0x3ff, RZ, 0xc0, !PT ;  /* 0x000003ff02ff7812 */ /* 0x000fe4000782c0ff */
[----:B--2---:R-:W-:Y:S02]  /*1d120*/  SHF.R.S32.HI R0, RZ, 0x1f, R3 ;  /* 0x0000001fff007819 */ /* 0x004fe40000011403 */
[----:B---3--:R-:W-:-:S03]  /*1d130*/  SEL R5, R5, RZ, !P0 ;  /* 0x000000ff05057207 */ /* 0x008fc60004000000 */
[----:B------:R-:W-:Y:S01]  /*1d140*/  IMAD R0, R0, UR4, RZ ;  /* 0x0000000400007c24 */ /* 0x000fe2000f8e02ff */
[----:B----4-:R-:W-:-:S03]  /*1d150*/  SEL R4, R4, RZ, !P0 ;  /* 0x000000ff04047207 */ /* 0x010fc60004000000 */
        /* <DEDUP_REMOVED lines=8> */
[----:B-1----:R-:W-:Y:S01]  /*1d1e0*/  MOV R2, 0x0 ;  /* 0x0000000000027802 */ /* 0x002fe20000000f00 */
[----:B------:R-:W-:Y:S01]  /*1d1f0*/  ULDC.64 UR4, c[0x4][0xb8] ;  /* 0x01002e0000047ab9 */ /* 0x000fe20000000a00 */
[----:B------:R-:W-:Y:S01]  /*1d200*/  ULDC.64 UR6, c[0x4][0xc0] ;  /* 0x0100300000067ab9 */ /* 0x000fe20000000a00 */
[----:B------:R-:W-:Y:S01]  /*1d210*/  ULDC.64 UR8, c[0x4][0x20] ;  /* 0x0100080000087ab9 */ /* 0x000fe20000000a00 */
[----:B------:R-:W-:Y:S01]  /*1d220*/  IMAD.U32 R4, RZ, RZ, UR4 ;  /* 0x00000004ff047e24 */ /* 0x000fe2000f8e00ff */
[----:B------:R-:W-:Y:S01]  /*1d230*/  MOV R5, UR5 ;  /* 0x0000000500057c02 */ /* 0x000fe20008000f00 */
[----:B------:R-:W1:Y:S01]  /*1d240*/  LDC.64 R2, c[0x4][R2] ;  /* 0x0100000002027b82 */ /* 0x000e620000000a00 */
        /* <DEDUP_REMOVED lines=9> */
.L_x_703:
[----:B------:R-:W-:Y:S05]  /*1d2e0*/  BSYNC B6 ;  /* 0x0000000000067941 */ /* 0x000fea0003800000 */
.L_x_702:
[----:B-1----:R-:W2:Y:S01]  /*1d2f0*/  LDL.LU R0, [R1+0x4c] ;  /* 0x00004c0001007983 */ /* 0x002ea20000300800 */
[----:B------:R-:W-:Y:S01]  /*1d300*/  ULDC.64 UR4, c[0x0][0x2d8] ;  /* 0x0000b60000047ab9 */ /* 0x000fe20000000a00 */
[----:B------:R-:W1:Y:S01]  /*1d310*/  LDC R8, c[0x0][0x448] ;  /* 0x00011200ff087b82 */ /* 0x000e620000000800 */
[----:B------:R-:W-:Y:S01]  /*1d320*/  ULDC.64 UR6, c[0x0][0x280] ;  /* 0x0000a00000067ab9 */ /* 0x000fe20000000a00 */
[----:B------:R-:W3:Y:S04]  /*1d330*/  LDL.LU R5, [R1+0x38] ;  /* 0x0000380001057983 */ /* 0x000ee80000300800 */
[----:B------:R-:W3:Y:S04]  /*1d340*/  LDL.LU.64 R2, [R1+0x50] ;  /* 0x0000500001027983 */ /* 0x000ee80000300a00 */
[----:B------:R-:W4:Y:S01]  /*1d350*/  LDL.LU R4, [R1+0x34] ;  /* 0x0000340001047983 */ /* 0x000f220000300800 */
[----:B-1----:R-:W-:Y:S01]  /*1d360*/  ISETP.NE.AND P0, PT, R8, 0x1, PT ;  /* 0x000000010800780c */ /* 0x002fe20003f05270 */
[----:B0-----:R-:W0:-:S12]  /*1d370*/  S2R R11, SR_TID.X ;  /* 0x00000000000b7919 */ /* 0x001e180000002100 */
[----:B------:R-:W1:Y:S01]  /*1d380*/  @P0 LDC R7, c[0x0][0x450] ;  /* 0x00011400ff070b82 */ /* 0x000e620000000800 */
[----:B---3--:R-:W-:Y:S02]  /*1d390*/  IMAD.MOV.U32 R3, RZ, RZ, R5 ;  /* 0x000000ffff037224 */ /* 0x008fe400078e0005 */
[----:B------:R-:W3:Y:S01]  /*1d3a0*/  LDL.LU R5, [R1+0x4] ;  /* 0x0000040001057983 */ /* 0x000ee20000300800 */
[----:B0-----:R-:W-:Y:S01]  /*1d3b0*/  SHF.L.U32 R11, R11, 0x3, RZ ;  /* 0x000000030b0b7819 */ /* 0x001fe200000006ff */
[----:B------:R-:W-:-:S03]  /*1d3c0*/  IMAD.WIDE.U32 R2, R16, UR4, R2 ;  /* 0x0000000410027c25 */ /* 0x000fc6000f8e0002 */
[----:B------:R-:W-:Y:S01]  /*1d3d0*/  LOP3.LUT R11, R11, 0x38, RZ, 0xc0, !PT ;  /* 0x000000380b0b7812 */ /* 0x000fe200078ec0ff */
[----:B------:R-:W-:Y:S01]  /*1d3e0*/  IMAD R3, R16, UR5, R3 ;  /* 0x0000000510037c24 */ /* 0x000fe2000f8e0203 */
[----:B------:R-:W-:Y:S02]  /*1d3f0*/  ULDC.64 UR4, c[0x0][0x2e0] ;  /* 0x0000b80000047ab9 */ /* 0x000fe40000000a00 */
[----:B--2---:R-:W-:Y:S01]  /*1d400*/  IMAD R0, R0, UR4, RZ ;  /* 0x0000000400007c24 */ /* 0x004fe2000f8e02ff */
[C---:B------:R-:W-:Y:S01]  /*1d410*/  LOP3.LUT R10, R11.reuse, 0x40, RZ, 0xfc, !PT ;  /* 0x000000400b0a7812 */ /* 0x040fe200078efcff */
[----:B----4-:R-:W-:Y:S01]  /*1d420*/  IMAD.WIDE.U32 R2, R4, UR4, R2 ;  /* 0x0000000404027c25 */ /* 0x010fe2000f8e0002 */
[----:B------:R-:W-:-:S03]  /*1d430*/  LOP3.LUT R9, R11, 0x80, RZ, 0xfc, !PT ;  /* 0x000000800b097812 */ /* 0x000fc600078efcff */
[----:B------:R-:W-:Y:S01]  /*1d440*/  IMAD R0, R4, UR5, R0 ;  /* 0x0000000504007c24 */ /* 0x000fe2000f8e0200 */
[----:B------:R-:W-:Y:S01]  /*1d450*/  ULDC.64 UR4, c[0x0][0x2d0] ;  /* 0x0000b40000047ab9 */ /* 0x000fe20000000a00 */
[----:B------:R-:W0:Y:S03]  /*1d460*/  S2R R4, SR_TID.X ;  /* 0x0000000000047919 */ /* 0x000e260000002100 */
[----:B------:R-:W-:Y:S02]  /*1d470*/  IADD3 R3, R3, R0, RZ ;  /* 0x0000000003037210 */ /* 0x000fe40007ffe0ff */
[----:B0-----:R-:W-:-:S04]  /*1d480*/  LOP3.LUT R4, R4, 0x7f, RZ, 0xc0, !PT ;  /* 0x0000007f04047812 */ /* 0x001fc800078ec0ff */
[----:B------:R-:W-:Y:S02]  /*1d490*/  SHF.R.U32.HI R6, RZ, 0x3, R4 ;  /* 0x00000003ff067819 */ /* 0x000fe40000011604 */
[----:B------:R-:W0:Y:S02]  /*1d4a0*/  S2R R4, SR_TID.X ;  /* 0x0000000000047919 */ /* 0x000e240000002100 */
[----:B0-----:R-:W-:-:S05]  /*1d4b0*/  IMAD.SHL.U32 R4, R4, 0x10, RZ ;  /* 0x0000001004047824 */ /* 0x001fca00078e00ff */
[----:B------:R-:W-:Y:S02]  /*1d4c0*/  LOP3.LUT R4, R6, 0x70, R4, 0xf8, !PT ;  /* 0x0000007006047812 */ /* 0x000fe400078ef804 */
[----:B------:R-:W0:Y:S01]  /*1d4d0*/  @P0 LDC R6, c[0x0][0x44c] ;  /* 0x00011300ff060b82 */ /* 0x000e220000000800 */
[----:B---3--:R-:W-:-:S05]  /*1d4e0*/  IMAD.SHL.U32 R5, R5, 0x80, RZ ;  /* 0x0000008005057824 */ /* 0x008fca00078e00ff */
[----:B------:R-:W-:-:S04]  /*1d4f0*/  LOP3.LUT R4, R4, R5, RZ, 0xfc, !PT ;  /* 0x0000000504047212 */ /* 0x000fc800078efcff */
[----:B------:R-:W-:Y:S01]  /*1d500*/  MOV R0, R4 ;  /* 0x0000000400007202 */ /* 0x000fe20000000f00 */
[----:B0-----:R-:W-:-:S05]  /*1d510*/  @P0 IMAD.HI.U32 R6, R4, R6, RZ ;  /* 0x0000000604060227 */ /* 0x001fca00078e00ff */
[----:B-1----:R-:W-:-:S05]  /*1d520*/  @P0 SHF.R.U32.HI R0, RZ, R7, R6 ;  /* 0x00000007ff000219 */ /* 0x002fca0000011606 */
[----:B------:R-:W-:Y:S02]  /*1d530*/  IMAD.MOV R6, RZ, RZ, -R0 ;  /* 0x000000ffff067224 */ /* 0x000fe400078e0a00 */
[----:B------:R-:W-:-:S04]  /*1d540*/  IMAD.WIDE.U32 R2, R0, UR4, R2 ;  /* 0x0000000400027c25 */ /* 0x000fc8000f8e0002 */
[----:B------:R-:W-:Y:S01]  /*1d550*/  IMAD R4, R8, R6, R4 ;  /* 0x0000000608047224 */ /* 0x000fe200078e0204 */
[----:B------:R-:W-:-:S05]  /*1d560*/  SHF.R.S32.HI R6, RZ, 0x1f, R0 ;  /* 0x0000001fff067819 */ /* 0x000fca0000011400 */
        /* <DEDUP_REMOVED lines=8> */
[----:B------:R-:W-:Y:S01]  /*1d5f0*/  ISETP.GE.AND P1, PT, R10, UR4, PT ;  /* 0x000000040a007c0c */ /* 0x000fe2000bf26270 */
[----:B------:R-:W-:Y:S01]  /*1d600*/  IMAD R0, R4, UR5, R0 ;  /* 0x0000000504007c24 */ /* 0x000fe2000f8e0200 */
[----:B------:R0:W5:Y:S01]  /*1d610*/  LDL R10, [R1+0x2c] ;  /* 0x00002c00010a7983 */ /* 0x0001620000100800 */
[C---:B------:R-:W-:Y:S02]  /*1d620*/  LEA R4, P3, R2.reuse, UR6, 0x1 ;  /* 0x0000000602047c11 */ /* 0x040fe4000f8608ff */
[----:B------:R-:W-:Y:S01]  /*1d630*/  IMAD.IADD R0, R3, 0x1, R0 ;  /* 0x0000000103007824 */ /* 0x000fe200078e0200 */
[----:B------:R-:W-:Y:S02]  /*1d640*/  ISETP.GE.AND P2, PT, R11, UR4, PT ;  /* 0x000000040b007c0c */ /* 0x000fe4000bf46270 */
[----:B------:R-:W-:Y:S01]  /*1d650*/  ISETP.GE.AND P0, PT, R9, UR4, PT ;  /* 0x0000000409007c0c */ /* 0x000fe2000bf06270 */
[----:B------:R-:W-:Y:S01]  /*1d660*/  UMOV UR4, 0xffffffff ;  /* 0xffffffff00047882 */ /* 0x000fe20000000000 */
[----:B------:R-:W-:-:S02]  /*1d670*/  LEA.HI.X R3, R2, UR7, R0, 0x1, P3 ;  /* 0x0000000702037c11 */ /* 0x000fc400098f0c00 */
[----:B0-----:R-:W-:Y:S09]  /*1d680*/  BRA.DIV UR4, `(.L_x_704) ;  /* 0x0000004a04dc7947 */ /* 0x001ff2000b800000 */
[----:B------:R-:W0:Y:S02]  /*1d690*/  S2R R6, SR_TID.X ;  /* 0x0000000000067919 */ /* 0x000e240000002100 */
[----:B0-----:R-:W-:-:S04]  /*1d6a0*/  LOP3.LUT R6, R6, 0x7f, RZ, 0xc0, !PT ;  /* 0x0000007f06067812 */ /* 0x001fc800078ec0ff */
[----:B------:R-:W-:Y:S02]  /*1d6b0*/  SHF.R.U32.HI R7, RZ, 0x3, R6 ;  /* 0x00000003ff077819 */ /* 0x000fe40000011606 */
[----:B------:R-:W2:Y:S03]  /*1d6c0*/  LDL.LU R6, [R1+0x5c] ;  /* 0x00005c0001067983 */ /* 0x000ea60000300800 */
[----:B------:R-:W-:Y:S01]  /*1d6d0*/  IMAD.IADD R0, R7, 0x1, R5 ;  /* 0x0000000107007824 */ /* 0x000fe200078e0205 */
[----:B------:R-:W0:Y:S01]  /*1d6e0*/  S2R R11, SR_TID.X ;  /* 0x00000000000b7919 */ /* 0x000e220000002100 */
[----:B------:R-:W1:Y:S03]  /*1d6f0*/  SHFL.IDX PT, R7, R4, RZ, 0x181f ;  /* 0x00181fff04077589 */ /* 0x000e6600000e0000 */
[----:B------:R-:W-:Y:S01]  /*1d700*/  IADD3 R5, R0, 0x10, RZ ;  /* 0x0000001000057810 */ /* 0x000fe20007ffe0ff */
[----:B------:R-:W-:Y:S01]  /*1d710*/  SHFL.IDX PT, R9, R3, 0x1, 0x181f ;  /* 0x00381f0003097f89 */ /* 0x000fe200000e0000 */
[----:B0-----:R-:W-:-:S05]  /*1d720*/  IMAD.SHL.U32 R11, R11, 0x8, RZ ;  /* 0x000000080b0b7824 */ /* 0x001fca00078e00ff */
[----:B------:R-:W-:Y:S01]  /*1d730*/  LOP3.LUT R11, R11, 0x38, RZ, 0xc0, !PT ;  /* 0x000000380b0b7812 */ /* 0x000fe200078ec0ff */
[----:B--2---:R-:W-:Y:S02]  /*1d740*/  IMAD R2, R6, R8, RZ ;  /* 0x0000000806027224 */ /* 0x004fe400078e02ff */
[----:B------:R-:W0:Y:S03]  /*1d750*/  SHFL.IDX PT, R6, R3, RZ, 0x181f ;  /* 0x00181fff03067589 */ /* 0x000e2600000e0000 */
[-C--:B------:R-:W-:Y:S02]  /*1d760*/  ISETP.GE.AND P4, PT, R0, R2.reuse, PT ;  /* 0x000000020000720c */ /* 0x080fe40003f86270 */
[----:B------:R-:W-:Y:S02]  /*1d770*/  ISETP.GE.AND P3, PT, R5, R2, PT ;  /* 0x000000020500720c */ /* 0x000fe40003f66270 */
[----:B------:R-:W2:Y:S09]  /*1d780*/  SHFL.IDX PT, R5, R4, 0x1, 0x181f ;  /* 0x00381f0004057f89 */ /* 0x000eb200000e0000 */
[----:B-1----:R-:W-:-:S05]  /*1d790*/  @!P4 LEA R7, P5, R11, R7, 0x1 ;  /* 0x000000070b07c211 */ /* 0x002fca00078a08ff */
[----:B0-----:R-:W-:-:S05]  /*1d7a0*/  @!P4 IMAD.X R6, RZ, RZ, R6, P5 ;  /* 0x000000ffff06c224 */ /* 0x001fca00028e0606 */
[-C--:B------:R-:W-:Y:S02]  /*1d7b0*/  @!P4 LOP3.LUT R7, R7, R6.reuse, RZ, 0x3c, !PT ;  /* 0x000000060707c212 */ /* 0x080fe400078e3cff */
[----:B--2---:R-:W-:Y:S02]  /*1d7c0*/  @!P3 LEA R8, P5, R11, R5, 0x1 ;  /* 0x000000050b08b211 */ /* 0x004fe400078a08ff */
[C---:B------:R-:W-:Y:S02]  /*1d7d0*/  @!P4 LOP3.LUT R6, R7.reuse, R6, RZ, 0x3c, !PT ;  /* 0x000000060706c212 */ /* 0x040fe400078e3cff */
[----:B------:R-:W-:Y:S02]  /*1d7e0*/  @!P3 IADD3.X R5, RZ, R9, RZ, P5, !PT ;  /* 0x00000009ff05b210 */ /* 0x000fe40002ffe4ff */
[----:B------:R-:W-:-:S05]  /*1d7f0*/  @!P4 LOP3.LUT R7, R7, R6, RZ, 0x3c, !PT ;  /* 0x000000060707c212 */ /* 0x000fca00078e3cff */
[----:B-----5:R-:W-:Y:S04]  /*1d800*/  @!P4 LDGSTS.E.BYPASS.LTC128B.128 [R10+0x10400], desc[UR56][R6.64], !P2 ;  /* 0x10400000060acfae */ /* 0x020fe8000d101d78 */
[----:B------:R-:W-:Y:S04]  /*1d810*/  @!P4 LDGSTS.E.BYPASS.LTC128B.128 [R10+0x14400], desc[UR56][R6.64+0x80], !P1 ;  /* 0x14400080060acfae */ /* 0x000fe8000c901d78 */
[----:B------:R0:W-:Y:S02]  /*1d820*/  @!P4 LDGSTS.E.BYPASS.LTC128B.128 [R10+0x18400], desc[UR56][R6.64+0x100], !P0 ;  /* 0x18400100060acfae */ /* 0x0001e4000c101d78 */
[----:B0-----:R-:W-:-:S02]  /*1d830*/  @!P3 IMAD.MOV.U32 R6, RZ, RZ, R8 ;  /* 0x000000ffff06b224 */ /* 0x001fc400078e0008 */
[----:B------:R-:W-:Y:S01]  /*1d840*/  @!P3 IMAD.MOV.U32 R7, RZ, RZ, R5 ;  /* 0x000000ffff07b224 */ /* 0x000fe200078e0005 */
[----:B------:R-:W-:Y:S01]  /*1d850*/  IADD3 R5, R0, 0x20, RZ ;  /* 0x0000002000057810 */ /* 0x000fe20007ffe0ff */
[----:B------:R-:W-:Y:S04]  /*1d860*/  SHFL.IDX PT, R8, R3, 0x2, 0x181f ;  /* 0x00581f0003087f89 */ /* 0x000fe800000e0000 */
[----:B------:R-:W-:Y:S04]  /*1d870*/  @!P3 LDGSTS.E.BYPASS.LTC128B.128 [R10+0x10c00], desc[UR56][R6.64], !P2 ;  /* 0x10c00000060abfae */ /* 0x000fe8000d101d78 */
[----:B------:R-:W-:Y:S04]  /*1d880*/  @!P3 LDGSTS.E.BYPASS.LTC128B.128 [R10+0x14c00], desc[UR56][R6.64+0x80], !P1 ;  /* 0x14c00080060abfae */ /* 0x000fe8000c901d78 */
[----:B------:R0:W-:Y:S01]  /*1d890*/  @!P3 LDGSTS.E.BYPASS.LTC128B.128 [R10+0x18c00], desc[UR56][R6.64+0x100], !P0 ;  /* 0x18c00100060abfae */ /* 0x0001e2000c101d78 */
[----:B------:R-:W-:-:S03]  /*1d8a0*/  ISETP.GE.AND P3, PT, R5, R2, PT ;  /* 0x000000020500720c */ /* 0x000fc60003f66270 */
[----:B------:R-:W1:Y:S10]  /*1d8b0*/  SHFL.IDX PT, R5, R4, 0x2, 0x181f ;  /* 0x00581f0004057f89 */ /* 0x000e7400000e0000 */
[----:B-1----:R-:W-:-:S05]  /*1d8c0*/  @!P3 LEA R5, P4, R11, R5, 0x1 ;  /* 0x000000050b05b211 */ /* 0x002fca00078808ff */
[----:B0-----:R-:W-:-:S04]  /*1d8d0*/  @!P3 IMAD.X R6, RZ, RZ, R8, P4 ;  /* 0x000000ffff06b224 */ /* 0x001fc800020e0608 */
[----:B------:R-:W-:Y:S01]  /*1d8e0*/  @!P3 IMAD.MOV.U32 R7, RZ, RZ, R6 ;  /* 0x000000ffff07b224 */ /* 0x000fe200078e0006 */
[----:B------:R-:W-:Y:S01]  /*1d8f0*/  @!P3 MOV R6, R5 ;  /* 0x000000050006b202 */ /* 0x000fe20000000f00 */
[----:B------:R-:W-:-:S04]  /*1d900*/  VIADD R5, R0, 0x30 ;  /* 0x0000003000057836 */ /* 0x000fc80000000000 */
[----:B------:R-:W-:Y:S04]  /*1d910*/  @!P3 LDGSTS.E.BYPASS.LTC128B.128 [R10+0x11400], desc[UR56][R6.64], !P2 ;  /* 0x11400000060abfae */ /* 0x000fe8000d101d78 */
[----:B------:R-:W-:Y:S04]  /*1d920*/  @!P3 LDGSTS.E.BYPASS.LTC128B.128 [R10+0x15400], desc[UR56][R6.64+0x80], !P1 ;  /* 0x15400080060abfae */ /* 0x000fe8000c901d78 */
[----:B------:R0:W-:Y:S01]  /*1d930*/  @!P3 LDGSTS.E.BYPASS.LTC128B.128 [R10+0x19400], desc[UR56][R6.64+0x100], !P0 ;  /* 0x19400100060abfae */ /* 0x0001e2000c101d78 */
[----:B------:R-:W-:-:S03]  /*1d940*/  ISETP.GE.AND P3, PT, R5, R2, PT ;  /* 0x000000020500720c */ /* 0x000fc60003f66270 */
[----:B------:R-:W1:Y:S04]  /*1d950*/  SHFL.IDX PT, R5, R4, 0x3, 0x181f ;  /* 0x00781f0004057f89 */ /* 0x000e6800000e0000 */
[----:B0-----:R-:W0:Y:S06]  /*1d960*/  SHFL.IDX PT, R6, R3, 0x3, 0x181f ;  /* 0x00781f0003067f89 */ /* 0x001e2c00000e0000 */
[----:B-1----:R-:W-:-:S05]  /*1d970*/  @!P3 LEA R5, P4, R11, R5, 0x1 ;  /* 0x000000050b05b211 */ /* 0x002fca00078808ff */
[----:B0-----:R-:W-:-:S05]  /*1d980*/  @!P3 IMAD.X R6, RZ, RZ, R6, P4 ;  /* 0x000000ffff06b224 */ /* 0x001fca00020e0606 */
[----:B------:R-:W-:Y:S01]  /*1d990*/  @!P3 MOV R7, R6 ;  /* 0x000000060007b202 */ /* 0x000fe20000000f00 */
        /* <DEDUP_REMOVED lines=8> */
[----:B-1----:R-:W-:-:S04]  /*1da20*/  @!P3 LEA R5, P4, R11, R5, 0x1 ;  /* 0x000000050b05b211 */ /* 0x002fc800078808ff */
[----:B0-----:R-:W-:-:S05]  /*1da30*/  @!P3 IADD3.X R6, RZ, R6, RZ, P4, !PT ;  /* 0x00000006ff06b210 */ /* 0x001fca00027fe4ff */
[----:B------:R-:W-:Y:S02]  /*1da40*/  @!P3 IMAD.MOV.U32 R7, RZ, RZ, R6 ;  /* 0x000000ffff07b224 */ /* 0x000fe400078e0006 */
[----:B------:R-:W-:Y:S01]  /*1da50*/  @!P3 IMAD.MOV.U32 R6, RZ, RZ, R5 ;  /* 0x000000ffff06b224 */ /* 0x000fe200078e0005 */
[----:B------:R-:W-:-:S04]  /*1da60*/  IADD3 R5, R0, 0x50, RZ ;  /* 0x0000005000057810 */ /* 0x000fc80007ffe0ff */
        /* <DEDUP_REMOVED lines=8> */
[----:B------:R-:W-:Y:S01]  /*1daf0*/  @!P3 IMAD.MOV.U32 R7, RZ, RZ, R6 ;  /* 0x000000ffff07b224 */ /* 0x000fe200078e0006 */
[----:B------:R-:W-:Y:S01]  /*1db00*/  @!P3 MOV R6, R5 ;  /* 0x000000050006b202 */ /* 0x000fe20000000f00 */
[----:B------:R-:W-:-:S04]  /*1db10*/  VIADD R5, R0, 0x60 ;  /* 0x0000006000057836 */ /* 0x000fc80000000000 */
[----:B------:R-:W-:Y:S01]  /*1db20*/  @!P3 LDGSTS.E.BYPASS.LTC128B.128 [R10+0x12c00], desc[UR56][R6.64], !P2 ;  /* 0x12c00000060abfae */ /* 0x000fe2000d101d78 */
[----:B------:R-:W-:-:S03]  /*1db30*/  ISETP.GE.AND P4, PT, R5, R2, PT ;  /* 0x000000020500720c */ /* 0x000fc60003f86270 */
[----:B------:R-:W0:Y:S04]  /*1db40*/  SHFL.IDX PT, R5, R4, 0x6, 0x181f ;  /* 0x00d81f0004057f89 */ /* 0x000e2800000e0000 */
[----:B------:R-:W-:Y:S04]  /*1db50*/  @!P3 LDGSTS.E.BYPASS.LTC128B.128 [R10+0x16c00], desc[UR56][R6.64+0x80], !P1 ;  /* 0x16c00080060abfae */ /* 0x000fe8000c901d78 */
[----:B------:R1:W-:Y:S04]  /*1db60*/  @!P3 LDGSTS.E.BYPASS.LTC128B.128 [R10+0x1ac00], desc[UR56][R6.64+0x100], !P0 ;  /* 0x1ac00100060abfae */ /* 0x0003e8000c101d78 */
[----:B-1----:R-:W1:Y:S01]  /*1db70*/  SHFL.IDX PT, R6, R3, 0x6, 0x181f ;  /* 0x00d81f0003067f89 */ /* 0x002e6200000e0000 */
[----:B0-----:R-:W-:-:S05]  /*1db80*/  @!P4 LEA R5, P3, R11, R5, 0x1 ;  /* 0x000000050b05c211 */ /* 0x001fca00078608ff */
[----:B-1----:R-:W-:-:S05]  /*1db90*/  @!P4 IMAD.X R6, RZ, RZ, R6, P3 ;  /* 0x000000ffff06c224 */ /* 0x002fca00018e0606 */
[----:B------:R-:W-:Y:S01]  /*1dba0*/  @!P4 MOV R7, R6 ;  /* 0x000000060007c202 */ /* 0x000fe20000000f00 */
[----:B------:R-:W-:Y:S02]  /*1dbb0*/  @!P4 IMAD.MOV.U32 R6, RZ, RZ, R5 ;  /* 0x000000ffff06c224 */ /* 0x000fe400078e0005 */
[----:B------:R1:W2:Y:S04]  /*1dbc0*/  SHFL.IDX PT, R5, R3, 0x7, 0x181f ;  /* 0x00f81f0003057f89 */ /* 0x0002a800000e0000 */
[----:B------:R1:W-:Y:S04]  /*1dbd0*/  @!P4 LDGSTS.E.BYPASS.LTC128B.128 [R10+0x13400], desc[UR56][R6.64], !P2 ;  /* 0x13400000060acfae */ /* 0x0003e8000d101d78 */
[----:B------:R1:W-:Y:S04]  /*1dbe0*/  @!P4 LDGSTS.E.BYPASS.LTC128B.128 [R10+0x17400], desc[UR56][R6.64+0x80], !P1 ;  /* 0x17400080060acfae */ /* 0x0003e8000c901d78 */
[----:B------:R1:W-:Y:S04]  /*1dbf0*/  @!P4 LDGSTS.E.BYPASS.LTC128B.128 [R10+0x1b400], desc[UR56][R6.64+0x100], !P0 ;  /* 0x1b400100060acfae */ /* 0x0003e8000c101d78 */
[----:B------:R1:W3:Y:S02]  /*1dc00*/  SHFL.IDX PT, R3, R4, 0x7, 0x181f ;  /* 0x00f81f0004037f89 */ /* 0x0002e400000e0000 */
.L_x_846:
[----:B------:R-:W-:Y:S01]  /*1dc10*/  VIADD R0, R0, 0x70 ;  /* 0x0000007000007836 */ /* 0x000fe20000000000 */
[----:B------:R-:W-:Y:S04]  /*1dc20*/  BSSY B0, `(.L_x_705) ;  /* 0x000000e000007945 */ /* 0x000fe80003800000 */
[----:B------:R-:W-:-:S13]  /*1dc30*/  ISETP.GE.AND P3, PT, R0, R2, PT ;  /* 0x000000020000720c */ /* 0x000fda0003f66270 */
[----:B------:R-:W-:Y:S05]  /*1dc40*/  @P3 BRA `(.L_x_706) ;  /* 0x00000000002c3947 */ /* 0x000fea0003800000 */
[----:B-1----:R-:W1:Y:S02]  /*1dc50*/  S2R R4, SR_TID.X ;  /* 0x0000000000047919 */ /* 0x002e640000002100 */
[----:B-1----:R-:W-:-:S04]  /*1dc60*/  SHF.L.U32 R4, R4, 0x3, RZ ;  /* 0x0000000304047819 */ /* 0x002fc800000006ff */
        /* <DEDUP_REMOVED lines=9> */
.L_x_706:
[----:B------:R-:W-:Y:S05]  /*1dd00*/  BSYNC B0 ;  /* 0x0000000000007941 */ /* 0x000fea0003800000 */
.L_x_705:
[----:B------:R-:W-:Y:S01]  /*1dd10*/  NOP ;  /* 0x0000000000007918 */ /* 0x000fe20000000000 */
[----:B------:R-:W-:Y:S01]  /*1dd20*/  PLOP3.LUT P0, PT, PT, PT, PT, 0x80, 0x0 ;  /* 0x000000000000781c */ /* 0x000fe20003f0f070 */
[----:B------:R-:W-:-:S12]  /*1dd30*/  VIADD R11, R18, 0x34800 ;  /* 0x00034800120b7836 */ /* 0x000fd80000000000 */
.L_x_707:
[----:B------:R-:W-:Y:S02]  /*1dd40*/  PLOP3.LUT P1, PT, P1, P0, PT, 0xa2, 0x0 ;  /* 0x000000000000781c */ /* 0x000fe40000f21472 */
[----:B------:R-:W-:-:S08]  /*1dd50*/  @P0 R2UR P1, UR4, R18 ;  /* 0x00000000120402ca */ /* 0x000fd00000020000 */
[----:B------:R-:W-:-:S05]  /*1dd60*/  @P0 PLOP3.LUT P0, PT, P1, PT, PT, 0x80, 0x0 ;  /* 0x000000000000081c */ /* 0x000fca0000f0f070 */
[----:B------:R-:W-:Y:S01]  /*1dd70*/  @!P1 SYNCS.ARRIVE.TRANS64.RED.A0T1 RZ, [UR4+0x34800], RZ ;  /* 0x034800ffffff99a7 */ /* 0x000fe20008200404 */
[----:B------:R-:W-:Y:S07]  /*1dd80*/  @!P1 ARRIVES.LDGSTSBAR.64.TRANSCNT [UR4+0x34800] ;  /* 0x03480000ff0099b0 */ /* 0x000fee0008000a84 */
[----:B------:R-:W-:Y:S05]  /*1dd90*/  @P0 BRA.U.ANY `(.L_x_707) ;  /* 0xfffffffd00e80947 */ /* 0x000fea000393ffff */
[----:B----4-:R-:W4:Y:S02]  /*1dda0*/  LDL.LU R2, [R1+0x64] ;  /* 0x0000640001027983 */ /* 0x010f240000300800 */
[----:B----4-:R-:W-:-:S04]  /*1ddb0*/  IADD3 R2, R2, 0x1, RZ ;  /* 0x0000000102027810 */ /* 0x010fc80007ffe0ff */
[----:B------:R-:W-:Y:S01]  /*1ddc0*/  LEA.HI R0, R2, R2, RZ, 0x1 ;  /* 0x0000000202007211 */ /* 0x000fe200078f08ff */
[----:B------:R4:W-:Y:S03]  /*1ddd0*/  STL [R1+0x64], R2 ;  /* 0x0000640201007387 */ /* 0x0009e60000100800 */
[----:B------:R-:W-:-:S05]  /*1dde0*/  LOP3.LUT R0, R0, 0xfffffffe, RZ, 0xc0, !PT ;  /* 0xfffffffe00007812 */ /* 0x000fca00078ec0ff */
[----:B------:R-:W-:-:S05]  /*1ddf0*/  IMAD.IADD R0, R2, 0x1, -R0 ;  /* 0x0000000102007824 */ /* 0x000fca00078e0a00 */
[----:B------:R-:W-:Y:S01]  /*1de00*/  SHF.L.U32 R0, R0, 0x1f, RZ ;  /* 0x0000001f00007819 */ /* 0x000fe200000006ff */
[----:B------:R-:W-:Y:S01]  /*1de10*/  NOP ;  /* 0x0000000000007918 */ /* 0x000fe20000000000 */
[----:B------:R4:W-:Y:S01]  /*1de20*/  SYNCS.ARRIVE.TRANS64.A1T0 RZ, [R18+URZ+0x34800], RZ ;  /* 0x034800ff12ff79a7 */ /* 0x0009e2000810003f */
[----:B------:R-:W-:Y:S01]  /*1de30*/  BSSY B0, `(.L_x_708) ;  /* 0x0000003000007945 */ /* 0x000fe20003800000 */
[----:B------:R-:W5:Y:S03]  /*1de40*/  SYNCS.PHASECHK.TRANS64.TRYWAIT P0, [R18+URZ+0x34820], R0 ;  /* 0x03482000120075a7 */ /* 0x000f66000800017f */
[----:B----45:R-:W-:Y:S05]  /*1de50*/  @!P0 BRA `(.L_x_709) ;  /* 0x0000004c00ec8947 */ /* 0x030fea0003800000 */
.L_x_847:
[----:B------:R-:W-:Y:S05]  /*1de60*/  BSYNC B0 ;  /* 0x0000000000007941 */ /* 0x000fea0003800000 */
.L_x_708:
[----:B-1-3--:R-:W4:Y:S04]  /*1de70*/  LDL R3, [R1+0x48] ;  /* 0x0000480001037983 */ /* 0x00af280000100800 */
[----:B------:R-:W3:Y:S01]  /*1de80*/  LDL R2, [R1+0x30] ;  /* 0x0000300001027983 */ /* 0x000ee20000100800 */
[----:B------:R-:W-:Y:S01]  /*1de90*/  BSSY B0, `(.L_x_710) ;  /* 0x0000213000007945 */ /* 0x000fe20003800000 */
[----:B----4-:R-:W-:-:S05]  /*1dea0*/  VIADD R0, R3, 0xfffffffe ;  /* 0xfffffffe03007836 */ /* 0x010fca0000000000 */
[----:B---3--:R-:W-:-:S13]  /*1deb0*/  ISETP.GE.AND P0, PT, R0, R2, PT ;  /* 0x000000020000720c */ /* 0x008fda0003f06270 */
[----:B------:R-:W-:Y:S05]  /*1dec0*/  @!P0 BRA `(.L_x_711) ;  /* 0x00000020003c8947 */ /* 0x000fea0003800000 */
[----:B--2---:R-:W0:Y:S04]  /*1ded0*/  LDL.LU R5, [R1+0x60] ;  /* 0x0000600001057983 */ /* 0x004e280000300800 */
[----:B------:R-:W2:Y:S04]  /*1dee0*/  LDL.LU R4, [R1+0x44] ;  /* 0x0000440001047983 */ /* 0x000ea80000300800 */
[----:B------:R-:W3:Y:S01]  /*1def0*/  LDL.LU R3, [R1+0x40] ;  /* 0x0000400001037983 */ /* 0x000ee20000300800 */
[----:B------:R-:W-:Y:S01]  /*1df00*/  LOP3.LUT R2, RZ, R2, RZ, 0x33, !PT ;  /* 0x00000002ff027212 */ /* 0x000fe200078e33ff */
[----:B------:R-:W-:Y:S01]  /*1df10*/  BSSY B2, `(.L_x_712) ;  /* 0x00000b5000027945 */ /* 0x000fe20003800000 */
[----:B0-----:R-:W-:-:S05]  /*1df20*/  IADD3 R6, R5, 0x1, RZ ;  /* 0x0000000105067810 */ /* 0x001fca0007ffe0ff */
[----:B--2---:R-:W-:-:S05]  /*1df30*/  IMAD R6, R6, R4, RZ ;  /* 0x0000000406067224 */ /* 0x004fca00078e02ff */
[----:B---3--:R-:W-:-:S05]  /*1df40*/  VIMNMX R6, R3, R6, PT ;  /* 0x0000000603067248 */ /* 0x008fca0003fe0100 */
        /* <DEDUP_REMOVED lines=8> */
[----:B------:R-:W-:Y:S01]  /*1dfd0*/  IADD3 R8, R19, 0x1, RZ ;  /* 0x0000000113087810 */ /* 0x000fe20007ffe0ff */
[----:B------:R-:W-:Y:S03]  /*1dfe0*/  BSSY B1, `(.L_x_714) ;  /* 0x00000a3000017945 */ /* 0x000fe60003800000 */
        /* <DEDUP_REMOVED lines=20> */
[----:B------:R-:W-:-:S05]  /*1e130*/  IADD3 R3, -R2, RZ, RZ ;  /* 0x000000ff02037210 */ /* 0x000fca0007ffe1ff */
        /* <DEDUP_REMOVED lines=9> */
.L_x_716:
[----:B------:R-:W-:Y:S01]  /*1e1d0*/  IMAD R3, R8, 0x8, R18 ;  /* 0x0000000808037824 */ /* 0x000fe200078e0212 */
[----:B------:R-:W-:Y:S01]  /*1e1e0*/  SHF.L.U32 R2, R10, 0x1f, RZ ;  /* 0x0000001f0a027819 */ /* 0x000fe200000006ff */
[----:B------:R-:W-:Y:S03]  /*1e1f0*/  BSSY B3, `(.L_x_717) ;  /* 0x0000003000037945 */ /* 0x000fe60003800000 */
[----:B------:R-:W1:Y:S02]  /*1e200*/  SYNCS.PHASECHK.TRANS64.TRYWAIT P0, [R3+URZ+0x34840], R2 ;  /* 0x03484002030075a7 */ /* 0x000e64000800017f */
[----:B-1----:R-:W-:Y:S05]  /*1e210*/  @!P0 BRA `(.L_x_718) ;  /* 0x0000004c00108947 */ /* 0x002fea0003800000 */
.L_x_848:
[----:B------:R-:W-:Y:S05]  /*1e220*/  BSYNC B3 ;  /* 0x0000000000037941 */ /* 0x000fea0003800000 */
.L_x_717:
[----:B0-----:R-:W0:Y:S01]  /*1e230*/  S2R R5, SR_TID.X ;  /* 0x0000000000057919 */ /* 0x001e220000002100 */
[----:B------:R-:W-:Y:S01]  /*1e240*/  BSSY B3, `(.L_x_719) ;  /* 0x000000b000037945 */ /* 0x000fe20003800000 */
[----:B0-----:R-:W-:-:S04]  /*1e250*/  LOP3.LUT R5, R5, 0x7f, RZ, 0xc0, !PT ;  /* 0x0000007f05057812 */ /* 0x001fc800078ec0ff */
[----:B------:R-:W-:-:S13]  /*1e260*/  ISETP.NE.AND P1, PT, R5, RZ, PT ;  /* 0x000000ff0500720c */ /* 0x000fda0003f25270 */
[----:B------:R-:W-:Y:S05]  /*1e270*/  @P1 BRA `(.L_x_720) ;  /* 0x00000000001c1947 */ /* 0x000fea0003800000 */
[----:B------:R-:W0:Y:S01]  /*1e280*/  S2R R5, SR_TID.X ;  /* 0x0000000000057919 */ /* 0x000e220000002100 */
[----:B-1----:R-:W-:-:S04]  /*1e290*/  MOV R2, 0xc000 ;  /* 0x0000c00000027802 */ /* 0x002fc80000000f00 */
[----:B------:R2:W-:Y:S01]  /*1e2a0*/  SYNCS.ARRIVE.TRANS64 RZ, [R3+URZ+0x34830], R2 ;  /* 0x0348300203ff79a7 */ /* 0x0005e2000800003f */
[----:B0-----:R-:W-:-:S04]  /*1e2b0*/  LOP3.LUT R5, R5, 0x1f, RZ, 0xc0, !PT ;  /* 0x0000001f05057812 */ /* 0x001fc800078ec0ff */
[----:B------:R-:W-:-:S13]  /*1e2c0*/  ISETP.NE.AND P0, PT, R5, RZ, PT ;  /* 0x000000ff0500720c */ /* 0x000fda0003f05270 */
[----:B--2---:R-:W-:Y:S05]  /*1e2d0*/  @!P0 BRA `(.L_x_720) ;  /* 0x0000000000048947 */ /* 0x004fea0003800000 */
[----:B------:R-:W-:Y:S01]  /*1e2e0*/  BPT.TRAP 0x1 ;  /* 0x000000040000795c */ /* 0x000fe20000300000 */
.L_x_720:
[----:B------:R-:W-:Y:S05]  /*1e2f0*/  BSYNC B3 ;  /* 0x0000000000037941 */ /* 0x000fea0003800000 */
.L_x_719:
        /* <DEDUP_REMOVED lines=11> */
[----:B--2---:R-:W-:-:S10]  /*1e3b0*/  LEA R2, R0, R2, 0x7 ;  /* 0x0000000200027211 */ /* 0x004fd400078e38ff */
.L_x_721:
        /* <DEDUP_REMOVED lines=16> */
.L_x_722:
        /* <DEDUP_REMOVED lines=15> */
.L_x_723:
        /* <DEDUP_REMOVED lines=16> */
.L_x_849:
[----:B------:R-:W-:Y:S05]  /*1e6b0*/  BSYNC B3 ;  /* 0x0000000000037941 */ /* 0x000fea0003800000 */
.L_x_724:
[----:B------:R-:W-:Y:S01]  /*1e6c0*/  BSSY B3, `(.L_x_726) ;  /* 0x000000c000037945 */ /* 0x000fe20003800000 */
[----:B------:R-:W-:Y:S01]  /*1e6d0*/  MOV R12, 0x0 ;  /* 0x00000000000c7802 */ /* 0x000fe20000000f00 */
[----:B------:R-:W-:Y:S02]  /*1e6e0*/  IMAD.MOV.U32 R13, RZ, RZ, 0x14f00000 ;  /* 0x14f00000ff0d7424 */ /* 0x000fe400078e00ff */
[----:B------:R-:W-:Y:S05]  /*1e6f0*/  @P1 BRA `(.L_x_727) ;  /* 0x0000000000201947 */ /* 0x000fea0003800000 */
[----:B------:R-:W1:Y:S01]  /*1e700*/  S2R R5, SR_TID.X ;  /* 0x0000000000057919 */ /* 0x000e620000002100 */
[----:B0-----:R-:W-:Y:S01]  /*1e710*/  IMAD R2, R19, 0x8, R18 ;  /* 0x0000000813027824 */ /* 0x001fe200078e0212 */
[----:B------:R-:W-:-:S04]  /*1e720*/  MOV R3, 0x8000 ;  /* 0x0000800000037802 */ /* 0x000fc80000000f00 */
[----:B------:R2:W-:Y:S01]  /*1e730*/  SYNCS.ARRIVE.TRANS64 RZ, [R2+URZ+0x34850], R3 ;  /* 0x0348500302ff79a7 */ /* 0x0005e2000800003f */
[----:B-1----:R-:W-:-:S04]  /*1e740*/  LOP3.LUT R5, R5, 0x1f, RZ, 0xc0, !PT ;  /* 0x0000001f05057812 */ /* 0x002fc800078ec0ff */
[----:B------:R-:W-:-:S13]  /*1e750*/  ISETP.NE.AND P0, PT, R5, RZ, PT ;  /* 0x000000ff0500720c */ /* 0x000fda0003f05270 */
[----:B--2---:R-:W-:Y:S05]  /*1e760*/  @!P0 BRA `(.L_x_727) ;  /* 0x0000000000048947 */ /* 0x004fea0003800000 */
[----:B------:R-:W-:Y:S01]  /*1e770*/  BPT.TRAP 0x1 ;  /* 0x000000040000795c */ /* 0x000fe20000300000 */
.L_x_727:
[----:B------:R-:W-:Y:S05]  /*1e780*/  BSYNC B3 ;  /* 0x0000000000037941 */ /* 0x000fea0003800000 */
.L_x_726:
[----:B------:R-:W2:Y:S04]  /*1e790*/  LDL R5, [R1+0x20] ;  /* 0x0000200001057983 */ /* 0x000ea80000100800 */
[----:B0-----:R-:W2:Y:S01]  /*1e7a0*/  LDL.LU R3, [R1+0x8] ;  /* 0x0000080001037983 */ /* 0x001ea20000300800 */
        /* <DEDUP_REMOVED lines=9> */
[----:B--2---:R-:W-:Y:S01]  /*1e840*/  LEA R3, R3, R5, 0x7 ;  /* 0x0000000503037211 */ /* 0x004fe200078e38ff */
[----:B------:R-:W-:-:S10]  /*1e850*/  VIADD R5, R7, 0x400 ;  /* 0x0000040007057836 */ /* 0x000fd40000000000 */
.L_x_728:
        /* <DEDUP_REMOVED lines=10> */
[----:B------:R-:W-:Y:S02]  /*1e900*/  R2UR UR10, R15 ;  /* 0x000000000f0a72ca */ /* 0x000fe400000e0000 */
[----:B------:R-:W-:Y:S02]  /*1e910*/  R2UR UR6, R12 ;  /* 0x000000000c0672ca */ /* 0x000fe400000e0000 */
[----:B------:R-:W-:Y:S02]  /*1e920*/  R2UR UR7, R13 ;  /* 0x000000000d0772ca */ /* 0x000fe400000e0000 */
[----:B------:R-:W-:Y:S02]  /*1e930*/  PLOP3.LUT P0, PT, PT, PT, PT, 0x80, 0x0 ;  /* 0x000000000000781c */ /* 0x000fe40003f0f070 */
[----:B------:R-:W-:-:S11]  /*1e940*/  IADD3 R5, R7, 0x4400, RZ ;  /* 0x0000440007057810 */ /* 0x000fd60007ffe0ff */
.L_x_729:
        /* <DEDUP_REMOVED lines=12> */
.L_x_715:
[----:B------:R-:W-:Y:S05]  /*1ea10*/  BSYNC B1 ;  /* 0x0000000000017941 */ /* 0x000fea0003800000 */
.L_x_714:
[----:B0-----:R-:W2:Y:S01]  /*1ea20*/  LDL.LU R0, [R1+0x48] ;  /* 0x0000480001007983 */ /* 0x001ea20000300800 */
[----:B------:R-:W-:-:S03]  /*1ea30*/  MOV R19, R8 ;  /* 0x0000000800137202 */ /* 0x000fc60000000f00 */
[----:B------:R0:W-:Y:S02]  /*1ea40*/  STL [R1+0x1c], R10 ;  /* 0x00001c0a01007387 */ /* 0x0001e40000100800 */
[----:B0-2---:R-:W-:-:S07]  /*1ea50*/  VIADD R0, R0, 0xfffffffd ;  /* 0xfffffffd00007836 */ /* 0x005fce0000000000 */
.L_x_713:
[----:B------:R-:W-:Y:S05]  /*1ea60*/  BSYNC B2 ;  /* 0x0000000000027941 */ /* 0x000fea0003800000 */
.L_x_712:
[----:B------:R-:W-:Y:S01]  /*1ea70*/  VIADD R9, R9, 0xfffffffe ;  /* 0xfffffffe09097836 */ /* 0x000fe20000000000 */
[----:B------:R-:W-:-:S04]  /*1ea80*/  LOP3.LUT R6, RZ, R6, RZ, 0x33, !PT ;  /* 0x00000006ff067212 */ /* 0x000fc800078e33ff */
[----:B------:R-:W-:-:S13]  /*1ea90*/  ISETP.NE.AND P0, PT, R9, R6, PT ;  /* 0x000000060900720c */ /* 0x000fda0003f05270 */
[----:B------:R-:W-:Y:S05]  /*1eaa0*/  @!P0 BRA `(.L_x_711) ;  /* 0x0000001400448947 */ /* 0x000fea0003800000 */
[----:B------:R-:W-:-:S07]  /*1eab0*/  IMAD.MOV.U32 R9, RZ, RZ, R17 ;  /* 0x000000ffff097224 */ /* 0x000fce00078e0011 */
.L_x_762:
[----:B------:R-:W2:Y:S04]  /*1eac0*/  LDL R3, [R1+0x14] ;  /* 0x0000140001037983 */ /* 0x000ea80000100800 */
[----:B------:R-:W3:Y:S01]  /*1ead0*/  LDL R2, [R1+0x1c] ;  /* 0x00001c0001027983 */ /* 0x000ee20000100800 */
[----:B------:R-:W-:Y:S01]  /*1eae0*/  IADD3 R4, R19, 0x1, RZ ;  /* 0x0000000113047810 */ /* 0x000fe20007ffe0ff */
        /* <DEDUP_REMOVED lines=22> */
[----:B------:R-:W-:Y:S02]  /*1ec50*/  IADD3 R6, -R2, RZ, RZ ;  /* 0x000000ff02067210 */ /* 0x000fe40007ffe1ff */
[----:B------:R-:W-:-:S03]  /*1ec60*/  SHF.R.S32.HI R3, RZ, 0x1f, R2 ;  /* 0x0000001fff037819 */ /* 0x000fc60000011402 */
        /* <DEDUP_REMOVED lines=8> */
.L_x_732:
[----:B------:R-:W-:Y:S01]  /*1ecf0*/  IMAD R3, R4, 0x8, R18 ;  /* 0x0000000804037824 */ /* 0x000fe200078e0212 */
[----:B------:R-:W-:Y:S01]  /*1ed00*/  SHF.L.U32 R2, R5, 0x1f, RZ ;  /* 0x0000001f05027819 */ /* 0x000fe200000006ff */
[----:B------:R-:W-:Y:S03]  /*1ed10*/  BSSY B2, `(.L_x_733) ;  /* 0x0000003000027945 */ /* 0x000fe60003800000 */
[----:B------:R-:W1:Y:S02]  /*1ed20*/  SYNCS.PHASECHK.TRANS64.TRYWAIT P0, [R3+URZ+0x34840], R2 ;  /* 0x03484002030075a7 */ /* 0x000e64000800017f */
[----:B-1----:R-:W-:Y:S05]  /*1ed30*/  @!P0 BRA `(.L_x_734) ;  /* 0x0000004000708947 */ /* 0x002fea0003800000 */
.L_x_850:
[----:B------:R-:W-:Y:S05]  /*1ed40*/  BSYNC B2 ;  /* 0x0000000000027941 */ /* 0x000fea0003800000 */
.L_x_733:
[----:B------:R-:W2:Y:S01]  /*1ed50*/  S2R R7, SR_TID.X ;  /* 0x0000000000077919 */ /* 0x000ea20000002100 */
[----:B------:R-:W-:Y:S01]  /*1ed60*/  BSSY B2, `(.L_x_735) ;  /* 0x000000b000027945 */ /* 0x000fe20003800000 */
[----:B--2---:R-:W-:-:S04]  /*1ed70*/  LOP3.LUT R7, R7, 0x7f, RZ, 0xc0, !PT ;  /* 0x0000007f07077812 */ /* 0x004fc800078ec0ff */
[----:B------:R-:W-:-:S13]  /*1ed80*/  ISETP.NE.AND P1, PT, R7, RZ, PT ;  /* 0x000000ff0700720c */ /* 0x000fda0003f25270 */
[----:B------:R-:W-:Y:S05]  /*1ed90*/  @P1 BRA `(.L_x_736) ;  /* 0x00000000001c1947 */ /* 0x000fea0003800000 */
[----:B------:R-:W2:Y:S01]  /*1eda0*/  S2R R7, SR_TID.X ;  /* 0x0000000000077919 */ /* 0x000ea20000002100 */
[----:B-1----:R-:W-:-:S04]  /*1edb0*/  MOV R2, 0xc000 ;  /* 0x0000c00000027802 */ /* 0x002fc80000000f00 */
[----:B------:R3:W-:Y:S01]  /*1edc0*/  SYNCS.ARRIVE.TRANS64 RZ, [R3+URZ+0x34830], R2 ;  /* 0x0348300203ff79a7 */ /* 0x0007e2000800003f */
[----:B--2---:R-:W-:-:S04]  /*1edd0*/  LOP3.LUT R7, R7, 0x1f, RZ, 0xc0, !PT ;  /* 0x0000001f07077812 */ /* 0x004fc800078ec0ff */
[----:B------:R-:W-:-:S13]  /*1ede0*/  ISETP.NE.AND P0, PT, R7, RZ, PT ;  /* 0x000000ff0700720c */ /* 0x000fda0003f05270 */
[----:B---3--:R-:W-:Y:S05]  /*1edf0*/  @!P0 BRA `(.L_x_736) ;  /* 0x0000000000048947 */ /* 0x008fea0003800000 */
[----:B------:R-:W-:Y:S01]  /*1ee00*/  BPT.TRAP 0x1 ;  /* 0x000000040000795c */ /* 0x000fe20000300000 */
.L_x_736:
[----:B------:R-:W-:Y:S05]  /*1ee10*/  BSYNC B2 ;  /* 0x0000000000027941 */ /* 0x000fea0003800000 */
.L_x_735:
[----:B-1----:R-:W2:Y:S01]  /*1ee20*/  LDL R2, [R1+0x20] ;  /* 0x0000200001027983 */ /* 0x002ea20000100800 */
[----:B------:R-:W-:Y:S01]  /*1ee30*/  IMAD.MOV.U32 R10, RZ, RZ, RZ ;  /* 0x000000ffff0a7224 */ /* 0x000fe200078e00ff */
[----:B------:R-:W-:Y:S01]  /*1ee40*/  UIADD3 UR4, UP0, UR36, 0x370, URZ ;  /* 0x0000037024047890 */ /* 0x000fe2000ff1e03f */
[----:B------:R-:W-:Y:S01]  /*1ee50*/  IMAD R7, R4, 0xc000, R18 ;  /* 0x0000c00004077824 */ /* 0x000fe200078e0212 */
[----:B------:R-:W-:Y:S01]  /*1ee60*/  PLOP3.LUT P0, PT, PT, PT, PT, 0x80, 0x0 ;  /* 0x000000000000781c */ /* 0x000fe20003f0f070 */
[----:B------:R-:W-:Y:S01]  /*1ee70*/  VIADD R3, R3, 0x34830 ;  /* 0x0003483003037836 */ /* 0x000fe20000000000 */
[----:B------:R-:W-:Y:S01]  /*1ee80*/  R2UR UR10, R10 ;  /* 0x000000000a0a72ca */ /* 0x000fe200000e0000 */
[----:B0-----:R-:W-:Y:S01]  /*1ee90*/  VIADD R8, R7, 0x1c400 ;  /* 0x0001c40007087836 */ /* 0x001fe20000000000 */
[----:B------:R-:W-:Y:S01]  /*1eea0*/  UIADD3.X UR5, URZ, UR37, URZ, UP0, !UPT ;  /* 0x000000253f057290 */ /* 0x000fe200087fe43f */
[----:B------:R-:W-:Y:S01]  /*1eeb0*/  UMOV UR6, 0x0 ;  /* 0x0000000000067882 */ /* 0x000fe20000000000 */
[----:B------:R-:W-:Y:S01]  /*1eec0*/  UMOV UR7, 0x14f00000 ;  /* 0x14f0000000077882 */ /* 0x000fe20000000000 */
[----:B--2---:R-:W-:-:S10]  /*1eed0*/  LEA R2, R6, R2, 0x7 ;  /* 0x0000000206027211 */ /* 0x004fd400078e38ff */
.L_x_737:
        /* <DEDUP_REMOVED lines=16> */
.L_x_738:
        /* <DEDUP_REMOVED lines=15> */
.L_x_739:
        /* <DEDUP_REMOVED lines=16> */
.L_x_851:
[----:B------:R-:W-:Y:S05]  /*1f1d0*/  BSYNC B2 ;  /* 0x0000000000027941 */ /* 0x000fea0003800000 */
.L_x_740:
[----:B------:R-:W-:Y:S01]  /*1f1e0*/  BSSY B2, `(.L_x_742) ;  /* 0x000000b000027945 */ /* 0x000fe20003800000 */
[----:B------:R-:W-:Y:S01]  /*1f1f0*/  MOV R12, 0x0 ;  /* 0x00000000000c7802 */ /* 0x000fe20000000f00 */
[----:B------:R-:W-:Y:S02]  /*1f200*/  IMAD.MOV.U32 R13, RZ, RZ, 0x14f00000 ;  /* 0x14f00000ff0d7424 */ /* 0x000fe400078e00ff */
[----:B------:R-:W-:Y:S05]  /*1f210*/  @P1 BRA `(.L_x_743) ;  /* 0x00000000001c1947 */ /* 0x000fea0003800000 */
[----:B------:R-:W1:Y:S01]  /*1f220*/  S2R R7, SR_TID.X ;  /* 0x0000000000077919 */ /* 0x000e620000002100 */
[----:B0-----:R-:W-:-:S04]  /*1f230*/  IMAD.MOV.U32 R3, RZ, RZ, 0x8000 ;  /* 0x00008000ff037424 */ /* 0x001fc800078e00ff */
[----:B------:R2:W-:Y:S01]  /*1f240*/  SYNCS.ARRIVE.TRANS64 RZ, [R2+URZ+0x50], R3 ;  /* 0x0000500302ff79a7 */ /* 0x0005e2000800003f */
[----:B-1----:R-:W-:-:S04]  /*1f250*/  LOP3.LUT R7, R7, 0x1f, RZ, 0xc0, !PT ;  /* 0x0000001f07077812 */ /* 0x002fc800078ec0ff */
[----:B------:R-:W-:-:S13]  /*1f260*/  ISETP.NE.AND P0, PT, R7, RZ, PT ;  /* 0x000000ff0700720c */ /* 0x000fda0003f05270 */
[----:B--2---:R-:W-:Y:S05]  /*1f270*/  @!P0 BRA `(.L_x_743) ;  /* 0x0000000000048947 */ /* 0x004fea0003800000 */
[----:B------:R-:W-:Y:S01]  /*1f280*/  BPT.TRAP 0x1 ;  /* 0x000000040000795c */ /* 0x000fe20000300000 */
.L_x_743:
[----:B------:R-:W-:Y:S05]  /*1f290*/  BSYNC B2 ;  /* 0x0000000000027941 */ /* 0x000fea0003800000 */
.L_x_742:
[----:B------:R-:W2:Y:S04]  /*1f2a0*/  LDL R7, [R1+0x20] ;  /* 0x0000200001077983 */ /* 0x000ea80000100800 */
[----:B0-----:R-:W2:Y:S01]  /*1f2b0*/  LDL.LU R3, [R1+0x8] ;  /* 0x0000080001037983 */ /* 0x001ea20000300800 */
[----:B------:R-:W-:Y:S01]  /*1f2c0*/  R2UR UR10, R10 ;  /* 0x000000000a0a72ca */ /* 0x000fe200000e0000 */
[----:B------:R-:W-:Y:S01]  /*1f2d0*/  UIADD3 UR4, UP0, UR36, 0x470, URZ ;  /* 0x0000047024047890 */ /* 0x000fe2000ff1e03f */
[----:B------:R-:W-:Y:S01]  /*1f2e0*/  R2UR UR6, R12 ;  /* 0x000000000c0672ca */ /* 0x000fe200000e0000 */
[----:B------:R-:W-:Y:S01]  /*1f2f0*/  VIADD R2, R2, 0x50 ;  /* 0x0000005002027836 */ /* 0x000fe20000000000 */
[----:B------:R-:W-:Y:S01]  /*1f300*/  R2UR UR7, R13 ;  /* 0x000000000d0772ca */ /* 0x000fe200000e0000 */
[----:B------:R-:W-:Y:S01]  /*1f310*/  UIADD3.X UR5, URZ, UR37, URZ, UP0, !UPT ;  /* 0x000000253f057290 */ /* 0x000fe200087fe43f */
[----:B------:R-:W-:-:S02]  /*1f320*/  LEA R19, R19, R18, 0xf ;  /* 0x0000001213137211 */ /* 0x000fc400078e78ff */
[----:B------:R-:W-:Y:S01]  /*1f330*/  PLOP3.LUT P0, PT, PT, PT, PT, 0x80, 0x0 ;  /* 0x000000000000781c */ /* 0x000fe20003f0f070 */
[----:B--2---:R-:W-:Y:S01]  /*1f340*/  IMAD R3, R3, 0x80, R7 ;  /* 0x0000008003037824 */ /* 0x004fe200078e0207 */
[----:B------:R-:W-:-:S11]  /*1f350*/  IADD3 R7, R19, 0x400, RZ ;  /* 0x0000040013077810 */ /* 0x000fd60007ffe0ff */
.L_x_744:
        /* <DEDUP_REMOVED lines=15> */
.L_x_745:
        /* <DEDUP_REMOVED lines=12> */
.L_x_731:
[----:B------:R-:W-:Y:S05]  /*1f510*/  BSYNC B1 ;  /* 0x0000000000017941 */ /* 0x000fea0003800000 */
.L_x_730:
[----:B------:R-:W2:Y:S01]  /*1f520*/  LDL R2, [R1+0x14] ;  /* 0x0000140001027983 */ /* 0x000ea20000100800 */
[----:B------:R-:W-:Y:S01]  /*1f530*/  IADD3 R19, R4, 0x1, RZ ;  /* 0x0000000104137810 */ /* 0x000fe20007ffe0ff */
[----:B------:R-:W-:Y:S01]  /*1f540*/  BSSY B1, `(.L_x_746) ;  /* 0x00000a3000017945 */ /* 0x000fe20003800000 */
[----:B0-----:R-:W-:Y:S02]  /*1f550*/  VIADD R6, R0, 0xffffffff ;  /* 0xffffffff00067836 */ /* 0x001fe40000000000 */
        /* <DEDUP_REMOVED lines=18> */
[----:B-1----:R-:W-:Y:S01]  /*1f680*/  @P0 IMAD.HI.U32 R7, R6, R2, RZ ;  /* 0x0000000206070227 */ /* 0x002fe200078e00ff */
[----:B------:R-:W-:-:S04]  /*1f690*/  MOV R2, R6 ;  /* 0x0000000600027202 */ /* 0x000fc80000000f00 */
        /* <DEDUP_REMOVED lines=11> */
.L_x_748:
[----:B------:R-:W-:Y:S01]  /*1f750*/  LEA R2, R19, R18, 0x3 ;  /* 0x0000001213027211 */ /* 0x000fe200078e18ff */
[----:B------:R-:W-:Y:S01]  /*1f760*/  BSSY B2, `(.L_x_749) ;  /* 0x0000004000027945 */ /* 0x000fe20003800000 */
[----:B------:R-:W-:-:S04]  /*1f770*/  SHF.L.U32 R3, R10, 0x1f, RZ ;  /* 0x0000001f0a037819 */ /* 0x000fc800000006ff */
[----:B------:R-:W2:Y:S02]  /*1f780*/  SYNCS.PHASECHK.TRANS64.TRYWAIT P0, [R2+URZ+0x34840], R3 ;  /* 0x03484003020075a7 */ /* 0x000ea4000800017f */
[----:B--2---:R-:W-:Y:S05]  /*1f790*/  @!P0 BRA `(.L_x_750) ;  /* 0x0000003800008947 */ /* 0x004fea0003800000 */
.L_x_852:
[----:B------:R-:W-:Y:S05]  /*1f7a0*/  BSYNC B2 ;  /* 0x0000000000027941 */ /* 0x000fea0003800000 */
.L_x_749:
        /* <DEDUP_REMOVED lines=12> */
.L_x_752:
[----:B------:R-:W-:Y:S05]  /*1f870*/  BSYNC B2 ;  /* 0x0000000000027941 */ /* 0x000fea0003800000 */
.L_x_751:
[----:B--2---:R-:W2:Y:S01]  /*1f880*/  LDL R2, [R1+0x20] ;  /* 0x0000200001027983 */ /* 0x004ea20000100800 */
[----:B------:R-:W-:Y:S01]  /*1f890*/  IMAD.MOV.U32 R14, RZ, RZ, RZ ;  /* 0x000000ffff0e7224 */ /* 0x000fe200078e00ff */
[C---:B------:R-:W-:Y:S01]  /*1f8a0*/  LEA R3, R19.reuse, R11, 0x3 ;  /* 0x0000000b13037211 */ /* 0x040fe200078e18ff */
[----:B------:R-:W-:Y:S01]  /*1f8b0*/  IMAD R8, R19, 0xc000, R18 ;  /* 0x0000c00013087824 */ /* 0x000fe200078e0212 */
[----:B------:R-:W-:Y:S01]  /*1f8c0*/  UIADD3 UR4, UP0, UR36, 0x370, URZ ;  /* 0x0000037024047890 */ /* 0x000fe2000ff1e03f */
[----:B------:R-:W-:Y:S01]  /*1f8d0*/  PLOP3.LUT P0, PT, PT, PT, PT, 0x80, 0x0 ;  /* 0x000000000000781c */ /* 0x000fe20003f0f070 */
[----:B------:R-:W-:Y:S01]  /*1f8e0*/  UMOV UR6, 0x0 ;  /* 0x0000000000067882 */ /* 0x000fe20000000000 */
[----:B------:R-:W-:Y:S01]  /*1f8f0*/  R2UR UR10, R14 ;  /* 0x000000000e0a72ca */ /* 0x000fe200000e0000 */
[----:B------:R-:W-:Y:S01]  /*1f900*/  VIADD R3, R3, 0x30 ;  /* 0x0000003003037836 */ /* 0x000fe20000000000 */
[----:B0-----:R-:W-:Y:S01]  /*1f910*/  IADD3 R10, R8, 0x1c400, RZ ;  /* 0x0001c400080a7810 */ /* 0x001fe20007ffe0ff */
[----:B------:R-:W-:Y:S01]  /*1f920*/  UIADD3.X UR5, URZ, UR37, URZ, UP0, !UPT ;  /* 0x000000253f057290 */ /* 0x000fe200087fe43f */
[----:B------:R-:W-:Y:S01]  /*1f930*/  UMOV UR7, 0x14f00000 ;  /* 0x14f0000000077882 */ /* 0x000fe20000000000 */
[----:B--2---:R-:W-:-:S10]  /*1f940*/  IMAD R2, R7, 0x80, R2 ;  /* 0x0000008007027824 */ /* 0x004fd400078e0202 */
.L_x_753:
        /* <DEDUP_REMOVED lines=16> */
.L_x_754:
        /* <DEDUP_REMOVED lines=15> */
.L_x_755:
        /* <DEDUP_REMOVED lines=15> */
.L_x_853:
[----:B------:R-:W-:Y:S05]  /*1fc30*/  BSYNC B2 ;  /* 0x0000000000027941 */ /* 0x000fea0003800000 */
.L_x_756:
[----:B------:R-:W-:Y:S01]  /*1fc40*/  BSSY B2, `(.L_x_758) ;  /* 0x000000b000027945 */ /* 0x000fe20003800000 */
[----:B------:R-:W-:Y:S01]  /*1fc50*/  IMAD.MOV.U32 R12, RZ, RZ, 0x0 ;  /* 0x00000000ff0c7424 */ /* 0x000fe200078e00ff */
[----:B------:R-:W-:Y:S02]  /*1fc60*/  MOV R13, 0x14f00000 ;  /* 0x14f00000000d7802 */ /* 0x000fe40000000f00 */
[----:B------:R-:W-:Y:S05]  /*1fc70*/  @P1 BRA `(.L_x_759) ;  /* 0x00000000001c1947 */ /* 0x000fea0003800000 */
[----:B------:R-:W1:Y:S01]  /*1fc80*/  S2R R8, SR_TID.X ;  /* 0x0000000000087919 */ /* 0x000e620000002100 */
[----:B------:R-:W-:-:S04]  /*1fc90*/  IMAD.MOV.U32 R3, RZ, RZ, 0x8000 ;  /* 0x00008000ff037424 */ /* 0x000fc800078e00ff */
[----:B------:R2:W-:Y:S01]  /*1fca0*/  SYNCS.ARRIVE.TRANS64 RZ, [R2+URZ+0x50], R3 ;  /* 0x0000500302ff79a7 */ /* 0x0005e2000800003f */
[----:B-1----:R-:W-:-:S04]  /*1fcb0*/  LOP3.LUT R8, R8, 0x1f, RZ, 0xc0, !PT ;  /* 0x0000001f08087812 */ /* 0x002fc800078ec0ff */
[----:B------:R-:W-:-:S13]  /*1fcc0*/  ISETP.NE.AND P0, PT, R8, RZ, PT ;  /* 0x000000ff0800720c */ /* 0x000fda0003f05270 */
[----:B--2---:R-:W-:Y:S05]  /*1fcd0*/  @!P0 BRA `(.L_x_759) ;  /* 0x0000000000048947 */ /* 0x004fea0003800000 */
[----:B------:R-:W-:Y:S01]  /*1fce0*/  BPT.TRAP 0x1 ;  /* 0x000000040000795c */ /* 0x000fe20000300000 */
.L_x_759:
[----:B------:R-:W-:Y:S05]  /*1fcf0*/  BSYNC B2 ;  /* 0x0000000000027941 */ /* 0x000fea0003800000 */
.L_x_758:
        /* <DEDUP_REMOVED lines=10> */
[----:B--2---:R-:W-:Y:S01]  /*1fda0*/  LEA R3, R3, R5, 0x7 ;  /* 0x0000000503037211 */ /* 0x004fe200078e38ff */
[----:B------:R-:W-:-:S10]  /*1fdb0*/  VIADD R5, R4, 0x400 ;  /* 0x0000040004057836 */ /* 0x000fd40000000000 */
.L_x_760:
        /* <DEDUP_REMOVED lines=15> */
.L_x_761:
        /* <DEDUP_REMOVED lines=12> */
.L_x_747:
[----:B------:R-:W-:Y:S05]  /*1ff70*/  BSYNC B1 ;  /* 0x0000000000017941 */ /* 0x000fea0003800000 */
.L_x_746:
[----:B------:R-:W2:Y:S01]  /*1ff80*/  LDL R2, [R1+0x30] ;  /* 0x0000300001027983 */ /* 0x000ea20000100800 */
[----:B------:R-:W-:Y:S01]  /*1ff90*/  VIADD R0, R0, 0xfffffffe ;  /* 0xfffffffe00007836 */ /* 0x000fe20000000000 */
[----:B--2---:R-:W-:-:S13]  /*1ffa0*/  ISETP.GT.AND P0, PT, R6, R2, PT ;  /* 0x000000020600720c */ /* 0x004fda0003f04270 */
[----:B------:R-:W-:Y:S05]  /*1ffb0*/  @P0 BRA `(.L_x_762) ;  /* 0xffffffe800c00947 */ /* 0x000fea000383ffff */
.L_x_711:
[----:B------:R-:W-:Y:S05]  /*1ffc0*/  BSYNC B0 ;  /* 0x0000000000007941 */ /* 0x000fea0003800000 */
.L_x_710:
        /* <DEDUP_REMOVED lines=18> */
.L_x_764:
[----:B------:R-:W-:Y:S05]  /*200f0*/  BSYNC B0 ;  /* 0x0000000000007941 */ /* 0x000fea0003800000 */
.L_x_763:
[----:B---3--:R-:W3:Y:S01]  /*20100*/  LDL R0, [R1+0x14] ;  /* 0x0000140001007983 */ /* 0x008ee20000100800 */
[----:B------:R-:W-:Y:S01]  /*20110*/  BSSY B0, `(.L_x_765) ;  /* 0x000003a000007945 */ /* 0x000fe20003800000 */
[----:B---3--:R-:W-:-:S13]  /*20120*/  LOP3.LUT P0, RZ, R0, 0x1, RZ, 0xc0, !PT ;  /* 0x0000000100ff7812 */ /* 0x008fda000780c0ff */
[----:B------:R-:W-:Y:S05]  /*20130*/  @!P0 BRA `(.L_x_766) ;  /* 0x0000000000dc8947 */ /* 0x000fea0003800000 */
[----:B------:R-:W3:Y:S01]  /*20140*/  LDL R2, [R1+0x1c] ;  /* 0x00001c0001027983 */ /* 0x000ee20000100800 */
[----:B------:R-:W-:Y:S01]  /*20150*/  LEA R0, R19, R18, 0x3 ;  /* 0x0000001213007211 */ /* 0x000fe200078e18ff */
[----:B------:R-:W-:Y:S01]  /*20160*/  BSSY B1, `(.L_x_767) ;  /* 0x0000005000017945 */ /* 0x000fe20003800000 */
[----:B------:R-:W-:Y:S02]  /*20170*/  ISETP.NE.AND P1, PT, R3, RZ, PT ;  /* 0x000000ff0300720c */ /* 0x000fe40003f25270 */
[----:B---3--:R-:W-:-:S04]  /*20180*/  SHF.L.U32 R2, R2, 0x1f, RZ ;  /* 0x0000001f02027819 */ /* 0x008fc800000006ff */
[----:B------:R-:W3:Y:S02]  /*20190*/  SYNCS.PHASECHK.TRANS64.TRYWAIT P0, [R0+URZ+0x34860], R2 ;  /* 0x03486002000075a7 */ /* 0x000ee4000800017f */
[----:B---3--:R-:W-:Y:S05]  /*201a0*/  @!P0 BRA `(.L_x_768) ;  /* 0x0000002c00a48947 */ /* 0x008fea0003800000 */
.L_x_854:
[----:B------:R-:W-:Y:S05]  /*201b0*/  BSYNC B1 ;  /* 0x0000000000017941 */ /* 0x000fea0003800000 */
.L_x_767:
        /* <DEDUP_REMOVED lines=9> */
.L_x_770:
[----:B------:R-:W-:Y:S05]  /*20250*/  BSYNC B1 ;  /* 0x0000000000017941 */ /* 0x000fea0003800000 */
.L_x_769:
        /* <DEDUP_REMOVED lines=9> */
[----:B----4-:R-:W-:Y:S01]  /*202f0*/  IMAD R3, R2, 0x80, R3 ;  /* 0x0000008002037824 */ /* 0x010fe200078e0203 */
[----:B------:R-:W-:-:S05]  /*20300*/  LEA R2, R19, R18, 0xf ;  /* 0x0000001213027211 */ /* 0x000fca00078e78ff */
[----:B------:R-:W-:-:S07]  /*20310*/  VIADD R4, R2, 0x400 ;  /* 0x0000040002047836 */ /* 0x000fce0000000000 */
.L_x_771:
        /* <DEDUP_REMOVED lines=11> */
[----:B------:R-:W-:Y:S01]  /*203d0*/  UMOV UR6, 0x0 ;  /* 0x0000000000067882 */ /* 0x000fe20000000000 */
[----:B------:R-:W-:Y:S01]  /*203e0*/  IADD3 R2, R2, 0x4400, RZ ;  /* 0x0000440002027810 */ /* 0x000fe20007ffe0ff */
[----:B------:R-:W-:Y:S01]  /*203f0*/  UMOV UR7, 0x14f00000 ;  /* 0x14f0000000077882 */ /* 0x000fe20000000000 */
[----:B------:R-:W-:-:S09]  /*20400*/  UMOV UR10, 0x40 ;  /* 0x00000040000a7882 */ /* 0x000fd20000000000 */
.L_x_772:
        /* <DEDUP_REMOVED lines=10> */
.L_x_766:
[----:B------:R-:W-:Y:S05]  /*204b0*/  BSYNC B0 ;  /* 0x0000000000007941 */ /* 0x000fea0003800000 */
.L_x_765:
[----:B------:R-:W3:Y:S01]  /*204c0*/  LDL.LU R4, [R1+0x1c] ;  /* 0x00001c0001047983 */ /* 0x000ee20000300800 */
[----:B------:R-:W-:-:S05]  /*204d0*/  VIADD R19, R19, 0x1 ;  /* 0x0000000113137836 */ /* 0x000fca0000000000 */
[----:B------:R-:W-:-:S04]  /*204e0*/  ISETP.NE.AND P0, PT, R19, 0x2, PT ;  /* 0x000000021300780c */ /* 0x000fc80003f05270 */
[----:B------:R-:W-:Y:S02]  /*204f0*/  SEL R0, RZ, 0x1, P0 ;  /* 0x00000001ff007807 */ /* 0x000fe40000000000 */
[----:B------:R-:W-:Y:S02]  /*20500*/  SEL R19, R19, RZ, P0 ;  /* 0x000000ff13137207 */ /* 0x000fe40000000000 */
[----:B---3--:R-:W-:-:S05]  /*20510*/  LOP3.LUT R4, R4, R0, RZ, 0x3c, !PT ;  /* 0x0000000004047212 */ /* 0x008fca00078e3cff */
[----:B------:R4:W-:Y:S02]  /*20520*/  STL [R1+0x1c], R4 ;  /* 0x00001c0401007387 */ /* 0x0009e40000100800 */
.L_x_690:
[----:B------:R-:W-:Y:S05]  /*20530*/  BSYNC B7 ;  /* 0x0000000000077941 */ /* 0x000fea0003800000 */
.L_x_688:
[----:B---3--:R-:W3:Y:S02]  /*20540*/  LDL R0, [R1+0x14] ;  /* 0x0000140001007983 */ /* 0x008ee40000100800 */
[----:B---3--:R-:W-:-:S13]  /*20550*/  LOP3.LUT P0, RZ, R0, 0x2, RZ, 0xc0, !PT ;  /* 0x0000000200ff7812 */ /* 0x008fda000780c0ff */
[----:B------:R-:W-:Y:S05]  /*20560*/  @!P0 BRA `(.L_x_773) ;  /* 0x00000000002c8947 */ /* 0x000fea0003800000 */
[----:B------:R-:W-:Y:S05]  /*20570*/  WARPSYNC.ALL ;  /* 0x0000000000007948 */ /* 0x000fea0003800000 */
[----:B------:R-:W3:Y:S08]  /*20580*/  S2UR UR5, SR_CgaCtaId ;  /* 0x00000000000579c3 */ /* 0x000ef00000008800 */
[----:B------:R-:W-:Y:S06]  /*20590*/  BAR.SYNC.DEFER_BLOCKING 0x5, 0x180 ;  /* 0x0146000000007b1d */ /* 0x000fec0000010000 */
[----:B------:R-:W-:-:S02]  /*205a0*/  UMOV UR4, 0x400 ;  /* 0x0000040000047882 */ /* 0x000fc40000000000 */
[----:B---3--:R-:W-:-:S06]  /*205b0*/  ULEA UR4, UR5, UR4, 0x18 ;  /* 0x0000000405047291 */ /* 0x008fcc000f8ec03f */
[----:B------:R-:W-:-:S05]  /*205c0*/  IMAD.U32 R18, RZ, RZ, UR4 ;  /* 0x00000004ff127e24 */ /* 0x000fca000f8e00ff */
[----:B012-4-:R-:W0:Y:S04]  /*205d0*/  LDS.128 R4, [R18+0x348d0] ;  /* 0x0348d00012047984 */ /* 0x017e280000000c00 */
[----:B0-----:R1:W-:Y:S04]  /*205e0*/  STL.64 [R1], R4 ;  /* 0x0000000401007387 */ /* 0x0013e80000100a00 */
[----:B------:R1:W-:Y:S01]  /*205f0*/  STL.64 [R1+0x8], R6 ;  /* 0x0000080601007387 */ /* 0x0003e20000100a00 */
[----:B------:R-:W-:Y:S06]  /*20600*/  BAR.ARV 0x4, 0x180 ;  /* 0x0106000000007b1d */ /* 0x000fec0000002000 */
[----:B------:R-:W-:Y:S05]  /*20610*/  BRA `(.L_x_774) ;  /* 0x0000000c00207947 */ /* 0x000fea0003800000 */
.L_x_773:
[----:B------:R-:W3:Y:S01]  /*20620*/  S2R R16, SR_TID.X ;  /* 0x0000000000107919 */ /* 0x000ee20000002100 */
[----:B------:R-:W-:Y:S01]  /*20630*/  UMOV UR4, 0xffffffff ;  /* 0xffffffff00047882 */ /* 0x000fe20000000000 */
[----:B---3--:R-:W-:-:S04]  /*20640*/  LOP3.LUT R16, R16, 0x1f, RZ, 0xc0, !PT ;  /* 0x0000001f10107812 */ /* 0x008fc800078ec0ff */
[----:B------:R-:W-:Y:S01]  /*20650*/  ISETP.NE.AND P0, PT, R16, 0x1f, PT ;  /* 0x0000001f1000780c */ /* 0x000fe20003f05270 */
[----:B------:R-:W-:-:S12]  /*20660*/  BRA.DIV UR4, `(.L_x_775) ;  /* 0x0000002a04887947 */ /* 0x000fd8000b800000 */
[----:B------:R-:W0:Y:S01]  /*20670*/  LDL.LU R2, [R1] ;  /* 0x0000000001027983 */ /* 0x000e220000300800 */
[----:B------:R-:W-:-:S03]  /*20680*/  ULDC UR4, c[0x0][0xc3c] ;  /* 0x00030f0000047ab9 */ /* 0x000fc60000000800 */
[----:B-12---:R-:W2:Y:S01]  /*20690*/  LDL R3, [R1+0xc] ;  /* 0x00000c0001037983 */ /* 0x006ea20000100800 */
[----:B0-----:R-:W-:Y:S01]  /*206a0*/  IMAD.MOV.U32 R10, RZ, RZ, R2 ;  /* 0x000000ffff0a7224 */ /* 0x001fe200078e0002 */
[----:B--2---:R-:W-:-:S04]  /*206b0*/  IADD3 R0, R3, R16, RZ ;  /* 0x0000001003007210 */ /* 0x004fc80007ffe0ff */
[----:B------:R-:W-:-:S13]  /*206c0*/  ISETP.GE.OR P1, PT, R0, UR4, !P0 ;  /* 0x0000000400007c0c */ /* 0x000fda000c726670 */
[----:B------:R-:W0:Y:S08]  /*206d0*/  @!P1 LDC.64 R2, c[0x0][0xc80] ;  /* 0x00032000ff029b82 */ /* 0x000e300000000a00 */
[----:B------:R-:W1:Y:S01]  /*206e0*/  @!P1 LDC.64 R6, c[0x0][0xc78] ;  /* 0x00031e00ff069b82 */ /* 0x000e620000000a00 */
[----:B0-----:R-:W-:-:S05]  /*206f0*/  @!P1 IMAD.WIDE R2, R0, 0x4, R2 ;  /* 0x0000000400029825 */ /* 0x001fca00078e0202 */
[----:B------:R1:W2:Y:S02]  /*20700*/  @!P1 LDG.E R8, desc[UR56][R2.64] ;  /* 0x0000003802089981 */ /* 0x0002a4000c1e1900 */
[----:B-1----:R-:W-:-:S06]  /*20710*/  @!P1 IMAD.WIDE R2, R0, 0x4, R6 ;  /* 0x0000000400029825 */ /* 0x002fcc00078e0206 */
[----:B------:R-:W3:Y:S01]  /*20720*/  @!P1 LDG.E R2, desc[UR56][R2.64] ;  /* 0x0000003802029981 */ /* 0x000ee2000c1e1900 */
[----:B----4-:R-:W-:Y:S01]  /*20730*/  IMAD.MOV.U32 R4, RZ, RZ, RZ ;  /* 0x000000ffff047224 */ /* 0x010fe200078e00ff */
[C---:B------:R-:W-:Y:S01]  /*20740*/  ISETP.GE.U32.AND P2, PT, R16.reuse, 0x2, PT ;  /* 0x000000021000780c */ /* 0x040fe20003f46070 */
[----:B------:R-:W-:Y:S01]  /*20750*/  IMAD.MOV.U32 R6, RZ, RZ, RZ ;  /* 0x000000ffff067224 */ /* 0x000fe200078e00ff */
[C---:B------:R-:W-:Y:S01]  /*20760*/  ISETP.GE.U32.AND P3, PT, R16.reuse, 0x4, PT ;  /* 0x000000041000780c */ /* 0x040fe20003f66070 */
[----:B------:R-:W-:Y:S01]  /*20770*/  SHFL.IDX PT, R5, R10, RZ, 0x1f ;  /* 0x00001fff0a057589 */ /* 0x000fe200000e0000 */
[C---:B------:R-:W-:Y:S02]  /*20780*/  ISETP.GE.U32.AND P4, PT, R16.reuse, 0x8, PT ;  /* 0x000000081000780c */ /* 0x040fe40003f86070 */
[----:B------:R-:W-:Y:S01]  /*20790*/  ISETP.GE.U32.AND P5, PT, R16, 0x10, PT ;  /* 0x000000101000780c */ /* 0x000fe20003fa6070 */
[----:B------:R-:W-:Y:S01]  /*207a0*/  SHFL.IDX PT, R0, R10, 0x1, 0x1f ;  /* 0x00201f000a007f89 */ /* 0x000fe200000e0000 */
[----:B--2---:R-:W-:Y:S01]  /*207b0*/  @!P1 MOV R4, R8 ;  /* 0x0000000800049202 */ /* 0x004fe20000000f00 */
[----:B------:R-:W-:-:S02]  /*207c0*/  IMAD.MOV.U32 R8, RZ, RZ, RZ ;  /* 0x000000ffff087224 */ /* 0x000fc400078e00ff */
[----:B---3--:R-:W-:Y:S01]  /*207d0*/  @!P1 IMAD.MOV.U32 R6, RZ, RZ, R2 ;  /* 0x000000ffff069224 */ /* 0x008fe200078e0002 */
[----:B------:R-:W-:-:S03]  /*207e0*/  ISETP.NE.AND P1, PT, R16, RZ, PT ;  /* 0x000000ff1000720c */ /* 0x000fc60003f25270 */
[----:B------:R-:W-:-:S05]  /*207f0*/  IMAD R2, R6, R4, RZ ;  /* 0x0000000406027224 */ /* 0x000fca00078e02ff */
        /* <DEDUP_REMOVED lines=15> */
[----:B------:R0:W1:Y:S02]  /*208f0*/  SHFL.IDX PT, R9, R7, 0x1f, 0x1f ;  /* 0x03e01f0007097f89 */ /* 0x00006400000e0000 */
.L_x_864:
[----:B------:R-:W-:Y:S02]  /*20900*/  ULDC UR4, c[0x0][0xc38] ;  /* 0x00030e0000047ab9 */ /* 0x000fe40000000800 */
[----:B------:R-:W-:-:S05]  /*20910*/  MOV R2, UR4 ;  /* 0x0000000400027c02 */ /* 0x000fca0008000f00 */
[----:B-1----:R-:W-:-:S04]  /*20920*/  IMAD R9, R9, R2, RZ ;  /* 0x0000000209097224 */ /* 0x002fc800078e02ff */
[----:B------:R-:W-:-:S05]  /*20930*/  IMAD.IADD R0, R0, 0x1, R9 ;  /* 0x0000000100007824 */ /* 0x000fca00078e0209 */
[----:B------:R-:W-:-:S13]  /*20940*/  ISETP.GT.AND P6, PT, R0, R5, PT ;  /* 0x000000050000720c */ /* 0x000fda0003fc4270 */
[----:B------:R-:W-:Y:S05]  /*20950*/  @P6 BRA `(.L_x_776) ;  /* 0x0000000000ac6947 */ /* 0x000fea0003800000 */
.L_x_779:
[----:B------:R-:W2:Y:S01]  /*20960*/  LDL.LU R3, [R1+0xc] ;  /* 0x00000c0001037983 */ /* 0x000ea20000300800 */
[----:B------:R-:W1:Y:S01]  /*20970*/  LDC R2, c[0x0][0xc3c] ;  /* 0x00030f00ff027b82 */ /* 0x000e620000000800 */
[----:B--2---:R-:W-:-:S05]  /*20980*/  VIADD R3, R3, 0x1f ;  /* 0x0000001f03037836 */ /* 0x004fca0000000000 */
[----:B-1----:R-:W-:-:S13]  /*20990*/  ISETP.GE.AND P6, PT, R3, R2, PT ;  /* 0x000000020300720c */ /* 0x002fda0003fc6270 */
[----:B------:R-:W-:Y:S05]  /*209a0*/  @P6 BRA `(.L_x_777) ;  /* 0x0000000400d46947 */ /* 0x000fea0003800000 */
[----:B------:R-:W1:Y:S01]  /*209b0*/  S2R R4, SR_TID.X ;  /* 0x0000000000047919 */ /* 0x000e620000002100 */
[----:B------:R2:W-:Y:S01]  /*209c0*/  STL [R1+0xc], R3 ;  /* 0x00000c0301007387 */ /* 0x0005e20000100800 */
[----:B-1----:R-:W-:-:S04]  /*209d0*/  LOP3.LUT R4, R4, 0x1f, RZ, 0xc0, !PT ;  /* 0x0000001f04047812 */ /* 0x002fc800078ec0ff */
[----:B------:R-:W-:Y:S01]  /*209e0*/  IADD3 R6, R3, R4, RZ ;  /* 0x0000000403067210 */ /* 0x000fe20007ffe0ff */
        /* <DEDUP_REMOVED lines=13> */
[----:B-1----:R-:W-:-:S04]  /*20ac0*/  SEL R3, R3, RZ, P1 ;  /* 0x000000ff03037207 */ /* 0x002fc80000800000 */
[----:B------:R-:W-:-:S05]  /*20ad0*/  IADD3 R2, R2, R3, RZ ;  /* 0x0000000302027210 */ /* 0x000fca0007ffe0ff */
[----:B------:R-:W1:Y:S02]  /*20ae0*/  SHFL.UP PT, R3, R2, 0x2, RZ ;  /* 0x0440000002037989 */ /* 0x000e6400000e00ff */
[----:B-1----:R-:W-:-:S05]  /*20af0*/  SEL R3, R3, RZ, P2 ;  /* 0x000000ff03037207 */ /* 0x002fca0001000000 */
[----:B------:R-:W-:-:S05]  /*20b00*/  IMAD.IADD R2, R2, 0x1, R3 ;  /* 0x0000000102027824 */ /* 0x000fca00078e0203 */
[----:B------:R-:W1:Y:S02]  /*20b10*/  SHFL.UP PT, R3, R2, 0x4, RZ ;  /* 0x0480000002037989 */ /* 0x000e6400000e00ff */
[----:B-1----:R-:W-:-:S05]  /*20b20*/  SEL R3, R3, RZ, P3 ;  /* 0x000000ff03037207 */ /* 0x002fca0001800000 */
[----:B------:R-:W-:-:S05]  /*20b30*/  IMAD.IADD R2, R2, 0x1, R3 ;  /* 0x0000000102027824 */ /* 0x000fca00078e0203 */
[----:B------:R-:W1:Y:S02]  /*20b40*/  SHFL.UP PT, R3, R2, 0x8, RZ ;  /* 0x0500000002037989 */ /* 0x000e6400000e00ff */
[----:B-1----:R-:W-:-:S04]  /*20b50*/  SEL R3, R3, RZ, P4 ;  /* 0x000000ff03037207 */ /* 0x002fc80002000000 */
[----:B------:R-:W-:-:S05]  /*20b60*/  IADD3 R2, R2, R3, RZ ;  /* 0x0000000302027210 */ /* 0x000fca0007ffe0ff */
[----:B------:R-:W1:Y:S02]  /*20b70*/  SHFL.UP PT, R3, R2, 0x10, RZ ;  /* 0x0600000002037989 */ /* 0x000e6400000e00ff */
[----:B-1----:R-:W-:-:S05]  /*20b80*/  SEL R3, R3, RZ, P5 ;  /* 0x000000ff03037207 */ /* 0x002fca0002800000 */
[----:B0-----:R-:W-:-:S05]  /*20b90*/  IMAD.IADD R7, R2, 0x1, R3 ;  /* 0x0000000102077824 */ /* 0x001fca00078e0203 */
[----:B------:R0:W1:Y:S02]  /*20ba0*/  SHFL.IDX PT, R9, R7, 0x1f, 0x1f ;  /* 0x03e01f0007097f89 */ /* 0x00006400000e0000 */
.L_x_872:
[----:B------:R-:W-:Y:S02]  /*20bb0*/  ULDC UR4, c[0x0][0xc38] ;  /* 0x00030e0000047ab9 */ /* 0x000fe40000000800 */
[----:B------:R-:W-:-:S04]  /*20bc0*/  IMAD.U32 R2, RZ, RZ, UR4 ;  /* 0x00000004ff027e24 */ /* 0x000fc8000f8e00ff */
[----:B-1----:R-:W-:-:S05]  /*20bd0*/  IMAD R9, R9, R2, RZ ;  /* 0x0000000209097224 */ /* 0x002fca00078e02ff */
[----:B------:R-:W-:-:S04]  /*20be0*/  IADD3 R0, R9, R0, RZ ;  /* 0x0000000009007210 */ /* 0x000fc80007ffe0ff */
[----:B------:R-:W-:-:S13]  /*20bf0*/  ISETP.GT.AND P6, PT, R0, R5, PT ;  /* 0x000000050000720c */ /* 0x000fda0003fc4270 */
[----:B------:R-:W-:Y:S05]  /*20c00*/  @!P6 BRA `(.L_x_779) ;  /* 0xfffffffc0054e947 */ /* 0x000fea000383ffff */
.L_x_776:
[----:B------:R-:W-:Y:S01]  /*20c10*/  IMAD.IADD R9, R0, 0x1, -R9 ;  /* 0x0000000100097824 */ /* 0x000fe200078e0a09 */
[----:B------:R-:W-:-:S03]  /*20c20*/  UMOV UR4, 0xffffffff ;  /* 0xffffffff00047882 */ /* 0x000fc60000000000 */
[----:B------:R-:W-:-:S05]  /*20c30*/  IMAD R0, R7, R2, R9 ;  /* 0x0000000207007224 */ /* 0x000fca00078e0209 */
[----:B------:R-:W-:Y:S01]  /*20c40*/  ISETP.GT.AND P6, PT, R0, R5, PT ;  /* 0x000000050000720c */ /* 0x000fe20003fc4270 */
[----:B------:R-:W-:-:S12]  /*20c50*/  BRA.DIV UR4, `(.L_x_780) ;  /* 0x0000002e04447947 */ /* 0x000fd8000b800000 */
[----:B------:R-:W-:-:S04]  /*20c60*/  VOTE.ANY R3, PT, !P6 ;  /* 0x0000000000037806 */ /* 0x000fc800070e0100 */
[----:B------:R-:W1:Y:S02]  /*20c70*/  POPC R0, R3 ;  /* 0x0000000300007309 */ /* 0x000e640000000000 */
[----:B-1----:R1:W2:Y:S04]  /*20c80*/  SHFL.IDX PT, R4, R4, R0, 0x1f ;  /* 0x00001f0004047589 */ /* 0x0022a800000e0000 */
[----:B------:R1:W3:Y:S02]  /*20c90*/  SHFL.IDX PT, R6, R6, R0, 0x1f ;  /* 0x00001f0006067589 */ /* 0x0002e400000e0000 */
.L_x_877:
[----:B------:R-:W-:-:S13]  /*20ca0*/  ISETP.NE.AND P0, PT, R3, RZ, PT ;  /* 0x000000ff0300720c */ /* 0x000fda0003f05270 */
[----:B------:R-:W-:Y:S05]  /*20cb0*/  @!P0 BRA `(.L_x_781) ;  /* 0x0000000000148947 */ /* 0x000fea0003800000 */
[----:B------:R-:W-:Y:S01]  /*20cc0*/  UMOV UR4, 0xffffffff ;  /* 0xffffffff00047882 */ /* 0x000fe20000000000 */
[----:B------:R-:W-:Y:S02]  /*20cd0*/  VIADD R12, R0, 0xffffffff ;  /* 0xffffffff000c7836 */ /* 0x000fe40000000000 */
[----:B------:R-:W-:Y:S05]  /*20ce0*/  BRA.DIV UR4, `(.L_x_782) ;  /* 0x0000002e047c7947 */ /* 0x000fea000b800000 */
[----:B0-----:R0:W4:Y:S02]  /*20cf0*/  SHFL.IDX PT, R7, R7, R12, 0x1f ;  /* 0x00001f0c07077589 */ /* 0x00112400000e0000 */
.L_x_880:
[----:B----4-:R-:W-:-:S07]  /*20d00*/  MOV R8, R7 ;  /* 0x0000000700087202 */ /* 0x010fce0000000f00 */
.L_x_781:
[----:B------:R-:W4:Y:S01]  /*20d10*/  LDL.LU R10, [R1+0xc] ;  /* 0x00000c00010a7983 */ /* 0x000f220000300800 */
[----:B0-2---:R-:W-:Y:S01]  /*20d20*/  IABS R7, R4 ;  /* 0x0000000400077213 */ /* 0x005fe20000000000 */
[----:B------:R-:W-:-:S03]  /*20d30*/  IMAD R9, R8, R2, R9 ;  /* 0x0000000208097224 */ /* 0x000fc600078e0209 */
[----:B------:R-:W0:Y:S01]  /*20d40*/  I2F.RP R2, R7 ;  /* 0x0000000700027306 */ /* 0x000e220000209400 */
[----:B------:R-:W-:Y:S01]  /*20d50*/  IMAD.IADD R5, R5, 0x1, -R9 ;  /* 0x0000000105057824 */ /* 0x000fe200078e0a09 */
[----:B------:R2:W-:Y:S02]  /*20d60*/  STL [R1], R9 ;  /* 0x0000000901007387 */ /* 0x0005e40000100800 */
[----:B--2---:R-:W-:-:S04]  /*20d70*/  IABS R9, R4 ;  /* 0x0000000400097213 */ /* 0x004fc80000000000 */
[----:B0-----:R-:W0:Y:S01]  /*20d80*/  MUFU.RCP R2, R2 ;  /* 0x0000000200027308 */ /* 0x001e220000001000 */
[----:B------:R-:W-:Y:S02]  /*20d90*/  IMAD.MOV R9, RZ, RZ, -R9 ;  /* 0x000000ffff097224 */ /* 0x000fe400078e0a09 */
[----:B0-----:R-:W-:-:S05]  /*20da0*/  VIADD R2, R2, 0xffffffe ;  /* 0x0ffffffe02027836 */ /* 0x001fca0000000000 */
[----:B------:R-:W0:Y:S02]  /*20db0*/  F2I.FTZ.U32.TRUNC.NTZ R3, R2 ;  /* 0x0000000200037305 */ /* 0x000e24000021f000 */
[----:B0-----:R-:W-:-:S04]  /*20dc0*/  IMAD.MOV R2, RZ, RZ, -R3 ;  /* 0x000000ffff027224 */ /* 0x001fc800078e0a03 */
[----:B------:R-:W-:Y:S01]  /*20dd0*/  IMAD R8, R2, R7, RZ ;  /* 0x0000000702087224 */ /* 0x000fe200078e02ff */
[----:B------:R-:W-:-:S05]  /*20de0*/  MOV R2, RZ ;  /* 0x000000ff00027202 */ /* 0x000fca0000000f00 */
[----:B------:R-:W-:Y:S01]  /*20df0*/  IMAD.HI.U32 R2, R3, R8, R2 ;  /* 0x0000000803027227 */ /* 0x000fe200078e0002 */
[----:B------:R-:W-:-:S05]  /*20e00*/  IABS R3, R5 ;  /* 0x0000000500037213 */ /* 0x000fca0000000000 */
[----:B------:R-:W-:-:S04]  /*20e10*/  IMAD.HI.U32 R8, R2, R3, RZ ;  /* 0x0000000302087227 */ /* 0x000fc800078e00ff */
[----:B------:R-:W-:-:S05]  /*20e20*/  IMAD R3, R8, R9, R3 ;  /* 0x0000000908037224 */ /* 0x000fca00078e0203 */
[----:B------:R-:W-:-:S13]  /*20e30*/  ISETP.GT.U32.AND P1, PT, R7, R3, PT ;  /* 0x000000030700720c */ /* 0x000fda0003f24070 */
[-C--:B------:R-:W-:Y:S01]  /*20e40*/  @!P1 IADD3 R3, R3, -R7.reuse, RZ ;  /* 0x8000000703039210 */ /* 0x080fe20007ffe0ff */
[----:B------:R-:W-:Y:S01]  /*20e50*/  @!P1 VIADD R8, R8, 0x1 ;  /* 0x0000000108089836 */ /* 0x000fe20000000000 */
[----:B------:R-:W-:Y:S02]  /*20e60*/  ISETP.NE.AND P1, PT, R4, RZ, PT ;  /* 0x000000ff0400720c */ /* 0x000fe40003f25270 */
[----:B------:R-:W-:Y:S02]  /*20e70*/  ISETP.GE.U32.AND P0, PT, R3, R7, PT ;  /* 0x000000070300720c */ /* 0x000fe40003f06070 */
[----:B---3--:R-:W-:-:S04]  /*20e80*/  IABS R7, R6 ;  /* 0x0000000600077213 */ /* 0x008fc80000000000 */
[----:B------:R-:W0:Y:S07]  /*20e90*/  I2F.RP R2, R7 ;  /* 0x0000000700027306 */ /* 0x000e2e0000209400 */
[----:B------:R-:W-:Y:S01]  /*20ea0*/  @P0 VIADD R8, R8, 0x1 ;  /* 0x0000000108080836 */ /* 0x000fe20000000000 */
[----:B0-----:R-:W0:Y:S02]  /*20eb0*/  MUFU.RCP R2, R2 ;  /* 0x0000000200027308 */ /* 0x001e240000001000 */
[----:B0-----:R-:W-:-:S06]  /*20ec0*/  VIADD R2, R2, 0xffffffe ;  /* 0x0ffffffe02027836 */ /* 0x001fcc0000000000 */
[----:B------:R-:W0:Y:S02]  /*20ed0*/  F2I.FTZ.U32.TRUNC.NTZ R3, R2 ;  /* 0x0000000200037305 */ /* 0x000e24000021f000 */
[----:B0-----:R-:W-:-:S04]  /*20ee0*/  IMAD.MOV R2, RZ, RZ, -R3 ;  /* 0x000000ffff027224 */ /* 0x001fc800078e0a03 */
[----:B------:R-:W-:Y:S01]  /*20ef0*/  IMAD R9, R2, R7, RZ ;  /* 0x0000000702097224 */ /* 0x000fe200078e02ff */
[----:B------:R-:W-:-:S05]  /*20f00*/  MOV R2, RZ ;  /* 0x000000ff00027202 */ /* 0x000fca0000000f00 */
[----:B------:R-:W-:Y:S01]  /*20f10*/  IMAD.HI.U32 R2, R3, R9, R2 ;  /* 0x0000000903027227 */ /* 0x000fe200078e0002 */
[----:B------:R-:W-:Y:S02]  /*20f20*/  LOP3.LUT R3, R5, R4, RZ, 0x3c, !PT ;  /* 0x0000000405037212 */ /* 0x000fe400078e3cff */
[----:B------:R-:W-:Y:S02]  /*20f30*/  IABS R9, R6 ;  /* 0x0000000600097213 */ /* 0x000fe40000000000 */
[----:B------:R-:W-:-:S03]  /*20f40*/  ISETP.GE.AND P2, PT, R3, RZ, PT ;  /* 0x000000ff0300720c */ /* 0x000fc60003f46270 */
[----:B------:R-:W-:-:S10]  /*20f50*/  IMAD.MOV R9, RZ, RZ, -R9 ;  /* 0x000000ffff097224 */ /* 0x000fd400078e0a09 */
[----:B------:R-:W-:Y:S02]  /*20f60*/  @!P2 IADD3 R8, -R8, RZ, RZ ;  /* 0x000000ff0808a210 */ /* 0x000fe40007ffe1ff */
[----:B------:R-:W-:-:S04]  /*20f70*/  @!P1 LOP3.LUT R8, RZ, R4, RZ, 0x33, !PT ;  /* 0x00000004ff089212 */ /* 0x000fc800078e33ff */
[-C--:B------:R-:W-:Y:S01]  /*20f80*/  IABS R3, R8.reuse ;  /* 0x0000000800037213 */ /* 0x080fe20000000000 */
[----:B------:R-:W-:-:S04]  /*20f90*/  IMAD R4, R4, R8, RZ ;  /* 0x0000000804047224 */ /* 0x000fc800078e02ff */
[----:B------:R-:W-:Y:S01]  /*20fa0*/  IMAD.HI.U32 R2, R2, R3, RZ ;  /* 0x0000000302027227 */ /* 0x000fe200078e00ff */
[----:B------:R-:W-:-:S03]  /*20fb0*/  IADD3 R4, R5, -R4, RZ ;  /* 0x8000000405047210 */ /* 0x000fc60007ffe0ff */
[----:B------:R-:W-:-:S05]  /*20fc0*/  IMAD R3, R2, R9, R3 ;  /* 0x0000000902037224 */ /* 0x000fca00078e0203 */
[----:B------:R-:W-:-:S13]  /*20fd0*/  ISETP.GT.U32.AND P1, PT, R7, R3, PT ;  /* 0x000000030700720c */ /* 0x000fda0003f24070 */
[----:B------:R-:W-:Y:S01]  /*20fe0*/  @!P1 IMAD.IADD R3, R3, 0x1, -R7 ;  /* 0x0000000103039824 */ /* 0x000fe200078e0a07 */
[----:B------:R-:W-:Y:S02]  /*20ff0*/  @!P1 IADD3 R2, R2, 0x1, RZ ;  /* 0x0000000102029810 */ /* 0x000fe40007ffe0ff */
[----:B------:R-:W-:Y:S02]  /*21000*/  ISETP.NE.AND P1, PT, R6, RZ, PT ;  /* 0x000000ff0600720c */ /* 0x000fe40003f25270 */
[----:B------:R-:W-:Y:S02]  /*21010*/  ISETP.GE.U32.AND P0, PT, R3, R7, PT ;  /* 0x000000070300720c */ /* 0x000fe40003f06070 */
[----:B------:R-:W-:-:S04]  /*21020*/  LOP3.LUT R3, R8, R6, RZ, 0x3c, !PT ;  /* 0x0000000608037212 */ /* 0x000fc800078e3cff */
[----:B------:R-:W-:-:S07]  /*21030*/  ISETP.GE.AND P2, PT, R3, RZ, PT ;  /* 0x000000ff0300720c */ /* 0x000fce0003f46270 */
[----:B------:R-:W-:-:S06]  /*21040*/  @P0 VIADD R2, R2, 0x1 ;  /* 0x0000000102020836 */ /* 0x000fcc0000000000 */
[----:B------:R-:W-:Y:S01]  /*21050*/  @!P2 IMAD.MOV R2, RZ, RZ, -R2 ;  /* 0x000000ffff02a224 */ /* 0x000fe200078e0a02 */
[----:B------:R-:W-:-:S04]  /*21060*/  @!P1 LOP3.LUT R2, RZ, R6, RZ, 0x33, !PT ;  /* 0x00000006ff029212 */ /* 0x000fc800078e33ff */
[----:B------:R-:W-:Y:S01]  /*21070*/  IADD3 R3, -R2, RZ, RZ ;  /* 0x000000ff02037210 */ /* 0x000fe20007ffe1ff */
[----:B------:R-:W-:-:S04]  /*21080*/  IMAD R2, R6, 0x1000000, R2 ;  /* 0x0100000006027824 */ /* 0x000fc800078e0202 */
[----:B------:R-:W-:Y:S02]  /*21090*/  IMAD R3, R6, R3, R8 ;  /* 0x0000000306037224 */ /* 0x000fe400078e0208 */
[----:B----4-:R-:W-:Y:S02]  /*210a0*/  IMAD.IADD R10, R0, 0x1, R10 ;  /* 0x00000001000a7824 */ /* 0x010fe400078e020a */
[----:B-1----:R-:W-:-:S05]  /*210b0*/  IMAD R0, R3, 0x10000, R2 ;  /* 0x0001000003007824 */ /* 0x002fca00078e0202 */
[----:B------:R2:W-:Y:S04]  /*210c0*/  STL [R1+0x8], R0 ;  /* 0x0000080001007387 */ /* 0x0005e80000100800 */
[----:B------:R2:W-:Y:S04]  /*210d0*/  STL [R1+0xc], R10 ;  /* 0x00000c0a01007387 */ /* 0x0005e80000100800 */
[----:B------:R2:W-:Y:S01]  /*210e0*/  STL [R1+0x4], R4 ;  /* 0x0000040401007387 */ /* 0x0005e20000100800 */
[----:B------:R-:W-:Y:S05]  /*210f0*/  BRA `(.L_x_783) ;  /* 0x0000000000287947 */ /* 0x000fea0003800000 */
.L_x_777:
[----:B------:R-:W-:Y:S01]  /*21100*/  UMOV UR4, URZ ;  /* 0x0000003f00047c82 */ /* 0x000fe20008000000 */
[----:B------:R-:W-:Y:S01]  /*21110*/  ULDC UR6, c[0x0][0xc3c] ;  /* 0x00030f0000067ab9 */ /* 0x000fe20000000800 */
[----:B------:R-:W-:Y:S01]  /*21120*/  UMOV UR5, URZ ;  /* 0x0000003f00057c82 */ /* 0x000fe20008000000 */
[----:B------:R-:W-:Y:S01]  /*21130*/  IMAD.U32 R3, RZ, RZ, UR4 ;  /* 0x00000004ff037e24 */ /* 0x000fe2000f8e00ff */
[----:B------:R-:W-:Y:S01]  /*21140*/  MOV R2, UR5 ;  /* 0x0000000500027c02 */ /* 0x000fe20008000f00 */
[----:B------:R-:W-:Y:S01]  /*21150*/  IMAD.U32 R0, RZ, RZ, UR6 ;  /* 0x00000006ff007e24 */ /* 0x000fe2000f8e00ff */
[----:B------:R1:W-:Y:S04]  /*21160*/  STL [R1], R5 ;  /* 0x0000000501007387 */ /* 0x0003e80000100800 */
[----:B------:R1:W-:Y:S04]  /*21170*/  STL [R1+0x4], R3 ;  /* 0x0000040301007387 */ /* 0x0003e80000100800 */
[----:B------:R1:W-:Y:S04]  /*21180*/  STL [R1+0xc], R0 ;  /* 0x00000c0001007387 */ /* 0x0003e80000100800 */
[----:B------:R1:W-:Y:S02]  /*21190*/  STL [R1+0x8], R2 ;  /* 0x0000080201007387 */ /* 0x0003e40000100800 */
.L_x_783:
[----:B-1----:R-:W0:Y:S04]  /*211a0*/  LDL R2, [R1+0xc] ;  /* 0x00000c0001027983 */ /* 0x002e280000100800 */
[----:B------:R-:W3:Y:S04]  /*211b0*/  LDL R3, [R1+0x8] ;  /* 0x0000080001037983 */ /* 0x000ee80000100800 */
[----:B------:R-:W4:Y:S04]  /*211c0*/  LDL R5, [R1+0x4] ;  /* 0x0000040001057983 */ /* 0x000f280000100800 */
[----:B--2---:R-:W4:Y:S01]  /*211d0*/  LDL R4, [R1] ;  /* 0x0000000001047983 */ /* 0x004f220000100800 */
[----:B------:R-:W1:Y:S01]  /*211e0*/  S2R R0, SR_TID.X ;  /* 0x0000000000007919 */ /* 0x000e620000002100 */
[----:B------:R-:W-:Y:S05]  /*211f0*/  WARPSYNC.ALL ;  /* 0x0000000000007948 */ /* 0x000fea0003800000 */
[----:B-1----:R-:W-:Y:S01]  /*21200*/  LOP3.LUT R0, R0, 0x1f, RZ, 0xc0, !PT ;  /* 0x0000001f00007812 */ /* 0x002fe200078ec0ff */
[----:B------:R-:W-:Y:S03]  /*21210*/  BAR.SYNC.DEFER_BLOCKING 0x4, 0x180 ;  /* 0x0106000000007b1d */ /* 0x000fe60000010000 */
[----:B------:R-:W-:-:S13]  /*21220*/  ISETP.NE.AND P0, PT, R0, RZ, PT ;  /* 0x000000ff0000720c */ /* 0x000fda0003f05270 */
[----:B------:R-:W1:Y:S01]  /*21230*/  @!P0 S2R R0, SR_CgaCtaId ;  /* 0x0000000000008919 */ /* 0x000e620000008800 */
[----:B0-----:R-:W-:Y:S02]  /*21240*/  MOV R7, R2 ;  /* 0x0000000200077202 */ /* 0x001fe40000000f00 */
[----:B------:R-:W-:Y:S01]  /*21250*/  @!P0 MOV R2, 0x400 ;  /* 0x0000040000028802 */ /* 0x000fe20000000f00 */
[----:B---3--:R-:W-:-:S03]  /*21260*/  IMAD.MOV.U32 R6, RZ, RZ, R3 ;  /* 0x000000ffff067224 */ /* 0x008fc600078e0003 */
[----:B-1----:R-:W-:-:S05]  /*21270*/  @!P0 LEA R18, R0, R2, 0x18 ;  /* 0x0000000200128211 */ /* 0x002fca00078ec0ff */
[----:B----4-:R0:W-:Y:S01]  /*21280*/  @!P0 STS.128 [R18+0x348d0], R4 ;  /* 0x0348d00412008388 */ /* 0x0101e20000000c00 */
[----:B------:R-:W-:Y:S06]  /*21290*/  BAR.ARV 0x5, 0x180 ;  /* 0x0146000000007b1d */ /* 0x000fec0000002000 */
.L_x_774:
[----:B------:R-:W2:Y:S01]  /*212a0*/  LDL R0, [R1+0xc] ;  /* 0x00000c0001007983 */ /* 0x000ea20000100800 */
[----:B------:R-:W-:Y:S02]  /*212b0*/  ULDC UR4, c[0x0][0xc3c] ;  /* 0x00030f0000047ab9 */ /* 0x000fe40000000800 */
[----:B--2---:R-:W-:-:S13]  /*212c0*/  ISETP.GE.AND P0, PT, R0, UR4, PT ;  /* 0x0000000400007c0c */ /* 0x004fda000bf06270 */
[----:B------:R-:W-:Y:S05]  /*212d0*/  @!P0 BRA `(.L_x_784) ;  /* 0xffffff90008c8947 */ /* 0x000fea000383ffff */
[----:B------:R-:W-:Y:S05]  /*212e0*/  BSYNC B8 ;  /* 0x0000000000087941 */ /* 0x000fea0003800000 */
.L_x_642:
[----:B--2---:R-:W2:Y:S01]  /*212f0*/  LDL.LU R0, [R1+0x64] ;  /* 0x0000640001007983 */ /* 0x004ea20000300800 */
[----:B------:R-:W-:Y:S01]  /*21300*/  BSSY B0, `(.L_x_785) ;  /* 0x000000b000007945 */ /* 0x000fe20003800000 */
[----:B01----:R-:W0:Y:S01]  /*21310*/  S2R R5, SR_CgaCtaId ;  /* 0x0000000000057919 */ /* 0x003e220000008800 */
[----:B--2---:R-:W-:-:S05]  /*21320*/  VIADD R0, R0, 0x1 ;  /* 0x0000000100007836 */ /* 0x004fca0000000000 */
[----:B------:R-:W-:-:S04]  /*21330*/  LEA.HI R2, R0, R0, RZ, 0x1 ;  /* 0x0000000000027211 */ /* 0x000fc800078f08ff */
[----:B------:R-:W-:-:S05]  /*21340*/  LOP3.LUT R3, R2, 0xfffffffe, RZ, 0xc0, !PT ;  /* 0xfffffffe02037812 */ /* 0x000fca00078ec0ff */
[----:B------:R-:W-:Y:S01]  /*21350*/  IMAD.IADD R3, R0, 0x1, -R3 ;  /* 0x0000000100037824 */ /* 0x000fe200078e0a03 */
[----:B------:R-:W-:-:S04]  /*21360*/  MOV R0, 0x400 ;  /* 0x0000040000007802 */ /* 0x000fc80000000f00 */
[----:B0-----:R-:W-:Y:S02]  /*21370*/  LEA R0, R5, R0, 0x18 ;  /* 0x0000000005007211 */ /* 0x001fe400078ec0ff */
[----:B------:R-:W-:-:S04]  /*21380*/  SHF.L.U32 R3, R3, 0x1f, RZ ;  /* 0x0000001f03037819 */ /* 0x000fc800000006ff */
[----:B------:R-:W0:Y:S02]  /*21390*/  SYNCS.PHASECHK.TRANS64.TRYWAIT P0, [R0+URZ+0x34820], R3 ;  /* 0x03482003000075a7 */ /* 0x000e24000800017f */
[----:B0-----:R-:W-:Y:S05]  /*213a0*/  @!P0 BRA `(.L_x_786) ;  /* 0x0000002400f48947 */ /* 0x001fea0003800000 */
.L_x_881:
[----:B------:R-:W-:Y:S05]  /*213b0*/  BSYNC B0 ;  /* 0x0000000000007941 */ /* 0x000fea0003800000 */
.L_x_785:
[----:B------:R-:W-:-:S03]  /*213c0*/  UMOV UR4, 0xffffffff ;  /* 0xffffffff00047882 */ /* 0x000fc60000000000 */
[----:B------:R-:W-:Y:S05]  /*213d0*/  BRA.DIV UR4, `(.L_x_787) ;  /* 0x0000002604fc7947 */ /* 0x000fea000b800000 */
[----:B------:R-:W1:Y:S02]  /*213e0*/  S2R R2, SR_TID.X ;  /* 0x0000000000027919 */ /* 0x000e640000002100 */
[----:B-1----:R-:W-:-:S04]  /*213f0*/  SHF.R.U32.HI R2, RZ, 0x5, R2 ;  /* 0x00000005ff027819 */ /* 0x002fc80000011602 */
[----:B------:R-:W-:-:S05]  /*21400*/  LOP3.LUT R2, R2, 0x3, RZ, 0xc0, !PT ;  /* 0x0000000302027812 */ /* 0x000fca00078ec0ff */
[----:B------:R1:W2:Y:S02]  /*21410*/  SHFL.IDX PT, R14, R2, RZ, 0x1f ;  /* 0x00001fff020e7589 */ /* 0x0002a400000e0000 */
.L_x_884:
[----:B--2---:R-:W-:-:S13]  /*21420*/  ISETP.NE.AND P0, PT, R14, RZ, PT ;  /* 0x000000ff0e00720c */ /* 0x004fda0003f05270 */
[----:B------:R-:W-:Y:S05]  /*21430*/  @P0 BRA `(.L_x_422) ;  /* 0x0000000000940947 */ /* 0x000fea0003800000 */
[----:B------:R-:W-:-:S03]  /*21440*/  UMOV UR4, 0xffffffff ;  /* 0xffffffff00047882 */ /* 0x000fc60000000000 */
[----:B------:R-:W-:Y:S05]  /*21450*/  BRA.DIV UR4, `(.L_x_788) ;  /* 0x0000002a04107947 */ /* 0x000fea000b800000 */
[----:B------:R-:W-:-:S13]  /*21460*/  ELECT P6, URZ, PT ;  /* 0x00000000003f782f */ /* 0x000fda00038c0000 */
.L_x_887:
[----:B------:R-:W-:Y:S05]  /*21470*/  @!P6 BRA `(.L_x_422) ;  /* 0x000000000084e947 */ /* 0x000fea0003800000 */
[----:B-1----:R-:W2:Y:S02]  /*21480*/  LDL R2, [R1+0x88] ;  /* 0x0000880001027983 */ /* 0x002ea40000100800 */
[----:B--2---:R-:W-:-:S13]  /*21490*/  R2UR UR4, R2 ;  /* 0x00000000020472ca */ /* 0x004fda00000e0000 */
[----:B------:R-:W-:-:S06]  /*214a0*/  ULOP3.LUT UR4, UR4, 0x2, URZ, 0xfc, !UPT ;  /* 0x0000000204047892 */ /* 0x000fcc000f8efc3f */
[----:B------:R-:W-:-:S04]  /*214b0*/  MOV R2, UR4 ;  /* 0x0000000400027c02 */ /* 0x000fc80008000f00 */
[----:B------:R-:W-:-:S13]  /*214c0*/  ISETP.NE.AND P2, PT, R2, 0x3, PT ;  /* 0x000000030200780c */ /* 0x000fda0003f45270 */
[----:B------:R-:W-:Y:S05]  /*214d0*/  @!P2 BRA `(.L_x_789) ;  /* 0x000000000004a947 */ /* 0x000fea0003800000 */
[----:B------:R-:W-:Y:S01]  /*214e0*/  BPT.TRAP 0x1 ;  /* 0x000000040000795c */ /* 0x000fe20000300000 */
.L_x_789:
[----:B------:R-:W2:Y:S01]  /*214f0*/  LDL.LU R7, [R1+0x1c] ;  /* 0x00001c0001077983 */ /* 0x000ea20000300800 */
[----:B------:R-:W-:Y:S01]  /*21500*/  VIADD R2, R0, 0x34840 ;  /* 0x0003484000027836 */ /* 0x000fe20000000000 */
[----:B0-----:R-:W-:-:S03]  /*21510*/  IADD3 R3, R19, 0x1, RZ ;  /* 0x0000000113037810 */ /* 0x001fc60007ffe0ff */
[----:B------:R-:W-:Y:S01]  /*21520*/  IMAD R6, R19, 0x8, R2 ;  /* 0x0000000813067824 */ /* 0x000fe200078e0202 */
        /* <DEDUP_REMOVED lines=9> */
.L_x_888:
[----:B------:R-:W1:Y:S02]  /*215c0*/  SYNCS.PHASECHK.TRANS64.TRYWAIT P0, [R7+URZ], R2 ;  /* 0x00000002070075a7 */ /* 0x000e64000800017f */
[----:B-1----:R-:W-:Y:S05]  /*215d0*/  @!P0 BRA `(.L_x_791) ;  /* 0x0000002400e48947 */ /* 0x002fea0003800000 */
.L_x_889:
[----:B------:R-:W-:Y:S05]  /*215e0*/  @!P2 BRA `(.L_x_792) ;  /* 0x000000000004a947 */ /* 0x000fea0003800000 */
[----:B------:R-:W-:Y:S01]  /*215f0*/  BPT.TRAP 0x1 ;  /* 0x000000040000795c */ /* 0x000fe20000300000 */
.L_x_792:
[----:B------:R-:W-:-:S05]  /*21600*/  VIADD R0, R0, 0x34860 ;  /* 0x0003486000007836 */ /* 0x000fca0000000000 */
[----:B------:R-:W-:-:S04]  /*21610*/  LEA R4, R19, R0, 0x3 ;  /* 0x0000000013047211 */ /* 0x000fc800078e18ff */
[----:B------:R-:W2:Y:S02]  /*21620*/  SYNCS.PHASECHK.TRANS64.TRYWAIT P0, [R4+URZ], R5 ;  /* 0x00000005040075a7 */ /* 0x000ea4000800017f */
[----:B--2---:R-:W-:Y:S05]  /*21630*/  @!P0 BRA `(.L_x_793) ;  /* 0x0000002400e08947 */ /* 0x004fea0003800000 */
.L_x_890:
[----:B------:R-:W-:-:S07]  /*21640*/  IMAD R3, R3, 0x8, R0 ;  /* 0x0000000803037824 */ /* 0x000fce00078e0200 */
.L_x_794:
[----:B---3--:R3:W4:Y:S02]  /*21650*/  SYNCS.PHASECHK.TRANS64.TRYWAIT P0, [R3+URZ], R2 ;  /* 0x00000002030075a7 */ /* 0x008724000800017f */
[----:B----4-:R-:W-:Y:S05]  /*21660*/  @!P0 NANOSLEEP.SYNCS 0x989680 ;  /* 0x009896800000895d */ /* 0x010fea0003900000 */
[----:B------:R-:W4:Y:S02]  /*21670*/  @!P0 SYNCS.PHASECHK.TRANS64 P0, [R3+URZ], R2 ;  /* 0x00000002030085a7 */ /* 0x000f24000800007f */
[----:B----4-:R-:W-:Y:S05]  /*21680*/  @!P0 BRA `(.L_x_794) ;  /* 0xfffffffc00f08947 */ /* 0x010fea000383ffff */
.L_x_422:
[----:B------:R-:W-:Y:S05]  /*21690*/  BSYNC B9 ;  /* 0x0000000000097941 */ /* 0x000fea0003800000 */
.L_x_419:
[----:B------:R-:W-:Y:S05]  /*216a0*/  EXIT ;  /* 0x000000000000794d */ /* 0x000fea0003800000 */
.L_x_442:
[----:B0-----:R0:W1:Y:S02]  /*216b0*/  SYNCS.PHASECHK.TRANS64.TRYWAIT P5, [R101+URZ+0x34890], R102 ;  /* 0x03489066650075a7 */ /* 0x00106400080a017f */
[----:B-1----:R-:W-:Y:S05]  /*216c0*/  @!P5 NANOSLEEP.SYNCS 0x989680 ;  /* 0x009896800000d95d */ /* 0x002fea0003900000 */
[----:B------:R-:W1:Y:S02]  /*216d0*/  @!P5 SYNCS.PHASECHK.TRANS64 P5, [R101+URZ+0x34890], R102 ;  /* 0x034890666500d5a7 */ /* 0x000e6400080a007f */
[----:B-1----:R-:W-:Y:S05]  /*216e0*/  @!P5 BRA `(.L_x_442) ;  /* 0xfffffffc00f0d947 */ /* 0x002fea000383ffff */
[----:B------:R-:W-:Y:S05]  /*216f0*/  BRA `(.L_x_795) ;  /* 0xfffffe2400387947 */ /* 0x000fea000383ffff */
.L_x_496:
[----:B-1----:R1:W2:Y:S02]  /*21700*/  SYNCS.PHASECHK.TRANS64.TRYWAIT P5, [R101+URZ+0x34890], R102 ;  /* 0x03489066650075a7 */ /* 0x0022a400080a017f */
[----:B--2---:R-:W-:Y:S05]  /*21710*/  @!P5 NANOSLEEP.SYNCS 0x989680 ;  /* 0x009896800000d95d */ /* 0x004fea0003900000 */
[----:B------:R-:W2:Y:S02]  /*21720*/  @!P5 SYNCS.PHASECHK.TRANS64 P5, [R101+URZ+0x34890], R102 ;  /* 0x034890666500d5a7 */ /* 0x000ea400080a007f */
[----:B--2---:R-:W-:Y:S05]  /*21730*/  @!P5 BRA `(.L_x_496) ;  /* 0xfffffffc00f0d947 */ /* 0x004fea000383ffff */
[----:B------:R-:W-:Y:S05]  /*21740*/  BRA `(.L_x_796) ;  /* 0xfffffe5800087947 */ /* 0x000fea000383ffff */
.L_x_521:
[----:B0-----:R0:W1:Y:S02]  /*21750*/  SYNCS.PHASECHK.TRANS64.TRYWAIT P3, [R101+URZ+0x34890], R102 ;  /* 0x03489066650075a7 */ /* 0x001064000806017f */
[----:B-1----:R-:W-:Y:S05]  /*21760*/  @!P3 NANOSLEEP.SYNCS 0x989680 ;  /* 0x009896800000b95d */ /* 0x002fea0003900000 */
[----:B------:R-:W1:Y:S02]  /*21770*/  @!P3 SYNCS.PHASECHK.TRANS64 P3, [R101+URZ+0x34890], R102 ;  /* 0x034890666500b5a7 */ /* 0x000e64000806007f */
[----:B-1----:R-:W-:Y:S05]  /*21780*/  @!P3 BRA `(.L_x_521) ;  /* 0xfffffffc00f0b947 */ /* 0x002fea000383ffff */
[----:B------:R-:W-:Y:S05]  /*21790*/  BRA `(.L_x_797) ;  /* 0xfffffe8800347947 */ /* 0x000fea000383ffff */
.L_x_527:
[----:B-1----:R1:W2:Y:S02]  /*217a0*/  SYNCS.PHASECHK.TRANS64.TRYWAIT P2, [R101+URZ+0x348b0], R102 ;  /* 0x0348b066650075a7 */ /* 0x0022a4000804017f */
[----:B--2---:R-:W-:Y:S05]  /*217b0*/  @!P2 NANOSLEEP.SYNCS 0x989680 ;  /* 0x009896800000a95d */ /* 0x004fea0003900000 */
[----:B------:R-:W2:Y:S02]  /*217c0*/  @!P2 SYNCS.PHASECHK.TRANS64 P2, [R101+URZ+0x348b0], R102 ;  /* 0x0348b0666500a5a7 */ /* 0x000ea4000804007f */
[----:B--2---:R-:W-:Y:S05]  /*217d0*/  @!P2 BRA `(.L_x_527) ;  /* 0xfffffffc00f0a947 */ /* 0x004fea000383ffff */
[----:B------:R-:W-:Y:S05]  /*217e0*/  BRA `(.L_x_798) ;  /* 0xfffffe8c00307947 */ /* 0x000fea000383ffff */
.L_x_547:
[----:B------:R-:W-:Y:S01]  /*217f0*/  BSSY B1, `(.L_x_799) ;  /* 0x0000008000017945 */ /* 0x000fe20003800000 */
[----:B------:R-:W-:Y:S01]  /*21800*/  IMAD.MOV.U32 R13, RZ, RZ, R25 ;  /* 0x000000ffff0d7224 */ /* 0x000fe200078e0019 */
[----:B------:R-:W-:Y:S01]  /*21810*/  MOV R12, RZ ;  /* 0x000000ff000c7202 */ /* 0x000fe20000000f00 */
[----:B------:R-:W-:Y:S02]  /*21820*/  IMAD.MOV.U32 R11, RZ, RZ, 0x1c1f ;  /* 0x00001c1fff0b7424 */ /* 0x000fe400078e00ff */
[----:B------:R-:W-:-:S07]  /*21830*/  IMAD.MOV.U32 R15, RZ, RZ, -0x1 ;  /* 0xffffffffff0f7424 */ /* 0x000fce00078e00ff */
[----:B------:R-:W-:Y:S05]  /*21840*/  WARPSYNC.COLLECTIVE R15, `(.L_x_800) ;  /* 0x000000000f087348 */ /* 0x000fea0003c00000 */
[----:B------:R0:W1:Y:S02]  /*21850*/  SHFL.IDX P6, R14, R13, R12, R11 ;  /* 0x0000000c0d0e7389 */ /* 0x00006400000c000b */
[----:B01----:R-:W-:Y:S01]  /*21860*/  ENDCOLLECTIVE ;  /* 0x000000000000791b */ /* 0x003fe20003800000 */
.L_x_800:
[----:B------:R-:W-:Y:S05]  /*21870*/  BSYNC B1 ;  /* 0x0000000000017941 */ /* 0x000fea0003800000 */
.L_x_799:
[----:B------:R-:W-:Y:S01]  /*21880*/  IMAD.MOV.U32 R13, RZ, RZ, R24 ;  /* 0x000000ffff0d7224 */ /* 0x000fe200078e0018 */
[----:B------:R-:W-:Y:S01]  /*21890*/  MOV R11, 0x1c1f ;  /* 0x00001c1f000b7802 */ /* 0x000fe20000000f00 */
[----:B------:R-:W-:Y:S01]  /*218a0*/  IMAD.MOV.U32 R12, RZ, RZ, RZ ;  /* 0x000000ffff0c7224 */ /* 0x000fe200078e00ff */
[----:B------:R-:W-:Y:S01]  /*218b0*/  MOV R0, R14 ;  /* 0x0000000e00007202 */ /* 0x000fe20000000f00 */
[----:B------:R-:W-:-:S07]  /*218c0*/  IMAD.MOV.U32 R15, RZ, RZ, -0x1 ;  /* 0xffffffffff0f7424 */ /* 0x000fce00078e00ff */
[----:B------:R-:W-:Y:S05]  /*218d0*/  WARPSYNC.COLLECTIVE R15, `(.L_x_801) ;  /* 0x000000000f087348 */ /* 0x000fea0003c00000 */
[----:B------:R0:W1:Y:S02]  /*218e0*/  SHFL.IDX P6, R14, R13, R12, R11 ;  /* 0x0000000c0d0e7389 */ /* 0x00006400000c000b */
[----:B01----:R-:W-:Y:S01]  /*218f0*/  ENDCOLLECTIVE ;  /* 0x000000000000791b */ /* 0x003fe20003800000 */
.L_x_801:
[----:B------:R-:W-:Y:S01]  /*21900*/  MOV R13, R44 ;  /* 0x0000002c000d7202 */ /* 0x000fe20000000f00 */
[----:B------:R-:W-:-:S07]  /*21910*/  IMAD.MOV.U32 R3, RZ, RZ, R14 ;  /* 0x000000ffff037224 */ /* 0x000fce00078e000e */
[----:B------:R-:W-:Y:S05]  /*21920*/  WARPSYNC.COLLECTIVE R15, `(.L_x_802) ;  /* 0x000000000f087348 */ /* 0x000fea0003c00000 */
[----:B------:R0:W1:Y:S02]  /*21930*/  SHFL.IDX P6, R14, R13, R12, R11 ;  /* 0x0000000c0d0e7389 */ /* 0x00006400000c000b */
[----:B01----:R-:W-:Y:S01]  /*21940*/  ENDCOLLECTIVE ;  /* 0x000000000000791b */ /* 0x003fe20003800000 */
.L_x_802:
[----:B------:R-:W-:Y:S02]  /*21950*/  IMAD.MOV.U32 R13, RZ, RZ, R43 ;  /* 0x000000ffff0d7224 */ /* 0x000fe400078e002b */
[----:B------:R-:W-:-:S07]  /*21960*/  IMAD.MOV.U32 R44, RZ, RZ, R14 ;  /* 0x000000ffff2c7224 */ /* 0x000fce00078e000e */
[----:B------:R-:W-:Y:S05]  /*21970*/  WARPSYNC.COLLECTIVE R15, `(.L_x_803) ;  /* 0x000000000f087348 */ /* 0x000fea0003c00000 */
[----:B------:R0:W1:Y:S02]  /*21980*/  SHFL.IDX P6, R14, R13, R12, R11 ;  /* 0x0000000c0d0e7389 */ /* 0x00006400000c000b */
[----:B01----:R-:W-:Y:S01]  /*21990*/  ENDCOLLECTIVE ;  /* 0x000000000000791b */ /* 0x003fe20003800000 */
.L_x_803:
[----:B------:R-:W-:Y:S01]  /*219a0*/  MOV R43, R14 ;  /* 0x0000000e002b7202 */ /* 0x000fe20000000f00 */
[----:B------:R-:W-:Y:S06]  /*219b0*/  BRA `(.L_x_804) ;  /* 0xfffffe9800a07947 */ /* 0x000fec000383ffff */
.L_x_551:
[----:B0-----:R0:W1:Y:S02]  /*219c0*/  SYNCS.PHASECHK.TRANS64.TRYWAIT P0, [R2+URZ+0x34800], R5 ;  /* 0x03480005020075a7 */ /* 0x001064000800017f */
[----:B-1----:R-:W-:Y:S05]  /*219d0*/  @!P0 NANOSLEEP.SYNCS 0x989680 ;  /* 0x009896800000895d */ /* 0x002fea0003900000 */
[----:B------:R-:W1:Y:S02]  /*219e0*/  @!P0 SYNCS.PHASECHK.TRANS64 P0, [R2+URZ+0x34800], R5 ;  /* 0x03480005020085a7 */ /* 0x000e64000800007f */
[----:B-1----:R-:W-:Y:S05]  /*219f0*/  @!P0 BRA `(.L_x_551) ;  /* 0xfffffffc00f08947 */ /* 0x002fea000383ffff */
[----:B------:R-:W-:Y:S05]  /*21a00*/  BRA `(.L_x_805) ;  /* 0xfffffea400287947 */ /* 0x000fea000383ffff */
.L_x_575:
[----:B------:R-:W-:Y:S01]  /*21a10*/  BSSY B1, `(.L_x_806) ;  /* 0x0000008000017945 */ /* 0x000fe20003800000 */
[----:B------:R-:W-:Y:S01]  /*21a20*/  IMAD.MOV.U32 R13, RZ, RZ, R25 ;  /* 0x000000ffff0d7224 */ /* 0x000fe200078e0019 */
[----:B------:R-:W-:Y:S01]  /*21a30*/  MOV R11, 0x1c1f ;  /* 0x00001c1f000b7802 */ /* 0x000fe20000000f00 */
[----:B------:R-:W-:Y:S02]  /*21a40*/  IMAD.MOV.U32 R12, RZ, RZ, RZ ;  /* 0x000000ffff0c7224 */ /* 0x000fe400078e00ff */
[----:B------:R-:W-:-:S07]  /*21a50*/  IMAD.MOV.U32 R15, RZ, RZ, -0x1 ;  /* 0xffffffffff0f7424 */ /* 0x000fce00078e00ff */
[----:B------:R-:W-:Y:S05]  /*21a60*/  WARPSYNC.COLLECTIVE R15, `(.L_x_807) ;  /* 0x000000000f087348 */ /* 0x000fea0003c00000 */
[----:B------:R0:W1:Y:S02]  /*21a70*/  SHFL.IDX P6, R14, R13, R12, R11 ;  /* 0x0000000c0d0e7389 */ /* 0x00006400000c000b */
[----:B01----:R-:W-:Y:S01]  /*21a80*/  ENDCOLLECTIVE ;  /* 0x000000000000791b */ /* 0x003fe20003800000 */
.L_x_807:
[----:B------:R-:W-:Y:S05]  /*21a90*/  BSYNC B1 ;  /* 0x0000000000017941 */ /* 0x000fea0003800000 */
.L_x_806:
[----:B------:R-:W-:Y:S01]  /*21aa0*/  MOV R13, R24 ;  /* 0x00000018000d7202 */ /* 0x000fe20000000f00 */
[----:B------:R-:W-:Y:S01]  /*21ab0*/  IMAD.MOV.U32 R12, RZ, RZ, RZ ;  /* 0x000000ffff0c7224 */ /* 0x000fe200078e00ff */
[----:B------:R-:W-:Y:S01]  /*21ac0*/  MOV R15, 0xffffffff ;  /* 0xffffffff000f7802 */ /* 0x000fe20000000f00 */
[----:B------:R-:W-:Y:S02]  /*21ad0*/  IMAD.MOV.U32 R11, RZ, RZ, 0x1c1f ;  /* 0x00001c1fff0b7424 */ /* 0x000fe400078e00ff */
[----:B------:R-:W-:-:S07]  /*21ae0*/  IMAD.MOV.U32 R3, RZ, RZ, R14 ;  /* 0x000000ffff037224 */ /* 0x000fce00078e000e */
[----:B------:R-:W-:Y:S05]  /*21af0*/  WARPSYNC.COLLECTIVE R15, `(.L_x_808) ;  /* 0x000000000f087348 */ /* 0x000fea0003c00000 */
[----:B------:R0:W1:Y:S02]  /*21b00*/  SHFL.IDX P6, R14, R13, R12, R11 ;  /* 0x0000000c0d0e7389 */ /* 0x00006400000c000b */
[----:B01----:R-:W-:Y:S01]  /*21b10*/  ENDCOLLECTIVE ;  /* 0x000000000000791b */ /* 0x003fe20003800000 */
.L_x_808:
[----:B------:R-:W-:Y:S01]  /*21b20*/  MOV R21, R3 ;  /* 0x0000000300157202 */ /* 0x000fe20000000f00 */
[----:B------:R-:W-:Y:S02]  /*21b30*/  IMAD.MOV.U32 R13, RZ, RZ, R44 ;  /* 0x000000ffff0d7224 */ /* 0x000fe400078e002c */
[----:B------:R-:W-:-:S07]  /*21b40*/  IMAD.MOV.U32 R0, RZ, RZ, R14 ;  /* 0x000000ffff007224 */ /* 0x000fce00078e000e */
[----:B------:R-:W-:Y:S05]  /*21b50*/  WARPSYNC.COLLECTIVE R15, `(.L_x_809) ;  /* 0x000000000f087348 */ /* 0x000fea0003c00000 */
[----:B------:R0:W1:Y:S02]  /*21b60*/  SHFL.IDX P6, R14, R13, R12, R11 ;  /* 0x0000000c0d0e7389 */ /* 0x00006400000c000b */
[----:B01----:R-:W-:Y:S01]  /*21b70*/  ENDCOLLECTIVE ;  /* 0x000000000000791b */ /* 0x003fe20003800000 */
.L_x_809:
[----:B------:R-:W-:Y:S02]  /*21b80*/  IMAD.MOV.U32 R20, RZ, RZ, R0 ;  /* 0x000000ffff147224 */ /* 0x000fe400078e0000 */
[----:B------:R-:W-:Y:S01]  /*21b90*/  IMAD.MOV.U32 R13, RZ, RZ, R43 ;  /* 0x000000ffff0d7224 */ /* 0x000fe200078e002b */
[----:B------:R-:W-:-:S07]  /*21ba0*/  MOV R5, R14 ;  /* 0x0000000e00057202 */ /* 0x000fce0000000f00 */
[----:B------:R-:W-:Y:S05]  /*21bb0*/  WARPSYNC.COLLECTIVE R15, `(.L_x_810) ;  /* 0x000000000f087348 */ /* 0x000fea0003c00000 */
[----:B------:R0:W1:Y:S02]  /*21bc0*/  SHFL.IDX P6, R14, R13, R12, R11 ;  /* 0x0000000c0d0e7389 */ /* 0x00006400000c000b */
[----:B01----:R-:W-:Y:S01]  /*21bd0*/  ENDCOLLECTIVE ;  /* 0x000000000000791b */ /* 0x003fe20003800000 */
.L_x_810:
[----:B------:R-:W-:Y:S05]  /*21be0*/  BRA `(.L_x_811) ;  /* 0xfffffec000c87947 */ /* 0x000fea000383ffff */
.L_x_579:
[----:B0-----:R0:W1:Y:S02]  /*21bf0*/  SYNCS.PHASECHK.TRANS64.TRYWAIT P0, [R2+URZ+0x34800], R5 ;  /* 0x03480005020075a7 */ /* 0x001064000800017f */
[----:B-1----:R-:W-:Y:S05]  /*21c00*/  @!P0 NANOSLEEP.SYNCS 0x989680 ;  /* 0x009896800000895d */ /* 0x002fea0003900000 */
[----:B------:R-:W1:Y:S02]  /*21c10*/  @!P0 SYNCS.PHASECHK.TRANS64 P0, [R2+URZ+0x34800], R5 ;  /* 0x03480005020085a7 */ /* 0x000e64000800007f */
[----:B-1----:R-:W-:Y:S05]  /*21c20*/  @!P0 BRA `(.L_x_579) ;  /* 0xfffffffc00f08947 */ /* 0x002fea000383ffff */
[----:B------:R-:W-:Y:S05]  /*21c30*/  BRA `(.L_x_812) ;  /* 0xfffffec800c87947 */ /* 0x000fea000383ffff */
.L_x_593:
[----:B-1----:R1:W2:Y:S02]  /*21c40*/  SYNCS.PHASECHK.TRANS64.TRYWAIT P2, [R10+URZ+0x34830], R3 ;  /* 0x034830030a0075a7 */ /* 0x0022a4000804017f */
[----:B--2---:R-:W-:Y:S05]  /*21c50*/  @!P2 NANOSLEEP.SYNCS 0x989680 ;  /* 0x009896800000a95d */ /* 0x004fea0003900000 */
[----:B------:R-:W2:Y:S02]  /*21c60*/  @!P2 SYNCS.PHASECHK.TRANS64 P2, [R10+URZ+0x34830], R3 ;  /* 0x034830030a00a5a7 */ /* 0x000ea4000804007f */
[----:B--2---:R-:W-:Y:S05]  /*21c70*/  @!P2 BRA `(.L_x_593) ;  /* 0xfffffffc00f0a947 */ /* 0x004fea000383ffff */
[----:B------:R-:W-:Y:S05]  /*21c80*/  BRA `(.L_x_592) ;  /* 0xfffffeec00e07947 */ /* 0x000fea000383ffff */
.L_x_600:
[----:B-1----:R1:W2:Y:S02]  /*21c90*/  SYNCS.PHASECHK.TRANS64.TRYWAIT P2, [R15+URZ+0x34830], R20 ;  /* 0x034830140f0075a7 */ /* 0x0022a4000804017f */
[----:B--2---:R-:W-:Y:S05]  /*21ca0*/  @!P2 NANOSLEEP.SYNCS 0x989680 ;  /* 0x009896800000a95d */ /* 0x004fea0003900000 */
[----:B------:R-:W2:Y:S02]  /*21cb0*/  @!P2 SYNCS.PHASECHK.TRANS64 P2, [R15+URZ+0x34830], R20 ;  /* 0x034830140f00a5a7 */ /* 0x000ea4000804007f */
[----:B--2---:R-:W-:Y:S05]  /*21cc0*/  @!P2 BRA `(.L_x_600) ;  /* 0xfffffffc00f0a947 */ /* 0x004fea000383ffff */
[----:B------:R-:W-:Y:S05]  /*21cd0*/  BRA `(.L_x_599) ;  /* 0xffffff1800807947 */ /* 0x000fea000383ffff */
.L_x_605:
[----:B-1----:R1:W2:Y:S02]  /*21ce0*/  SYNCS.PHASECHK.TRANS64.TRYWAIT P2, [R20+URZ+0x34850], R0 ;  /* 0x03485000140075a7 */ /* 0x0022a4000804017f */
[----:B--2---:R-:W-:Y:S05]  /*21cf0*/  @!P2 NANOSLEEP.SYNCS 0x989680 ;  /* 0x009896800000a95d */ /* 0x004fea0003900000 */
[----:B------:R-:W2:Y:S02]  /*21d00*/  @!P2 SYNCS.PHASECHK.TRANS64 P2, [R20+URZ+0x34850], R0 ;  /* 0x034850001400a5a7 */ /* 0x000ea4000804007f */
[----:B--2---:R-:W-:Y:S05]  /*21d10*/  @!P2 BRA `(.L_x_605) ;  /* 0xfffffffc00f0a947 */ /* 0x004fea000383ffff */
[----:B------:R-:W-:Y:S05]  /*21d20*/  BRA `(.L_x_604) ;  /* 0xffffff2400447947 */ /* 0x000fea000383ffff */
.L_x_611:
[----:B-1----:R1:W2:Y:S02]  /*21d30*/  SYNCS.PHASECHK.TRANS64.TRYWAIT P0, [R6+URZ+0x34850], R9 ;  /* 0x03485009060075a7 */ /* 0x0022a4000800017f */
[----:B--2---:R-:W-:Y:S05]  /*21d40*/  @!P0 NANOSLEEP.SYNCS 0x989680 ;  /* 0x009896800000895d */ /* 0x004fea0003900000 */
[----:B------:R-:W2:Y:S02]  /*21d50*/  @!P0 SYNCS.PHASECHK.TRANS64 P0, [R6+URZ+0x34850], R9 ;  /* 0x03485009060085a7 */ /* 0x000ea4000800007f */
[----:B--2---:R-:W-:Y:S05]  /*21d60*/  @!P0 BRA `(.L_x_611) ;  /* 0xfffffffc00f08947 */ /* 0x004fea000383ffff */
[----:B------:R-:W-:Y:S05]  /*21d70*/  BRA `(.L_x_610) ;  /* 0xffffff4000647947 */ /* 0x000fea000383ffff */
.L_x_650:
[----:B------:R-:W1:Y:S01]  /*21d80*/  S2R R3, SR_TID.X ;  /* 0x0000000000037919 */ /* 0x000e620000002100 */
[----:B------:R-:W-:Y:S01]  /*21d90*/  BSSY B1, `(.L_x_813) ;  /* 0x000000a000017945 */ /* 0x000fe20003800000 */
[----:B------:R-:W-:Y:S01]  /*21da0*/  IMAD.MOV.U32 R12, RZ, RZ, RZ ;  /* 0x000000ffff0c7224 */ /* 0x000fe200078e00ff */
[----:B0-----:R-:W-:Y:S01]  /*21db0*/  MOV R11, 0x1f ;  /* 0x0000001f000b7802 */ /* 0x001fe20000000f00 */
[----:B------:R-:W-:Y:S01]  /*21dc0*/  IMAD.MOV.U32 R15, RZ, RZ, -0x1 ;  /* 0xffffffffff0f7424 */ /* 0x000fe200078e00ff */
[----:B-1----:R-:W-:-:S04]  /*21dd0*/  SHF.R.U32.HI R3, RZ, 0x5, R3 ;  /* 0x00000005ff037819 */ /* 0x002fc80000011603 */
[----:B------:R-:W-:-:S05]  /*21de0*/  LOP3.LUT R3, R3, 0x3, RZ, 0xc0, !PT ;  /* 0x0000000303037812 */ /* 0x000fca00078ec0ff */
[----:B------:R-:W-:-:S07]  /*21df0*/  IMAD.MOV.U32 R13, RZ, RZ, R3 ;  /* 0x000000ffff0d7224 */ /* 0x000fce00078e0003 */
[----:B------:R-:W-:Y:S05]  /*21e00*/  WARPSYNC.COLLECTIVE R15, `(.L_x_814) ;  /* 0x000000000f087348 */ /* 0x000fea0003c00000 */
[----:B------:R0:W1:Y:S02]  /*21e10*/  SHFL.IDX P6, R14, R13, R12, R11 ;  /* 0x0000000c0d0e7389 */ /* 0x00006400000c000b */
[----:B01----:R-:W-:Y:S01]  /*21e20*/  ENDCOLLECTIVE ;  /* 0x000000000000791b */ /* 0x003fe20003800000 */
.L_x_814:
[----:B------:R-:W-:Y:S05]  /*21e30*/  BSYNC B1 ;  /* 0x0000000000017941 */ /* 0x000fea0003800000 */
.L_x_813:
[----:B------:R-:W-:Y:S05]  /*21e40*/  BRA `(.L_x_815) ;  /* 0xffffff9000287947 */ /* 0x000fea000383ffff */
.L_x_652:
[----:B------:R-:W-:Y:S01]  /*21e50*/  BSSY B1, `(.L_x_816) ;  /* 0x0000006000017945 */ /* 0x000fe20003800000 */
[----:B------:R-:W-:-:S07]  /*21e60*/  IMAD.MOV.U32 R15, RZ, RZ, -0x1 ;  /* 0xffffffffff0f7424 */ /* 0x000fce00078e00ff */
[----:B01----:R-:W-:Y:S05]  /*21e70*/  WARPSYNC.COLLECTIVE R15, `(.L_x_817) ;  /* 0x000000000f0c7348 */ /* 0x003fea0003c00000 */
[----:B------:R-:W-:Y:S02]  /*21e80*/  ELECT P6, UR62, PT ;  /* 0x00000000003e782f */ /* 0x000fe400038c0000 */
[----:B------:R-:W-:Y:S01]  /*21e90*/  MOV R14, UR62 ;  /* 0x0000003e000e7c02 */ /* 0x000fe20008000f00 */
[----:B01----:R-:W-:Y:S10]  /*21ea0*/  ENDCOLLECTIVE ;  /* 0x000000000000791b */ /* 0x003ff40003800000 */
.L_x_817:
[----:B------:R-:W-:Y:S05]  /*21eb0*/  BSYNC B1 ;  /* 0x0000000000017941 */ /* 0x000fea0003800000 */
.L_x_816:
[----:B------:R-:W-:Y:S05]  /*21ec0*/  BRA `(.L_x_651) ;  /* 0xffffff9000207947 */ /* 0x000fea000383ffff */
.L_x_654:
[----:B-1----:R1:W2:Y:S02]  /*21ed0*/  SYNCS.PHASECHK.TRANS64.TRYWAIT P0, [R18+URZ+0x34820], R3 ;  /* 0x03482003120075a7 */ /* 0x0022a4000800017f */
[----:B--2---:R-:W-:Y:S05]  /*21ee0*/  @!P0 NANOSLEEP.SYNCS 0x989680 ;  /* 0x009896800000895d */ /* 0x004fea0003900000 */
[----:B------:R-:W2:Y:S02]  /*21ef0*/  @!P0 SYNCS.PHASECHK.TRANS64 P0, [R18+URZ+0x34820], R3 ;  /* 0x03482003120085a7 */ /* 0x000ea4000800007f */
[----:B--2---:R-:W-:Y:S05]  /*21f00*/  @!P0 BRA `(.L_x_654) ;  /* 0xfffffffc00f08947 */ /* 0x004fea000383ffff */
[----:B------:R-:W-:Y:S05]  /*21f10*/  BRA `(.L_x_818) ;  /* 0xffffff9000307947 */ /* 0x000fea000383ffff */
.L_x_658:
[----:B--2---:R2:W3:Y:S02]  /*21f20*/  SYNCS.PHASECHK.TRANS64.TRYWAIT P0, [R5+URZ+0x348a0], R9 ;  /* 0x0348a009050075a7 */ /* 0x0044e4000800017f */
[----:B---3--:R-:W-:Y:S05]  /*21f30*/  @!P0 NANOSLEEP.SYNCS 0x989680 ;  /* 0x009896800000895d */ /* 0x008fea0003900000 */
[----:B------:R-:W3:Y:S02]  /*21f40*/  @!P0 SYNCS.PHASECHK.TRANS64 P0, [R5+URZ+0x348a0], R9 ;  /* 0x0348a009050085a7 */ /* 0x000ee4000800007f */
[----:B---3--:R-:W-:Y:S05]  /*21f50*/  @!P0 BRA `(.L_x_658) ;  /* 0xfffffffc00f08947 */ /* 0x008fea000383ffff */
[----:B------:R-:W-:Y:S05]  /*21f60*/  BRA `(.L_x_819) ;  /* 0xffffff9000507947 */ /* 0x000fea000383ffff */
.L_x_665:
[----:B0-----:R0:W1:Y:S02]  /*21f70*/  SYNCS.PHASECHK.TRANS64.TRYWAIT P0, [R5+URZ+0x348c0], R9 ;  /* 0x0348c009050075a7 */ /* 0x001064000800017f */
[----:B-1----:R-:W-:Y:S05]  /*21f80*/  @!P0 NANOSLEEP.SYNCS 0x989680 ;  /* 0x009896800000895d */ /* 0x002fea0003900000 */
[----:B------:R-:W1:Y:S02]  /*21f90*/  @!P0 SYNCS.PHASECHK.TRANS64 P0, [R5+URZ+0x348c0], R9 ;  /* 0x0348c009050085a7 */ /* 0x000e64000800007f */
[----:B-1----:R-:W-:Y:S05]  /*21fa0*/  @!P0 BRA `(.L_x_665) ;  /* 0xfffffffc00f08947 */ /* 0x002fea000383ffff */
[----:B------:R-:W-:Y:S05]  /*21fb0*/  BRA `(.L_x_820) ;  /* 0xffffff94004c7947 */ /* 0x000fea000383ffff */
.L_x_673:
[----:B-1----:R1:W2:Y:S02]  /*21fc0*/  SYNCS.PHASECHK.TRANS64.TRYWAIT P2, [R7+URZ+0x348a0], R6 ;  /* 0x0348a006070075a7 */ /* 0x0022a4000804017f */
[----:B--2---:R-:W-:Y:S05]  /*21fd0*/  @!P2 NANOSLEEP.SYNCS 0x989680 ;  /* 0x009896800000a95d */ /* 0x004fea0003900000 */
[----:B------:R-:W2:Y:S02]  /*21fe0*/  @!P2 SYNCS.PHASECHK.TRANS64 P2, [R7+URZ+0x348a0], R6 ;  /* 0x0348a0060700a5a7 */ /* 0x000ea4000804007f */
[----:B--2---:R-:W-:Y:S05]  /*21ff0*/  @!P2 BRA `(.L_x_673) ;  /* 0xfffffffc00f0a947 */ /* 0x004fea000383ffff */
[----:B------:R-:W-:Y:S05]  /*22000*/  BRA `(.L_x_821) ;  /* 0xffffff9800747947 */ /* 0x000fea000383ffff */
.L_x_680:
[----:B0-----:R0:W2:Y:S02]  /*22010*/  SYNCS.PHASECHK.TRANS64.TRYWAIT P2, [R7+URZ+0x348c0], R6 ;  /* 0x0348c006070075a7 */ /* 0x0010a4000804017f */
[----:B--2---:R-:W-:Y:S05]  /*22020*/  @!P2 NANOSLEEP.SYNCS 0x989680 ;  /* 0x009896800000a95d */ /* 0x004fea0003900000 */
[----:B------:R-:W2:Y:S02]  /*22030*/  @!P2 SYNCS.PHASECHK.TRANS64 P2, [R7+URZ+0x348c0], R6 ;  /* 0x0348c0060700a5a7 */ /* 0x000ea4000804007f */
[----:B--2---:R-:W-:Y:S05]  /*22040*/  @!P2 BRA `(.L_x_680) ;  /* 0xfffffffc00f0a947 */ /* 0x004fea000383ffff */
[----:B------:R-:W-:Y:S05]  /*22050*/  BRA `(.L_x_822) ;  /* 0xffffff9c006c7947 */ /* 0x000fea000383ffff */
.L_x_696:
[----:B------:R-:W1:Y:S01]  /*22060*/  S2R R4, SR_TID.X ;  /* 0x0000000000047919 */ /* 0x000e620000002100 */
[----:B------:R-:W-:Y:S01]  /*22070*/  BSSY B0, `(.L_x_823) ;  /* 0x000000a000007945 */ /* 0x000fe20003800000 */
[----:B------:R-:W-:Y:S01]  /*22080*/  IMAD.MOV.U32 R12, RZ, RZ, RZ ;  /* 0x000000ffff0c7224 */ /* 0x000fe200078e00ff */
[----:B------:R-:W-:Y:S01]  /*22090*/  MOV R15, 0xffffffff ;  /* 0xffffffff000f7802 */ /* 0x000fe20000000f00 */
[----:B0-----:R-:W-:Y:S01]  /*220a0*/  IMAD.MOV.U32 R11, RZ, RZ, 0x1f ;  /* 0x0000001fff0b7424 */ /* 0x001fe200078e00ff */
[----:B-1----:R-:W-:-:S04]  /*220b0*/  SHF.R.U32.HI R4, RZ, 0x5, R4 ;  /* 0x00000005ff047819 */ /* 0x002fc80000011604 */
[----:B------:R-:W-:-:S04]  /*220c0*/  LOP3.LUT R4, R4, 0x3, RZ, 0xc0, !PT ;  /* 0x0000000304047812 */ /* 0x000fc800078ec0ff */
[----:B------:R-:W-:-:S07]  /*220d0*/  MOV R13, R4 ;  /* 0x00000004000d7202 */ /* 0x000fce0000000f00 */
[----:B------:R-:W-:Y:S05]  /*220e0*/  WARPSYNC.COLLECTIVE R15, `(.L_x_824) ;  /* 0x000000000f087348 */ /* 0x000fea0003c00000 */
[----:B------:R0:W1:Y:S02]  /*220f0*/  SHFL.IDX P6, R14, R13, R12, R11 ;  /* 0x0000000c0d0e7389 */ /* 0x00006400000c000b */
[----:B01----:R-:W-:Y:S01]  /*22100*/  ENDCOLLECTIVE ;  /* 0x000000000000791b */ /* 0x003fe20003800000 */
.L_x_824:
[----:B------:R-:W-:Y:S05]  /*22110*/  BSYNC B0 ;  /* 0x0000000000007941 */ /* 0x000fea0003800000 */
.L_x_823:
[----:B------:R-:W-:Y:S05]  /*22120*/  BRA `(.L_x_825) ;  /* 0xffffffa800747947 */ /* 0x000fea000383ffff */
.L_x_698:
[----:B------:R-:W-:Y:S01]  /*22130*/  BSSY B0, `(.L_x_826) ;  /* 0x0000006000007945 */ /* 0x000fe20003800000 */
[----:B------:R-:W-:-:S07]  /*22140*/  IMAD.MOV.U32 R15, RZ, RZ, -0x1 ;  /* 0xffffffffff0f7424 */ /* 0x000fce00078e00ff */
[----:B01----:R-:W-:Y:S05]  /*22150*/  WARPSYNC.COLLECTIVE R15, `(.L_x_827) ;  /* 0x000000000f0c7348 */ /* 0x003fea0003c00000 */
[----:B------:R-:W-:Y:S02]  /*22160*/  ELECT P6, UR62, PT ;  /* 0x00000000003e782f */ /* 0x000fe400038c0000 */
[----:B------:R-:W-:Y:S01]  /*22170*/  MOV R14, UR62 ;  /* 0x0000003e000e7c02 */ /* 0x000fe20008000f00 */
[----:B01----:R-:W-:Y:S10]  /*22180*/  ENDCOLLECTIVE ;  /* 0x000000000000791b */ /* 0x003ff40003800000 */
.L_x_827:
[----:B------:R-:W-:Y:S05]  /*22190*/  BSYNC B0 ;  /* 0x0000000000007941 */ /* 0x000fea0003800000 */
.L_x_826:
[----:B------:R-:W-:Y:S05]  /*221a0*/  BRA `(.L_x_828) ;  /* 0xffffffa800807947 */ /* 0x000fea000383ffff */
.L_x_700:
[----:B-1----:R1:W2:Y:S02]  /*221b0*/  SYNCS.PHASECHK.TRANS64.TRYWAIT P0, [R0+URZ+0x34840], R2 ;  /* 0x03484002000075a7 */ /* 0x0022a4000800017f */
[----:B--2---:R-:W-:Y:S05]  /*221c0*/  @!P0 NANOSLEEP.SYNCS 0x989680 ;  /* 0x009896800000895d */ /* 0x004fea0003900000 */
[----:B------:R-:W2:Y:S02]  /*221d0*/  @!P0 SYNCS.PHASECHK.TRANS64 P0, [R0+URZ+0x34840], R2 ;  /* 0x03484002000085a7 */ /* 0x000ea4000800007f */
[----:B--2---:R-:W-:Y:S05]  /*221e0*/  @!P0 BRA `(.L_x_700) ;  /* 0xfffffffc00f08947 */ /* 0x004fea000383ffff */
[----:B------:R-:W-:Y:S05]  /*221f0*/  BRA `(.L_x_829) ;  /* 0xffffffa800e07947 */ /* 0x000fea000383ffff */
.L_x_704:
[----:B------:R0:W5:Y:S01]  /*22200*/  LDL.LU R9, [R1+0x5c] ;  /* 0x00005c0001097983 */ /* 0x0001620000300800 */
[----:B------:R-:W-:Y:S01]  /*22210*/  IMAD.MOV.U32 R13, RZ, RZ, R3 ;  /* 0x000000ffff0d7224 */ /* 0x000fe200078e0003 */
[----:B------:R-:W-:Y:S01]  /*22220*/  MOV R12, RZ ;  /* 0x000000ff000c7202 */ /* 0x000fe20000000f00 */
[----:B------:R-:W-:Y:S02]  /*22230*/  IMAD.MOV.U32 R11, RZ, RZ, 0x181f ;  /* 0x0000181fff0b7424 */ /* 0x000fe400078e00ff */
[----:B------:R-:W-:-:S07]  /*22240*/  IMAD.MOV.U32 R15, RZ, RZ, -0x1 ;  /* 0xffffffffff0f7424 */ /* 0x000fce00078e00ff */
[----:B0----5:R-:W-:Y:S05]  /*22250*/  WARPSYNC.COLLECTIVE R15, `(.L_x_830) ;  /* 0x000000000f087348 */ /* 0x021fea0003c00000 */
[----:B------:R1:W2:Y:S02]  /*22260*/  SHFL.IDX P6, R14, R13, R12, R11 ;  /* 0x0000000c0d0e7389 */ /* 0x0002a400000c000b */
[----:B012--5:R-:W-:Y:S01]  /*22270*/  ENDCOLLECTIVE ;  /* 0x000000000000791b */ /* 0x027fe20003800000 */
.L_x_830:
[----:B------:R-:W-:Y:S01]  /*22280*/  IMAD.MOV.U32 R13, RZ, RZ, R4 ;  /* 0x000000ffff0d7224 */ /* 0x000fe200078e0004 */
[----:B------:R-:W-:-:S07]  /*22290*/  MOV R6, R14 ;  /* 0x0000000e00067202 */ /* 0x000fce0000000f00 */
[----:B------:R-:W-:Y:S05]  /*222a0*/  WARPSYNC.COLLECTIVE R15, `(.L_x_831) ;  /* 0x000000000f087348 */ /* 0x000fea0003c00000 */
[----:B------:R0:W1:Y:S02]  /*222b0*/  SHFL.IDX P6, R14, R13, R12, R11 ;  /* 0x0000000c0d0e7389 */ /* 0x00006400000c000b */
[----:B01----:R-:W-:Y:S01]  /*222c0*/  ENDCOLLECTIVE ;  /* 0x000000000000791b */ /* 0x003fe20003800000 */
.L_x_831:
[----:B------:R-:W-:Y:S02]  /*222d0*/  IMAD.MOV.U32 R13, RZ, RZ, R3 ;  /* 0x000000ffff0d7224 */ /* 0x000fe400078e0003 */
[----:B------:R-:W-:Y:S01]  /*222e0*/  IMAD.MOV.U32 R12, RZ, RZ, 0x1 ;  /* 0x00000001ff0c7424 */ /* 0x000fe200078e00ff */
[----:B------:R-:W-:-:S07]  /*222f0*/  MOV R7, R14 ;  /* 0x0000000e00077202 */ /* 0x000fce0000000f00 */
[----:B------:R-:W-:Y:S05]  /*22300*/  WARPSYNC.COLLECTIVE R15, `(.L_x_832) ;  /* 0x000000000f087348 */ /* 0x000fea0003c00000 */
[----:B------:R0:W1:Y:S02]  /*22310*/  SHFL.IDX P6, R14, R13, R12, R11 ;  /* 0x0000000c0d0e7389 */ /* 0x00006400000c000b */
[----:B01----:R-:W-:Y:S01]  /*22320*/  ENDCOLLECTIVE ;  /* 0x000000000000791b */ /* 0x003fe20003800000 */
.L_x_832:
[----:B------:R-:W-:Y:S02]  /*22330*/  IMAD.MOV.U32 R13, RZ, RZ, R4 ;  /* 0x000000ffff0d7224 */ /* 0x000fe400078e0004 */
[----:B------:R-:W-:Y:S02]  /*22340*/  IMAD R2, R9, R8, RZ ;  /* 0x0000000809027224 */ /* 0x000fe400078e02ff */
[----:B------:R-:W0:Y:S01]  /*22350*/  S2R R9, SR_TID.X ;  /* 0x0000000000097919 */ /* 0x000e220000002100 */
[----:B------:R-:W1:Y:S01]  /*22360*/  S2R R8, SR_TID.X ;  /* 0x0000000000087919 */ /* 0x000e620000002100 */
[----:B0-----:R-:W-:-:S04]  /*22370*/  LOP3.LUT R9, R9, 0x7f, RZ, 0xc0, !PT ;  /* 0x0000007f09097812 */ /* 0x001fc800078ec0ff */
[----:B------:R-:W-:Y:S01]  /*22380*/  SHF.R.U32.HI R9, RZ, 0x3, R9 ;  /* 0x00000003ff097819 */ /* 0x000fe20000011609 */
[----:B-1----:R-:W-:-:S04]  /*22390*/  IMAD.SHL.U32 R8, R8, 0x8, RZ ;  /* 0x0000000808087824 */ /* 0x002fc800078e00ff */
[----:B------:R-:W-:Y:S01]  /*223a0*/  IMAD.IADD R0, R9, 0x1, R5 ;  /* 0x0000000109007824 */ /* 0x000fe200078e0205 */
[----:B------:R-:W-:Y:S02]  /*223b0*/  LOP3.LUT R8, R8, 0x38, RZ, 0xc0, !PT ;  /* 0x0000003808087812 */ /* 0x000fe400078ec0ff */
[----:B------:R-:W-:Y:S02]  /*223c0*/  MOV R9, R14 ;  /* 0x0000000e00097202 */ /* 0x000fe40000000f00 */
[----:B------:R-:W-:-:S13]  /*223d0*/  ISETP.GE.AND P3, PT, R0, R2, PT ;  /* 0x000000020000720c */ /* 0x000fda0003f66270 */
[----:B------:R-:W-:Y:S05]  /*223e0*/  WARPSYNC.COLLECTIVE R15, `(.L_x_833) ;  /* 0x000000000f087348 */ /* 0x000fea0003c00000 */
[----:B------:R0:W1:Y:S02]  /*223f0*/  SHFL.IDX P6, R14, R13, R12, R11 ;  /* 0x0000000c0d0e7389 */ /* 0x00006400000c000b */
[----:B01----:R-:W-:Y:S01]  /*22400*/  ENDCOLLECTIVE ;  /* 0x000000000000791b */ /* 0x003fe20003800000 */
.L_x_833:
[----:B------:R-:W-:Y:S02]  /*22410*/  IADD3 R5, R0, 0x10, RZ ;  /* 0x0000001000057810 */ /* 0x000fe40007ffe0ff */
        /* <DEDUP_REMOVED lines=18> */
.L_x_834:
[----:B------:R-:W-:-:S04]  /*22540*/  @!P3 LEA R8, P5, R8, R5, 0x1 ;  /* 0x000000050808b211 */ /* 0x000fc800078a08ff */
[----:B------:R-:W-:Y:S01]  /*22550*/  @!P3 IADD3.X R5, RZ, R9, RZ, P5, !PT ;  /* 0x00000009ff05b210 */ /* 0x000fe20002ffe4ff */
[----:B------:R-:W-:Y:S01]  /*22560*/  IMAD.MOV.U32 R13, RZ, RZ, R4 ;  /* 0x000000ffff0d7224 */ /* 0x000fe200078e0004 */
[----:B------:R-:W0:Y:S01]  /*22570*/  S2R R9, SR_TID.X ;  /* 0x0000000000097919 */ /* 0x000e220000002100 */
[----:B------:R-:W-:Y:S02]  /*22580*/  @!P3 IMAD.MOV.U32 R6, RZ, RZ, R8 ;  /* 0x000000ffff06b224 */ /* 0x000fe400078e0008 */
[----:B------:R-:W-:Y:S01]  /*22590*/  @!P3 IMAD.MOV.U32 R7, RZ, RZ, R5 ;  /* 0x000000ffff07b224 */ /* 0x000fe200078e0005 */
[----:B------:R-:W-:Y:S02]  /*225a0*/  IADD3 R5, R0, 0x20, RZ ;  /* 0x0000002000057810 */ /* 0x000fe40007ffe0ff */
[----:B------:R-:W-:Y:S02]  /*225b0*/  MOV R8, R14 ;  /* 0x0000000e00087202 */ /* 0x000fe40000000f00 */
[----:B------:R-:W-:Y:S01]  /*225c0*/  @!PT LDS RZ, [RZ] ;  /* 0x00000000fffff984 */ /* 0x000fe20000000800 */
[----:B------:R-:W-:Y:S01]  /*225d0*/  @!PT LDS RZ, [RZ] ;  /* 0x00000000fffff984 */ /* 0x000fe20000000800 */
[----:B------:R-:W-:Y:S01]  /*225e0*/  @!PT LDS RZ, [RZ] ;  /* 0x00000000fffff984 */ /* 0x000fe20000000800 */
[----:B------:R1:W-:Y:S05]  /*225f0*/  @!P3 LDGSTS.E.BYPASS.LTC128B.128 [R10+0x10c00], desc[UR56][R6.64], !P2 ;  /* 0x10c00000060abfae */ /* 0x0003ea000d101d78 */
[----:B01----:R-:W-:Y:S05]  /*22600*/  WARPSYNC.COLLECTIVE R15, `(.L_x_835) ;  /* 0x000000000f087348 */ /* 0x003fea0003c00000 */
[----:B------:R2:W3:Y:S02]  /*22610*/  SHFL.IDX P6, R14, R13, R12, R11 ;  /* 0x0000000c0d0e7389 */ /* 0x0004e400000c000b */
[----:B0123--:R-:W-:Y:S01]  /*22620*/  ENDCOLLECTIVE ;  /* 0x000000000000791b */ /* 0x00ffe20003800000 */
.L_x_835:
[----:B------:R-:W-:Y:S01]  /*22630*/  @!PT LDS RZ, [RZ] ;  /* 0x00000000fffff984 */ /* 0x000fe20000000800 */
[----:B------:R-:W-:Y:S01]  /*22640*/  @!PT LDS RZ, [RZ] ;  /* 0x00000000fffff984 */ /* 0x000fe20000000800 */
[----:B------:R-:W-:Y:S01]  /*22650*/  @!PT LDS RZ, [RZ] ;  /* 0x00000000fffff984 */ /* 0x000fe20000000800 */
[----:B------:R0:W-:Y:S04]  /*22660*/  @!P3 LDGSTS.E.BYPASS.LTC128B.128 [R10+0x14c00], desc[UR56][R6.64+0x80], !P1 ;  /* 0x14c00080060abfae */ /* 0x0001e8000c901d78 */
[----:B------:R0:W-:Y:S01]  /*22670*/  @!P3 LDGSTS.E.BYPASS.LTC128B.128 [R10+0x18c00], desc[UR56][R6.64+0x100], !P0 ;  /* 0x18c00100060abfae */ /* 0x0001e2000c101d78 */
[----:B------:R-:W-:Y:S01]  /*22680*/  ISETP.GE.AND P3, PT, R5, R2, PT ;  /* 0x000000020500720c */ /* 0x000fe20003f66270 */
[----:B------:R-:W-:Y:S01]  /*22690*/  IMAD.MOV.U32 R13, RZ, RZ, R3 ;  /* 0x000000ffff0d7224 */ /* 0x000fe200078e0003 */
[----:B------:R-:W-:Y:S01]  /*226a0*/  MOV R12, 0x3 ;  /* 0x00000003000c7802 */ /* 0x000fe20000000f00 */
[----:B------:R-:W-:Y:S01]  /*226b0*/  IMAD.SHL.U32 R9, R9, 0x8, RZ ;  /* 0x0000000809097824 */ /* 0x000fe200078e00ff */
[----:B------:R-:W-:-:S09]  /*226c0*/  MOV R5, R14 ;  /* 0x0000000e00057202 */ /* 0x000fd20000000f00 */
[----:B0-----:R-:W-:Y:S05]  /*226d0*/  WARPSYNC.COLLECTIVE R15, `(.L_x_836) ;  /* 0x000000000f087348 */ /* 0x001fea0003c00000 */
[----:B------:R1:W2:Y:S02]  /*226e0*/  SHFL.IDX P6, R14, R13, R12, R11 ;  /* 0x0000000c0d0e7389 */ /* 0x0002a400000c000b */
[----:B012---:R-:W-:Y:S01]  /*226f0*/  ENDCOLLECTIVE ;  /* 0x000000000000791b */ /* 0x007fe20003800000 */
.L_x_836:
[----:B------:R-:W-:-:S04]  /*22700*/  LOP3.LUT R9, R9, 0x38, RZ, 0xc0, !PT ;  /* 0x0000003809097812 */ /* 0x000fc800078ec0ff */
[----:B------:R-:W-:-:S05]  /*22710*/  @!P3 LEA R5, P4, R9, R5, 0x1 ;  /* 0x000000050905b211 */ /* 0x000fca00078808ff */
[----:B------:R-:W-:-:S04]  /*22720*/  @!P3 IMAD.X R6, RZ, RZ, R8, P4 ;  /* 0x000000ffff06b224 */ /* 0x000fc800020e0608 */
[----:B------:R-:W-:Y:S01]  /*22730*/  @!P3 IMAD.MOV.U32 R7, RZ, RZ, R6 ;  /* 0x000000ffff07b224 */ /* 0x000fe200078e0006 */
[----:B------:R-:W-:Y:S01]  /*22740*/  @!P3 MOV R6, R5 ;  /* 0x000000050006b202 */ /* 0x000fe20000000f00 */
[----:B------:R-:W-:Y:S02]  /*22750*/  IMAD.MOV.U32 R13, RZ, RZ, R4 ;  /* 0x000000ffff0d7224 */ /* 0x000fe400078e0004 */
[----:B------:R-:W-:Y:S02]  /*22760*/  VIADD R5, R0, 0x30 ;  /* 0x0000003000057836 */ /* 0x000fe40000000000 */
        /* <DEDUP_REMOVED lines=11> */
.L_x_837:
[----:B------:R-:W-:Y:S01]  /*22820*/  IMAD.MOV.U32 R13, RZ, RZ, R3 ;  /* 0x000000ffff0d7224 */ /* 0x000fe200078e0003 */
[----:B------:R-:W-:Y:S02]  /*22830*/  MOV R12, 0x4 ;  /* 0x00000004000c7802 */ /* 0x000fe40000000f00 */
[----:B------:R-:W-:-:S07]  /*22840*/  MOV R5, R14 ;  /* 0x0000000e00057202 */ /* 0x000fce0000000f00 */
[----:B------:R-:W-:Y:S05]  /*22850*/  WARPSYNC.COLLECTIVE R15, `(.L_x_838) ;  /* 0x000000000f087348 */ /* 0x000fea0003c00000 */
[----:B------:R0:W1:Y:S02]  /*22860*/  SHFL.IDX P6, R14, R13, R12, R11 ;  /* 0x0000000c0d0e7389 */ /* 0x00006400000c000b */
[----:B01----:R-:W-:Y:S01]  /*22870*/  ENDCOLLECTIVE ;  /* 0x000000000000791b */ /* 0x003fe20003800000 */
.L_x_838:
[----:B------:R-:W-:-:S05]  /*22880*/  @!P3 LEA R5, P4, R9, R5, 0x1 ;  /* 0x000000050905b211 */ /* 0x000fca00078808ff */
[----:B------:R-:W-:-:S04]  /*22890*/  @!P3 IMAD.X R6, RZ, RZ, R6, P4 ;  /* 0x000000ffff06b224 */ /* 0x000fc800020e0606 */
[----:B------:R-:W-:Y:S01]  /*228a0*/  @!P3 IMAD.MOV.U32 R7, RZ, RZ, R6 ;  /* 0x000000ffff07b224 */ /* 0x000fe200078e0006 */
[----:B------:R-:W-:Y:S01]  /*228b0*/  @!P3 MOV R6, R5 ;  /* 0x000000050006b202 */ /* 0x000fe20000000f00 */
[----:B------:R-:W-:Y:S02]  /*228c0*/  VIADD R5, R0, 0x40 ;  /* 0x0000004000057836 */ /* 0x000fe40000000000 */
[----:B------:R-:W-:Y:S02]  /*228d0*/  IMAD.MOV.U32 R13, RZ, RZ, R4 ;  /* 0x000000ffff0d7224 */ /* 0x000fe400078e0004 */
        /* <DEDUP_REMOVED lines=11> */
.L_x_839:
[----:B------:R-:W-:Y:S01]  /*22990*/  IMAD.MOV.U32 R13, RZ, RZ, R3 ;  /* 0x000000ffff0d7224 */ /* 0x000fe200078e0003 */
[----:B------:R-:W-:Y:S02]  /*229a0*/  MOV R12, 0x5 ;  /* 0x00000005000c7802 */ /* 0x000fe40000000f00 */
[----:B------:R-:W-:-:S07]  /*229b0*/  MOV R5, R14 ;  /* 0x0000000e00057202 */ /* 0x000fce0000000f00 */
[----:B------:R-:W-:Y:S05]  /*229c0*/  WARPSYNC.COLLECTIVE R15, `(.L_x_840) ;  /* 0x000000000f087348 */ /* 0x000fea0003c00000 */
[----:B------:R0:W1:Y:S02]  /*229d0*/  SHFL.IDX P6, R14, R13, R12, R11 ;  /* 0x0000000c0d0e7389 */ /* 0x00006400000c000b */
[----:B01----:R-:W-:Y:S01]  /*229e0*/  ENDCOLLECTIVE ;  /* 0x000000000000791b */ /* 0x003fe20003800000 */
.L_x_840:
        /* <DEDUP_REMOVED lines=17> */
.L_x_841:
[----:B------:R-:W-:Y:S02]  /*22b00*/  IMAD.MOV.U32 R13, RZ, RZ, R3 ;  /* 0x000000ffff0d7224 */ /* 0x000fe400078e0003 */
[----:B------:R-:W-:Y:S01]  /*22b10*/  IMAD.MOV.U32 R12, RZ, RZ, 0x6 ;  /* 0x00000006ff0c7424 */ /* 0x000fe200078e00ff */
[----:B------:R-:W-:-:S07]  /*22b20*/  MOV R5, R14 ;  /* 0x0000000e00057202 */ /* 0x000fce0000000f00 */
[----:B------:R-:W-:Y:S05]  /*22b30*/  WARPSYNC.COLLECTIVE R15, `(.L_x_842) ;  /* 0x000000000f087348 */ /* 0x000fea0003c00000 */
[----:B------:R0:W1:Y:S02]  /*22b40*/  SHFL.IDX P6, R14, R13, R12, R11 ;  /* 0x0000000c0d0e7389 */ /* 0x00006400000c000b */
[----:B01----:R-:W-:Y:S01]  /*22b50*/  ENDCOLLECTIVE ;  /* 0x000000000000791b */ /* 0x003fe20003800000 */
.L_x_842:
[----:B------:R-:W-:-:S05]  /*22b60*/  @!P3 LEA R5, P4, R9, R5, 0x1 ;  /* 0x000000050905b211 */ /* 0x000fca00078808ff */
[----:B------:R-:W-:-:S04]  /*22b70*/  @!P3 IMAD.X R6, RZ, RZ, R6, P4 ;  /* 0x000000ffff06b224 */ /* 0x000fc800020e0606 */
[----:B------:R-:W-:Y:S01]  /*22b80*/  @!P3 IMAD.MOV.U32 R7, RZ, RZ, R6 ;  /* 0x000000ffff07b224 */ /* 0x000fe200078e0006 */
[----:B------:R-:W-:Y:S01]  /*22b90*/  @!P3 MOV R6, R5 ;  /* 0x000000050006b202 */ /* 0x000fe20000000f00 */
[----:B------:R-:W-:-:S04]  /*22ba0*/  IMAD.MOV.U32 R13, RZ, RZ, R4 ;  /* 0x000000ffff0d7224 */ /* 0x000fc800078e0004 */
[----:B------:R-:W-:Y:S01]  /*22bb0*/  @!PT LDS RZ, [RZ] ;  /* 0x00000000fffff984 */ /* 0x000fe20000000800 */
[----:B------:R-:W-:Y:S01]  /*22bc0*/  @!PT LDS RZ, [RZ] ;  /* 0x00000000fffff984 */ /* 0x000fe20000000800 */
[----:B------:R-:W-:Y:S01]  /*22bd0*/  @!PT LDS RZ, [RZ] ;  /* 0x00000000fffff984 */ /* 0x000fe20000000800 */
[----:B------:R-:W-:Y:S04]  /*22be0*/  @!P3 LDGSTS.E.BYPASS.LTC128B.128 [R10+0x12c00], desc[UR56][R6.64], !P2 ;  /* 0x12c00000060abfae */ /* 0x000fe8000d101d78 */
[----:B------:R-:W-:Y:S04]  /*22bf0*/  @!P3 LDGSTS.E.BYPASS.LTC128B.128 [R10+0x16c00], desc[UR56][R6.64+0x80], !P1 ;  /* 0x16c00080060abfae */ /* 0x000fe8000c901d78 */
[----:B------:R0:W-:Y:S02]  /*22c00*/  @!P3 LDGSTS.E.BYPASS.LTC128B.128 [R10+0x1ac00], desc[UR56][R6.64+0x100], !P0 ;  /* 0x1ac00100060abfae */ /* 0x0001e4000c101d78 */
[----:B0-----:R-:W-:-:S07]  /*22c10*/  MOV R6, R14 ;  /* 0x0000000e00067202 */ /* 0x001fce0000000f00 */
[----:B------:R-:W-:Y:S05]  /*22c20*/  WARPSYNC.COLLECTIVE R15, `(.L_x_843) ;  /* 0x000000000f087348 */ /* 0x000fea0003c00000 */
[----:B------:R0:W1:Y:S02]  /*22c30*/  SHFL.IDX P6, R14, R13, R12, R11 ;  /* 0x0000000c0d0e7389 */ /* 0x00006400000c000b */
[----:B01----:R-:W-:Y:S01]  /*22c40*/  ENDCOLLECTIVE ;  /* 0x000000000000791b */ /* 0x003fe20003800000 */
.L_x_843:
[----:B------:R-:W-:-:S04]  /*22c50*/  IADD3 R7, R0, 0x60, RZ ;  /* 0x0000006000077810 */ /* 0x000fc80007ffe0ff */
[----:B------:R-:W-:Y:S01]  /*22c60*/  ISETP.GE.AND P4, PT, R7, R2, PT ;  /* 0x000000020700720c */ /* 0x000fe20003f86270 */
[----:B------:R-:W-:Y:S02]  /*22c70*/  IMAD.MOV.U32 R13, RZ, RZ, R3 ;  /* 0x000000ffff0d7224 */ /* 0x000fe400078e0003 */
[----:B------:R-:W-:Y:S02]  /*22c80*/  IMAD.MOV.U32 R12, RZ, RZ, 0x7 ;  /* 0x00000007ff0c7424 */ /* 0x000fe400078e00ff */
[----:B------:R-:W-:-:S08]  /*22c90*/  IMAD.MOV.U32 R5, RZ, RZ, R14 ;  /* 0x000000ffff057224 */ /* 0x000fd000078e000e */
[----:B------:R-:W-:Y:S05]  /*22ca0*/  WARPSYNC.COLLECTIVE R15, `(.L_x_844) ;  /* 0x000000000f087348 */ /* 0x000fea0003c00000 */
[----:B------:R0:W1:Y:S02]  /*22cb0*/  SHFL.IDX P6, R14, R13, R12, R11 ;  /* 0x0000000c0d0e7389 */ /* 0x00006400000c000b */
[----:B01----:R-:W-:Y:S01]  /*22cc0*/  ENDCOLLECTIVE ;  /* 0x000000000000791b */ /* 0x003fe20003800000 */
.L_x_844:
        /* <DEDUP_REMOVED lines=8> */
[----:B------:R0:W-:Y:S04]  /*22d50*/  @!P4 LDGSTS.E.BYPASS.LTC128B.128 [R10+0x13400], desc[UR56][R6.64], !P2 ;  /* 0x13400000060acfae */ /* 0x0001e8000d101d78 */
[----:B------:R0:W-:Y:S01]  /*22d60*/  @!P4 LDGSTS.E.BYPASS.LTC128B.128 [R10+0x17400], desc[UR56][R6.64+0x80], !P1 ;  /* 0x17400080060acfae */ /* 0x0001e2000c901d78 */
[----:B------:R-:W-:-:S07]  /*22d70*/  MOV R5, R14 ;  /* 0x0000000e00057202 */ /* 0x000fce0000000f00 */
[----:B0-----:R-:W-:Y:S05]  /*22d80*/  WARPSYNC.COLLECTIVE R15, `(.L_x_845) ;  /* 0x000000000f087348 */ /* 0x001fea0003c00000 */
[----:B------:R1:W2:Y:S02]  /*22d90*/  SHFL.IDX P6, R14, R13, R12, R11 ;  /* 0x0000000c0d0e7389 */ /* 0x0002a400000c000b */
[----:B012---:R-:W-:Y:S01]  /*22da0*/  ENDCOLLECTIVE ;  /* 0x000000000000791b */ /* 0x007fe20003800000 */
.L_x_845:
[----:B------:R-:W-:Y:S01]  /*22db0*/  @!PT LDS RZ, [RZ] ;  /* 0x00000000fffff984 */ /* 0x000fe20000000800 */
[----:B------:R-:W-:Y:S01]  /*22dc0*/  @!PT LDS RZ, [RZ] ;  /* 0x00000000fffff984 */ /* 0x000fe20000000800 */
[----:B------:R-:W-:Y:S01]  /*22dd0*/  @!PT LDS RZ, [RZ] ;  /* 0x00000000fffff984 */ /* 0x000fe20000000800 */
[----:B------:R0:W-:Y:S01]  /*22de0*/  @!P4 LDGSTS.E.BYPASS.LTC128B.128 [R10+0x1b400], desc[UR56][R6.64+0x100], !P0 ;  /* 0x1b400100060acfae */ /* 0x0001e2000c101d78 */
[----:B------:R-:W-:Y:S01]  /*22df0*/  IMAD.MOV.U32 R3, RZ, RZ, R14 ;  /* 0x000000ffff037224 */ /* 0x000fe200078e000e */
[----:B------:R-:W-:Y:S06]  /*22e00*/  BRA `(.L_x_846) ;  /* 0xffffffac00807947 */ /* 0x000fec000383ffff */
.L_x_709:
[----:B----4-:R4:W0:Y:S02]  /*22e10*/  SYNCS.PHASECHK.TRANS64.TRYWAIT P0, [R18+URZ+0x34820], R0 ;  /* 0x03482000120075a7 */ /* 0x010824000800017f */
[----:B0-----:R-:W-:Y:S05]  /*22e20*/  @!P0 NANOSLEEP.SYNCS 0x989680 ;  /* 0x009896800000895d */ /* 0x001fea0003900000 */
[----:B------:R-:W0:Y:S02]  /*22e30*/  @!P0 SYNCS.PHASECHK.TRANS64 P0, [R18+URZ+0x34820], R0 ;  /* 0x03482000120085a7 */ /* 0x000e24000800007f */
[----:B0-----:R-:W-:Y:S05]  /*22e40*/  @!P0 BRA `(.L_x_709) ;  /* 0xfffffffc00f08947 */ /* 0x001fea000383ffff */
[----:B------:R-:W-:Y:S05]  /*22e50*/  BRA `(.L_x_847) ;  /* 0xffffffb000007947 */ /* 0x000fea000383ffff */
.L_x_718:
[----:B-1----:R1:W2:Y:S02]  /*22e60*/  SYNCS.PHASECHK.TRANS64.TRYWAIT P0, [R3+URZ+0x34840], R2 ;  /* 0x03484002030075a7 */ /* 0x0022a4000800017f */
[----:B--2---:R-:W-:Y:S05]  /*22e70*/  @!P0 NANOSLEEP.SYNCS 0x989680 ;  /* 0x009896800000895d */ /* 0x004fea0003900000 */
[----:B------:R-:W2:Y:S02]  /*22e80*/  @!P0 SYNCS.PHASECHK.TRANS64 P0, [R3+URZ+0x34840], R2 ;  /* 0x03484002030085a7 */ /* 0x000ea4000800007f */
[----:B--2---:R-:W-:Y:S05]  /*22e90*/  @!P0 BRA `(.L_x_718) ;  /* 0xfffffffc00f08947 */ /* 0x004fea000383ffff */
[----:B------:R-:W-:Y:S05]  /*22ea0*/  BRA `(.L_x_848) ;  /* 0xffffffb000dc7947 */ /* 0x000fea000383ffff */
.L_x_725:
[----:B0-----:R0:W1:Y:S02]  /*22eb0*/  SYNCS.PHASECHK.TRANS64.TRYWAIT P0, [R3+URZ+0x60], R2 ;  /* 0x00006002030075a7 */ /* 0x001064000800017f */
[----:B-1----:R-:W-:Y:S05]  /*22ec0*/  @!P0 NANOSLEEP.SYNCS 0x989680 ;  /* 0x009896800000895d */ /* 0x002fea0003900000 */
[----:B------:R-:W1:Y:S02]  /*22ed0*/  @!P0 SYNCS.PHASECHK.TRANS64 P0, [R3+URZ+0x60], R2 ;  /* 0x00006002030085a7 */ /* 0x000e64000800007f */
[----:B-1----:R-:W-:Y:S05]  /*22ee0*/  @!P0 BRA `(.L_x_725) ;  /* 0xfffffffc00f08947 */ /* 0x002fea000383ffff */
[----:B------:R-:W-:Y:S05]  /*22ef0*/  BRA `(.L_x_849) ;  /* 0xffffffb400ec7947 */ /* 0x000fea000383ffff */
.L_x_734:
[----:B-1----:R1:W2:Y:S02]  /*22f00*/  SYNCS.PHASECHK.TRANS64.TRYWAIT P0, [R3+URZ+0x34840], R2 ;  /* 0x03484002030075a7 */ /* 0x0022a4000800017f */
[----:B--2---:R-:W-:Y:S05]  /*22f10*/  @!P0 NANOSLEEP.SYNCS 0x989680 ;  /* 0x009896800000895d */ /* 0x004fea0003900000 */
[----:B------:R-:W2:Y:S02]  /*22f20*/  @!P0 SYNCS.PHASECHK.TRANS64 P0, [R3+URZ+0x34840], R2 ;  /* 0x03484002030085a7 */ /* 0x000ea4000800007f */
[----:B--2---:R-:W-:Y:S05]  /*22f30*/  @!P0 BRA `(.L_x_734) ;  /* 0xfffffffc00f08947 */ /* 0x004fea000383ffff */
[----:B------:R-:W-:Y:S05]  /*22f40*/  BRA `(.L_x_850) ;  /* 0xffffffbc007c7947 */ /* 0x000fea000383ffff */
.L_x_741:
[----:B0-----:R0:W1:Y:S02]  /*22f50*/  SYNCS.PHASECHK.TRANS64.TRYWAIT P0, [R2+URZ+0x60], R3 ;  /* 0x00006003020075a7 */ /* 0x001064000800017f */
[----:B-1----:R-:W-:Y:S05]  /*22f60*/  @!P0 NANOSLEEP.SYNCS 0x989680 ;  /* 0x009896800000895d */ /* 0x002fea0003900000 */
[----:B------:R-:W1:Y:S02]  /*22f70*/  @!P0 SYNCS.PHASECHK.TRANS64 P0, [R2+URZ+0x60], R3 ;  /* 0x00006003020085a7 */ /* 0x000e64000800007f */
[----:B-1----:R-:W-:Y:S05]  /*22f80*/  @!P0 BRA `(.L_x_741) ;  /* 0xfffffffc00f08947 */ /* 0x002fea000383ffff */
[----:B------:R-:W-:Y:S05]  /*22f90*/  BRA `(.L_x_851) ;  /* 0xffffffc0008c7947 */ /* 0x000fea000383ffff */
.L_x_750:
[----:B--2---:R2:W3:Y:S02]  /*22fa0*/  SYNCS.PHASECHK.TRANS64.TRYWAIT P0, [R2+URZ+0x34840], R3 ;  /* 0x03484003020075a7 */ /* 0x0044e4000800017f */
[----:B---3--:R-:W-:Y:S05]  /*22fb0*/  @!P0 NANOSLEEP.SYNCS 0x989680 ;  /* 0x009896800000895d */ /* 0x008fea0003900000 */
[----:B------:R-:W3:Y:S02]  /*22fc0*/  @!P0 SYNCS.PHASECHK.TRANS64 P0, [R2+URZ+0x34840], R3 ;  /* 0x03484003020085a7 */ /* 0x000ee4000800007f */
[----:B---3--:R-:W-:Y:S05]  /*22fd0*/  @!P0 BRA `(.L_x_750) ;  /* 0xfffffffc00f08947 */ /* 0x008fea000383ffff */
[----:B------:R-:W-:Y:S05]  /*22fe0*/  BRA `(.L_x_852) ;  /* 0xffffffc400ec7947 */ /* 0x000fea000383ffff */
.L_x_757:
[----:B0-----:R0:W1:Y:S02]  /*22ff0*/  SYNCS.PHASECHK.TRANS64.TRYWAIT P0, [R2+URZ+0x60], R5 ;  /* 0x00006005020075a7 */ /* 0x001064000800017f */
[----:B-1----:R-:W-:Y:S05]  /*23000*/  @!P0 NANOSLEEP.SYNCS 0x989680 ;  /* 0x009896800000895d */ /* 0x002fea0003900000 */
[----:B------:R-:W1:Y:S02]  /*23010*/  @!P0 SYNCS.PHASECHK.TRANS64 P0, [R2+URZ+0x60], R5 ;  /* 0x00006005020085a7 */ /* 0x000e64000800007f */
[----:B-1----:R-:W-:Y:S05]  /*23020*/  @!P0 BRA `(.L_x_757) ;  /* 0xfffffffc00f08947 */ /* 0x002fea000383ffff */
[----:B------:R-:W-:Y:S05]  /*23030*/  BRA `(.L_x_853) ;  /* 0xffffffc800fc7947 */ /* 0x000fea000383ffff */
.L_x_768:
[----:B---3--:R3:W4:Y:S02]  /*23040*/  SYNCS.PHASECHK.TRANS64.TRYWAIT P0, [R0+URZ+0x34860], R2 ;  /* 0x03486002000075a7 */ /* 0x008724000800017f */
[----:B----4-:R-:W-:Y:S05]  /*23050*/  @!P0 NANOSLEEP.SYNCS 0x989680 ;  /* 0x009896800000895d */ /* 0x010fea0003900000 */
[----:B------:R-:W4:Y:S02]  /*23060*/  @!P0 SYNCS.PHASECHK.TRANS64 P0, [R0+URZ+0x34860], R2 ;  /* 0x03486002000085a7 */ /* 0x000f24000800007f */
[----:B----4-:R-:W-:Y:S05]  /*23070*/  @!P0 BRA `(.L_x_768) ;  /* 0xfffffffc00f08947 */ /* 0x010fea000383ffff */
[----:B------:R-:W-:Y:S05]  /*23080*/  BRA `(.L_x_854) ;  /* 0xffffffd000487947 */ /* 0x000fea000383ffff */
.L_x_775:
[----:B------:R-:W3:Y:S01]  /*23090*/  LDL R0, [R1] ;  /* 0x0000000001007983 */ /* 0x000ee20000100800 */
[----:B------:R-:W-:Y:S01]  /*230a0*/  BSSY B0, `(.L_x_855) ;  /* 0x0000008000007945 */ /* 0x000fe20003800000 */
[----:B------:R-:W-:Y:S01]  /*230b0*/  IMAD.MOV.U32 R12, RZ, RZ, RZ ;  /* 0x000000ffff0c7224 */ /* 0x000fe200078e00ff */
[----:B------:R-:W-:Y:S01]  /*230c0*/  MOV R15, 0xffffffff ;  /* 0xffffffff000f7802 */ /* 0x000fe20000000f00 */
[----:B0-----:R-:W-:Y:S01]  /*230d0*/  IMAD.MOV.U32 R11, RZ, RZ, 0x1f ;  /* 0x0000001fff0b7424 */ /* 0x001fe200078e00ff */
[----:B---3--:R-:W-:-:S07]  /*230e0*/  MOV R13, R0 ;  /* 0x00000000000d7202 */ /* 0x008fce0000000f00 */
[----:B-12-4-:R-:W-:Y:S05]  /*230f0*/  WARPSYNC.COLLECTIVE R15, `(.L_x_856) ;  /* 0x000000000f087348 */ /* 0x016fea0003c00000 */
[----:B------:R0:W3:Y:S02]  /*23100*/  SHFL.IDX P6, R14, R13, R12, R11 ;  /* 0x0000000c0d0e7389 */ /* 0x0000e400000c000b */
[----:B01234-:R-:W-:Y:S01]  /*23110*/  ENDCOLLECTIVE ;  /* 0x000000000000791b */ /* 0x01ffe20003800000 */
.L_x_856:
[----:B------:R-:W-:Y:S05]  /*23120*/  BSYNC B0 ;  /* 0x0000000000007941 */ /* 0x000fea0003800000 */
.L_x_855:
[----:B------:R0:W5:Y:S01]  /*23130*/  LDL R2, [R1+0xc] ;  /* 0x00000c0001027983 */ /* 0x0001620000100800 */
[----:B------:R-:W-:Y:S01]  /*23140*/  IMAD.MOV.U32 R13, RZ, RZ, R0 ;  /* 0x000000ffff0d7224 */ /* 0x000fe200078e0000 */
[----:B------:R-:W-:Y:S01]  /*23150*/  MOV R12, 0x1 ;  /* 0x00000001000c7802 */ /* 0x000fe20000000f00 */
[----:B------:R-:W-:Y:S02]  /*23160*/  IMAD.MOV.U32 R11, RZ, RZ, 0x1f ;  /* 0x0000001fff0b7424 */ /* 0x000fe400078e00ff */
[----:B------:R-:W-:Y:S02]  /*23170*/  IMAD.MOV.U32 R15, RZ, RZ, -0x1 ;  /* 0xffffffffff0f7424 */ /* 0x000fe400078e00ff */
[----:B------:R-:W-:-:S07]  /*23180*/  IMAD.MOV.U32 R5, RZ, RZ, R14 ;  /* 0x000000ffff057224 */ /* 0x000fce00078e000e */
[----:B0----5:R-:W-:Y:S05]  /*23190*/  WARPSYNC.COLLECTIVE R15, `(.L_x_857) ;  /* 0x000000000f087348 */ /* 0x021fea0003c00000 */
[----:B------:R1:W2:Y:S02]  /*231a0*/  SHFL.IDX P6, R14, R13, R12, R11 ;  /* 0x0000000c0d0e7389 */ /* 0x0002a400000c000b */
[----:B012--5:R-:W-:Y:S01]  /*231b0*/  ENDCOLLECTIVE ;  /* 0x000000000000791b */ /* 0x027fe20003800000 */
.L_x_857:
[----:B------:R-:W-:Y:S01]  /*231c0*/  ULDC UR4, c[0x0][0xc3c] ;  /* 0x00030f0000047ab9 */ /* 0x000fe20000000800 */
[----:B------:R-:W-:Y:S01]  /*231d0*/  IMAD.IADD R4, R2, 0x1, R16 ;  /* 0x0000000102047824 */ /* 0x000fe200078e0210 */
[----:B------:R-:W-:-:S04]  /*231e0*/  MOV R0, R14 ;  /* 0x0000000e00007202 */ /* 0x000fc80000000f00 */
        /* <DEDUP_REMOVED lines=8> */
[C---:B------:R-:W-:Y:S01]  /*23270*/  ISETP.GE.U32.AND P2, PT, R16.reuse, 0x2, PT ;  /* 0x000000021000780c */ /* 0x040fe20003f46070 */
[----:B------:R-:W-:Y:S01]  /*23280*/  IMAD.MOV.U32 R6, RZ, RZ, RZ ;  /* 0x000000ffff067224 */ /* 0x000fe200078e00ff */
[C---:B------:R-:W-:Y:S01]  /*23290*/  ISETP.GE.U32.AND P3, PT, R16.reuse, 0x4, PT ;  /* 0x000000041000780c */ /* 0x040fe20003f66070 */
[----:B------:R-:W-:Y:S01]  /*232a0*/  IMAD.MOV.U32 R11, RZ, RZ, RZ ;  /* 0x000000ffff0b7224 */ /* 0x000fe200078e00ff */
[C---:B------:R-:W-:Y:S02]  /*232b0*/  ISETP.GE.U32.AND P4, PT, R16.reuse, 0x8, PT ;  /* 0x000000081000780c */ /* 0x040fe40003f86070 */
[----:B------:R-:W-:Y:S02]  /*232c0*/  ISETP.GE.U32.AND P5, PT, R16, 0x10, PT ;  /* 0x000000101000780c */ /* 0x000fe40003fa6070 */
[----:B--2---:R-:W-:-:S02]  /*232d0*/  @!P1 MOV R4, R8 ;  /* 0x0000000800049202 */ /* 0x004fc40000000f00 */
[----:B------:R-:W-:Y:S01]  /*232e0*/  MOV R8, RZ ;  /* 0x000000ff00087202 */ /* 0x000fe20000000f00 */
[----:B---3--:R-:W-:Y:S01]  /*232f0*/  @!P1 IMAD.MOV.U32 R6, RZ, RZ, R2 ;  /* 0x000000ffff069224 */ /* 0x008fe200078e0002 */
[----:B------:R-:W-:-:S03]  /*23300*/  ISETP.NE.AND P1, PT, R16, RZ, PT ;  /* 0x000000ff1000720c */ /* 0x000fc60003f25270 */
[----:B------:R-:W-:-:S05]  /*23310*/  IMAD R2, R6, R4, RZ ;  /* 0x0000000406027224 */ /* 0x000fca00078e02ff */
[----:B------:R-:W-:-:S07]  /*23320*/  MOV R13, R2 ;  /* 0x00000002000d7202 */ /* 0x000fce0000000f00 */
[----:B------:R-:W-:Y:S05]  /*23330*/  WARPSYNC.COLLECTIVE R15, `(.L_x_858) ;  /* 0x000000000f087348 */ /* 0x000fea0003c00000 */
[----:B------:R0:W1:Y:S02]  /*23340*/  SHFL.UP P6, R14, R13, R12, R11 ;  /* 0x0400000c0d0e7389 */ /* 0x00006400000c000b */
[----:B01----:R-:W-:Y:S01]  /*23350*/  ENDCOLLECTIVE ;  /* 0x000000000000791b */ /* 0x003fe20003800000 */
.L_x_858:
[----:B------:R-:W-:Y:S02]  /*23360*/  IMAD.MOV.U32 R12, RZ, RZ, 0x2 ;  /* 0x00000002ff0c7424 */ /* 0x000fe400078e00ff */
[----:B------:R-:W-:-:S05]  /*23370*/  IMAD.MOV.U32 R3, RZ, RZ, R14 ;  /* 0x000000ffff037224 */ /* 0x000fca00078e000e */
[----:B------:R-:W-:-:S04]  /*23380*/  SEL R3, R3, RZ, P1 ;  /* 0x000000ff03037207 */ /* 0x000fc80000800000 */
[----:B------:R-:W-:-:S05]  /*23390*/  IADD3 R2, R2, R3, RZ ;  /* 0x0000000302027210 */ /* 0x000fca0007ffe0ff */
[----:B------:R-:W-:-:S07]  /*233a0*/  IMAD.MOV.U32 R13, RZ, RZ, R2 ;  /* 0x000000ffff0d7224 */ /* 0x000fce00078e0002 */
[----:B------:R-:W-:Y:S05]  /*233b0*/  WARPSYNC.COLLECTIVE R15, `(.L_x_859) ;  /* 0x000000000f087348 */ /* 0x000fea0003c00000 */
[----:B------:R0:W1:Y:S02]  /*233c0*/  SHFL.UP P6, R14, R13, R12, R11 ;  /* 0x0400000c0d0e7389 */ /* 0x00006400000c000b */
[----:B01----:R-:W-:Y:S01]  /*233d0*/  ENDCOLLECTIVE ;  /* 0x000000000000791b */ /* 0x003fe20003800000 */
.L_x_859:
[----:B------:R-:W-:Y:S02]  /*233e0*/  MOV R12, 0x4 ;  /* 0x00000004000c7802 */ /* 0x000fe40000000f00 */
[----:B------:R-:W-:-:S04]  /*233f0*/  MOV R3, R14 ;  /* 0x0000000e00037202 */ /* 0x000fc80000000f00 */
[----:B------:R-:W-:-:S05]  /*23400*/  SEL R3, R3, RZ, P2 ;  /* 0x000000ff03037207 */ /* 0x000fca0001000000 */
[----:B------:R-:W-:-:S04]  /*23410*/  IMAD.IADD R2, R2, 0x1, R3 ;  /* 0x0000000102027824 */ /* 0x000fc800078e0203 */
[----:B------:R-:W-:-:S07]  /*23420*/  IMAD.MOV.U32 R13, RZ, RZ, R2 ;  /* 0x000000ffff0d7224 */ /* 0x000fce00078e0002 */
[----:B------:R-:W-:Y:S05]  /*23430*/  WARPSYNC.COLLECTIVE R15, `(.L_x_860) ;  /* 0x000000000f087348 */ /* 0x000fea0003c00000 */
[----:B------:R0:W1:Y:S02]  /*23440*/  SHFL.UP P6, R14, R13, R12, R11 ;  /* 0x0400000c0d0e7389 */ /* 0x00006400000c000b */
[----:B01----:R-:W-:Y:S01]  /*23450*/  ENDCOLLECTIVE ;  /* 0x000000000000791b */ /* 0x003fe20003800000 */
.L_x_860:
[----:B------:R-:W-:Y:S02]  /*23460*/  IMAD.MOV.U32 R12, RZ, RZ, 0x8 ;  /* 0x00000008ff0c7424 */ /* 0x000fe400078e00ff */
[----:B------:R-:W-:-:S05]  /*23470*/  IMAD.MOV.U32 R3, RZ, RZ, R14 ;  /* 0x000000ffff037224 */ /* 0x000fca00078e000e */
[----:B------:R-:W-:-:S05]  /*23480*/  SEL R3, R3, RZ, P3 ;  /* 0x000000ff03037207 */ /* 0x000fca0001800000 */
[----:B------:R-:W-:-:S05]  /*23490*/  IMAD.IADD R2, R2, 0x1, R3 ;  /* 0x0000000102027824 */ /* 0x000fca00078e0203 */
[----:B------:R-:W-:-:S07]  /*234a0*/  MOV R13, R2 ;  /* 0x00000002000d7202 */ /* 0x000fce0000000f00 */
[----:B------:R-:W-:Y:S05]  /*234b0*/  WARPSYNC.COLLECTIVE R15, `(.L_x_861) ;  /* 0x000000000f087348 */ /* 0x000fea0003c00000 */
[----:B------:R0:W1:Y:S02]  /*234c0*/  SHFL.UP P6, R14, R13, R12, R11 ;  /* 0x0400000c0d0e7389 */ /* 0x00006400000c000b */
[----:B01----:R-:W-:Y:S01]  /*234d0*/  ENDCOLLECTIVE ;  /* 0x000000000000791b */ /* 0x003fe20003800000 */
.L_x_861:
        /* <DEDUP_REMOVED lines=8> */
.L_x_862:
[----:B------:R-:W-:Y:S01]  /*23560*/  MOV R12, 0x1f ;  /* 0x0000001f000c7802 */ /* 0x000fe20000000f00 */
[----:B------:R-:W-:Y:S01]  /*23570*/  IMAD.MOV.U32 R11, RZ, RZ, 0x1f ;  /* 0x0000001fff0b7424 */ /* 0x000fe200078e00ff */
[----:B------:R-:W-:-:S04]  /*23580*/  MOV R3, R14 ;  /* 0x0000000e00037202 */ /* 0x000fc80000000f00 */
[----:B------:R-:W-:-:S05]  /*23590*/  SEL R3, R3, RZ, P5 ;  /* 0x000000ff03037207 */ /* 0x000fca0002800000 */
[----:B------:R-:W-:-:S04]  /*235a0*/  IMAD.IADD R7, R2, 0x1, R3 ;  /* 0x0000000102077824 */ /* 0x000fc800078e0203 */
[----:B------:R-:W-:-:S07]  /*235b0*/  IMAD.MOV.U32 R13, RZ, RZ, R7 ;  /* 0x000000ffff0d7224 */ /* 0x000fce00078e0007 */
[----:B------:R-:W-:Y:S05]  /*235c0*/  WARPSYNC.COLLECTIVE R15, `(.L_x_863) ;  /* 0x000000000f087348 */ /* 0x000fea0003c00000 */
[----:B------:R0:W1:Y:S02]  /*235d0*/  SHFL.IDX P6, R14, R13, R12, R11 ;  /* 0x0000000c0d0e7389 */ /* 0x00006400000c000b */
[----:B01----:R-:W-:Y:S01]  /*235e0*/  ENDCOLLECTIVE ;  /* 0x000000000000791b */ /* 0x003fe20003800000 */
.L_x_863:
[----:B------:R-:W-:Y:S01]  /*235f0*/  IMAD.MOV.U32 R9, RZ, RZ, R14 ;  /* 0x000000ffff097224 */ /* 0x000fe200078e000e */
[----:B------:R-:W-:Y:S06]  /*23600*/  BRA `(.L_x_864) ;  /* 0xffffffd000bc7947 */ /* 0x000fec000383ffff */
.L_x_778:
[----:B------:R-:W-:Y:S01]  /*23610*/  BSSY B0, `(.L_x_865) ;  /* 0x0000008000007945 */ /* 0x000fe20003800000 */
[----:B------:R-:W-:Y:S01]  /*23620*/  IMAD.MOV.U32 R13, RZ, RZ, R2 ;  /* 0x000000ffff0d7224 */ /* 0x000fe200078e0002 */
[----:B------:R-:W-:Y:S01]  /*23630*/  MOV R11, RZ ;  /* 0x000000ff000b7202 */ /* 0x000fe20000000f00 */
[----:B------:R-:W-:Y:S02]  /*23640*/  IMAD.MOV.U32 R12, RZ, RZ, 0x1 ;  /* 0x00000001ff0c7424 */ /* 0x000fe400078e00ff */
[----:B------:R-:W-:-:S07]  /*23650*/  IMAD.MOV.U32 R15, RZ, RZ, -0x1 ;  /* 0xffffffffff0f7424 */ /* 0x000fce00078e00ff */
[----:B0-----:R-:W-:Y:S05]  /*23660*/  WARPSYNC.COLLECTIVE R15, `(.L_x_866) ;  /* 0x000000000f087348 */ /* 0x001fea0003c00000 */
[----:B------:R1:W2:Y:S02]  /*23670*/  SHFL.UP P6, R14, R13, R12, R11 ;  /* 0x0400000c0d0e7389 */ /* 0x0002a400000c000b */
[----:B012---:R-:W-:Y:S01]  /*23680*/  ENDCOLLECTIVE ;  /* 0x000000000000791b */ /* 0x007fe20003800000 */
.L_x_866:
[----:B------:R-:W-:Y:S05]  /*23690*/  BSYNC B0 ;  /* 0x0000000000007941 */ /* 0x000fea0003800000 */
.L_x_865:
[----:B------:R-:W-:Y:S01]  /*236a0*/  IMAD.MOV.U32 R3, RZ, RZ, R14 ;  /* 0x000000ffff037224 */ /* 0x000fe200078e000e */
[----:B------:R-:W-:Y:S01]  /*236b0*/  MOV R11, RZ ;  /* 0x000000ff000b7202 */ /* 0x000fe20000000f00 */
[----:B------:R-:W-:Y:S02]  /*236c0*/  IMAD.MOV.U32 R12, RZ, RZ, 0x2 ;  /* 0x00000002ff0c7424 */ /* 0x000fe400078e00ff */
[----:B------:R-:W-:Y:S01]  /*236d0*/  IMAD.MOV.U32 R15, RZ, RZ, -0x1 ;  /* 0xffffffffff0f7424 */ /* 0x000fe200078e00ff */
[----:B------:R-:W-:-:S04]  /*236e0*/  SEL R3, R3, RZ, P1 ;  /* 0x000000ff03037207 */ /* 0x000fc80000800000 */
[----:B------:R-:W-:-:S05]  /*236f0*/  IADD3 R2, R2, R3, RZ ;  /* 0x0000000302027210 */ /* 0x000fca0007ffe0ff */
[----:B------:R-:W-:-:S07]  /*23700*/  IMAD.MOV.U32 R13, RZ, RZ, R2 ;  /* 0x000000ffff0d7224 */ /* 0x000fce00078e0002 */
[----:B------:R-:W-:Y:S05]  /*23710*/  WARPSYNC.COLLECTIVE R15, `(.L_x_867) ;  /* 0x000000000f087348 */ /* 0x000fea0003c00000 */
[----:B------:R0:W1:Y:S02]  /*23720*/  SHFL.UP P6, R14, R13, R12, R11 ;  /* 0x0400000c0d0e7389 */ /* 0x00006400000c000b */
[----:B01----:R-:W-:Y:S01]  /*23730*/  ENDCOLLECTIVE ;  /* 0x000000000000791b */ /* 0x003fe20003800000 */
.L_x_867:
        /* <DEDUP_REMOVED lines=8> */
.L_x_868:
        /* <DEDUP_REMOVED lines=8> */
.L_x_869:
        /* <DEDUP_REMOVED lines=8> */
.L_x_870:
[----:B------:R-:W-:Y:S01]  /*238c0*/  IMAD.MOV.U32 R12, RZ, RZ, 0x1f ;  /* 0x0000001fff0c7424 */ /* 0x000fe200078e00ff */
[----:B------:R-:W-:Y:S01]  /*238d0*/  MOV R11, 0x1f ;  /* 0x0000001f000b7802 */ /* 0x000fe20000000f00 */
[----:B------:R-:W-:-:S05]  /*238e0*/  IMAD.MOV.U32 R3, RZ, RZ, R14 ;  /* 0x000000ffff037224 */ /* 0x000fca00078e000e */
[----:B------:R-:W-:-:S04]  /*238f0*/  SEL R3, R3, RZ, P5 ;  /* 0x000000ff03037207 */ /* 0x000fc80002800000 */
[----:B------:R-:W-:-:S05]  /*23900*/  IADD3 R7, R2, R3, RZ ;  /* 0x0000000302077210 */ /* 0x000fca0007ffe0ff */
[----:B------:R-:W-:-:S07]  /*23910*/  IMAD.MOV.U32 R13, RZ, RZ, R7 ;  /* 0x000000ffff0d7224 */ /* 0x000fce00078e0007 */
[----:B------:R-:W-:Y:S05]  /*23920*/  WARPSYNC.COLLECTIVE R15, `(.L_x_871) ;  /* 0x000000000f087348 */ /* 0x000fea0003c00000 */
[----:B------:R0:W1:Y:S02]  /*23930*/  SHFL.IDX P6, R14, R13, R12, R11 ;  /* 0x0000000c0d0e7389 */ /* 0x00006400000c000b */
[----:B01----:R-:W-:Y:S01]  /*23940*/  ENDCOLLECTIVE ;  /* 0x000000000000791b */ /* 0x003fe20003800000 */
.L_x_871:
[----:B------:R-:W-:Y:S01]  /*23950*/  IMAD.MOV.U32 R9, RZ, RZ, R14 ;  /* 0x000000ffff097224 */ /* 0x000fe200078e000e */
[----:B------:R-:W-:Y:S06]  /*23960*/  BRA `(.L_x_872) ;  /* 0xffffffd000907947 */ /* 0x000fec000383ffff */
.L_x_780:
[----:B------:R-:W-:Y:S01]  /*23970*/  BSSY B0, `(.L_x_873) ;  /* 0x0000006000007945 */ /* 0x000fe20003800000 */
[----:B------:R-:W-:Y:S01]  /*23980*/  PLOP3.LUT P6, PT, P6, PT, PT, 0x8, 0x0 ;  /* 0x000000000000781c */ /* 0x000fe200037ce170 */
[----:B------:R-:W-:-:S12]  /*23990*/  IMAD.MOV.U32 R15, RZ, RZ, -0x1 ;  /* 0xffffffffff0f7424 */ /* 0x000fd800078e00ff */
[----:B0-----:R-:W-:Y:S05]  /*239a0*/  WARPSYNC.COLLECTIVE R15, `(.L_x_874) ;  /* 0x000000000f087348 */ /* 0x001fea0003c00000 */
[----:B------:R-:W-:Y:S01]  /*239b0*/  VOTE.ANY R14, PT, P6 ;  /* 0x00000000000e7806 */ /* 0x000fe200030e0100 */
[----:B0-----:R-:W-:Y:S06]  /*239c0*/  ENDCOLLECTIVE ;  /* 0x000000000000791b */ /* 0x001fec0003800000 */
.L_x_874:
[----:B------:R-:W-:Y:S05]  /*239d0*/  BSYNC B0 ;  /* 0x0000000000007941 */ /* 0x000fea0003800000 */
.L_x_873:
[----:B------:R-:W-:Y:S01]  /*239e0*/  MOV R3, R14 ;  /* 0x0000000e00037202 */ /* 0x000fe20000000f00 */
[----:B------:R-:W-:Y:S01]  /*239f0*/  IMAD.MOV.U32 R13, RZ, RZ, R4 ;  /* 0x000000ffff0d7224 */ /* 0x000fe200078e0004 */
[----:B------:R-:W-:Y:S01]  /*23a00*/  MOV R11, 0x1f ;  /* 0x0000001f000b7802 */ /* 0x000fe20000000f00 */
[----:B------:R-:W-:Y:S01]  /*23a10*/  IMAD.MOV.U32 R15, RZ, RZ, -0x1 ;  /* 0xffffffffff0f7424 */ /* 0x000fe200078e00ff */
[----:B------:R-:W0:Y:S02]  /*23a20*/  POPC R0, R3 ;  /* 0x0000000300007309 */ /* 0x000e240000000000 */
[----:B0-----:R-:W-:-:S07]  /*23a30*/  IMAD.MOV.U32 R12, RZ, RZ, R0 ;  /* 0x000000ffff0c7224 */ /* 0x001fce00078e0000 */
[----:B------:R-:W-:Y:S05]  /*23a40*/  WARPSYNC.COLLECTIVE R15, `(.L_x_875) ;  /* 0x000000000f087348 */ /* 0x000fea0003c00000 */
[----:B------:R0:W1:Y:S02]  /*23a50*/  SHFL.IDX P6, R14, R13, R12, R11 ;  /* 0x0000000c0d0e7389 */ /* 0x00006400000c000b */
[----:B01----:R-:W-:Y:S01]  /*23a60*/  ENDCOLLECTIVE ;  /* 0x000000000000791b */ /* 0x003fe20003800000 */
.L_x_875:
[----:B------:R-:W-:Y:S01]  /*23a70*/  MOV R13, R6 ;  /* 0x00000006000d7202 */ /* 0x000fe20000000f00 */
[----:B------:R-:W-:-:S07]  /*23a80*/  IMAD.MOV.U32 R4, RZ, RZ, R14 ;  /* 0x000000ffff047224 */ /* 0x000fce00078e000e */
[----:B------:R-:W-:Y:S05]  /*23a90*/  WARPSYNC.COLLECTIVE R15, `(.L_x_876) ;  /* 0x000000000f087348 */ /* 0x000fea0003c00000 */
[----:B------:R0:W1:Y:S02]  /*23aa0*/  SHFL.IDX P6, R14, R13, R12, R11 ;  /* 0x0000000c0d0e7389 */ /* 0x00006400000c000b */
[----:B01----:R-:W-:Y:S01]  /*23ab0*/  ENDCOLLECTIVE ;  /* 0x000000000000791b */ /* 0x003fe20003800000 */
.L_x_876:
[----:B------:R-:W-:Y:S01]  /*23ac0*/  IMAD.MOV.U32 R6, RZ, RZ, R14 ;  /* 0x000000ffff067224 */ /* 0x000fe200078e000e */
[----:B------:R-:W-:Y:S06]  /*23ad0*/  BRA `(.L_x_877) ;  /* 0xffffffd000707947 */ /* 0x000fec000383ffff */
.L_x_782:
[----:B------:R-:W-:Y:S01]  /*23ae0*/  BSSY B0, `(.L_x_878) ;  /* 0x0000007000007945 */ /* 0x000fe20003800000 */
[----:B------:R-:W-:Y:S01]  /*23af0*/  IMAD.MOV.U32 R13, RZ, RZ, R7 ;  /* 0x000000ffff0d7224 */ /* 0x000fe200078e0007 */
[----:B------:R-:W-:Y:S01]  /*23b00*/  MOV R11, 0x1f ;  /* 0x0000001f000b7802 */ /* 0x000fe20000000f00 */
[----:B------:R-:W-:-:S07]  /*23b10*/  IMAD.MOV.U32 R15, RZ, RZ, -0x1 ;  /* 0xffffffffff0f7424 */ /* 0x000fce00078e00ff */
[----:B0123--:R-:W-:Y:S05]  /*23b20*/  WARPSYNC.COLLECTIVE R15, `(.L_x_879) ;  /* 0x000000000f087348 */ /* 0x00ffea0003c00000 */
[----:B------:R4:W0:Y:S02]  /*23b30*/  SHFL.IDX P6, R14, R13, R12, R11 ;  /* 0x0000000c0d0e7389 */ /* 0x00082400000c000b */
[----:B01234-:R-:W-:Y:S01]  /*23b40*/  ENDCOLLECTIVE ;  /* 0x000000000000791b */ /* 0x01ffe20003800000 */
.L_x_879:
[----:B------:R-:W-:Y:S05]  /*23b50*/  BSYNC B0 ;  /* 0x0000000000007941 */ /* 0x000fea0003800000 */
.L_x_878:
[----:B------:R-:W-:Y:S01]  /*23b60*/  IMAD.MOV.U32 R7, RZ, RZ, R14 ;  /* 0x000000ffff077224 */ /* 0x000fe200078e000e */
[----:B------:R-:W-:Y:S06]  /*23b70*/  BRA `(.L_x_880) ;  /* 0xffffffd000607947 */ /* 0x000fec000383ffff */
.L_x_786:
[----:B0-----:R0:W1:Y:S02]  /*23b80*/  SYNCS.PHASECHK.TRANS64.TRYWAIT P0, [R0+URZ+0x34820], R3 ;  /* 0x03482003000075a7 */ /* 0x001064000800017f */
[----:B-1----:R-:W-:Y:S05]  /*23b90*/  @!P0 NANOSLEEP.SYNCS 0x989680 ;  /* 0x009896800000895d */ /* 0x002fea0003900000 */
[----:B------:R-:W1:Y:S02]  /*23ba0*/  @!P0 SYNCS.PHASECHK.TRANS64 P0, [R0+URZ+0x34820], R3 ;  /* 0x03482003000085a7 */ /* 0x000e64000800007f */
[----:B-1----:R-:W-:Y:S05]  /*23bb0*/  @!P0 BRA `(.L_x_786) ;  /* 0xfffffffc00f08947 */ /* 0x002fea000383ffff */
[----:B------:R-:W-:Y:S05]  /*23bc0*/  BRA `(.L_x_881) ;  /* 0xffffffd400f87947 */ /* 0x000fea000383ffff */
.L_x_787:
[----:B------:R-:W1:Y:S01]  /*23bd0*/  S2R R2, SR_TID.X ;  /* 0x0000000000027919 */ /* 0x000e620000002100 */
[----:B------:R-:W-:Y:S01]  /*23be0*/  BSSY B0, `(.L_x_882) ;  /* 0x000000a000007945 */ /* 0x000fe20003800000 */
[----:B------:R-:W-:Y:S01]  /*23bf0*/  IMAD.MOV.U32 R12, RZ, RZ, RZ ;  /* 0x000000ffff0c7224 */ /* 0x000fe200078e00ff */
[----:B------:R-:W-:Y:S01]  /*23c00*/  MOV R15, 0xffffffff ;  /* 0xffffffff000f7802 */ /* 0x000fe20000000f00 */
[----:B------:R-:W-:Y:S01]  /*23c10*/  IMAD.MOV.U32 R11, RZ, RZ, 0x1f ;  /* 0x0000001fff0b7424 */ /* 0x000fe200078e00ff */
[----:B-1----:R-:W-:-:S04]  /*23c20*/  SHF.R.U32.HI R2, RZ, 0x5, R2 ;  /* 0x00000005ff027819 */ /* 0x002fc80000011602 */
[----:B------:R-:W-:-:S04]  /*23c30*/  LOP3.LUT R2, R2, 0x3, RZ, 0xc0, !PT ;  /* 0x0000000302027812 */ /* 0x000fc800078ec0ff */
[----:B------:R-:W-:-:S07]  /*23c40*/  MOV R13, R2 ;  /* 0x00000002000d7202 */ /* 0x000fce0000000f00 */
[----:B0-----:R-:W-:Y:S05]  /*23c50*/  WARPSYNC.COLLECTIVE R15, `(.L_x_883) ;  /* 0x000000000f087348 */ /* 0x001fea0003c00000 */
[----:B------:R1:W2:Y:S02]  /*23c60*/  SHFL.IDX P6, R14, R13, R12, R11 ;  /* 0x0000000c0d0e7389 */ /* 0x0002a400000c000b */
[----:B012---:R-:W-:Y:S01]  /*23c70*/  ENDCOLLECTIVE ;  /* 0x000000000000791b */ /* 0x007fe20003800000 */
.L_x_883:
[----:B------:R-:W-:Y:S05]  /*23c80*/  BSYNC B0 ;  /* 0x0000000000007941 */ /* 0x000fea0003800000 */
.L_x_882:
[----:B------:R-:W-:Y:S05]  /*23c90*/  BRA `(.L_x_884) ;  /* 0xffffffd400e07947 */ /* 0x000fea000383ffff */
.L_x_788:
[----:B------:R-:W-:Y:S01]  /*23ca0*/  BSSY B0, `(.L_x_885) ;  /* 0x0000006000007945 */ /* 0x000fe20003800000 */
[----:B------:R-:W-:-:S07]  /*23cb0*/  IMAD.MOV.U32 R15, RZ, RZ, -0x1 ;  /* 0xffffffffff0f7424 */ /* 0x000fce00078e00ff */
[----:B01----:R-:W-:Y:S05]  /*23cc0*/  WARPSYNC.COLLECTIVE R15, `(.L_x_886) ;  /* 0x000000000f0c7348 */ /* 0x003fea0003c00000 */
[----:B------:R-:W-:Y:S02]  /*23cd0*/  ELECT P6, UR62, PT ;  /* 0x00000000003e782f */ /* 0x000fe400038c0000 */
[----:B------:R-:W-:Y:S01]  /*23ce0*/  MOV R14, UR62 ;  /* 0x0000003e000e7c02 */ /* 0x000fe20008000f00 */
[----:B01----:R-:W-:Y:S10]  /*23cf0*/  ENDCOLLECTIVE ;  /* 0x000000000000791b */ /* 0x003ff40003800000 */
.L_x_886:
[----:B------:R-:W-:Y:S05]  /*23d00*/  BSYNC B0 ;  /* 0x0000000000007941 */ /* 0x000fea0003800000 */
.L_x_885:
[----:B------:R-:W-:Y:S05]  /*23d10*/  BRA `(.L_x_887) ;  /* 0xffffffd400d47947 */ /* 0x000fea000383ffff */
.L_x_790:
[----:B0-----:R0:W1:Y:S02]  /*23d20*/  SYNCS.PHASECHK.TRANS64.TRYWAIT P0, [R6+URZ], R5 ;  /* 0x00000005060075a7 */ /* 0x001064000800017f */
[----:B-1----:R-:W-:Y:S05]  /*23d30*/  @!P0 NANOSLEEP.SYNCS 0x989680 ;  /* 0x009896800000895d */ /* 0x002fea0003900000 */
[----:B------:R-:W1:Y:S02]  /*23d40*/  @!P0 SYNCS.PHASECHK.TRANS64 P0, [R6+URZ], R5 ;  /* 0x00000005060085a7 */ /* 0x000e64000800007f */
[----:B-1----:R-:W-:Y:S05]  /*23d50*/  @!P0 BRA `(.L_x_790) ;  /* 0xfffffffc00f08947 */ /* 0x002fea000383ffff */
[----:B------:R-:W-:Y:S05]  /*23d60*/  BRA `(.L_x_888) ;  /* 0xffffffd800147947 */ /* 0x000fea000383ffff */
.L_x_791:
[----:B-1----:R1:W2:Y:S02]  /*23d70*/  SYNCS.PHASECHK.TRANS64.TRYWAIT P0, [R7+URZ], R2 ;  /* 0x00000002070075a7 */ /* 0x0022a4000800017f */
[----:B--2---:R-:W-:Y:S05]  /*23d80*/  @!P0 NANOSLEEP.SYNCS 0x989680 ;  /* 0x009896800000895d */ /* 0x004fea0003900000 */
[----:B------:R-:W2:Y:S02]  /*23d90*/  @!P0 SYNCS.PHASECHK.TRANS64 P0, [R7+URZ], R2 ;  /* 0x00000002070085a7 */ /* 0x000ea4000800007f */
[----:B--2---:R-:W-:Y:S05]  /*23da0*/  @!P0 BRA `(.L_x_791) ;  /* 0xfffffffc00f08947 */ /* 0x004fea000383ffff */
[----:B------:R-:W-:Y:S05]  /*23db0*/  BRA `(.L_x_889) ;  /* 0xffffffd800087947 */ /* 0x000fea000383ffff */
.L_x_793:
[----:B--2---:R2:W3:Y:S02]  /*23dc0*/  SYNCS.PHASECHK.TRANS64.TRYWAIT P0, [R4+URZ], R5 ;  /* 0x00000005040075a7 */ /* 0x0044e4000800017f */
[----:B---3--:R-:W-:Y:S05]  /*23dd0*/  @!P0 NANOSLEEP.SYNCS 0x989680 ;  /* 0x009896800000895d */ /* 0x008fea0003900000 */
[----:B------:R-:W3:Y:S02]  /*23de0*/  @!P0 SYNCS.PHASECHK.TRANS64 P0, [R4+URZ], R5 ;  /* 0x00000005040085a7 */ /* 0x000ee4000800007f */
[----:B---3--:R-:W-:Y:S05]  /*23df0*/  @!P0 BRA `(.L_x_793) ;  /* 0xfffffffc00f08947 */ /* 0x008fea000383ffff */
[----:B------:R-:W-:Y:S05]  /*23e00*/  BRA `(.L_x_890) ;  /* 0xffffffd8000c7947 */ /* 0x000fea000383ffff */
.L_x_891:
        /* <DEDUP_REMOVED lines=15> */
.L_x_2983:


//--------------------- .text._ZN7cutlass13device_kernelIN5flash11enable_sm90INS1_16FlashAttnFwdSm90INS1_25CollectiveMainloopFwdSm90ILi2EN4cute5tupleIJNS5_1CILi1EEES8_S8_EEENS6_IJNS7_ILi128EEENS7_ILi96EEENS7_ILi192EEEEEELi128ENS_6half_tEfNS_4arch4Sm90ELb0ELb1ELb0ELb0ELb0ELb0ELb0ELb1ELb1ELb1ELb1ELb0EEENS1_21CollectiveEpilogueFwdINS6_IJSA_SA_SB_EEES9_SE_SG_Li256ELb0ELb1ELb1ELb0EEENS1_19SingleTileSchedulerILb0ELb1ELb1ELi128EEEEEEEEEvNT_6ParamsE --------------------------
	.section	.text._ZN7cutlass13device_kernelIN5flash11enable_sm90INS1_16FlashAttnFwdSm90INS1_25CollectiveMainloopFwdSm90ILi2EN4cute5tupleIJNS5_1CILi1EEES8_S8_EEENS6_IJNS7_ILi128EEENS7_ILi96EEENS7_ILi192EEEEEELi128ENS_6half_tEfNS_4arch4Sm90ELb0ELb1ELb0ELb0ELb0ELb0ELb0ELb1ELb1ELb1ELb1ELb0EEENS1_21CollectiveEpilogueFwdINS6_IJSA_SA_SB_EEES9_SE_SG_Li256ELb0ELb1ELb1ELb0EEENS1_19SingleTileSchedulerILb0ELb1ELb1ELi128EEEEEEEEEvNT_6ParamsE,"ax",@progbits
	.align	128
.text._ZN7cutlass13device_kernelIN5flash11enable_sm90INS1_16FlashAttnFwdSm90INS1_25CollectiveMainloopFwdSm90ILi2EN4cute5tupleIJNS5_1CILi1EEES8_S8_EEENS6_IJNS7_ILi128EEENS7_ILi96EEENS7_ILi192EEEEEELi128ENS_6half_tEfNS_4arch4Sm90ELb0ELb1ELb0ELb0ELb0ELb0ELb0ELb1ELb1ELb1ELb1ELb0EEENS1_21CollectiveEpilogueFwdINS6_IJSA_SA_SB_EEES9_SE_SG_Li256ELb0ELb1ELb1ELb0EEENS1_19SingleTileSchedulerILb0ELb1ELb1ELi128EEEEEEEEEvNT_6ParamsE:
        .type           _ZN7cutlass13device_kernelIN5flash11enable_sm90INS1_16FlashAttnFwdSm90INS1_25CollectiveMainloopFwdSm90ILi2EN4cute5tupleIJNS5_1CILi1EEES8_S8_EEENS6_IJNS7_ILi128EEENS7_ILi96EEENS7_ILi192EEEEEELi128ENS_6half_tEfNS_4arch4Sm90ELb0ELb1ELb0ELb0ELb0ELb0ELb0ELb1ELb1ELb1ELb1ELb0EEENS1_21CollectiveEpilogueFwdINS6_IJSA_SA_SB_EEES9_SE_SG_Li256ELb0ELb1ELb1ELb0EEENS1_19SingleTileSchedulerILb0ELb1ELb1ELi128EEEEEEEEEvNT_6ParamsE,@function
        .size           _ZN7cutlass13device_kernelIN5flash11enable_sm90INS1_16FlashAttnFwdSm90INS1_25CollectiveMainloopFwdSm90ILi2EN4cute5tupleIJNS5_1CILi1EEES8_S8_EEENS6_IJNS7_ILi128EEENS7_ILi96EEENS7_ILi192EEEEEELi128ENS_6half_tEfNS_4arch4Sm90ELb0ELb1ELb0ELb0ELb0ELb0ELb0ELb1ELb1ELb1ELb1ELb0EEENS1_21CollectiveEpilogueFwdINS6_IJSA_SA_SB_EEES9_SE_SG_Li256ELb0ELb1ELb1ELb0EEENS1_19SingleTileSchedulerILb0ELb1ELb1ELi128EEEEEEEEEvNT_6ParamsE,(.L_x_2984 - _ZN7cutlass13device_kernelIN5flash11enable_sm90INS1_16FlashAttnFwdSm90INS1_25CollectiveMainloopFwdSm90ILi2EN4cute5tupleIJNS5_1CILi1EEES8_S8_EEENS6_IJNS7_ILi128EEENS7_ILi96EEENS7_ILi192EEEEEELi128ENS_6half_tEfNS_4arch4Sm90ELb0ELb1ELb0ELb0ELb0ELb0ELb0ELb1ELb1ELb1ELb1ELb0EEENS1_21CollectiveEpilogueFwdINS6_IJSA_SA_SB_EEES9_SE_SG_Li256ELb0ELb1ELb1ELb0EEENS1_19SingleTileSchedulerILb0ELb1ELb1ELi128EEEEEEEEEvNT_6ParamsE)
        .other          _ZN7cutlass13device_kernelIN5flash11enable_sm90INS1_16FlashAttnFwdSm90INS1_25CollectiveMainloopFwdSm90ILi2EN4cute5tupleIJNS5_1CILi1EEES8_S8_EEENS6_IJNS7_ILi128EEENS7_ILi96EEENS7_ILi192EEEEEELi128ENS_6half_tEfNS_4arch4Sm90ELb0ELb1ELb0ELb0ELb0ELb0ELb0ELb1ELb1ELb1ELb1ELb0EEENS1_21CollectiveEpilogueFwdINS6_IJSA_SA_SB_EEES9_SE_SG_Li256ELb0ELb1ELb1ELb0EEENS1_19SingleTileSchedulerILb0ELb1ELb1ELi128EEEEEEEEEvNT_6ParamsE,@"STO_CUDA_ENTRY STV_DEFAULT"
_ZN7cutlass13device_kernelIN5flash11enable_sm90INS1_16FlashAttnFwdSm90INS1_25CollectiveMainloopFwdSm90ILi2EN4cute5tupleIJNS5_1CILi1EEES8_S8_EEENS6_IJNS7_ILi128EEENS7_ILi96EEENS7_ILi192EEEEEELi128ENS_6half_tEfNS_4arch4Sm90ELb0ELb1ELb0ELb0ELb0ELb0ELb0ELb1ELb1ELb1ELb1ELb0EEENS1_21CollectiveEpilogueFwdINS6_IJSA_SA_SB_EEES9_SE_SG_Li256ELb0ELb1ELb1ELb0EEENS1_19SingleTileSchedulerILb0ELb1ELb1ELi128EEEEEEEEEvNT_6ParamsE:
        /* <DEDUP_REMOVED lines=17> */
.L_x_893:
[----:B------:R-:W-:Y:S05]  /*0110*/  BSYNC B0 ;  /* 0x0000000000007941 */ /* 0x000fea0003800000 */
.L_x_892:
        /* <DEDUP_REMOVED lines=40> */
.L_x_894:
        /* <DEDUP_REMOVED lines=22> */
.L_x_895:
        /* <DEDUP_REMOVED lines=18> */
.L_x_896:
        /* <DEDUP_REMOVED lines=22> */
.L_x_897:
        /* <DEDUP_REMOVED lines=22> */
.L_x_898:
        /* <DEDUP_REMOVED lines=9> */
.L_x_901:
        /* <DEDUP_REMOVED lines=18> */
[----:B------:R-:W0:Y:S01]  /*0a90*/  LDC R0, c[0x0][0x448] ;  /* 0x00011200ff007b82 */ /* 0x000e220000000800 */
[----:B------:R-:W1:Y:S01]  /*0aa0*/  S2R R22, SR_CTAID.X ;  /* 0x0000000000167919 */ /* 0x000e620000002500 */
[----:B------:R-:W2:Y:S06]  /*0ab0*/  S2R R4, SR_TID.X ;  /* 0x0000000000047919 */ /* 0x000eac0000002100 */
[----:B------:R-:W3:Y:S08]  /*0ac0*/  LDC.64 R2, c[0x0][0x418] ;  /* 0x00010600ff027b82 */ /* 0x000ef00000000a00 */
[----:B------:R-:W4:Y:S01]  /*0ad0*/  LDC.64 R10, c[0x0][0x9e0] ;  /* 0x00027800ff0a7b82 */ /* 0x000f220000000a00 */
[----:B0-----:R-:W-:-:S07]  /*0ae0*/  ISETP.NE.AND P1, PT, R0, 0x1, PT ;  /* 0x000000010000780c */ /* 0x001fce0003f25270 */
[----:B------:R-:W0:Y:S01]  /*0af0*/  LDC R8, c[0x0][0x288] ;  /* 0x0000a200ff087b82 */ /* 0x000e220000000800 */
[----:B---3--:R-:W-:-:S07]  /*0b00*/  ISETP.NE.U32.AND P0, PT, R2, RZ, PT ;  /* 0x000000ff0200720c */ /* 0x008fce0003f05070 */
[----:B------:R-:W3:Y:S01]  /*0b10*/  LDC R16, c[0x0][0x424] ;  /* 0x00010900ff107b82 */ /* 0x000ee20000000800 */
[----:B-1----:R-:W-:Y:S01]  /*0b20*/  IMAD.SHL.U32 R22, R22, 0x80, RZ ;  /* 0x0000008016167824 */ /* 0x002fe200078e00ff */
[----:B------:R-:W-:Y:S01]  /*0b30*/  ISETP.NE.AND.EX P0, PT, R3, RZ, PT, P0 ;  /* 0x000000ff0300720c */ /* 0x000fe20003f05300 */
[----:B--2---:R-:W-:Y:S02]  /*0b40*/  VIADD R73, R4, 0xffffff80 ;  /* 0xffffff8004497836 */ /* 0x004fe40000000000 */
[----:B------:R-:W-:Y:S01]  /*0b50*/  @P1 VIADD R0, R22, 0x7f ;  /* 0x0000007f16001836 */ /* 0x000fe20000000000 */
[----:B----4-:R-:W-:Y:S02]  /*0b60*/  ISETP.GE.AND P2, PT, R11, 0x1, PT ;  /* 0x000000010b00780c */ /* 0x010fe40003f46270 */
[----:B------:R-:W1:Y:S08]  /*0b70*/  @P1 LDC R5, c[0x0][0x44c] ;  /* 0x00011300ff051b82 */ /* 0x000e700000000800 */
[----:B------:R-:W2:Y:S01]  /*0b80*/  @P1 LDC R7, c[0x0][0x450] ;  /* 0x00011400ff071b82 */ /* 0x000ea20000000800 */
[----:B0-----:R-:W-:-:S07]  /*0b90*/  IADD3 R3, -R8, 0x1, RZ ;  /* 0x0000000108037810 */ /* 0x001fce0007ffe1ff */
[----:B------:R-:W0:Y:S01]  /*0ba0*/  LDC R23, c[0x0][0x2f0] ;  /* 0x0000bc00ff177b82 */ /* 0x000e220000000800 */
[----:B---3--:R-:W-:Y:S01]  /*0bb0*/  SEL R16, R16, 0x1, P0 ;  /* 0x0000000110107807 */ /* 0x008fe20000000000 */
[----:B-1----:R-:W-:-:S04]  /*0bc0*/  @P1 IMAD.HI.U32 R2, R0, R5, RZ ;  /* 0x0000000500021227 */ /* 0x002fc800078e00ff */
[----:B------:R-:W-:Y:S01]  /*0bd0*/  VIADD R0, R22, 0x7f ;  /* 0x0000007f16007836 */ /* 0x000fe20000000000 */
[----:B--2---:R-:W-:Y:S01]  /*0be0*/  @P1 SHF.R.U32.HI R0, RZ, R7, R2 ;  /* 0x00000007ff001219 */ /* 0x004fe20000011602 */
[CC--:B0-----:R-:W-:Y:S02]  /*0bf0*/  IMAD R3, R16.reuse, R23.reuse, R3 ;  /* 0x0000001710037224 */ /* 0x0c1fe400078e0203 */
[----:B------:R-:W-:Y:S02]  /*0c00*/  IMAD R19, R16, R23, RZ ;  /* 0x0000001710137224 */ /* 0x000fe400078e02ff */
[----:B------:R-:W-:-:S04]  /*0c10*/  IMAD.IADD R3, R3, 0x1, R0 ;  /* 0x0000000103037824 */ /* 0x000fc800078e0200 */
[----:B------:R-:W-:Y:S01]  /*0c20*/  IMAD.IADD R0, R3, 0x1, R10 ;  /* 0x0000000103007824 */ /* 0x000fe200078e020a */
[----:B------:R-:W-:Y:S06]  /*0c30*/  @!P2 BRA `(.L_x_903) ;  /* 0x000000000040a947 */ /* 0x000fec0003800000 */
[C---:B------:R-:W-:Y:S01]  /*0c40*/  ISETP.GT.AND P0, PT, R3.reuse, RZ, PT ;  /* 0x000000ff0300720c */ /* 0x040fe20003f04270 */
[----:B------:R-:W-:-:S12]  /*0c50*/  VIADD R2, R3, 0xffffffff ;  /* 0xffffffff03027836 */ /* 0x000fd80000000000 */
[----:B------:R-:W-:Y:S05]  /*0c60*/  @P0 BRA `(.L_x_904) ;  /* 0x00000000001c0947 */ /* 0x000fea0003800000 */
[----:B------:R-:W-:Y:S01]  /*0c70*/  ISETP.NE.AND P0, PT, R11, 0x1, PT ;  /* 0x000000010b00780c */ /* 0x000fe20003f05270 */
[----:B------:R-:W-:-:S12]  /*0c80*/  IMAD.MOV R3, RZ, RZ, -R3 ;  /* 0x000000ffff037224 */ /* 0x000fd800078e0a03 */
[----:B------:R-:W0:Y:S02]  /*0c90*/  @P0 LDC.64 R4, c[0x0][0x9e8] ;  /* 0x00027a00ff040b82 */ /* 0x000e240000000a00 */
[----:B0-----:R-:W-:-:S05]  /*0ca0*/  @P0 IMAD.HI.U32 R2, R3, R4, RZ ;  /* 0x0000000403020227 */ /* 0x001fca00078e00ff */
[----:B------:R-:W-:-:S04]  /*0cb0*/  @P0 SHF.R.U32.HI R3, RZ, R5, R2 ;  /* 0x00000005ff030219 */ /* 0x000fc80000011602 */
[----:B------:R-:W-:Y:S01]  /*0cc0*/  LOP3.LUT R2, RZ, R3, RZ, 0x33, !PT ;  /* 0x00000003ff027212 */ /* 0x000fe200078e33ff */
[----:B------:R-:W-:Y:S06]  /*0cd0*/  BRA `(.L_x_905) ;  /* 0x0000000000107947 */ /* 0x000fec0003800000 */
.L_x_904:
[----:B------:R-:W-:-:S13]  /*0ce0*/  ISETP.NE.AND P0, PT, R11, 0x1, PT ;  /* 0x000000010b00780c */ /* 0x000fda0003f05270 */
[----:B------:R-:W0:Y:S02]  /*0cf0*/  @P0 LDC.64 R4, c[0x0][0x9e8] ;  /* 0x00027a00ff040b82 */ /* 0x000e240000000a00 */
[----:B0-----:R-:W-:-:S05]  /*0d00*/  @P0 IMAD.HI.U32 R4, R2, R4, RZ ;  /* 0x0000000402040227 */ /* 0x001fca00078e00ff */
[----:B------:R-:W-:-:S07]  /*0d10*/  @P0 SHF.R.U32.HI R2, RZ, R5, R4 ;  /* 0x00000005ff020219 */ /* 0x000fce0000011604 */
.L_x_905:
[----:B------:R-:W-:-:S05]  /*0d20*/  IMAD R3, R2, R11, R11 ;  /* 0x0000000b02037224 */ /* 0x000fca00078e020b */
[----:B------:R-:W-:-:S07]  /*0d30*/  VIMNMX R0, R0, R3, PT ;  /* 0x0000000300007248 */ /* 0x000fce0003fe0100 */
.L_x_903:
[----:B------:R-:W0:Y:S01]  /*0d40*/  @P1 LDC R3, c[0x0][0x44c] ;  /* 0x00011300ff031b82 */ /* 0x000e220000000800 */
[----:B------:R-:W-:Y:S01]  /*0d50*/  VIADD R2, R0, 0x5f ;  /* 0x0000005f00027836 */ /* 0x000fe20000000000 */
[----:B------:R-:W-:Y:S01]  /*0d60*/  ULDC UR4, c[0x0][0x9dc] ;  /* 0x0002770000047ab9 */ /* 0x000fe20000000800 */
[----:B------:R-:W-:Y:S02]  /*0d70*/  IMAD R0, R16, R23, 0x5f ;  /* 0x0000005f10007424 */ /* 0x000fe400078e0217 */
[----:B------:R-:W-:-:S03]  /*0d80*/  IMAD.HI R2, R2, 0x2aaaaaab, RZ ;  /* 0x2aaaaaab02027827 */ /* 0x000fc600078e02ff */
[----:B------:R-:W1:Y:S01]  /*0d90*/  @P1 LDC R7, c[0x0][0x450] ;  /* 0x00011400ff071b82 */ /* 0x000e620000000800 */
[----:B------:R-:W-:Y:S01]  /*0da0*/  IMAD.HI R0, R0, 0x2aaaaaab, RZ ;  /* 0x2aaaaaab00007827 */ /* 0x000fe200078e02ff */
[----:B------:R-:W-:-:S03]  /*0db0*/  SHF.R.U32.HI R5, RZ, 0x1f, R2 ;  /* 0x0000001fff057819 */ /* 0x000fc60000011602 */
[----:B------:R-:W-:Y:S01]  /*0dc0*/  IMAD.MOV.U32 R4, RZ, RZ, R22 ;  /* 0x000000ffff047224 */ /* 0x000fe200078e0016 */
[----:B------:R-:W-:Y:S01]  /*0dd0*/  LEA.HI.SX32 R2, R2, R5, 0x1c ;  /* 0x0000000502027211 */ /* 0x000fe200078fe2ff */
[----:B------:R-:W-:Y:S02]  /*0de0*/  IMAD R23, R16, R23, -R8 ;  /* 0x0000001710177224 */ /* 0x000fe400078e0a08 */
[----:B0-----:R-:W-:Y:S01]  /*0df0*/  @P1 IMAD.HI.U32 R6, R22, R3, RZ ;  /* 0x0000000316061227 */ /* 0x001fe200078e00ff */
[----:B------:R-:W-:-:S04]  /*0e00*/  SHF.R.U32.HI R3, RZ, 0x1f, R0 ;  /* 0x0000001fff037819 */ /* 0x000fc80000011600 */
[----:B------:R-:W-:Y:S02]  /*0e10*/  LEA.HI.SX32 R3, R0, R3, 0x1c ;  /* 0x0000000300037211 */ /* 0x000fe400078fe2ff */
[----:B-1----:R-:W-:Y:S02]  /*0e20*/  @P1 SHF.R.U32.HI R4, RZ, R7, R6 ;  /* 0x00000007ff041219 */ /* 0x002fe40000011606 */
[----:B------:R-:W-:-:S03]  /*0e30*/  VIMNMX R9, R3, R2, PT ;  /* 0x0000000203097248 */ /* 0x000fc60003fe0100 */
[----:B------:R-:W-:-:S04]  /*0e40*/  IMAD.IADD R0, R23, 0x1, R4 ;  /* 0x0000000117007824 */ /* 0x000fc800078e0204 */
[----:B------:R-:W-:Y:S01]  /*0e50*/  VIADD R2, R0, -UR4 ;  /* 0x8000000400027c36 */ /* 0x000fe20008000000 */
[----:B------:R-:W-:Y:S06]  /*0e60*/  @!P2 BRA `(.L_x_906) ;  /* 0x00000000003ca947 */ /* 0x000fec0003800000 */
[----:B------:R-:W-:-:S13]  /*0e70*/  ISETP.GT.AND P0, PT, R0, -0x1, PT ;  /* 0xffffffff0000780c */ /* 0x000fda0003f04270 */
[----:B------:R-:W-:Y:S05]  /*0e80*/  @P0 BRA `(.L_x_907) ;  /* 0x00000000001c0947 */ /* 0x000fea0003800000 */
[----:B------:R-:W-:Y:S02]  /*0e90*/  ISETP.NE.AND P0, PT, R11, 0x1, PT ;  /* 0x000000010b00780c */ /* 0x000fe40003f05270 */
[----:B------:R-:W-:-:S11]  /*0ea0*/  LOP3.LUT R3, RZ, R0, RZ, 0x33, !PT ;  /* 0x00000000ff037212 */ /* 0x000fd600078e33ff */
[----:B------:R-:W0:Y:S02]  /*0eb0*/  @P0 LDC.64 R4, c[0x0][0x9e8] ;  /* 0x00027a00ff040b82 */ /* 0x000e240000000a00 */
[----:B0-----:R-:W-:-:S05]  /*0ec0*/  @P0 IMAD.HI.U32 R0, R3, R4, RZ ;  /* 0x0000000403000227 */ /* 0x001fca00078e00ff */
[----:B------:R-:W-:-:S04]  /*0ed0*/  @P0 SHF.R.U32.HI R3, RZ, R5, R0 ;  /* 0x00000005ff030219 */ /* 0x000fc80000011600 */
[----:B------:R-:W-:Y:S01]  /*0ee0*/  LOP3.LUT R0, RZ, R3, RZ, 0x33, !PT ;  /* 0x00000003ff007212 */ /* 0x000fe200078e33ff */
[----:B------:R-:W-:Y:S06]  /*0ef0*/  BRA `(.L_x_908) ;  /* 0x0000000000107947 */ /* 0x000fec0003800000 */
.L_x_907:
[----:B------:R-:W-:-:S13]  /*0f00*/  ISETP.NE.AND P0, PT, R11, 0x1, PT ;  /* 0x000000010b00780c */ /* 0x000fda0003f05270 */
[----:B------:R-:W0:Y:S02]  /*0f10*/  @P0 LDC.64 R4, c[0x0][0x9e8] ;  /* 0x00027a00ff040b82 */ /* 0x000e240000000a00 */
[----:B0-----:R-:W-:-:S05]  /*0f20*/  @P0 IMAD.HI.U32 R4, R0, R4, RZ ;  /* 0x0000000400040227 */ /* 0x001fca00078e00ff */
[----:B------:R-:W-:-:S07]  /*0f30*/  @P0 SHF.R.U32.HI R0, RZ, R5, R4 ;  /* 0x00000005ff000219 */ /* 0x000fce0000011604 */
.L_x_908:
[----:B------:R-:W-:-:S05]  /*0f40*/  IMAD R3, R0, R11, RZ ;  /* 0x0000000b00037224 */ /* 0x000fca00078e02ff */
[----:B------:R-:W-:-:S07]  /*0f50*/  VIMNMX R2, R2, R3, !PT ;  /* 0x0000000302027248 */ /* 0x000fce0007fe0100 */
.L_x_906:
[----:B------:R-:W-:Y:S01]  /*0f60*/  SHF.R.U32.HI R0, RZ, 0x10, R17 ;  /* 0x00000010ff007819 */ /* 0x000fe20000011611 */
[----:B------:R-:W-:Y:S01]  /*0f70*/  IMAD.HI R2, R2, 0x2aaaaaab, RZ ;  /* 0x2aaaaaab02027827 */ /* 0x000fe200078e02ff */
[----:B------:R-:W-:Y:S02]  /*0f80*/  LOP3.LUT R17, R17, 0xffff, RZ, 0xc0, !PT ;  /* 0x0000ffff11117812 */ /* 0x000fe400078ec0ff */
[----:B------:R-:W-:Y:S01]  /*0f90*/  ISETP.NE.AND P0, PT, R0, RZ, PT ;  /* 0x000000ff0000720c */ /* 0x000fe20003f05270 */
[----:B------:R-:W-:Y:S01]  /*0fa0*/  IMAD.MOV.U32 R72, RZ, RZ, RZ ;  /* 0x000000ffff487224 */ /* 0x000fe200078e00ff */
[----:B------:R-:W-:-:S04]  /*0fb0*/  SHF.R.U32.HI R3, RZ, 0x1f, R2 ;  /* 0x0000001fff037819 */ /* 0x000fc80000011602 */
[----:B------:R-:W-:-:S04]  /*0fc0*/  LEA.HI.SX32 R3, R2, R3, 0x1c ;  /* 0x0000000302037211 */ /* 0x000fc800078fe2ff */
[----:B------:R-:W-:-:S03]  /*0fd0*/  VIMNMX R8, RZ, R3, !PT ;  /* 0x00000003ff087248 */ /* 0x000fc60007fe0100 */
[----:B------:R-:W0:Y:S01]  /*0fe0*/  @!P0 LDC R0, c[0x0][0x9f0] ;  /* 0x00027c00ff008b82 */ /* 0x000e220000000800 */
[----:B------:R-:W-:-:S13]  /*0ff0*/  ISETP.GT.AND P1, PT, R9, R8, PT ;  /* 0x000000080900720c */ /* 0x000fda0003f24270 */
[----:B------:R-:W-:Y:S05]  /*1000*/  @!P1 BRA `(.L_x_909) ;  /* 0x0000000000709947 */ /* 0x000fea0003800000 */
[-C--:B0-----:R-:W-:Y:S02]  /*1010*/  IABS R6, R0.reuse ;  /* 0x0000000000067213 */ /* 0x081fe40000000000 */
[----:B------:R-:W-:Y:S02]  /*1020*/  IADD3 R2, R0, -0x1, R9 ;  /* 0xffffffff00027810 */ /* 0x000fe40007ffe009 */
[----:B------:R-:W0:Y:S03]  /*1030*/  I2F.RP R4, R6 ;  /* 0x0000000600047306 */ /* 0x000e260000209400 */
[----:B------:R-:W-:Y:S01]  /*1040*/  IMAD.IADD R5, R2, 0x1, -R8 ;  /* 0x0000000102057824 */ /* 0x000fe200078e0a08 */
[----:B------:R-:W-:-:S04]  /*1050*/  IABS R2, R0 ;  /* 0x0000000000027213 */ /* 0x000fc80000000000 */
[----:B------:R-:W-:Y:S02]  /*1060*/  IABS R10, R5 ;  /* 0x00000005000a7213 */ /* 0x000fe40000000000 */
[----:B------:R-:W-:-:S04]  /*1070*/  LOP3.LUT R5, R5, R0, RZ, 0x3c, !PT ;  /* 0x0000000005057212 */ /* 0x000fc800078e3cff */
[----:B------:R-:W-:Y:S01]  /*1080*/  ISETP.GE.AND P2, PT, R5, RZ, PT ;  /* 0x000000ff0500720c */ /* 0x000fe20003f46270 */
[----:B0-----:R-:W0:Y:S02]  /*1090*/  MUFU.RCP R4, R4 ;  /* 0x0000000400047308 */ /* 0x001e240000001000 */
[----:B0-----:R-:W-:Y:S02]  /*10a0*/  VIADD R3, R4, 0xffffffe ;  /* 0x0ffffffe04037836 */ /* 0x001fe40000000000 */
[----:B------:R-:W-:Y:S02]  /*10b0*/  IMAD.MOV R4, RZ, RZ, -R2 ;  /* 0x000000ffff047224 */ /* 0x000fe400078e0a02 */
[----:B------:R-:W-:Y:S02]  /*10c0*/  IMAD.MOV.U32 R2, RZ, RZ, RZ ;  /* 0x000000ffff027224 */ /* 0x000fe400078e00ff */
[----:B------:R-:W0:Y:S02]  /*10d0*/  F2I.FTZ.U32.TRUNC.NTZ R3, R3 ;  /* 0x0000000300037305 */ /* 0x000e24000021f000 */
[----:B0-----:R-:W-:-:S04]  /*10e0*/  IMAD.MOV R7, RZ, RZ, -R3 ;  /* 0x000000ffff077224 */ /* 0x001fc800078e0a03 */
[----:B------:R-:W-:-:S04]  /*10f0*/  IMAD R7, R7, R6, RZ ;  /* 0x0000000607077224 */ /* 0x000fc800078e02ff */
[----:B------:R-:W-:-:S04]  /*1100*/  IMAD.HI.U32 R2, R3, R7, R2 ;  /* 0x0000000703027227 */ /* 0x000fc800078e0002 */
[----:B------:R-:W-:-:S04]  /*1110*/  IMAD.MOV.U32 R3, RZ, RZ, R10 ;  /* 0x000000ffff037224 */ /* 0x000fc800078e000a */
        /* <DEDUP_REMOVED lines=11> */
.L_x_909:
[-C--:B------:R-:W-:Y:S01]  /*11d0*/  IMAD R17, R17, R72.reuse, R8 ;  /* 0x0000004811117224 */ /* 0x080fe200078e0208 */
[----:B------:R-:W-:Y:S01]  /*11e0*/  PLOP3.LUT P0, PT, PT, PT, PT, 0x80, 0x0 ;  /* 0x000000000000781c */ /* 0x000fe20003f0f070 */
[----:B0-----:R-:W-:Y:S01]  /*11f0*/  IMAD.MOV.U32 R0, RZ, RZ, RZ ;  /* 0x000000ffff007224 */ /* 0x001fe200078e00ff */
[----:B------:R-:W-:Y:S01]  /*1200*/  CS2R R86, SRZ ;  /* 0x0000000000567805 */ /* 0x000fe2000001ff00 */
[----:B------:R-:W-:Y:S01]  /*1210*/  IMAD.MOV.U32 R4, RZ, RZ, RZ ;  /* 0x000000ffff047224 */ /* 0x000fe200078e00ff */
[----:B------:R-:W-:Y:S02]  /*1220*/  VIADDMNMX R72, R17, R72, R9, PT ;  /* 0x0000004811487246 */ /* 0x000fe40003800109 */
[----:B------:R-:W-:Y:S02]  /*1230*/  CS2R R84, SRZ ;  /* 0x0000000000547805 */ /* 0x000fe4000001ff00 */
[----:B------:R-:W-:Y:S02]  /*1240*/  CS2R R82, SRZ ;  /* 0x0000000000527805 */ /* 0x000fe4000001ff00 */
[----:B------:R-:W-:-:S02]  /*1250*/  CS2R R80, SRZ ;  /* 0x0000000000507805 */ /* 0x000fc4000001ff00 */
[----:B------:R-:W-:Y:S02]  /*1260*/  ISETP.GT.AND P1, PT, R72, R17, PT ;  /* 0x000000114800720c */ /* 0x000fe40003f24270 */
        /* <DEDUP_REMOVED lines=33> */
[----:B------:R-:W-:-:S05]  /*1480*/  SHF.R.S32.HI R76, RZ, 0x7, R75 ;  /* 0x00000007ff4c7819 */ /* 0x000fca000001144b */
        /* <DEDUP_REMOVED lines=29> */
.L_x_911:
[----:B------:R-:W2:Y:S01]  /*1660*/  LDL.LU R20, [R1+0x14] ;  /* 0x0000140001147983 */ /* 0x000ea20000300800 */
[----:B------:R-:W-:-:S04]  /*1670*/  SHF.L.U32 R2, RZ, 0x1f, RZ ;  /* 0x0000001fff027819 */ /* 0x000fc800000006ff */
[----:B------:R-:W0:Y:S01]  /*1680*/  SYNCS.PHASECHK.TRANS64.TRYWAIT P1, [UR56+0x2a800], R2 ;  /* 0x02a80002ff0075a7 */ /* 0x000e220008020178 */
[----:B--2---:R-:W-:-:S04]  /*1690*/  LOP3.LUT R0, R20, 0x1, RZ, 0xfc, !PT ;  /* 0x0000000114007812 */ /* 0x004fc800078efcff */
[----:B------:R-:W-:Y:S01]  /*16a0*/  ISETP.NE.AND P0, PT, R0, 0x3, PT ;  /* 0x000000030000780c */ /* 0x000fe20003f05270 */
[----:B0-----:R-:W-:-:S12]  /*16b0*/  @!P1 BRA `(.L_x_912) ;  /* 0x0000010c00549947 */ /* 0x001fd80003800000 */
.L_x_1075:
[----:B------:R-:W-:Y:S05]  /*16c0*/  @!P0 BRA `(.L_x_913) ;  /* 0x0000000000048947 */ /* 0x000fea0003800000 */
[----:B------:R-:W-:Y:S01]  /*16d0*/  BPT.TRAP 0x1 ;  /* 0x000000040000795c */ /* 0x000fe20000300000 */
.L_x_913:
[----:B------:R1:W2:Y:S01]  /*16e0*/  SYNCS.PHASECHK.TRANS64.TRYWAIT P2, [UR56+0x2a830], R2 ;  /* 0x02a83002ff0075a7 */ /* 0x0002a20008040178 */
[----:B------:R-:W-:Y:S05]  /*16f0*/  @!P0 BRA `(.L_x_914) ;  /* 0x0000000000048947 */ /* 0x000fea0003800000 */
[----:B------:R-:W-:Y:S01]  /*1700*/  BPT.TRAP 0x1 ;  /* 0x000000040000795c */ /* 0x000fe20000300000 */
.L_x_914:
[----:B------:R-:W3:Y:S01]  /*1710*/  S2R R0, SR_TID.X ;  /* 0x0000000000007919 */ /* 0x000ee20000002100 */
[----:B------:R-:W-:-:S05]  /*1720*/  IMAD.U32 R6, RZ, RZ, UR36 ;  /* 0x00000024ff067e24 */ /* 0x000fca000f8e00ff */
[----:B------:R-:W-:Y:S02]  /*1730*/  LOP3.LUT R6, R6, 0x10000, RZ, 0xfc, !PT ;  /* 0x0001000006067812 */ /* 0x000fe400078efcff */
[----:B---3--:R-:W-:-:S04]  /*1740*/  LOP3.LUT R0, R0, 0x7f, RZ, 0xc0, !PT ;  /* 0x0000007f00007812 */ /* 0x008fc800078ec0ff */
[----:B------:R-:W-:Y:S01]  /*1750*/  ISETP.NE.AND P1, PT, R0, RZ, PT ;  /* 0x000000ff0000720c */ /* 0x000fe20003f25270 */
[----:B--2---:R-:W-:-:S12]  /*1760*/  @P2 BRA `(.L_x_915) ;  /* 0x0000000000082947 */ /* 0x004fd80003800000 */
[----:B------:R-:W2:Y:S02]  /*1770*/  SYNCS.PHASECHK.TRANS64.TRYWAIT P2, [UR56+0x2a830], R2 ;  /* 0x02a83002ff0075a7 */ /* 0x000ea40008040178 */
[----:B--2---:R-:W-:Y:S05]  /*1780*/  @!P2 BRA `(.L_x_916) ;  /* 0x0000010c0038a947 */ /* 0x004fea0003800000 */
.L_x_915:
[----:B------:R-:W-:Y:S05]  /*1790*/  WARPSYNC.ALL ;  /* 0x0000000000007948 */ /* 0x000fea0003800000 */
[----:B------:R-:W-:Y:S01]  /*17a0*/  IMAD.MOV.U32 R7, RZ, RZ, 0x40000040 ;  /* 0x40000040ff077424 */ /* 0x000fe200078e00ff */
[----:B------:R-:W-:Y:S01]  /*17b0*/  UIADD3 UR4, UR56, 0x18400, URZ ;  /* 0x0001840038047890 */ /* 0x000fe2000fffe03f */
[----:B------:R-:W-:Y:S01]  /*17c0*/  R2UR UR8, R6 ;  /* 0x00000000060872ca */ /* 0x000fe200000e0000 */
[----:B------:R-:W-:Y:S02]  /*17d0*/  WARPGROUP.ARRIVE ;  /* 0x00000000000079c5 */ /* 0x000fe40000000000 */
[----:B------:R-:W-:Y:S01]  /*17e0*/  R2UR UR9, R7 ;  /* 0x00000000070972ca */ /* 0x000fe200000e0000 */
[----:B------:R-:W-:Y:S01]  /*17f0*/  USHF.R.U32.HI UR4, URZ, 0x4, UR4 ;  /* 0x000000043f047899 */ /* 0x000fe20008011604 */
[----:B------:R-:W2:Y:S01]  /*1800*/  LDC R160, c[0x0][0x448] ;  /* 0x00011200ffa07b82 */ /* 0x000ea20000000800 */
[----:B------:R-:W-:Y:S01]  /*1810*/  UMOV UR11, 0x40000040 ;  /* 0x40000040000b7882 */ /* 0x000fe20000000000 */
[----:B------:R-:W-:Y:S01]  /*1820*/  UMOV UR13, 0x40000040 ;  /* 0x40000040000d7882 */ /* 0x000fe20000000000 */
[----:B------:R-:W-:Y:S01]  /*1830*/  ULOP3.LUT UR4, UR4, 0x3fff, URZ, 0xc0, !UPT ;  /* 0x00003fff04047892 */ /* 0x000fe2000f8ec03f */
[----:B------:R-:W-:Y:S01]  /*1840*/  LOP3.LUT R0, R75, 0xffffff80, RZ, 0xc0, !PT ;  /* 0xffffff804b007812 */ /* 0x000fe200078ec0ff */
[----:B------:R-:W-:Y:S01]  /*1850*/  UMOV UR15, 0x40000040 ;  /* 0x40000040000f7882 */ /* 0x000fe20000000000 */
[----:B------:R-:W-:Y:S01]  /*1860*/  UMOV UR17, 0x40000040 ;  /* 0x4000004000117882 */ /* 0x000fe20000000000 */
[----:B------:R-:W-:Y:S01]  /*1870*/  ULOP3.LUT UR57, UR4, 0x10000, URZ, 0xfc, !UPT ;  /* 0x0001000004397892 */ /* 0x000fe2000f8efc3f */
[----:B------:R-:W-:Y:S01]  /*1880*/  LEA.HI R74, R74, R73, RZ, 0x2 ;  /* 0x000000494a4a7211 */ /* 0x000fe200078f10ff */
[----:B------:R-:W-:Y:S01]  /*1890*/  UMOV UR19, 0x40000040 ;  /* 0x4000004000137882 */ /* 0x000fe20000000000 */
[----:B------:R-:W-:Y:S01]  /*18a0*/  R2UR UR4, R6 ;  /* 0x00000000060472ca */ /* 0x000fe200000e0000 */
[----:B------:R-:W-:Y:S01]  /*18b0*/  UIADD3 UR14, UR57, 0x4, URZ ;  /* 0x00000004390e7890 */ /* 0x000fe2000fffe03f */
[----:B------:R-:W-:Y:S01]  /*18c0*/  IMAD.IADD R10, R73, 0x1, -R0 ;  /* 0x00000001490a7824 */ /* 0x000fe200078e0a00 */
[----:B------:R-:W-:Y:S01]  /*18d0*/  UIADD3 UR18, UR57, 0x6, URZ ;  /* 0x0000000639127890 */ /* 0x000fe2000fffe03f */
[----:B------:R-:W-:Y:S01]  /*18e0*/  LOP3.LUT R74, R74, 0xfffffffc, RZ, 0xc0, !PT ;  /* 0xfffffffc4a4a7812 */ /* 0x000fe200078ec0ff */
[----:B------:R-:W-:Y:S01]  /*18f0*/  UMOV UR10, UR57 ;  /* 0x00000039000a7c82 */ /* 0x000fe20008000000 */
[----:B------:R-:W-:Y:S01]  /*1900*/  UIADD3 UR22, UR57, 0x300, URZ ;  /* 0x0000030039167890 */ /* 0x000fe2000fffe03f */
[----:B------:R-:W-:Y:S01]  /*1910*/  HGMMA.64x96x16.F32 R24, gdesc[UR8], RZ, !UPT, gsb0 ;  /* 0x01600000081879f0 */ /* 0x000fe2000c0008ff */
[----:B------:R-:W-:Y:S01]  /*1920*/  UIADD3 UR10, UR57, 0x2, URZ ;  /* 0x00000002390a7890 */ /* 0x000fe2000fffe03f */
[----:B0-----:R-:W-:Y:S01]  /*1930*/  SHF.R.S32.HI R3, RZ, 0x1f, R10 ;  /* 0x0000001fff037819 */ /* 0x001fe2000001140a */
[----:B------:R-:W-:Y:S01]  /*1940*/  UMOV UR9, 0x40000040 ;  /* 0x4000004000097882 */ /* 0x000fe20000000000 */
[----:B------:R-:W-:Y:S01]  /*1950*/  UMOV UR11, 0x40000040 ;  /* 0x40000040000b7882 */ /* 0x000fe20000000000 */
[----:B------:R-:W-:Y:S01]  /*1960*/  UMOV UR21, 0x40000040 ;  /* 0x4000004000157882 */ /* 0x000fe20000000000 */
[----:B------:R-:W-:Y:S01]  /*1970*/  UIADD3 UR8, UR4, 0x2, URZ ;  /* 0x0000000204087890 */ /* 0x000fe2000fffe03f */
[----:B--2---:R-:W-:Y:S01]  /*1980*/  ISETP.NE.AND P2, PT, R160, 0x1, PT ;  /* 0x00000001a000780c */ /* 0x004fe20003f45270 */
[----:B------:R-:W-:Y:S01]  /*1990*/  UIADD3 UR12, UR4, 0x4, URZ ;  /* 0x00000004040c7890 */ /* 0x000fe2000fffe03f */
[CC--:B-1----:R-:W-:Y:S01]  /*19a0*/  LEA.HI R2, R3.reuse, R10.reuse, RZ, 0x2 ;  /* 0x0000000a03027211 */ /* 0x0c2fe200078f10ff */
[----:B------:R-:W-:Y:S01]  /*19b0*/  UIADD3 UR16, UR4, 0x6, URZ ;  /* 0x0000000604107890 */ /* 0x000fe2000fffe03f */
[----:B------:R-:W-:Y:S01]  /*19c0*/  LEA.HI R3, R3, R10, RZ, 0x5 ;  /* 0x0000000a03037211 */ /* 0x000fe200078f28ff */
[----:B------:R-:W-:Y:S01]  /*19d0*/  UIADD3 UR20, UR4, 0x400, URZ ;  /* 0x0000040004147890 */ /* 0x000fe2000fffe03f */
[--C-:B------:R-:W-:Y:S01]  /*19e0*/  SHF.R.S32.HI R0, RZ, 0x2, R2.reuse ;  /* 0x00000002ff007819 */ /* 0x100fe20000011402 */
[----:B------:R-:W-:Y:S01]  /*19f0*/  UMOV UR23, 0x40000040 ;  /* 0x4000004000177882 */ /* 0x000fe20000000000 */
[----:B------:R-:W-:Y:S01]  /*1a00*/  UIADD3 UR24, UR4, 0x402, URZ ;  /* 0x0000040204187890 */ /* 0x000fe2000fffe03f */
[----:B------:R-:W-:Y:S01]  /*1a10*/  SHF.R.S32.HI R5, RZ, 0x1f, R2 ;  /* 0x0000001fff057819 */ /* 0x000fe20000011402 */
[----:B------:R-:W-:Y:S01]  /*1a20*/  UIADD3 UR26, UR57, 0x302, URZ ;  /* 0x00000302391a7890 */ /* 0x000fe2000fffe03f */
[----:B------:R-:W-:Y:S01]  /*1a30*/  SHF.R.S32.HI R3, RZ, 0x5, R3 ;  /* 0x00000005ff037819 */ /* 0x000fe20000011403 */
[----:B------:R-:W-:Y:S01]  /*1a40*/  UMOV UR25, 0x40000040 ;  /* 0x4000004000197882 */ /* 0x000fe20000000000 */
[----:B------:R-:W-:Y:S01]  /*1a50*/  UMOV UR27, 0x40000040 ;  /* 0x40000040001b7882 */ /* 0x000fe20000000000 */
[----:B------:R-:W-:Y:S01]  /*1a60*/  UIADD3 UR28, UR4, 0x404, URZ ;  /* 0x00000404041c7890 */ /* 0x000fe2000fffe03f */
[----:B------:R-:W0:Y:S01]  /*1a70*/  @P2 LDC R12, c[0x0][0x44c] ;  /* 0x00011300ff0c2b82 */ /* 0x000e220000000800 */
[----:B------:R-:W-:Y:S01]  /*1a80*/  UIADD3 UR30, UR57, 0x304, URZ ;  /* 0x00000304391e7890 */ /* 0x000fe2000fffe03f */
[----:B------:R-:W-:Y:S01]  /*1a90*/  IMAD.IADD R74, R73, 0x1, -R74 ;  /* 0x00000001494a7824 */ /* 0x000fe200078e0a4a */
[----:B------:R-:W-:Y:S01]  /*1aa0*/  UMOV UR29, 0x40000040 ;  /* 0x40000040001d7882 */ /* 0x000fe20000000000 */
[----:B------:R-:W-:Y:S01]  /*1ab0*/  UMOV UR31, 0x40000040 ;  /* 0x40000040001f7882 */ /* 0x000fe20000000000 */
[----:B------:R-:W-:Y:S01]  /*1ac0*/  UIADD3 UR32, UR4, 0x406, URZ ;  /* 0x0000040604207890 */ /* 0x000fe2000fffe03f */
[----:B------:R-:W-:Y:S01]  /*1ad0*/  LEA.HI R4, R76, R76, RZ, 0x1 ;  /* 0x0000004c4c047211 */ /* 0x000fe200078f08ff */
[----:B------:R-:W-:Y:S01]  /*1ae0*/  UIADD3 UR34, UR57, 0x306, URZ ;  /* 0x0000030639227890 */ /* 0x000fe2000fffe03f */
[----:B------:R-:W-:Y:S01]  /*1af0*/  LEA.HI R5, R5, R0, RZ, 0x3 ;  /* 0x0000000005057211 */ /* 0x000fe200078f18ff */
[----:B------:R-:W-:Y:S01]  /*1b00*/  UMOV UR33, 0x40000040 ;  /* 0x4000004000217882 */ /* 0x000fe20000000000 */
[----:B------:R-:W-:Y:S01]  /*1b10*/  UMOV UR35, 0x40000040 ;  /* 0x4000004000237882 */ /* 0x000fe20000000000 */
[----:B------:R-:W-:Y:S01]  /*1b20*/  UIADD3 UR36, UR4, 0x800, URZ ;  /* 0x0000080004247890 */ /* 0x000fe2000fffe03f */
[----:B------:R-:W1:Y:S01]  /*1b30*/  @P2 LDC R11, c[0x0][0x450] ;  /* 0x00011400ff0b2b82 */ /* 0x000e620000000800 */
[----:B------:R-:W-:Y:S01]  /*1b40*/  UIADD3 UR38, UR57, 0x600, URZ ;  /* 0x0000060039267890 */ /* 0x000fe2000fffe03f */
[----:B------:R-:W-:Y:S01]  /*1b50*/  LOP3.LUT R9, R4, 0x3fffffe, RZ, 0xc0, !PT ;  /* 0x03fffffe04097812 */ /* 0x000fe200078ec0ff */
[----:B------:R-:W-:Y:S01]  /*1b60*/  UMOV UR37, 0x40000040 ;  /* 0x4000004000257882 */ /* 0x000fe20000000000 */
[----:B------:R-:W-:Y:S01]  /*1b70*/  UMOV UR39, 0x40000040 ;  /* 0x4000004000277882 */ /* 0x000fe20000000000 */
[----:B------:R-:W-:Y:S01]  /*1b80*/  UIADD3 UR40, UR4, 0x802, URZ ;  /* 0x0000080204287890 */ /* 0x000fe2000fffe03f */
[----:B------:R-:W-:Y:S01]  /*1b90*/  IMAD R8, R3, 0x10, R22 ;  /* 0x0000001003087824 */ /* 0x000fe200078e0216 */
[----:B------:R-:W-:Y:S01]  /*1ba0*/  UIADD3 UR42, UR57, 0x602, URZ ;  /* 0x00000602392a7890 */ /* 0x000fe2000fffe03f */
[----:B------:R-:W-:Y:S01]  /*1bb0*/  LEA.HI R4, R74, R74, RZ, 0x1 ;  /* 0x0000004a4a047211 */ /* 0x000fe200078f08ff */
[----:B------:R-:W-:Y:S01]  /*1bc0*/  UMOV UR41, 0x40000040 ;  /* 0x4000004000297882 */ /* 0x000fe20000000000 */
[----:B------:R-:W-:Y:S01]  /*1bd0*/  UMOV UR43, 0x40000040 ;  /* 0x40000040002b7882 */ /* 0x000fe20000000000 */
[----:B------:R-:W-:Y:S01]  /*1be0*/  UIADD3 UR44, UR4, 0x804, URZ ;  /* 0x00000804042c7890 */ /* 0x000fe2000fffe03f */
[----:B------:R-:W-:Y:S01]  /*1bf0*/  LOP3.LUT R5, R5, 0xfffffff8, RZ, 0xc0, !PT ;  /* 0xfffffff805057812 */ /* 0x000fe200078ec0ff */
[----:B------:R-:W-:Y:S01]  /*1c00*/  UIADD3 UR46, UR57, 0x604, URZ ;  /* 0x00000604392e7890 */ /* 0x000fe2000fffe03f */
[----:B------:R-:W-:Y:S01]  /*1c10*/  LOP3.LUT R3, R4, 0x1ffffffe, RZ, 0xc0, !PT ;  /* 0x1ffffffe04037812 */ /* 0x000fe200078ec0ff */
[----:B------:R-:W-:Y:S01]  /*1c20*/  UMOV UR45, 0x40000040 ;  /* 0x40000040002d7882 */ /* 0x000fe20000000000 */
[----:B------:R-:W-:Y:S01]  /*1c30*/  UMOV UR47, 0x40000040 ;  /* 0x40000040002f7882 */ /* 0x000fe20000000000 */
[----:B------:R-:W-:Y:S01]  /*1c40*/  UIADD3 UR48, UR4, 0x806, URZ ;  /* 0x0000080604307890 */ /* 0x000fe2000fffe03f */
[----:B------:R-:W-:Y:S01]  /*1c50*/  IADD3 R8, R8, R0, -R5 ;  /* 0x0000000008087210 */ /* 0x000fe20007ffe805 */
[----:B------:R-:W-:Y:S01]  /*1c60*/  UIADD3 UR50, UR57, 0x606, URZ ;  /* 0x0000060639327890 */ /* 0x000fe2000fffe03f */
[----:B------:R-:W-:Y:S01]  /*1c70*/  IMAD.IADD R9, R76, 0x1, -R9 ;  /* 0x000000014c097824 */ /* 0x000fe200078e0a09 */
[----:B------:R-:W-:Y:S01]  /*1c80*/  UMOV UR49, 0x40000040 ;  /* 0x4000004000317882 */ /* 0x000fe20000000000 */
[----:B------:R-:W-:Y:S01]  /*1c90*/  UMOV UR51, 0x40000040 ;  /* 0x4000004000337882 */ /* 0x000fe20000000000 */
[----:B------:R-:W-:Y:S01]  /*1ca0*/  IMAD.IADD R3, R74, 0x1, -R3 ;  /* 0x000000014a037824 */ /* 0x000fe200078e0a03 */
[----:B------:R-:W-:Y:S01]  /*1cb0*/  ULDC UR59, c[0x0][0x288] ;  /* 0x0000a200003b7ab9 */ /* 0x000fe20000000800 */
[----:B------:R-:W-:Y:S01]  /*1cc0*/  IMAD R8, R9, 0x40, R8 ;  /* 0x0000004009087824 */ /* 0x000fe200078e0208 */
[----:B------:R-:W2:Y:S01]  /*1cd0*/  LDC.64 R74, c[0x0][0x9e0] ;  /* 0x00027800ff4a7b82 */ /* 0x000ea20000000a00 */
[----:B------:R-:W-:Y:S01]  /*1ce0*/  IMAD.MOV.U32 R5, RZ, RZ, -0x60 ;  /* 0xffffffa0ff057424 */ /* 0x000fe200078e00ff */
[----:B------:R-:W-:Y:S01]  /*1cf0*/  ULDC UR4, c[0x0][0x9dc] ;  /* 0x0002770000047ab9 */ /* 0x000fe20000000800 */
[----:B------:R-:W-:Y:S01]  /*1d00*/  IMAD R9, R3, 0x8, R8 ;  /* 0x0000000803097824 */ /* 0x000fe200078e0208 */
[----:B------:R-:W-:Y:S01]  /*1d10*/  ULOP3.LUT UR5, URZ, UR4, URZ, 0x33, !UPT ;  /* 0x000000043f057292 */ /* 0x000fe2000f8e333f */
[----:B------:R-:W-:-:S02]  /*1d20*/  IMAD.U32 R3, RZ, RZ, UR56 ;  /* 0x00000038ff037e24 */ /* 0x000fc4000f8e00ff */
[----:B0-----:R-:W-:-:S04]  /*1d30*/  @P2 IMAD.HI.U32 R0, R9, R12, RZ ;  /* 0x0000000c09002227 */ /* 0x001fc800078e00ff */
[----:B------:R-:W-:Y:S01]  /*1d40*/  IMAD.MOV.U32 R4, RZ, RZ, R9 ;  /* 0x000000ffff047224 */ /* 0x000fe200078e0009 */
[----:B-1----:R-:W-:Y:S01]  /*1d50*/  @P2 SHF.R.U32.HI R4, RZ, R11, R0 ;  /* 0x0000000bff042219 */ /* 0x002fe20000011600 */
[----:B------:R-:W-:Y:S01]  /*1d60*/  @!P1 VIADD R0, R3, 0x2a840 ;  /* 0x0002a84003009836 */ /* 0x000fe20000000000 */
[----:B------:R-:W-:Y:S01]  /*1d70*/  LOP3.LUT R3, R2, 0x7ffffffc, RZ, 0xc0, !PT ;  /* 0x7ffffffc02037812 */ /* 0x000fe200078ec0ff */
[----:B------:R-:W-:Y:S02]  /*1d80*/  IMAD R5, R72, R5, 0x61 ;  /* 0x0000006148057424 */ /* 0x000fe400078e0205 */
[----:B------:R-:W0:Y:S01]  /*1d90*/  SHFL.IDX PT, R8, R4, RZ, 0x1c1f ;  /* 0x001c1fff04087589 */ /* 0x000e2200000e0000 */
[----:B------:R-:W-:Y:S01]  /*1da0*/  @!P1 PRMT R0, RZ, 0x654, R0 ;  /* 0x00000654ff009816 */ /* 0x000fe20000000000 */
[----:B------:R-:W-:Y:S02]  /*1db0*/  IMAD.IADD R10, R10, 0x1, -R3 ;  /* 0x000000010a0a7824 */ /* 0x000fe400078e0a03 */
[----:B------:R-:W-:-:S02]  /*1dc0*/  IMAD.U32 R12, RZ, RZ, UR5 ;  /* 0x00000005ff0c7e24 */ /* 0x000fc4000f8e00ff */
[----:B------:R-:W-:Y:S01]  /*1dd0*/  IMAD R2, R10, -0x2, R5 ;  /* 0xfffffffe0a027824 */ /* 0x000fe200078e0205 */
[----:B--2---:R-:W-:Y:S01]  /*1de0*/  ISETP.GE.AND P2, PT, R75, 0x1, PT ;  /* 0x000000014b00780c */ /* 0x004fe20003f46270 */
[----:B------:R-:W-:Y:S02]  /*1df0*/  VIADD R5, R5, 0xffffffff ;  /* 0xffffffff05057836 */ /* 0x000fe40000000000 */
[C---:B------:R-:W-:Y:S01]  /*1e00*/  VIADD R20, R2.reuse, 0xffffffff ;  /* 0xffffffff02147836 */ /* 0x040fe20000000000 */
[----:B------:R-:W-:Y:S02]  /*1e10*/  IADD3 R11, R2, -UR59, R19 ;  /* 0x8000003b020b7c10 */ /* 0x000fe4000fffe013 */
[----:B------:R-:W-:-:S03]  /*1e20*/  P2R R161, PR, RZ, 0x4 ;  /* 0x00000004ffa17803 */ /* 0x000fc60000000000 */
[C---:B------:R-:W-:Y:S02]  /*1e30*/  IMAD.IADD R14, R11.reuse, 0x1, R74 ;  /* 0x000000010b0e7824 */ /* 0x040fe400078e024a */
[----:B------:R-:W-:-:S04]  /*1e40*/  VIADD R15, R11, UR5 ;  /* 0x000000050b0f7c36 */ /* 0x000fc80008000000 */
[----:B0-----:R-:W-:Y:S01]  /*1e50*/  IMAD.IADD R2, R15, 0x1, R8 ;  /* 0x000000010f027824 */ /* 0x001fe200078e0208 */
[----:B------:R-:W-:Y:S02]  /*1e60*/  WARPGROUP.DEPBAR.LE gsb0, 0x0 ;  /* 0x00008000000079c5 */ /* 0x000fe40000010000 */
[----:B------:R-:W-:-:S06]  /*1e70*/  WARPGROUP.ARRIVE ;  /* 0x00000000000079c5 */ /* 0x000fcc0000000000 */
[----:B------:R-:W-:Y:S03]  /*1e80*/  HGMMA.64x96x16.F32 R24, gdesc[UR8], R24, gsb0 ;  /* 0x01600000081879f0 */ /* 0x000fe60008000818 */
        /* <DEDUP_REMOVED lines=31> */
[----:B------:R0:W-:Y:S02]  /*2080*/  @!P1 SYNCS.ARRIVE.TRANS64.RED.A1T0 RZ, [R0+URZ], RZ ;  /* 0x000000ff00ff99a7 */ /* 0x0001e4000810043f */
[----:B0-----:R-:W-:-:S04]  /*2090*/  IMAD R0, R72, -0x60, R19 ;  /* 0xffffffa048007824 */ /* 0x001fc800078e0213 */
[----:B------:R-:W-:-:S04]  /*20a0*/  VIADD R3, R0, 0x60 ;  /* 0x0000006000037836 */ /* 0x000fc80000000000 */
[----:B------:R-:W-:-:S05]  /*20b0*/  IMAD R13, R10, -0x2, R3 ;  /* 0xfffffffe0a0d7824 */ /* 0x000fca00078e0203 */
[----:B------:R-:W-:Y:S01]  /*20c0*/  VIADDMNMX R0, R8, R14, R13, PT ;  /* 0x0000000e08007246 */ /* 0x000fe2000380010d */
[----:B------:R-:W-:Y:S06]  /*20d0*/  @!P2 BRA `(.L_x_917) ;  /* 0x00000000004ca947 */ /* 0x000fec0003800000 */
[----:B------:R-:W-:Y:S01]  /*20e0*/  IADD3 R3, R19, -UR59, R8 ;  /* 0x8000003b13037c10 */ /* 0x000fe2000fffe008 */
[----:B------:R-:W-:Y:S03]  /*20f0*/  BSSY B0, `(.L_x_918) ;  /* 0x000000e000007945 */ /* 0x000fe60003800000 */
        /* <DEDUP_REMOVED lines=9> */
.L_x_919:
[----:B------:R-:W-:-:S13]  /*2190*/  ISETP.NE.AND P2, PT, R75, 0x1, PT ;  /* 0x000000014b00780c */ /* 0x000fda0003f45270 */
[----:B------:R-:W0:Y:S02]  /*21a0*/  @P2 LDC.64 R76, c[0x0][0x9e8] ;  /* 0x00027a00ff4c2b82 */ /* 0x000e240000000a00 */
[----:B0-----:R-:W-:-:S05]  /*21b0*/  @P2 IMAD.HI.U32 R8, R3, R76, RZ ;  /* 0x0000004c03082227 */ /* 0x001fca00078e00ff */
[----:B------:R-:W-:-:S07]  /*21c0*/  @P2 SHF.R.U32.HI R3, RZ, R77, R8 ;  /* 0x0000004dff032219 */ /* 0x000fce0000011608 */
.L_x_920:
[----:B------:R-:W-:Y:S05]  /*21d0*/  BSYNC B0 ;  /* 0x0000000000007941 */ /* 0x000fea0003800000 */
.L_x_918:
[----:B------:R-:W-:-:S05]  /*21e0*/  IMAD R3, R3, R75, R20 ;  /* 0x0000004b03037224 */ /* 0x000fca00078e0214 */
[----:B------:R-:W-:Y:S02]  /*21f0*/  VIMNMX R2, R2, R3, !PT ;  /* 0x0000000302027248 */ /* 0x000fe40007fe0100 */
[----:B------:R-:W-:-:S07]  /*2200*/  VIADDMNMX R0, R3, R75, R0, PT ;  /* 0x0000004b03007246 */ /* 0x000fce0003800100 */
.L_x_917:
[C---:B------:R-:W-:Y:S01]  /*2210*/  ISETP.GE.AND P2, PT, R5.reuse, 0x2, PT ;  /* 0x000000020500780c */ /* 0x040fe20003f46270 */
[----:B------:R-:W0:Y:S01]  /*2220*/  SHFL.IDX PT, R4, R4, 0x1, 0x1c1f ;  /* 0x003c1f0004047f89 */ /* 0x000e2200000e0000 */
[C---:B------:R-:W-:Y:S02]  /*2230*/  ISETP.GE.AND P6, PT, R5.reuse, 0x9, PT ;  /* 0x000000090500780c */ /* 0x040fe40003fc6270 */
[----:B------:R-:W-:Y:S02]  /*2240*/  ISETP.GT.AND P3, PT, R2, 0x1, !P2 ;  /* 0x000000010200780c */ /* 0x000fe40005764270 */
[----:B------:R-:W-:Y:S02]  /*2250*/  ISETP.GE.AND P4, PT, R5, 0xa, PT ;  /* 0x0000000a0500780c */ /* 0x000fe40003f86270 */
[----:B------:R-:W-:Y:S02]  /*2260*/  ISETP.LT.OR P3, PT, R0, 0x2, P3 ;  /* 0x000000020000780c */ /* 0x000fe40001f61670 */
[----:B------:R-:W-:-:S02]  /*2270*/  P2R R8, PR, RZ, 0x10 ;  /* 0x00000010ff087803 */ /* 0x000fc40000000000 */
[----:B------:R-:W-:Y:S02]  /*2280*/  FSEL R76, R25, -INF , !P3 ;  /* 0xff800000194c7808 */ /* 0x000fe40005800000 */
[----:B------:R-:W-:-:S04]  /*2290*/  ISETP.GT.AND P3, PT, R2, 0x8, !P6 ;  /* 0x000000080200780c */ /* 0x000fc80007764270 */
[----:B------:R-:W-:-:S04]  /*22a0*/  ISETP.LT.OR P3, PT, R0, 0x9, P3 ;  /* 0x000000090000780c */ /* 0x000fc80001f61670 */
[----:B------:R-:W-:Y:S02]  /*22b0*/  FSEL R28, R28, -INF , !P3 ;  /* 0xff8000001c1c7808 */ /* 0x000fe40005800000 */
[----:B------:R-:W-:Y:S02]  /*22c0*/  ISETP.GT.AND P3, PT, R2, 0x9, !P4 ;  /* 0x000000090200780c */ /* 0x000fe40006764270 */
[----:B------:R-:W-:Y:S02]  /*22d0*/  ISETP.GE.AND P4, PT, R5, 0x11, PT ;  /* 0x000000110500780c */ /* 0x000fe40003f86270 */
[----:B------:R-:W-:Y:S02]  /*22e0*/  ISETP.LT.OR P3, PT, R0, 0xa, P3 ;  /* 0x0000000a0000780c */ /* 0x000fe40001f61670 */
[----:B------:R-:W-:Y:S02]  /*22f0*/  P2R R11, PR, RZ, 0x10 ;  /* 0x00000010ff0b7803 */ /* 0x000fe40000000000 */
[----:B------:R-:W-:-:S02]  /*2300*/  FSEL R78, R29, -INF , !P3 ;  /* 0xff8000001d4e7808 */ /* 0x000fc40005800000 */
[----:B------:R-:W-:Y:S02]  /*2310*/  ISETP.GT.AND P3, PT, R2, 0x10, !P4 ;  /* 0x000000100200780c */ /* 0x000fe40006764270 */
[----:B------:R-:W-:Y:S02]  /*2320*/  ISETP.GE.AND P4, PT, R5, 0x12, PT ;  /* 0x000000120500780c */ /* 0x000fe40003f86270 */
[----:B------:R-:W-:Y:S02]  /*2330*/  ISETP.LT.OR P3, PT, R0, 0x11, P3 ;  /* 0x000000110000780c */ /* 0x000fe40001f61670 */
[----:B------:R-:W-:Y:S02]  /*2340*/  P2R R21, PR, RZ, 0x10 ;  /* 0x00000010ff157803 */ /* 0x000fe40000000000 */
[----:B------:R-:W-:Y:S02]  /*2350*/  FSEL R32, R32, -INF , !P3 ;  /* 0xff80000020207808 */ /* 0x000fe40005800000 */
[----:B------:R-:W-:-:S02]  /*2360*/  ISETP.GT.AND P3, PT, R2, 0x11, !P4 ;  /* 0x000000110200780c */ /* 0x000fc40006764270 */
[----:B------:R-:W-:Y:S02]  /*2370*/  ISETP.GE.AND P4, PT, R5, 0x19, PT ;  /* 0x000000190500780c */ /* 0x000fe40003f86270 */
[----:B------:R-:W-:Y:S02]  /*2380*/  ISETP.LT.OR P3, PT, R0, 0x12, P3 ;  /* 0x000000120000780c */ /* 0x000fe40001f61670 */
[----:B------:R-:W-:Y:S02]  /*2390*/  P2R R25, PR, RZ, 0x10 ;  /* 0x00000010ff197803 */ /* 0x000fe40000000000 */
[----:B------:R-:W-:Y:S02]  /*23a0*/  FSEL R80, R33, -INF , !P3 ;  /* 0xff80000021507808 */ /* 0x000fe40005800000 */
[----:B------:R-:W-:Y:S02]  /*23b0*/  ISETP.GT.AND P3, PT, R2, 0x18, !P4 ;  /* 0x000000180200780c */ /* 0x000fe40006764270 */
[----:B------:R-:W-:-:S02]  /*23c0*/  ISETP.GE.AND P4, PT, R5, 0x1a, PT ;  /* 0x0000001a0500780c */ /* 0x000fc40003f86270 */
[----:B------:R-:W-:Y:S02]  /*23d0*/  ISETP.LT.OR P3, PT, R0, 0x19, P3 ;  /* 0x000000190000780c */ /* 0x000fe40001f61670 */
[----:B------:R-:W-:Y:S02]  /*23e0*/  P2R R29, PR, RZ, 0x10 ;  /* 0x00000010ff1d7803 */ /* 0x000fe40000000000 */
[----:B------:R-:W-:Y:S02]  /*23f0*/  FSEL R36, R36, -INF , !P3 ;  /* 0xff80000024247808 */ /* 0x000fe40005800000 */
[----:B------:R-:W-:Y:S02]  /*2400*/  ISETP.GT.AND P3, PT, R2, 0x19, !P4 ;  /* 0x000000190200780c */ /* 0x000fe40006764270 */
[----:B------:R-:W-:Y:S02]  /*2410*/  ISETP.GE.AND P4, PT, R5, 0x21, PT ;  /* 0x000000210500780c */ /* 0x000fe40003f86270 */
[----:B------:R-:W-:-:S02]  /*2420*/  ISETP.LT.OR P3, PT, R0, 0x1a, P3 ;  /* 0x0000001a0000780c */ /* 0x000fc40001f61670 */
[----:B------:R-:W-:Y:S02]  /*2430*/  P2R R33, PR, RZ, 0x10 ;  /* 0x00000010ff217803 */ /* 0x000fe40000000000 */
[----:B------:R-:W-:Y:S02]  /*2440*/  FSEL R82, R37, -INF , !P3 ;  /* 0xff80000025527808 */ /* 0x000fe40005800000 */
[----:B------:R-:W-:Y:S02]  /*2450*/  ISETP.GT.AND P3, PT, R2, 0x20, !P4 ;  /* 0x000000200200780c */ /* 0x000fe40006764270 */
[----:B------:R-:W-:Y:S02]  /*2460*/  ISETP.GE.AND P4, PT, R5, 0x22, PT ;  /* 0x000000220500780c */ /* 0x000fe40003f86270 */
[----:B------:R-:W-:Y:S02]  /*2470*/  ISETP.LT.OR P3, PT, R0, 0x21, P3 ;  /* 0x000000210000780c */ /* 0x000fe40001f61670 */
[----:B------:R-:W-:-:S02]  /*2480*/  P2R R37, PR, RZ, 0x10 ;  /* 0x00000010ff257803 */ /* 0x000fc40000000000 */
[----:B------:R-:W-:Y:S02]  /*2490*/  FSEL R40, R40, -INF , !P3 ;  /* 0xff80000028287808 */ /* 0x000fe40005800000 */
[----:B------:R-:W-:Y:S02]  /*24a0*/  ISETP.GT.AND P3, PT, R2, 0x21, !P4 ;  /* 0x000000210200780c */ /* 0x000fe40006764270 */
[----:B------:R-:W-:Y:S02]  /*24b0*/  ISETP.GE.AND P4, PT, R5, 0x29, PT ;  /* 0x000000290500780c */ /* 0x000fe40003f86270 */
[----:B------:R-:W-:-:S04]  /*24c0*/  ISETP.LT.OR P3, PT, R0, 0x22, P3 ;  /* 0x000000220000780c */ /* 0x000fc80001f61670 */
[----:B------:R-:W-:Y:S02]  /*24d0*/  FSEL R84, R41, -INF , !P3 ;  /* 0xff80000029547808 */ /* 0x000fe40005800000 */
[----:B------:R-:W-:Y:S02]  /*24e0*/  ISETP.GT.AND P3, PT, R2, 0x28, !P4 ;  /* 0x000000280200780c */ /* 0x000fe40006764270 */
[----:B------:R-:W-:Y:S02]  /*24f0*/  P2R R41, PR, RZ, 0x10 ;  /* 0x00000010ff297803 */ /* 0x000fe40000000000 */
[----:B------:R-:W-:Y:S02]  /*2500*/  ISETP.LT.OR P3, PT, R0, 0x29, P3 ;  /* 0x000000290000780c */ /* 0x000fe40001f61670 */
[----:B------:R-:W-:Y:S02]  /*2510*/  ISETP.GE.AND P4, PT, R5, 0x2a, PT ;  /* 0x0000002a0500780c */ /* 0x000fe40003f86270 */
[----:B------:R-:W-:-:S02]  /*2520*/  FSEL R44, R44, -INF , !P3 ;  /* 0xff8000002c2c7808 */ /* 0x000fc40005800000 */
[----:B------:R-:W-:Y:S02]  /*2530*/  ISETP.GT.AND P3, PT, R2, 0x29, !P4 ;  /* 0x000000290200780c */ /* 0x000fe40006764270 */
[----:B------:R-:W-:Y:S02]  /*2540*/  P2R R73, PR, RZ, 0x10 ;  /* 0x00000010ff497803 */ /* 0x000fe40000000000 */
[----:B------:R-:W-:Y:S02]  /*2550*/  ISETP.LT.OR P3, PT, R0, 0x2a, P3 ;  /* 0x0000002a0000780c */ /* 0x000fe40001f61670 */
[----:B------:R-:W-:Y:S02]  /*2560*/  ISETP.GE.AND P4, PT, R5, 0x31, PT ;  /* 0x000000310500780c */ /* 0x000fe40003f86270 */
[----:B------:R-:W-:Y:S02]  /*2570*/  FSEL R86, R45, -INF , !P3 ;  /* 0xff8000002d567808 */ /* 0x000fe40005800000 */
[----:B------:R-:W-:-:S02]  /*2580*/  ISETP.GT.AND P3, PT, R2, 0x30, !P4 ;  /* 0x000000300200780c */ /* 0x000fc40006764270 */
[----:B------:R-:W-:Y:S02]  /*2590*/  P2R R45, PR, RZ, 0x10 ;  /* 0x00000010ff2d7803 */ /* 0x000fe40000000000 */
[----:B------:R-:W-:Y:S02]  /*25a0*/  ISETP.LT.OR P3, PT, R0, 0x31, P3 ;  /* 0x000000310000780c */ /* 0x000fe40001f61670 */
[----:B------:R-:W-:Y:S02]  /*25b0*/  ISETP.GE.AND P4, PT, R5, 0x32, PT ;  /* 0x000000320500780c */ /* 0x000fe40003f86270 */
[----:B------:R-:W-:Y:S02]  /*25c0*/  FSEL R48, R48, -INF , !P3 ;  /* 0xff80000030307808 */ /* 0x000fe40005800000 */
[----:B------:R-:W-:Y:S02]  /*25d0*/  ISETP.GT.AND P3, PT, R2, 0x31, !P4 ;  /* 0x000000310200780c */ /* 0x000fe40006764270 */
[----:B------:R-:W-:-:S02]  /*25e0*/  P2R R77, PR, RZ, 0x10 ;  /* 0x00000010ff4d7803 */ /* 0x000fc40000000000 */
[----:B------:R-:W-:Y:S02]  /*25f0*/  ISETP.LT.OR P3, PT, R0, 0x32, P3 ;  /* 0x000000320000780c */ /* 0x000fe40001f61670 */
[----:B------:R-:W-:Y:S02]  /*2600*/  ISETP.GE.AND P4, PT, R5, 0x39, PT ;  /* 0x000000390500780c */ /* 0x000fe40003f86270 */
[----:B------:R-:W-:Y:S02]  /*2610*/  FSEL R88, R49, -INF , !P3 ;  /* 0xff80000031587808 */ /* 0x000fe40005800000 */
[----:B------:R-:W-:Y:S02]  /*2620*/  ISETP.GT.AND P3, PT, R2, 0x38, !P4 ;  /* 0x000000380200780c */ /* 0x000fe40006764270 */
[----:B------:R-:W-:Y:S02]  /*2630*/  P2R R49, PR, RZ, 0x10 ;  /* 0x00000010ff317803 */ /* 0x000fe40000000000 */
[----:B------:R-:W-:-:S02]  /*2640*/  ISETP.LT.OR P3, PT, R0, 0x39, P3 ;  /* 0x000000390000780c */ /* 0x000fc40001f61670 */
[C---:B------:R-:W-:Y:S02]  /*2650*/  ISETP.GE.AND P4, PT, R5.reuse, 0x3a, PT ;  /* 0x0000003a0500780c */ /* 0x040fe40003f86270 */
[----:B------:R-:W-:Y:S02]  /*2660*/  FSEL R52, R52, -INF , !P3 ;  /* 0xff80000034347808 */ /* 0x000fe40005800000 */
[----:B------:R-:W-:Y:S02]  /*2670*/  ISETP.GT.AND P3, PT, R2, 0x39, !P4 ;  /* 0x000000390200780c */ /* 0x000fe40006764270 */
[----:B------:R-:W-:Y:S02]  /*2680*/  P2R R79, PR, RZ, 0x10 ;  /* 0x00000010ff4f7803 */ /* 0x000fe40000000000 */
[----:B------:R-:W-:Y:S02]  /*2690*/  ISETP.LT.OR P3, PT, R0, 0x3a, P3 ;  /* 0x0000003a0000780c */ /* 0x000fe40001f61670 */
[----:B------:R-:W-:-:S02]  /*26a0*/  ISETP.GE.AND P4, PT, R5, 0x41, PT ;  /* 0x000000410500780c */ /* 0x000fc40003f86270 */
        /* <DEDUP_REMOVED lines=24> */
[----:B------:R-:W-:Y:S02]  /*2830*/  ISETP.GE.AND P4, PT, R5, 0x52, PT ;  /* 0x000000520500780c */ /* 0x000fe40003f86270 */
[----:B------:R-:W-:Y:S02]  /*2840*/  FSEL R64, R64, -INF , !P3 ;  /* 0xff80000040407808 */ /* 0x000fe40005800000 */
[----:B------:R-:W-:Y:S02]  /*2850*/  ISETP.GT.AND P3, PT, R2, 0x51, !P4 ;  /* 0x000000510200780c */ /* 0x000fe40006764270 */
[----:B------:R-:W-:Y:S02]  /*2860*/  P2R R85, PR, RZ, 0x10 ;  /* 0x00000010ff557803 */ /* 0x000fe40000000000 */
[----:B------:R-:W-:-:S04]  /*2870*/  ISETP.LT.OR P3, PT, R0, 0x52, P3 ;  /* 0x000000520000780c */ /* 0x000fc80001f61670 */
[----:B------:R-:W-:Y:S02]  /*2880*/  FSEL R96, R65, -INF , !P3 ;  /* 0xff80000041607808 */ /* 0x000fe40005800000 */
[----:B------:R-:W-:-:S04]  /*2890*/  ISETP.GE.AND P3, PT, R5, 0x59, PT ;  /* 0x000000590500780c */ /* 0x000fc80003f66270 */
[----:B------:R-:W-:-:S04]  /*28a0*/  ISETP.GT.AND P4, PT, R2, 0x58, !P3 ;  /* 0x000000580200780c */ /* 0x000fc80005f84270 */
[----:B------:R-:W-:-:S04]  /*28b0*/  ISETP.LT.OR P4, PT, R0, 0x59, P4 ;  /* 0x000000590000780c */ /* 0x000fc80002781670 */
[----:B------:R-:W-:Y:S02]  /*28c0*/  FSEL R68, R68, -INF , !P4 ;  /* 0xff80000044447808 */ /* 0x000fe40006000000 */
[----:B------:R-:W-:-:S04]  /*28d0*/  ISETP.GE.AND P4, PT, R5, 0x1, PT ;  /* 0x000000010500780c */ /* 0x000fc80003f86270 */
[----:B------:R-:W-:-:S04]  /*28e0*/  ISETP.GT.AND P5, PT, R2, RZ, !P4 ;  /* 0x000000ff0200720c */ /* 0x000fc800067a4270 */
[----:B------:R-:W-:-:S04]  /*28f0*/  ISETP.LT.OR P5, PT, R0, 0x1, P5 ;  /* 0x000000010000780c */ /* 0x000fc80002fa1670 */
[----:B------:R-:W-:Y:S02]  /*2900*/  FSEL R24, R24, -INF , !P5 ;  /* 0xff80000018187808 */ /* 0x000fe40006800000 */
[----:B------:R-:W-:-:S04]  /*2910*/  ISETP.GE.AND P5, PT, R5, 0x5a, PT ;  /* 0x0000005a0500780c */ /* 0x000fc80003fa6270 */
[----:B------:R-:W-:Y:S02]  /*2920*/  P2R R65, PR, RZ, 0x20 ;  /* 0x00000020ff417803 */ /* 0x000fe40000000000 */
[----:B------:R-:W-:Y:S01]  /*2930*/  ISETP.GT.AND P5, PT, R2, 0x59, !P5 ;  /* 0x000000590200780c */ /* 0x000fe20006fa4270 */
[----:B0-----:R-:W-:-:S03]  /*2940*/  IMAD.IADD R2, R15, 0x1, R4 ;  /* 0x000000010f027824 */ /* 0x001fc600078e0204 */
[----:B------:R-:W-:Y:S02]  /*2950*/  ISETP.LT.OR P5, PT, R0, 0x5a, P5 ;  /* 0x0000005a0000780c */ /* 0x000fe40002fa1670 */
[----:B------:R-:W-:Y:S02]  /*2960*/  VIADDMNMX R0, R4, R14, R13, PT ;  /* 0x0000000e04007246 */ /* 0x000fe4000380010d */
[----:B------:R-:W-:Y:S02]  /*2970*/  FSEL R98, R69, -INF , !P5 ;  /* 0xff80000045627808 */ /* 0x000fe40006800000 */
[----:B------:R-:W-:-:S13]  /*2980*/  ISETP.GE.AND P5, PT, R75, 0x1, PT ;  /* 0x000000014b00780c */ /* 0x000fda0003fa6270 */
[----:B------:R-:W-:Y:S05]  /*2990*/  @!P5 BRA `(.L_x_921) ;  /* 0x00000000004cd947 */ /* 0x000fea0003800000 */
        /* <DEDUP_REMOVED lines=11> */
.L_x_923:
[----:B------:R-:W-:-:S13]  /*2a50*/  ISETP.NE.AND P5, PT, R75, 0x1, PT ;  /* 0x000000014b00780c */ /* 0x000fda0003fa5270 */
[----:B------:R-:W0:Y:S02]  /*2a60*/  @P5 LDC.64 R4, c[0x0][0x9e8] ;  /* 0x00027a00ff045b82 */ /* 0x000e240000000a00 */
[----:B0-----:R-:W-:-:S05]  /*2a70*/  @P5 IMAD.HI.U32 R4, R3, R4, RZ ;  /* 0x0000000403045227 */ /* 0x001fca00078e00ff */
[----:B------:R-:W-:-:S07]  /*2a80*/  @P5 SHF.R.U32.HI R3, RZ, R5, R4 ;  /* 0x00000005ff035219 */ /* 0x000fce0000011604 */
.L_x_924:
[----:B------:R-:W-:Y:S05]  /*2a90*/  BSYNC B0 ;  /* 0x0000000000007941 */ /* 0x000fea0003800000 */
.L_x_922:
[----:B------:R-:W-:-:S05]  /*2aa0*/  IMAD R3, R3, R75, R20 ;  /* 0x0000004b03037224 */ /* 0x000fca00078e0214 */
[----:B------:R-:W-:Y:S02]  /*2ab0*/  VIMNMX R2, R2, R3, !PT ;  /* 0x0000000302027248 */ /* 0x000fe40007fe0100 */
[----:B------:R-:W-:-:S07]  /*2ac0*/  VIADDMNMX R0, R3, R75, R0, PT ;  /* 0x0000004b03007246 */ /* 0x000fce0003800100 */
.L_x_921:
[----:B------:R-:W-:Y:S01]  /*2ad0*/  ISETP.GT.AND P2, PT, R2, 0x1, !P2 ;  /* 0x000000010200780c */ /* 0x000fe20005744270 */
[----:B------:R-:W-:Y:S01]  /*2ae0*/  ULDC UR4, c[0x0][0x988] ;  /* 0x0002620000047ab9 */ /* 0x000fe20000000800 */
[----:B------:R-:W-:Y:S01]  /*2af0*/  FMNMX.FTZ R3, R24, R76, !PT ;  /* 0x0000004c18037209 */ /* 0x000fe20007810000 */
[----:B------:R-:W-:Y:S01]  /*2b00*/  IMAD.U32 R14, RZ, RZ, UR4 ;  /* 0x00000004ff0e7e24 */ /* 0x000fe2000f8e00ff */
[----:B------:R-:W-:Y:S02]  /*2b10*/  ISETP.LT.OR P2, PT, R0, 0x2, P2 ;  /* 0x000000020000780c */ /* 0x000fe40001741670 */
[----:B------:R-:W-:Y:S02]  /*2b20*/  FMNMX.FTZ R3, R28, R3, !PT ;  /* 0x000000031c037209 */ /* 0x000fe40007810000 */
[----:B------:R-:W-:Y:S02]  /*2b30*/  FSEL R27, R27, -INF , !P2 ;  /* 0xff8000001b1b7808 */ /* 0x000fe40005000000 */
[----:B------:R-:W-:-:S02]  /*2b40*/  ISETP.NE.AND P2, PT, R8, RZ, PT ;  /* 0x000000ff0800720c */ /* 0x000fc40003f45270 */
[C---:B------:R-:W-:Y:S02]  /*2b50*/  ISETP.GT.AND P6, PT, R2.reuse, 0x8, !P6 ;  /* 0x000000080200780c */ /* 0x040fe400077c4270 */
[----:B------:R-:W-:Y:S02]  /*2b60*/  ISETP.GT.AND P2, PT, R2, 0x9, !P2 ;  /* 0x000000090200780c */ /* 0x000fe40005744270 */
[----:B------:R-:W-:Y:S02]  /*2b70*/  FMNMX.FTZ R3, R78, R3, !PT ;  /* 0x000000034e037209 */ /* 0x000fe40007810000 */
[C---:B------:R-:W-:Y:S02]  /*2b80*/  ISETP.LT.OR P2, PT, R0.reuse, 0xa, P2 ;  /* 0x0000000a0000780c */ /* 0x040fe40001741670 */
[----:B------:R-:W-:Y:S02]  /*2b90*/  ISETP.LT.OR P6, PT, R0, 0x9, P6 ;  /* 0x000000090000780c */ /* 0x000fe400037c1670 */
[----:B------:R-:W-:-:S02]  /*2ba0*/  FSEL R31, R31, -INF , !P2 ;  /* 0xff8000001f1f7808 */ /* 0x000fc40005000000 */
[----:B------:R-:W-:Y:S02]  /*2bb0*/  ISETP.NE.AND P2, PT, R11, RZ, PT ;  /* 0x000000ff0b00720c */ /* 0x000fe40003f45270 */
[----:B------:R-:W-:Y:S02]  /*2bc0*/  FMNMX.FTZ R3, R32, R3, !PT ;  /* 0x0000000320037209 */ /* 0x000fe40007810000 */
[----:B------:R-:W-:Y:S02]  /*2bd0*/  ISETP.GT.AND P2, PT, R2, 0x10, !P2 ;  /* 0x000000100200780c */ /* 0x000fe40005744270 */
[----:B------:R-:W-:Y:S02]  /*2be0*/  FSEL R13, R30, -INF , !P6 ;  /* 0xff8000001e0d7808 */ /* 0x000fe40007000000 */
[----:B------:R-:W-:Y:S02]  /*2bf0*/  ISETP.LT.OR P2, PT, R0, 0x11, P2 ;  /* 0x000000110000780c */ /* 0x000fe40001741670 */
[----:B------:R-:W-:-:S02]  /*2c00*/  ISETP.NE.AND P6, PT, R29, RZ, PT ;  /* 0x000000ff1d00720c */ /* 0x000fc40003fc5270 */
[----:B------:R-:W-:Y:S02]  /*2c10*/  FSEL R15, R34, -INF , !P2 ;  /* 0xff800000220f7808 */ /* 0x000fe40005000000 */
[----:B------:R-:W-:Y:S02]  /*2c20*/  ISETP.NE.AND P2, PT, R21, RZ, PT ;  /* 0x000000ff1500720c */ /* 0x000fe40003f45270 */
[----:B------:R-:W-:Y:S02]  /*2c30*/  FMNMX.FTZ R3, R80, R3, !PT ;  /* 0x0000000350037209 */ /* 0x000fe40007810000 */
[----:B------:R-:W-:Y:S02]  /*2c40*/  ISETP.GT.AND P2, PT, R2, 0x11, !P2 ;  /* 0x000000110200780c */ /* 0x000fe40005744270 */
[----:B------:R-:W-:Y:S02]  /*2c50*/  FMNMX.FTZ R3, R36, R3, !PT ;  /* 0x0000000324037209 */ /* 0x000fe40007810000 */
[----:B------:R-:W-:-:S02]  /*2c60*/  ISETP.LT.OR P2, PT, R0, 0x12, P2 ;  /* 0x000000120000780c */ /* 0x000fc40001741670 */
[----:B------:R-:W-:Y:S02]  /*2c70*/  ISETP.NE.AND P5, PT, R33, RZ, PT ;  /* 0x000000ff2100720c */ /* 0x000fe40003fa5270 */
[----:B------:R-:W-:Y:S02]  /*2c80*/  FSEL R35, R35, -INF , !P2 ;  /* 0xff80000023237808 */ /* 0x000fe40005000000 */
[----:B------:R-:W-:Y:S02]  /*2c90*/  ISETP.NE.AND P2, PT, R25, RZ, PT ;  /* 0x000000ff1900720c */ /* 0x000fe40003f45270 */
[----:B------:R-:W-:Y:S02]  /*2ca0*/  FMNMX.FTZ R3, R82, R3, !PT ;  /* 0x0000000352037209 */ /* 0x000fe40007810000 */
[----:B------:R-:W-:Y:S02]  /*2cb0*/  ISETP.GT.AND P2, PT, R2, 0x18, !P2 ;  /* 0x000000180200780c */ /* 0x000fe40005744270 */
[----:B------:R-:W-:-:S02]  /*2cc0*/  FMNMX.FTZ R3, R40, R3, !PT ;  /* 0x0000000328037209 */ /* 0x000fc40007810000 */
[----:B------:R-:W-:Y:S02]  /*2cd0*/  ISETP.LT.OR P2, PT, R0, 0x19, P2 ;  /* 0x000000190000780c */ /* 0x000fe40001741670 */
[----:B------:R-:W-:Y:S02]  /*2ce0*/  FMNMX.FTZ R3, R84, R3, !PT ;  /* 0x0000000354037209 */ /* 0x000fe40007810000 */
[----:B------:R-:W-:Y:S02]  /*2cf0*/  FSEL R21, R38, -INF , !P2 ;  /* 0xff80000026157808 */ /* 0x000fe40005000000 */
[----:B------:R-:W-:Y:S02]  /*2d00*/  ISETP.GT.AND P2, PT, R2, 0x19, !P6 ;  /* 0x000000190200780c */ /* 0x000fe40007744270 */
[----:B------:R-:W-:Y:S02]  /*2d10*/  FMNMX.FTZ R3, R44, R3, !PT ;  /* 0x000000032c037209 */ /* 0x000fe40007810000 */
[----:B------:R-:W-:-:S02]  /*2d20*/  ISETP.LT.OR P2, PT, R0, 0x1a, P2 ;  /* 0x0000001a0000780c */ /* 0x000fc40001741670 */
[----:B------:R-:W-:Y:S02]  /*2d30*/  FMNMX.FTZ R3, R86, R3, !PT ;  /* 0x0000000356037209 */ /* 0x000fe40007810000 */
[----:B------:R-:W-:Y:S02]  /*2d40*/  FSEL R39, R39, -INF , !P2 ;  /* 0xff80000027277808 */ /* 0x000fe40005000000 */
[----:B------:R-:W-:Y:S02]  /*2d50*/  ISETP.GT.AND P2, PT, R2, 0x20, !P5 ;  /* 0x000000200200780c */ /* 0x000fe40006f44270 */
[----:B------:R-:W-:Y:S02]  /*2d60*/  FMNMX.FTZ R3, R48, R3, !PT ;  /* 0x0000000330037209 */ /* 0x000fe40007810000 */
[----:B------:R-:W-:Y:S02]  /*2d70*/  ISETP.LT.OR P2, PT, R0, 0x21, P2 ;  /* 0x000000210000780c */ /* 0x000fe40001741670 */
[----:B------:R-:W-:-:S02]  /*2d80*/  FMNMX.FTZ R3, R88, R3, !PT ;  /* 0x0000000358037209 */ /* 0x000fc40007810000 */
[----:B------:R-:W-:Y:S02]  /*2d90*/  FSEL R25, R42, -INF , !P2 ;  /* 0xff8000002a197808 */ /* 0x000fe40005000000 */
[----:B------:R-:W-:Y:S02]  /*2da0*/  ISETP.NE.AND P2, PT, R37, RZ, PT ;  /* 0x000000ff2500720c */ /* 0x000fe40003f45270 */
[----:B------:R-:W-:Y:S02]  /*2db0*/  FMNMX.FTZ R3, R52, R3, !PT ;  /* 0x0000000334037209 */ /* 0x000fe40007810000 */
[----:B------:R-:W-:Y:S02]  /*2dc0*/  ISETP.GT.AND P2, PT, R2, 0x21, !P2 ;  /* 0x000000210200780c */ /* 0x000fe40005744270 */
[----:B------:R-:W-:Y:S02]  /*2dd0*/  FMNMX.FTZ R3, R90, R3, !PT ;  /* 0x000000035a037209 */ /* 0x000fe40007810000 */
[----:B------:R-:W-:-:S02]  /*2de0*/  ISETP.LT.OR P2, PT, R0, 0x22, P2 ;  /* 0x000000220000780c */ /* 0x000fc40001741670 */
[----:B------:R-:W-:Y:S02]  /*2df0*/  FMNMX.FTZ R3, R56, R3, !PT ;  /* 0x0000000338037209 */ /* 0x000fe40007810000 */
        /* <DEDUP_REMOVED lines=8> */
[----:B------:R-:W-:Y:S02]  /*2e80*/  ISETP.NE.AND P2, PT, R73, RZ, PT ;  /* 0x000000ff4900720c */ /* 0x000fe40003f45270 */
[----:B------:R-:W-:Y:S02]  /*2e90*/  FMNMX.FTZ R3, R64, R3, !PT ;  /* 0x0000000340037209 */ /* 0x000fe40007810000 */
[----:B------:R-:W-:-:S02]  /*2ea0*/  ISETP.GT.AND P2, PT, R2, 0x29, !P2 ;  /* 0x000000290200780c */ /* 0x000fc40005744270 */
[----:B------:R-:W-:Y:S02]  /*2eb0*/  FMNMX.FTZ R3, R96, R3, !PT ;  /* 0x0000000360037209 */ /* 0x000fe40007810000 */
[----:B------:R-:W-:Y:S02]  /*2ec0*/  ISETP.LT.OR P2, PT, R0, 0x2a, P2 ;  /* 0x0000002a0000780c */ /* 0x000fe40001741670 */
[----:B------:R-:W-:Y:S02]  /*2ed0*/  FMNMX.FTZ R3, R68, R3, !PT ;  /* 0x0000000344037209 */ /* 0x000fe40007810000 */
[----:B------:R-:W-:Y:S02]  /*2ee0*/  FSEL R47, R47, -INF , !P2 ;  /* 0xff8000002f2f7808 */ /* 0x000fe40005000000 */
[----:B------:R-:W-:Y:S02]  /*2ef0*/  ISETP.NE.AND P2, PT, R45, RZ, PT ;  /* 0x000000ff2d00720c */ /* 0x000fe40003f45270 */
[----:B------:R-:W-:-:S02]  /*2f00*/  FMNMX.FTZ R4, R98, R3, !PT ;  /* 0x0000000362047209 */ /* 0x000fc40007810000 */
[C---:B------:R-:W-:Y:S02]  /*2f10*/  ISETP.GT.AND P2, PT, R2.reuse, 0x30, !P2 ;  /* 0x000000300200780c */ /* 0x040fe40005744270 */
[----:B------:R-:W-:Y:S01]  /*2f20*/  ISETP.GT.AND P4, PT, R2, RZ, !P4 ;  /* 0x000000ff0200720c */ /* 0x000fe20006784270 */
[----:B------:R-:W0:Y:S01]  /*2f30*/  SHFL.BFLY PT, R3, R4, 0x2, 0x1f ;  /* 0x0c401f0004037f89 */ /* 0x000e2200000e0000 */
[C---:B------:R-:W-:Y:S02]  /*2f40*/  ISETP.LT.OR P2, PT, R0.reuse, 0x31, P2 ;  /* 0x000000310000780c */ /* 0x040fe40001741670 */
[----:B------:R-:W-:Y:S02]  /*2f50*/  ISETP.LT.OR P4, PT, R0, 0x1, P4 ;  /* 0x000000010000780c */ /* 0x000fe40002781670 */
[----:B------:R-:W-:Y:S02]  /*2f60*/  FSEL R33, R50, -INF , !P2 ;  /* 0xff80000032217808 */ /* 0x000fe40005000000 */
[----:B------:R-:W-:-:S02]  /*2f70*/  ISETP.NE.AND P2, PT, R77, RZ, PT ;  /* 0x000000ff4d00720c */ /* 0x000fc40003f45270 */
[----:B------:R-:W-:Y:S02]  /*2f80*/  FSEL R5, R26, -INF , !P4 ;  /* 0xff8000001a057808 */ /* 0x000fe40006000000 */
[----:B------:R-:W-:Y:S02]  /*2f90*/  ISETP.GT.AND P2, PT, R2, 0x31, !P2 ;  /* 0x000000310200780c */ /* 0x000fe40005744270 */
[----:B------:R-:W-:Y:S02]  /*2fa0*/  ISETP.NE.AND P6, PT, R57, RZ, PT ;  /* 0x000000ff3900720c */ /* 0x000fe40003fc5270 */
[----:B------:R-:W-:Y:S02]  /*2fb0*/  ISETP.LT.OR P2, PT, R0, 0x32, P2 ;  /* 0x000000320000780c */ /* 0x000fe40001741670 */
[----:B------:R-:W-:Y:S02]  /*2fc0*/  ISETP.NE.AND P5, PT, R83, RZ, PT ;  /* 0x000000ff5300720c */ /* 0x000fe40003fa5270 */
[----:B------:R-:W-:-:S02]  /*2fd0*/  FSEL R51, R51, -INF , !P2 ;  /* 0xff80000033337808 */ /* 0x000fc40005000000 */
[----:B------:R-:W-:Y:S02]  /*2fe0*/  ISETP.NE.AND P2, PT, R49, RZ, PT ;  /* 0x000000ff3100720c */ /* 0x000fe40003f45270 */
[C---:B------:R-:W-:Y:S02]  /*2ff0*/  ISETP.GT.AND P3, PT, R2.reuse, 0x58, !P3 ;  /* 0x000000580200780c */ /* 0x040fe40005f64270 */
[----:B------:R-:W-:Y:S02]  /*3000*/  ISETP.GT.AND P2, PT, R2, 0x38, !P2 ;  /* 0x000000380200780c */ /* 0x000fe40005744270 */
[----:B0-----:R-:W-:Y:S02]  /*3010*/  FMNMX.FTZ R8, R4, R3, !PT ;  /* 0x0000000304087209 */ /* 0x001fe40007810000 */
[----:B------:R-:W-:Y:S02]  /*3020*/  ISETP.LT.OR P2, PT, R0, 0x39, P2 ;  /* 0x000000390000780c */ /* 0x000fe40001741670 */
[----:B------:R-:W-:Y:S01]  /*3030*/  FMNMX.FTZ R4, R5, R27, !PT ;  /* 0x0000001b05047209 */ /* 0x000fe20007810000 */
[----:B------:R-:W0:Y:S01]  /*3040*/  SHFL.BFLY PT, R3, R8, 0x1, 0x1f ;  /* 0x0c201f0008037f89 */ /* 0x000e2200000e0000 */
[----:B------:R-:W-:-:S02]  /*3050*/  FSEL R37, R54, -INF , !P2 ;  /* 0xff80000036257808 */ /* 0x000fc40005000000 */
[----:B------:R-:W-:Y:S02]  /*3060*/  ISETP.NE.AND P2, PT, R79, RZ, PT ;  /* 0x000000ff4f00720c */ /* 0x000fe40003f45270 */
[----:B------:R-:W-:Y:S02]  /*3070*/  FMNMX.FTZ R4, R13, R4, !PT ;  /* 0x000000040d047209 */ /* 0x000fe40007810000 */
        /* <DEDUP_REMOVED lines=25> */
[----:B0-----:R-:W-:Y:S02]  /*3210*/  FMNMX.FTZ R3, R8, R3, !PT ;  /* 0x0000000308037209 */ /* 0x001fe40007810000 */
[----:B------:R-:W-:Y:S02]  /*3220*/  FMNMX.FTZ R4, R51, R4, !PT ;  /* 0x0000000433047209 */ /* 0x000fe40007810000 */
[----:B------:R-:W-:Y:S01]  /*3230*/  ISETP.LT.OR P2, PT, R0, 0x4a, P2 ;  /* 0x0000004a0000780c */ /* 0x000fe20001741670 */
[----:B------:R-:W-:Y:S01]  /*3240*/  FMUL.FTZ R11, R3, R14 ;  /* 0x0000000e030b7220 */ /* 0x000fe20000410000 */
[----:B------:R-:W-:-:S02]  /*3250*/  FMNMX.FTZ R4, R37, R4, !PT ;  /* 0x0000000425047209 */ /* 0x000fc40007810000 */
[----:B------:R-:W-:Y:S02]  /*3260*/  FSEL R63, R63, -INF , !P2 ;  /* 0xff8000003f3f7808 */ /* 0x000fe40005000000 */
[----:B------:R-:W-:Y:S02]  /*3270*/  FSETP.NEU.FTZ.AND P2, PT, R3, -INF , PT ;  /* 0xff8000000300780b */ /* 0x000fe40003f5d000 */
[----:B------:R-:W-:Y:S02]  /*3280*/  ISETP.NE.AND P5, PT, R61, RZ, PT ;  /* 0x000000ff3d00720c */ /* 0x000fe40003fa5270 */
[----:B------:R-:W-:Y:S02]  /*3290*/  FMNMX.FTZ R4, R55, R4, !PT ;  /* 0x0000000437047209 */ /* 0x000fe40007810000 */
[----:B------:R-:W-:Y:S02]  /*32a0*/  FSEL R57, R11, RZ, P2 ;  /* 0x000000ff0b397208 */ /* 0x000fe40001000000 */
[----:B------:R-:W-:-:S02]  /*32b0*/  ISETP.GT.AND P2, PT, R2, 0x50, !P5 ;  /* 0x000000500200780c */ /* 0x000fc40006f44270 */
[----:B------:R-:W-:Y:S01]  /*32c0*/  FMNMX.FTZ R4, R41, R4, !PT ;  /* 0x0000000429047209 */ /* 0x000fe20007810000 */
[-CC-:B------:R-:W-:Y:S01]  /*32d0*/  FFMA.FTZ R11, R76, R14.reuse, -R57.reuse ;  /* 0x0000000e4c0b7223 */ /* 0x180fe20000010839 */
[----:B------:R-:W-:Y:S01]  /*32e0*/  ISETP.LT.OR P2, PT, R0, 0x51, P2 ;  /* 0x000000510000780c */ /* 0x000fe20001741670 */
[--C-:B------:R-:W-:Y:S01]  /*32f0*/  FFMA.FTZ R8, R24, R14, -R57.reuse ;  /* 0x0000000e18087223 */ /* 0x100fe20000010839 */
[----:B------:R-:W-:Y:S01]  /*3300*/  ISETP.NE.AND P6, PT, R85, RZ, PT ;  /* 0x000000ff5500720c */ /* 0x000fe20003fc5270 */
[----:B------:R0:W-:Y:S01]  /*3310*/  MUFU.EX2 R61, R11 ;  /* 0x0000000b003d7308 */ /* 0x0001e20000000800 */
[----:B------:R-:W-:Y:S01]  /*3320*/  FMNMX.FTZ R4, R59, R4, !PT ;  /* 0x000000043b047209 */ /* 0x000fe20007810000 */
[-CC-:B------:R-:W-:Y:S01]  /*3330*/  FFMA.FTZ R24, R78, R14.reuse, -R57.reuse ;  /* 0x0000000e4e187223 */ /* 0x180fe20000010839 */
[----:B------:R-:W-:Y:S01]  /*3340*/  FSEL R49, R66, -INF , !P2 ;  /* 0xff80000042317808 */ /* 0x000fe20005000000 */
[-CC-:B------:R-:W-:Y:S01]  /*3350*/  FFMA.FTZ R20, R28, R14.reuse, -R57.reuse ;  /* 0x0000000e1c147223 */ /* 0x180fe20000010839 */
[----:B------:R-:W-:Y:S01]  /*3360*/  ISETP.GT.AND P2, PT, R2, 0x51, !P6 ;  /* 0x000000510200780c */ /* 0x000fe20007744270 */
[--C-:B------:R-:W-:Y:S01]  /*3370*/  FFMA.FTZ R26, R32, R14, -R57.reuse ;  /* 0x0000000e201a7223 */ /* 0x100fe20000010839 */
[----:B------:R-:W-:Y:S01]  /*3380*/  FMNMX.FTZ R4, R45, R4, !PT ;  /* 0x000000042d047209 */ /* 0x000fe20007810000 */
[----:B------:R-:W1:Y:S01]  /*3390*/  MUFU.EX2 R8, R8 ;  /* 0x0000000800087308 */ /* 0x000e620000000800 */
[----:B------:R-:W-:Y:S01]  /*33a0*/  ISETP.NE.AND P5, PT, R65, RZ, PT ;  /* 0x000000ff4100720c */ /* 0x000fe20003fa5270 */
[-CC-:B0-----:R-:W-:Y:S01]  /*33b0*/  FFMA.FTZ R11, R80, R14.reuse, -R57.reuse ;  /* 0x0000000e500b7223 */ /* 0x181fe20000010839 */
[----:B------:R-:W-:Y:S01]  /*33c0*/  ISETP.LT.OR P2, PT, R0, 0x52, P2 ;  /* 0x000000520000780c */ /* 0x000fe20001741670 */
[--C-:B------:R-:W-:Y:S01]  /*33d0*/  FFMA.FTZ R38, R96, R14, -R57.reuse ;  /* 0x0000000e60267223 */ /* 0x100fe20000010839 */
[----:B------:R-:W-:Y:S01]  /*33e0*/  FMNMX.FTZ R4, R63, R4, !PT ;  /* 0x000000043f047209 */ /* 0x000fe20007810000 */
[-CC-:B------:R-:W-:Y:S01]  /*33f0*/  FFMA.FTZ R28, R36, R14.reuse, -R57.reuse ;  /* 0x0000000e241c7223 */ /* 0x180fe20000010839 */
[----:B------:R-:W-:Y:S01]  /*3400*/  ISETP.GT.AND P4, PT, R2, 0x59, !P5 ;  /* 0x000000590200780c */ /* 0x000fe20006f84270 */
[----:B------:R0:W-:Y:S01]  /*3410*/  MUFU.EX2 R69, R11 ;  /* 0x0000000b00457308 */ /* 0x0001e20000000800 */
[----:B------:R-:W-:Y:S01]  /*3420*/  ISETP.LT.OR P3, PT, R0, 0x59, P3 ;  /* 0x000000590000780c */ /* 0x000fe20001f61670 */
[-CC-:B------:R-:W-:Y:S01]  /*3430*/  FFMA.FTZ R2, R84, R14.reuse, -R57.reuse ;  /* 0x0000000e54027223 */ /* 0x180fe20000010839 */
[----:B------:R-:W-:Y:S01]  /*3440*/  FSEL R67, R67, -INF , !P2 ;  /* 0xff80000043437808 */ /* 0x000fe20005000000 */
[--C-:B------:R-:W-:Y:S01]  /*3450*/  FFMA.FTZ R32, R52, R14, -R57.reuse ;  /* 0x0000000e34207223 */ /* 0x100fe20000010839 */
[----:B------:R-:W-:Y:S01]  /*3460*/  FMNMX.FTZ R4, R49, R4, !PT ;  /* 0x0000000431047209 */ /* 0x000fe20007810000 */
[-CC-:B------:R-:W-:Y:S01]  /*3470*/  FFMA.FTZ R30, R48, R14.reuse, -R57.reuse ;  /* 0x0000000e301e7223 */ /* 0x180fe20000010839 */
[----:B------:R-:W-:Y:S01]  /*3480*/  ISETP.LT.OR P4, PT, R0, 0x5a, P4 ;  /* 0x0000005a0000780c */ /* 0x000fe20002781670 */
[-CC-:B------:R-:W-:Y:S01]  /*3490*/  FFMA.FTZ R0, R44, R14.reuse, -R57.reuse ;  /* 0x0000000e2c007223 */ /* 0x180fe20000010839 */
[----:B------:R-:W-:Y:S01]  /*34a0*/  FSEL R53, R70, -INF , !P3 ;  /* 0xff80000046357808 */ /* 0x000fe20005800000 */
[--C-:B0-----:R-:W-:Y:S01]  /*34b0*/  FFMA.FTZ R11, R40, R14, -R57.reuse ;  /* 0x0000000e280b7223 */ /* 0x101fe20000010839 */
[----:B------:R-:W-:Y:S01]  /*34c0*/  FMNMX.FTZ R4, R67, R4, !PT ;  /* 0x0000000443047209 */ /* 0x000fe20007810000 */
[----:B------:R-:W-:Y:S01]  /*34d0*/  MUFU.EX2 R150, R0 ;  /* 0x0000000000967308 */ /* 0x000fe20000000800 */
[----:B------:R-:W-:Y:S01]  /*34e0*/  FSEL R71, R71, -INF , !P4 ;  /* 0xff80000047477808 */ /* 0x000fe20006000000 */
[--C-:B------:R-:W-:Y:S01]  /*34f0*/  FFMA.FTZ R36, R56, R14, -R57.reuse ;  /* 0x0000000e38247223 */ /* 0x100fe20000010839 */
[----:B------:R-:W-:Y:S01]  /*3500*/  FMNMX.FTZ R4, R53, R4, !PT ;  /* 0x0000000435047209 */ /* 0x000fe20007810000 */
[----:B------:R-:W-:Y:S01]  /*3510*/  FFMA.FTZ R34, R90, R14, -R57 ;  /* 0x0000000e5a227223 */ /* 0x000fe20000010839 */
[----:B------:R-:W-:-:S02]  /*3520*/  ISETP.NE.AND P5, PT, R160, 0x1, PT ;  /* 0x00000001a000780c */ /* 0x000fc40003fa5270 */
[----:B------:R-:W-:Y:S01]  /*3530*/  FMNMX.FTZ R4, R71, R4, !PT ;  /* 0x0000000447047209 */ /* 0x000fe20007810000 */
[----:B------:R0:W-:Y:S01]  /*3540*/  MUFU.EX2 R148, R11 ;  /* 0x0000000b00947308 */ /* 0x0001e20000000800 */
[----:B-1----:R-:W-:-:S07]  /*3550*/  F2FP.F16.F32.PACK_AB R156, R61, R8 ;  /* 0x000000083d9c723e */ /* 0x002fce00000000ff */
[----:B------:R1:W-:Y:S01]  /*3560*/  MUFU.EX2 R65, R24 ;  /* 0x0000001800417308 */ /* 0x0003e20000000800 */
[----:B0-----:R-:W0:Y:S01]  /*3570*/  SHFL.BFLY PT, R11, R4, 0x2, 0x1f ;  /* 0x0c401f00040b7f89 */ /* 0x001e2200000e0000 */
[----:B------:R-:W2:Y:S06]  /*3580*/  @P5 LDC R58, c[0x0][0x450] ;  /* 0x00011400ff3a5b82 */ /* 0x000eac0000000800 */
[----:B------:R-:W3:Y:S01]  /*3590*/  MUFU.EX2 R20, R20 ;  /* 0x0000001400147308 */ /* 0x000ee20000000800 */
[----:B-1----:R-:W-:-:S07]  /*35a0*/  FFMA.FTZ R24, R82, R14, -R57 ;  /* 0x0000000e52187223 */ /* 0x002fce0000010839 */
[----:B------:R1:W-:Y:S08]  /*35b0*/  MUFU.EX2 R73, R24 ;  /* 0x0000001800497308 */ /* 0x0003f00000000800 */
[----:B------:R-:W4:Y:S01]  /*35c0*/  MUFU.EX2 R26, R26 ;  /* 0x0000001a001a7308 */ /* 0x000f220000000800 */
[----:B0-----:R-:W-:Y:S01]  /*35d0*/  FMNMX.FTZ R0, R4, R11, !PT ;  /* 0x0000000b04007209 */ /* 0x001fe20007810000 */
[-CC-:B------:R-:W-:Y:S01]  /*35e0*/  FFMA.FTZ R4, R92, R14.reuse, -R57.reuse ;  /* 0x0000000e5c047223 */ /* 0x180fe20000010839 */
[----:B-1----:R-:W-:Y:S01]  /*35f0*/  FFMA.FTZ R24, R86, R14, -R57 ;  /* 0x0000000e56187223 */ /* 0x002fe20000010839 */
[----:B---3--:R-:W-:-:S02]  /*3600*/  F2FP.F16.F32.PACK_AB R158, R65, R20 ;  /* 0x00000014419e723e */ /* 0x008fc400000000ff */
[----:B------:R-:W0:Y:S02]  /*3610*/  SHFL.BFLY PT, R11, R0, 0x1, 0x1f ;  /* 0x0c201f00000b7f89 */ /* 0x000e2400000e0000 */
[----:B------:R-:W-:Y:S08]  /*3620*/  MUFU.EX2 R85, R4 ;  /* 0x0000000400557308 */ /* 0x000ff00000000800 */
[----:B------:R1:W-:Y:S01]  /*3630*/  MUFU.EX2 R79, R24 ;  /* 0x00000018004f7308 */ /* 0x0003e20000000800 */
[----:B----4-:R-:W-:-:S07]  /*3640*/  F2FP.F16.F32.PACK_AB R152, R69, R26 ;  /* 0x0000001a4598723e */ /* 0x010fce00000000ff */
[----:B------:R-:W-:Y:S01]  /*3650*/  MUFU.EX2 R89, R38 ;  /* 0x0000002600597308 */ /* 0x000fe20000000800 */
[-CC-:B-1----:R-:W-:Y:S01]  /*3660*/  FFMA.FTZ R24, R94, R14.reuse, -R57.reuse ;  /* 0x0000000e5e187223 */ /* 0x182fe20000010839 */
[----:B0-----:R-:W-:Y:S01]  /*3670*/  FMNMX.FTZ R11, R0, R11, !PT ;  /* 0x0000000b000b7209 */ /* 0x001fe20007810000 */
[----:B------:R-:W-:-:S05]  /*3680*/  FFMA.FTZ R0, R68, R14, -R57 ;  /* 0x0000000e44007223 */ /* 0x000fca0000010839 */
[----:B------:R-:W-:Y:S01]  /*3690*/  MUFU.EX2 R87, R24 ;  /* 0x0000001800577308 */ /* 0x000fe20000000800 */
[C---:B------:R-:W-:Y:S01]  /*36a0*/  FSETP.NEU.FTZ.AND P2, PT, R11.reuse, -INF , PT ;  /* 0xff8000000b00780b */ /* 0x040fe20003f5d000 */
[----:B------:R-:W-:-:S05]  /*36b0*/  FMUL.FTZ R4, R11, R14 ;  /* 0x0000000e0b047220 */ /* 0x000fca0000410000 */
[----:B------:R-:W-:Y:S01]  /*36c0*/  FSEL R4, R4, RZ, P2 ;  /* 0x000000ff04047208 */ /* 0x000fe20001000000 */
[----:B------:R-:W-:Y:S04]  /*36d0*/  MUFU.EX2 R28, R28 ;  /* 0x0000001c001c7308 */ /* 0x000fe80000000800 */
        /* <DEDUP_REMOVED lines=14> */
[----:B0-----:R-:W-:Y:S01]  /*37c0*/  FADD.FTZ R27, R8, R61 ;  /* 0x0000003d081b7221 */ /* 0x001fe20000010000 */
[-CC-:B------:R-:W-:Y:S01]  /*37d0*/  FFMA.FTZ R33, R33, R14.reuse, -R4.reuse ;  /* 0x0000000e21217223 */ /* 0x180fe20000010804 */
[-CC-:B------:R-:W-:Y:S01]  /*37e0*/  FFMA.FTZ R51, R51, R14.reuse, -R4.reuse ;  /* 0x0000000e33337223 */ /* 0x180fe20000010804 */
[-CC-:B------:R-:W-:Y:S01]  /*37f0*/  FFMA.FTZ R37, R37, R14.reuse, -R4.reuse ;  /* 0x0000000e25257223 */ /* 0x180fe20000010804 */
[----:B------:R-:W-:Y:S01]  /*3800*/  FADD.FTZ R50, R20, R27 ;  /* 0x0000001b14327221 */ /* 0x000fe20000010000 */
[-CC-:B------:R-:W-:Y:S01]  /*3810*/  FFMA.FTZ R55, R55, R14.reuse, -R4.reuse ;  /* 0x0000000e37377223 */ /* 0x180fe20000010804 */
[-C--:B------:R-:W-:Y:S01]  /*3820*/  FFMA.FTZ R41, R41, R14.reuse, -R4 ;  /* 0x0000000e29297223 */ /* 0x080fe20000010804 */
[----:B------:R-:W0:Y:S01]  /*3830*/  MUFU.EX2 R13, R13 ;  /* 0x0000000d000d7308 */ /* 0x000e220000000800 */
[----:B------:R-:W-:Y:S01]  /*3840*/  FADD.FTZ R27, R65, R50 ;  /* 0x00000032411b7221 */ /* 0x000fe20000010000 */
[-CC-:B------:R-:W-:Y:S01]  /*3850*/  FFMA.FTZ R59, R59, R14.reuse, -R4.reuse ;  /* 0x0000000e3b3b7223 */ /* 0x180fe20000010804 */
[-CC-:B------:R-:W-:Y:S01]  /*3860*/  FFMA.FTZ R45, R45, R14.reuse, -R4.reuse ;  /* 0x0000000e2d2d7223 */ /* 0x180fe20000010804 */
[-CC-:B------:R-:W-:Y:S01]  /*3870*/  FFMA.FTZ R63, R63, R14.reuse, -R4.reuse ;  /* 0x0000000e3f3f7223 */ /* 0x180fe20000010804 */
[----:B------:R-:W-:Y:S01]  /*3880*/  FADD.FTZ R52, R26, R27 ;  /* 0x0000001b1a347221 */ /* 0x000fe20000010000 */
[-CC-:B------:R-:W-:Y:S01]  /*3890*/  FFMA.FTZ R49, R49, R14.reuse, -R4.reuse ;  /* 0x0000000e31317223 */ /* 0x180fe20000010804 */
[-C--:B------:R-:W-:Y:S01]  /*38a0*/  FFMA.FTZ R67, R67, R14.reuse, -R4 ;  /* 0x0000000e43437223 */ /* 0x080fe20000010804 */
[----:B------:R3:W4:Y:S01]  /*38b0*/  MUFU.EX2 R38, R31 ;  /* 0x0000001f00267308 */ /* 0x0007220000000800 */
[----:B-1----:R-:W-:Y:S01]  /*38c0*/  FADD.FTZ R50, R5, R24 ;  /* 0x0000001805327221 */ /* 0x002fe20000010000 */
[-CC-:B------:R-:W-:Y:S01]  /*38d0*/  FFMA.FTZ R53, R53, R14.reuse, -R4.reuse ;  /* 0x0000000e35357223 */ /* 0x180fe20000010804 */
[----:B------:R-:W-:Y:S01]  /*38e0*/  FFMA.FTZ R71, R71, R14, -R4 ;  /* 0x0000000e47477223 */ /* 0x000fe20000010804 */
[----:B------:R-:W-:-:S02]  /*38f0*/  F2FP.F16.F32.PACK_AB R157, R24, R5 ;  /* 0x00000005189d723e */ /* 0x000fc400000000ff */
[----:B------:R-:W-:Y:S02]  /*3900*/  F2FP.F16.F32.PACK_AB R154, R73, R28 ;  /* 0x0000001c499a723e */ /* 0x000fe400000000ff */
[----:B------:R-:W1:Y:S01]  /*3910*/  MUFU.EX2 R15, R15 ;  /* 0x0000000f000f7308 */ /* 0x000e620000000800 */
[----:B0-----:R-:W-:Y:S01]  /*3920*/  FADD.FTZ R27, R13, R50 ;  /* 0x000000320d1b7221 */ /* 0x001fe20000010000 */
[----:B---3--:R-:W-:-:S04]  /*3930*/  FADD.FTZ R31, R69, R52 ;  /* 0x00000034451f7221 */ /* 0x008fc80000010000 */
[----:B------:R-:W-:Y:S02]  /*3940*/  FADD.FTZ R54, R28, R31 ;  /* 0x0000001f1c367221 */ /* 0x000fe40000010000 */
[----:B------:R0:W3:Y:S01]  /*3950*/  MUFU.EX2 R40, R35 ;  /* 0x0000002300287308 */ /* 0x0000e20000000800 */
[C---:B----4-:R-:W-:Y:S01]  /*3960*/  FADD.FTZ R52, R38.reuse, R27 ;  /* 0x0000001b26347221 */ /* 0x050fe20000010000 */
[----:B------:R-:W-:Y:S01]  /*3970*/  FADD.FTZ R31, R73, R54 ;  /* 0x00000036491f7221 */ /* 0x000fe20000010000 */
[----:B------:R-:W-:-:S03]  /*3980*/  F2FP.F16.F32.PACK_AB R159, R38, R13 ;  /* 0x0000000d269f723e */ /* 0x000fc600000000ff */
[----:B------:R-:W-:Y:S02]  /*3990*/  FADD.FTZ R54, R148, R31 ;  /* 0x0000001f94367221 */ /* 0x000fe40000010000 */
[----:B------:R-:W4:Y:S01]  /*39a0*/  MUFU.EX2 R21, R21 ;  /* 0x0000001500157308 */ /* 0x000f220000000800 */
[----:B0-----:R-:W0:Y:S01]  /*39b0*/  @P5 LDC R35, c[0x0][0x44c] ;  /* 0x00011300ff235b82 */ /* 0x001e220000000800 */
[----:B-1----:R-:W-:-:S06]  /*39c0*/  FADD.FTZ R27, R15, R52 ;  /* 0x000000340f1b7221 */ /* 0x002fcc0000010000 */
[----:B------:R1:W5:Y:S01]  /*39d0*/  MUFU.EX2 R77, R2 ;  /* 0x00000002004d7308 */ /* 0x0003620000000800 */
[C---:B---3--:R-:W-:Y:S01]  /*39e0*/  FADD.FTZ R52, R40.reuse, R27 ;  /* 0x0000001b28347221 */ /* 0x048fe20000010000 */
[----:B------:R-:W-:-:S06]  /*39f0*/  F2FP.F16.F32.PACK_AB R153, R40, R15 ;  /* 0x0000000f2899723e */ /* 0x000fcc00000000ff */
[----:B------:R-:W3:Y:S01]  /*3a00*/  MUFU.EX2 R42, R39 ;  /* 0x00000027002a7308 */ /* 0x000ee20000000800 */
[----:B-1----:R-:W-:Y:S01]  /*3a10*/  FFMA.FTZ R2, R88, R14, -R57 ;  /* 0x0000000e58027223 */ /* 0x002fe20000010839 */
[----:B----4-:R-:W-:-:S06]  /*3a20*/  FADD.FTZ R27, R21, R52 ;  /* 0x00000034151b7221 */ /* 0x010fcc0000010000 */
[----:B------:R-:W1:Y:S01]  /*3a30*/  MUFU.EX2 R25, R25 ;  /* 0x0000001900197308 */ /* 0x000e620000000800 */
[C---:B-----5:R-:W-:Y:S01]  /*3a40*/  FADD.FTZ R31, R77.reuse, R54 ;  /* 0x000000364d1f7221 */ /* 0x060fe20000010000 */
[----:B0-----:R-:W-:Y:S01]  /*3a50*/  @P5 IMAD.HI.U32 R35, R22, R35, RZ ;  /* 0x0000002316235227 */ /* 0x001fe200078e00ff */
[----:B------:R-:W-:-:S03]  /*3a60*/  F2FP.F16.F32.PACK_AB R148, R77, R148 ;  /* 0x000000944d94723e */ /* 0x000fc600000000ff */
[----:B------:R-:W-:Y:S01]  /*3a70*/  FADD.FTZ R56, R150, R31 ;  /* 0x0000001f96387221 */ /* 0x000fe20000010000 */
[C---:B------:R-:W-:Y:S01]  /*3a80*/  F2FP.F16.F32.PACK_AB R150, R79.reuse, R150 ;  /* 0x000000964f96723e */ /* 0x040fe200000000ff */
[----:B------:R-:W0:Y:S01]  /*3a90*/  MUFU.EX2 R44, R43 ;  /* 0x0000002b002c7308 */ /* 0x000e220000000800 */
[C---:B---3--:R-:W-:Y:S01]  /*3aa0*/  FADD.FTZ R54, R42.reuse, R27 ;  /* 0x0000001b2a367221 */ /* 0x048fe20000010000 */
[----:B------:R-:W-:Y:S01]  /*3ab0*/  FADD.FTZ R31, R79, R56 ;  /* 0x000000384f1f7221 */ /* 0x000fe20000010000 */
[----:B--2---:R-:W-:Y:S02]  /*3ac0*/  @P5 SHF.R.U32.HI R22, RZ, R58, R35 ;  /* 0x0000003aff165219 */ /* 0x004fe40000011623 */
[----:B------:R-:W-:Y:S02]  /*3ad0*/  ISETP.GE.AND P5, PT, R75, 0x1, PT ;  /* 0x000000014b00780c */ /* 0x000fe40003fa6270 */
[----:B------:R-:W-:Y:S01]  /*3ae0*/  F2FP.F16.F32.PACK_AB R155, R42, R21 ;  /* 0x000000152a9b723e */ /* 0x000fe200000000ff */
[----:B------:R-:W2:Y:S01]  /*3af0*/  MUFU.EX2 R30, R30 ;  /* 0x0000001e001e7308 */ /* 0x000ea20000000800 */
[----:B-1----:R-:W-:-:S07]  /*3b00*/  FADD.FTZ R27, R25, R54 ;  /* 0x00000036191b7221 */ /* 0x002fce0000010000 */
[----:B------:R-:W1:Y:S01]  /*3b10*/  MUFU.EX2 R29, R29 ;  /* 0x0000001d001d7308 */ /* 0x000e620000000800 */
[C---:B0-----:R-:W-:Y:S01]  /*3b20*/  FADD.FTZ R54, R44.reuse, R27 ;  /* 0x0000001b2c367221 */ /* 0x041fe20000010000 */
[----:B------:R-:W-:-:S06]  /*3b30*/  F2FP.F16.F32.PACK_AB R149, R44, R25 ;  /* 0x000000192c95723e */ /* 0x000fcc00000000ff */
[----:B------:R0:W3:Y:S01]  /*3b40*/  MUFU.EX2 R81, R2 ;  /* 0x0000000200517308 */ /* 0x0000e20000000800 */
[----:B--2---:R-:W-:-:S07]  /*3b50*/  FADD.FTZ R56, R30, R31 ;  /* 0x0000001f1e387221 */ /* 0x004fce0000010000 */
[----:B------:R-:W2:Y:S01]  /*3b60*/  MUFU.EX2 R46, R47 ;  /* 0x0000002f002e7308 */ /* 0x000ea20000000800 */
[----:B0-----:R-:W-:Y:S01]  /*3b70*/  FFMA.FTZ R2, R60, R14, -R57 ;  /* 0x0000000e3c027223 */ /* 0x001fe20000010839 */
[----:B-1----:R-:W-:-:S06]  /*3b80*/  FADD.FTZ R27, R29, R54 ;  /* 0x000000361d1b7221 */ /* 0x002fcc0000010000 */
[----:B------:R-:W0:Y:S01]  /*3b90*/  MUFU.EX2 R32, R32 ;  /* 0x0000002000207308 */ /* 0x000e220000000800 */
[C---:B---3--:R-:W-:Y:S01]  /*3ba0*/  FADD.FTZ R31, R81.reuse, R56 ;  /* 0x00000038511f7221 */ /* 0x048fe20000010000 */
[----:B------:R-:W-:-:S06]  /*3bb0*/  F2FP.F16.F32.PACK_AB R144, R81, R30 ;  /* 0x0000001e5190723e */ /* 0x000fcc00000000ff */
[----:B------:R-:W1:Y:S01]  /*3bc0*/  MUFU.EX2 R33, R33 ;  /* 0x0000002100217308 */ /* 0x000e620000000800 */
[C---:B--2---:R-:W-:Y:S01]  /*3bd0*/  FADD.FTZ R54, R46.reuse, R27 ;  /* 0x0000001b2e367221 */ /* 0x044fe20000010000 */
[----:B------:R-:W-:-:S06]  /*3be0*/  F2FP.F16.F32.PACK_AB R151, R46, R29 ;  /* 0x0000001d2e97723e */ /* 0x000fcc00000000ff */
[----:B------:R2:W3:Y:S01]  /*3bf0*/  MUFU.EX2 R83, R34 ;  /* 0x0000002200537308 */ /* 0x0004e20000000800 */
[----:B0-----:R-:W-:Y:S01]  /*3c00*/  FADD.FTZ R56, R32, R31 ;  /* 0x0000001f20387221 */ /* 0x001fe20000010000 */
[----:B------:R-:W-:-:S04]  /*3c10*/  IMAD.IADD R31, R23, 0x1, R22 ;  /* 0x00000001171f7824 */ /* 0x000fc800078e0216 */
[----:B------:R-:W-:Y:S02]  /*3c20*/  IMAD.IADD R74, R31, 0x1, R74 ;  /* 0x000000011f4a7824 */ /* 0x000fe400078e024a */
[----:B------:R-:W0:Y:S01]  /*3c30*/  MUFU.EX2 R48, R51 ;  /* 0x0000003300307308 */ /* 0x000e220000000800 */
[-CC-:B--2---:R-:W-:Y:S01]  /*3c40*/  FFMA.FTZ R34, R64, R14.reuse, -R57.reuse ;  /* 0x0000000e40227223 */ /* 0x184fe20000010839 */
[----:B-1----:R-:W-:Y:S01]  /*3c50*/  FADD.FTZ R23, R33, R54 ;  /* 0x0000003621177221 */ /* 0x002fe20000010000 */
[----:B------:R-:W-:-:S05]  /*3c60*/  FFMA.FTZ R57, R98, R14, -R57 ;  /* 0x0000000e62397223 */ /* 0x000fca0000010839 */
[----:B------:R-:W1:Y:S01]  /*3c70*/  MUFU.EX2 R36, R36 ;  /* 0x0000002400247308 */ /* 0x000e620000000800 */
[C---:B---3--:R-:W-:Y:S01]  /*3c80*/  FADD.FTZ R27, R83.reuse, R56 ;  /* 0x00000038531b7221 */ /* 0x048fe20000010000 */
[----:B------:R-:W-:-:S06]  /*3c90*/  F2FP.F16.F32.PACK_AB R146, R83, R32 ;  /* 0x000000205392723e */ /* 0x000fcc00000000ff */
[----:B------:R-:W2:Y:S01]  /*3ca0*/  MUFU.EX2 R37, R37 ;  /* 0x0000002500257308 */ /* 0x000ea20000000800 */
[C---:B0-----:R-:W-:Y:S01]  /*3cb0*/  FADD.FTZ R8, R48.reuse, R23 ;  /* 0x0000001730087221 */ /* 0x041fe20000010000 */
[----:B------:R-:W-:-:S06]  /*3cc0*/  F2FP.F16.F32.PACK_AB R145, R48, R33 ;  /* 0x000000213091723e */ /* 0x000fcc00000000ff */
[----:B------:R-:W0:Y:S01]  /*3cd0*/  MUFU.EX2 R50, R55 ;  /* 0x0000003700327308 */ /* 0x000e220000000800 */
[----:B-1----:R-:W-:Y:S01]  /*3ce0*/  FADD.FTZ R22, R36, R27 ;  /* 0x0000001b24167221 */ /* 0x002fe20000010000 */
[----:B------:R-:W-:-:S03]  /*3cf0*/  F2FP.F16.F32.PACK_AB R140, R85, R36 ;  /* 0x00000024558c723e */ /* 0x000fc600000000ff */
[----:B------:R-:W-:-:S03]  /*3d00*/  FADD.FTZ R27, R85, R22 ;  /* 0x00000016551b7221 */ /* 0x000fc60000010000 */
[----:B------:R-:W1:Y:S01]  /*3d10*/  MUFU.EX2 R2, R2 ;  /* 0x0000000200027308 */ /* 0x000e620000000800 */
[----:B--2---:R-:W-:-:S07]  /*3d20*/  FADD.FTZ R23, R37, R8 ;  /* 0x0000000825177221 */ /* 0x004fce0000010000 */
        /* <DEDUP_REMOVED lines=26> */
[C---:B0-----:R-:W-:Y:S01]  /*3ed0*/  F2FP.F16.F32.PACK_AB R138, R57.reuse, R0 ;  /* 0x00000000398a723e */ /* 0x041fe200000000ff */
[----:B------:R-:W-:-:S06]  /*3ee0*/  FADD.FTZ R8, R57, R8 ;  /* 0x0000000839087221 */ /* 0x000fcc0000010000 */
[----:B------:R-:W0:Y:S01]  /*3ef0*/  MUFU.EX2 R2, R71 ;  /* 0x0000004700027308 */ /* 0x000e220000000800 */
[C---:B-1----:R-:W-:Y:S01]  /*3f00*/  FADD.FTZ R0, R20.reuse, R5 ;  /* 0x0000000514007221 */ /* 0x042fe20000010000 */
[----:B------:R-:W-:Y:S01]  /*3f10*/  F2FP.F16.F32.PACK_AB R137, R20, R49 ;  /* 0x000000311489723e */ /* 0x000fe200000000ff */
[----:B------:R-:W-:Y:S02]  /*3f20*/  VIADD R20, R72, 0xfffffffe ;  /* 0xfffffffe48147836 */ /* 0x000fe40000000000 */
[----:B--2---:R-:W-:-:S04]  /*3f30*/  FADD.FTZ R5, R53, R0 ;  /* 0x0000000035057221 */ /* 0x004fc80000010000 */
[C---:B0-----:R-:W-:Y:S01]  /*3f40*/  FADD.FTZ R5, R2.reuse, R5 ;  /* 0x0000000502057221 */ /* 0x041fe20000010000 */
[----:B------:R-:W-:Y:S01]  /*3f50*/  F2FP.F16.F32.PACK_AB R139, R2, R53 ;  /* 0x00000035028b723e */ /* 0x000fe200000000ff */
        /* <DEDUP_REMOVED lines=11> */
.L_x_926:
[----:B------:R-:W-:-:S13]  /*4010*/  ISETP.NE.AND P2, PT, R75, 0x1, PT ;  /* 0x000000014b00780c */ /* 0x000fda0003f45270 */
[----:B------:R-:W0:Y:S02]  /*4020*/  @P2 LDC.64 R22, c[0x0][0x9e8] ;  /* 0x00027a00ff162b82 */ /* 0x000e240000000a00 */
[----:B0-----:R-:W-:-:S05]  /*4030*/  @P2 IMAD.HI.U32 R2, R0, R22, RZ ;  /* 0x0000001600022227 */ /* 0x001fca00078e00ff */
[----:B------:R-:W-:-:S07]  /*4040*/  @P2 SHF.R.U32.HI R0, RZ, R23, R2 ;  /* 0x00000017ff002219 */ /* 0x000fce0000011602 */
.L_x_927:
[----:B------:R-:W-:-:S05]  /*4050*/  IMAD R75, R0, R75, R75 ;  /* 0x0000004b004b7224 */ /* 0x000fca00078e024b */
[----:B------:R-:W-:-:S07]  /*4060*/  VIMNMX R74, R74, R75, PT ;  /* 0x0000004b4a4a7248 */ /* 0x000fce0003fe0100 */
.L_x_925:
[----:B------:R-:W-:Y:S01]  /*4070*/  IMAD.HI R74, R74, 0x2aaaaaab, RZ ;  /* 0x2aaaaaab4a4a7827 */ /* 0x000fe200078e02ff */
[----:B------:R-:W-:Y:S01]  /*4080*/  UMOV UR4, URZ ;  /* 0x0000003f00047c82 */ /* 0x000fe20008000000 */
[----:B------:R-:W-:Y:S02]  /*4090*/  CS2R R86, SRZ ;  /* 0x0000000000567805 */ /* 0x000fe4000001ff00 */
[----:B------:R-:W-:Y:S01]  /*40a0*/  CS2R R84, SRZ ;  /* 0x0000000000547805 */ /* 0x000fe2000001ff00 */
[----:B------:R-:W-:Y:S01]  /*40b0*/  IMAD.MOV.U32 R2, RZ, RZ, 0x3f800000 ;  /* 0x3f800000ff027424 */ /* 0x000fe200078e00ff */
[----:B------:R-:W-:Y:S01]  /*40c0*/  SHF.R.U32.HI R13, RZ, 0x1f, R74 ;  /* 0x0000001fff0d7819 */ /* 0x000fe2000001164a */
[----:B------:R-:W-:Y:S01]  /*40d0*/  IMAD.MOV.U32 R0, RZ, RZ, 0x3f800000 ;  /* 0x3f800000ff007424 */ /* 0x000fe200078e00ff */
[----:B------:R-:W-:Y:S01]  /*40e0*/  CS2R R82, SRZ ;  /* 0x0000000000527805 */ /* 0x000fe2000001ff00 */
[----:B------:R-:W-:Y:S01]  /*40f0*/  IMAD.MOV.U32 R4, RZ, RZ, RZ ;  /* 0x000000ffff047224 */ /* 0x000fe200078e00ff */
[----:B------:R-:W-:-:S02]  /*4100*/  LEA.HI.SX32 R22, R74, R13, 0x1c ;  /* 0x0000000d4a167211 */ /* 0x000fc400078fe2ff */
[----:B------:R-:W-:Y:S02]  /*4110*/  CS2R R80, SRZ ;  /* 0x0000000000507805 */ /* 0x000fe4000001ff00 */
[----:B------:R-:W-:Y:S02]  /*4120*/  CS2R R78, SRZ ;  /* 0x00000000004e7805 */ /* 0x000fe4000001ff00 */
[----:B------:R-:W-:Y:S02]  /*4130*/  CS2R R76, SRZ ;  /* 0x00000000004c7805 */ /* 0x000fe4000001ff00 */
[----:B------:R-:W-:Y:S02]  /*4140*/  VIMNMX R13, R17, R22, !PT ;  /* 0x00000016110d7248 */ /* 0x000fe40007fe0100 */
[----:B------:R-:W-:Y:S02]  /*4150*/  CS2R R74, SRZ ;  /* 0x00000000004a7805 */ /* 0x000fe4000001ff00 */
[----:B------:R-:W-:-:S02]  /*4160*/  CS2R R72, SRZ ;  /* 0x0000000000487805 */ /* 0x000fc4000001ff00 */
[----:B------:R-:W-:Y:S02]  /*4170*/  CS2R R70, SRZ ;  /* 0x0000000000467805 */ /* 0x000fe4000001ff00 */
[----:B------:R-:W-:Y:S02]  /*4180*/  ISETP.GE.AND P2, PT, R20, R13, PT ;  /* 0x0000000d1400720c */ /* 0x000fe40003f46270 */
        /* <DEDUP_REMOVED lines=22> */
[----:B------:R-:W-:Y:S01]  /*42f0*/  CS2R R24, SRZ ;  /* 0x0000000000187805 */ /* 0x000fe2000001ff00 */
[----:B------:R-:W-:Y:S06]  /*4300*/  @!P2 BRA `(.L_x_928) ;  /* 0x0000002c0064a947 */ /* 0x000fec0003800000 */
[----:B------:R-:W-:Y:S01]  /*4310*/  IMAD.MOV.U32 R21, RZ, RZ, RZ ;  /* 0x000000ffff157224 */ /* 0x000fe200078e00ff */
[----:B------:R-:W-:Y:S01]  /*4320*/  UMOV UR5, URZ ;  /* 0x0000003f00057c82 */ /* 0x000fe20008000000 */
[----:B------:R-:W-:Y:S01]  /*4330*/  IMAD.MOV.U32 R2, RZ, RZ, 0x3f800000 ;  /* 0x3f800000ff027424 */ /* 0x000fe200078e00ff */
[----:B------:R-:W-:Y:S01]  /*4340*/  ULDC UR6, c[0x0][0x9e4] ;  /* 0x0002790000067ab9 */ /* 0x000fe20000000800 */
[----:B------:R-:W-:Y:S01]  /*4350*/  IMAD.MOV.U32 R87, RZ, RZ, RZ ;  /* 0x000000ffff577224 */ /* 0x000fe200078e00ff */
[----:B------:R-:W-:Y:S01]  /*4360*/  ULDC UR59, c[0x0][0x288] ;  /* 0x0000a200003b7ab9 */ /* 0x000fe20000000800 */
[----:B------:R-:W-:-:S05]  /*4370*/  ULDC UR7, c[0x0][0x2f0] ;  /* 0x0000bc0000077ab9 */ /* 0x000fca0000000800 */
.L_x_945:
[----:B------:R-:W-:-:S04]  /*4380*/  UIADD3 UR4, UR5, 0x1, URZ ;  /* 0x0000000105047890 */ /* 0x000fc8000fffe03f */
[----:B------:R-:W-:-:S04]  /*4390*/  UISETP.NE.AND UP0, UPT, UR4, 0x2, UPT ;  /* 0x000000020400788c */ /* 0x000fc8000bf05270 */
[----:B------:R-:W-:Y:S02]  /*43a0*/  USEL UR10, URZ, 0x1, UP0 ;  /* 0x000000013f0a7887 */ /* 0x000fe40008000000 */
[----:B------:R-:W-:-:S04]  /*43b0*/  USEL UR4, UR4, URZ, UP0 ;  /* 0x0000003f04047287 */ /* 0x000fc80008000000 */
[----:B------:R-:W-:Y:S01]  /*43c0*/  LOP3.LUT R4, R21, UR10, RZ, 0x3c, !PT ;  /* 0x0000000a15047c12 */ /* 0x000fe2000f8e3cff */
[----:B------:R-:W-:Y:S07]  /*43d0*/  @!P0 BRA `(.L_x_929) ;  /* 0x0000000000048947 */ /* 0x000fee0003800000 */
[----:B------:R-:W-:Y:S01]  /*43e0*/  BPT.TRAP 0x1 ;  /* 0x000000040000795c */ /* 0x000fe20000300000 */
.L_x_929:
[----:B------:R-:W-:Y:S01]  /*43f0*/  ULEA UR58, UR4, UR56, 0x3 ;  /* 0x00000038043a7291 */ /* 0x000fe2000f8e183f */
[----:B------:R-:W-:-:S08]  /*4400*/  SHF.L.U32 R14, R4, 0x1f, RZ ;  /* 0x0000001f040e7819 */ /* 0x000fd000000006ff */
[----:B------:R0:W1:Y:S01]  /*4410*/  SYNCS.PHASECHK.TRANS64.TRYWAIT P2, [UR58+0x2a830], R14 ;  /* 0x02a8300eff0075a7 */ /* 0x000062000804017a */
[----:B------:R-:W-:Y:S05]  /*4420*/  @!P0 BRA `(.L_x_930) ;  /* 0x0000000000048947 */ /* 0x000fea0003800000 */
[----:B------:R-:W-:Y:S01]  /*4430*/  BPT.TRAP 0x1 ;  /* 0x000000040000795c */ /* 0x000fe20000300000 */
.L_x_930:
[----:B-1----:R-:W-:Y:S05]  /*4440*/  @P2 BRA `(.L_x_931) ;  /* 0x0000000000082947 */ /* 0x002fea0003800000 */
[----:B------:R-:W1:Y:S02]  /*4450*/  SYNCS.PHASECHK.TRANS64.TRYWAIT P2, [UR58+0x2a830], R14 ;  /* 0x02a8300eff0075a7 */ /* 0x000e64000804017a */
[----:B-1----:R-:W-:Y:S05]  /*4460*/  @!P2 BRA `(.L_x_932) ;  /* 0x000000e00018a947 */ /* 0x002fea0003800000 */
.L_x_931:
[----:B------:R-:W-:Y:S01]  /*4470*/  R2UR UR52, R6 ;  /* 0x00000000063472ca */ /* 0x000fe200000e0000 */
[----:B------:R-:W-:Y:S01]  /*4480*/  UIMAD UR50, UR4, 0x900, UR57 ;  /* 0x00000900043278a4 */ /* 0x000fe2000f8e0239 */
[----:B------:R-:W-:Y:S01]  /*4490*/  R2UR UR53, R7 ;  /* 0x00000000073572ca */ /* 0x000fe200000e0000 */
[----:B------:R-:W-:Y:S01]  /*44a0*/  WARPGROUP.ARRIVE ;  /* 0x00000000000079c5 */ /* 0x000fe20000000000 */
[----:B------:R-:W-:Y:S01]  /*44b0*/  UMOV UR55, 0x40000040 ;  /* 0x4000004000377882 */ /* 0x000fe20000000000 */
[----:B------:R-:W-:Y:S01]  /*44c0*/  UIADD3 UR10, UR50, 0x2, URZ ;  /* 0x00000002320a7890 */ /* 0x000fe2000fffe03f */
[-C--:B------:R-:W-:Y:S01]  /*44d0*/  FMUL.FTZ R24, R24, R0.reuse ;  /* 0x0000000018187220 */ /* 0x080fe20000410000 */
[----:B------:R-:W-:Y:S01]  /*44e0*/  UMOV UR11, 0x40000040 ;  /* 0x40000040000b7882 */ /* 0x000fe20000000000 */
[----:B------:R-:W-:Y:S01]  /*44f0*/  UMOV UR54, UR50 ;  /* 0x0000003200367c82 */ /* 0x000fe20008000000 */
[----:B------:R-:W-:Y:S01]  /*4500*/  UIADD3 UR14, UR50, 0x4, URZ ;  /* 0x00000004320e7890 */ /* 0x000fe2000fffe03f */
[-C--:B------:R-:W-:Y:S01]  /*4510*/  FMUL.FTZ R25, R25, R0.reuse ;  /* 0x0000000019197220 */ /* 0x080fe20000410000 */
[----:B------:R-:W-:Y:S01]  /*4520*/  UMOV UR15, 0x40000040 ;  /* 0x40000040000f7882 */ /* 0x000fe20000000000 */
[----:B------:R-:W-:Y:S01]  /*4530*/  UIADD3 UR18, UR50, 0x6, URZ ;  /* 0x0000000632127890 */ /* 0x000fe2000fffe03f */
[-C--:B------:R-:W-:Y:S01]  /*4540*/  FMUL.FTZ R28, R28, R0.reuse ;  /* 0x000000001c1c7220 */ /* 0x080fe20000410000 */
[----:B------:R-:W-:Y:S01]  /*4550*/  UMOV UR19, 0x40000040 ;  /* 0x4000004000137882 */ /* 0x000fe20000000000 */
[----:B------:R-:W-:Y:S01]  /*4560*/  HGMMA.64x96x16.F32 R88, gdesc[UR52], RZ, !UPT, gsb0 ;  /* 0x01600000345879f0 */ /* 0x000fe2000c0008ff */
[----:B------:R-:W-:Y:S01]  /*4570*/  UIADD3 UR22, UR50, 0x300, URZ ;  /* 0x0000030032167890 */ /* 0x000fe2000fffe03f */
[-C--:B------:R-:W-:Y:S01]  /*4580*/  FMUL.FTZ R29, R29, R0.reuse ;  /* 0x000000001d1d7220 */ /* 0x080fe20000410000 */
[----:B------:R-:W-:Y:S01]  /*4590*/  UMOV UR23, 0x40000040 ;  /* 0x4000004000177882 */ /* 0x000fe20000000000 */
        /* <DEDUP_REMOVED lines=108> */
[----:B------:R-:W-:Y:S05]  /*4c60*/  @!P0 BRA `(.L_x_933) ;  /* 0x0000000000048947 */ /* 0x000fea0003800000 */
[----:B------:R-:W-:Y:S01]  /*4c70*/  BPT.TRAP 0x1 ;  /* 0x000000040000795c */ /* 0x000fe20000300000 */
.L_x_933:
[----:B------:R-:W-:Y:S01]  /*4c80*/  ULEA UR11, UR5, UR56, 0x3 ;  /* 0x00000038050b7291 */ /* 0x000fe2000f8e183f */
[----:B------:R-:W-:-:S08]  /*4c90*/  SHF.L.U32 R0, R21, 0x1f, RZ ;  /* 0x0000001f15007819 */ /* 0x000fd000000006ff */
[----:B------:R2:W3:Y:S01]  /*4ca0*/  SYNCS.PHASECHK.TRANS64.TRYWAIT P2, [UR11+0x2a850], R0 ;  /* 0x02a85000ff0075a7 */ /* 0x0004e2000804014b */
[----:B------:R-:W-:Y:S05]  /*4cb0*/  @!P0 BRA `(.L_x_934) ;  /* 0x0000000000048947 */ /* 0x000fea0003800000 */
[----:B------:R-:W-:Y:S01]  /*4cc0*/  BPT.TRAP 0x1 ;  /* 0x000000040000795c */ /* 0x000fe20000300000 */
.L_x_934:
[----:B---3--:R-:W-:Y:S05]  /*4cd0*/  @P2 BRA `(.L_x_935) ;  /* 0x0000000000082947 */ /* 0x008fea0003800000 */
[----:B------:R-:W3:Y:S02]  /*4ce0*/  SYNCS.PHASECHK.TRANS64.TRYWAIT P2, [UR11+0x2a850], R0 ;  /* 0x02a85000ff0075a7 */ /* 0x000ee4000804014b */
[----:B---3--:R-:W-:Y:S05]  /*4cf0*/  @!P2 BRA `(.L_x_936) ;  /* 0x000000d8000ca947 */ /* 0x008fea0003800000 */
.L_x_935:
[----:B------:R-:W-:Y:S01]  /*4d00*/  UIADD3 UR10, UR56, 0x400, URZ ;  /* 0x00000400380a7890 */ /* 0x000fe2000fffe03f */
[----:B------:R-:W-:Y:S01]  /*4d10*/  WARPGROUP.ARRIVE ;  /* 0x00000000000079c5 */ /* 0x000fe20000000000 */
[----:B------:R-:W-:Y:S01]  /*4d20*/  UMOV UR15, 0x40000040 ;  /* 0x40000040000f7882 */ /* 0x000fe20000000000 */
[----:B------:R-:W-:Y:S01]  /*4d30*/  ISETP.NE.AND P3, PT, R160, 0x1, PT ;  /* 0x00000001a000780c */ /* 0x000fe20003f65270 */
[----:B------:R-:W-:Y:S01]  /*4d40*/  USHF.R.U32.HI UR10, URZ, 0x4, UR10 ;  /* 0x000000043f0a7899 */ /* 0x000fe2000801160a */
[----:B01----:R-:W-:Y:S01]  /*4d50*/  IMAD.MOV.U32 R14, RZ, RZ, R9 ;  /* 0x000000ffff0e7224 */ /* 0x003fe200078e0009 */
[----:B------:R-:W-:Y:S01]  /*4d60*/  R2UR UR18, R12 ;  /* 0x000000000c1272ca */ /* 0x000fe200000e0000 */
[----:B------:R-:W-:Y:S01]  /*4d70*/  IMAD.U32 R2, RZ, RZ, UR58 ;  /* 0x0000003aff027e24 */ /* 0x000fe2000f8e00ff */
[----:B------:R-:W-:Y:S01]  /*4d80*/  ULOP3.LUT UR10, UR10, 0x3fff, URZ, 0xc0, !UPT ;  /* 0x00003fff0a0a7892 */ /* 0x000fe2000f8ec03f */
[----:B------:R-:W-:Y:S01]  /*4d90*/  ISETP.NE.AND P2, PT, R161, RZ, PT ;  /* 0x000000ffa100720c */ /* 0x000fe20003f45270 */
[----:B------:R-:W-:-:S02]  /*4da0*/  ULDC UR19, c[0x0][0x9e0] ;  /* 0x0002780000137ab9 */ /* 0x000fc40000000800 */
[----:B------:R-:W-:-:S04]  /*4db0*/  ULOP3.LUT UR10, UR10, 0x3000000, URZ, 0xfc, !UPT ;  /* 0x030000000a0a7892 */ /* 0x000fc8000f8efc3f */
[----:B------:R-:W-:Y:S01]  /*4dc0*/  UIMAD UR10, UR5, 0x600, UR10 ;  /* 0x00000600050a78a4 */ /* 0x000fe2000f8e020a */
[----:B--2---:R-:W0:Y:S06]  /*4dd0*/  @P3 LDC R0, c[0x0][0x44c] ;  /* 0x00011300ff003b82 */ /* 0x004e2c0000000800 */
[----:B------:R-:W-:Y:S02]  /*4de0*/  UMOV UR14, UR10 ;  /* 0x0000000a000e7c82 */ /* 0x000fe40008000000 */
[----:B------:R-:W-:Y:S01]  /*4df0*/  HGMMA.64x128x16.F32 R24, R156, gdesc[UR12].tnspB, R24, gsb0 ;  /* 0x41e0000c9c187df0 */ /* 0x000fe20008000818 */
[----:B------:R-:W-:Y:S01]  /*4e00*/  UIADD3 UR14, UR10, 0x80, URZ ;  /* 0x000000800a0e7890 */ /* 0x000fe2000fffe03f */
[----:B------:R-:W1:Y:S01]  /*4e10*/  @P3 LDC R15, c[0x0][0x450] ;  /* 0x00011400ff0f3b82 */ /* 0x000e620000000800 */
[----:B------:R-:W-:Y:S01]  /*4e20*/  UMOV UR15, 0x40000040 ;  /* 0x40000040000f7882 */ /* 0x000fe20000000000 */
[----:B0-----:R-:W-:-:S05]  /*4e30*/  @P3 IMAD.HI.U32 R0, R9, R0, RZ ;  /* 0x0000000009003227 */ /* 0x001fca00078e00ff */
[----:B-1----:R-:W-:Y:S01]  /*4e40*/  @P3 SHF.R.U32.HI R14, RZ, R15, R0 ;  /* 0x0000000fff0e3219 */ /* 0x002fe20000011600 */
[----:B------:R-:W-:-:S04]  /*4e50*/  @!P1 VIADD R0, R2, 0x2a840 ;  /* 0x0002a84002009836 */ /* 0x000fc80000000000 */
[----:B------:R-:W0:Y:S01]  /*4e60*/  SHFL.IDX PT, R21, R14, RZ, 0x1c1f ;  /* 0x001c1fff0e157589 */ /* 0x000e2200000e0000 */
[----:B------:R-:W-:Y:S01]  /*4e70*/  @!P1 PRMT R0, RZ, 0x654, R0 ;  /* 0x00000654ff009816 */ /* 0x000fe20000000000 */
        /* <DEDUP_REMOVED lines=11> */
[----:B------:R-:W-:Y:S01]  /*4f30*/  WARPGROUP.ARRIVE ;  /* 0x00000000000079c5 */ /* 0x000fe20000000000 */
[----:B------:R-:W-:-:S04]  /*4f40*/  IMAD R149, R20, -0x60, RZ ;  /* 0xffffffa014957824 */ /* 0x000fc800078e02ff */
[----:B------:R-:W-:Y:S02]  /*4f50*/  VIADD R15, R149, 0x1 ;  /* 0x00000001950f7836 */ /* 0x000fe40000000000 */
[----:B------:R-:W-:Y:S01]  /*4f60*/  HGMMA.64x128x16.F32 R24, R144, gdesc[UR12].tnspB, R24, gsb0 ;  /* 0x41e0000c90187df0 */ /* 0x000fe20008000818 */
[----:B------:R-:W-:Y:S01]  /*4f70*/  UIADD3 UR14, UR10, 0x200, URZ ;  /* 0x000002000a0e7890 */ /* 0x000fe2000fffe03f */
[----:B------:R-:W-:Y:S01]  /*4f80*/  UMOV UR15, 0x40000040 ;  /* 0x40000040000f7882 */ /* 0x000fe20000000000 */
[----:B------:R-:W-:Y:S01]  /*4f90*/  UIADD3 UR10, UR10, 0x280, URZ ;  /* 0x000002800a0a7890 */ /* 0x000fe2000fffe03f */
[----:B------:R-:W-:Y:S01]  /*4fa0*/  IMAD R15, R10, -0x2, R15 ;  /* 0xfffffffe0a0f7824 */ /* 0x000fe200078e020f */
[----:B------:R-:W-:Y:S02]  /*4fb0*/  WARPGROUP.DEPBAR.LE gsb0, 0x0 ;  /* 0x00008000000079c5 */ /* 0x000fe40000010000 */
[----:B------:R-:W-:-:S06]  /*4fc0*/  WARPGROUP.ARRIVE ;  /* 0x00000000000079c5 */ /* 0x000fcc0000000000 */
[----:B------:R-:W-:Y:S01]  /*4fd0*/  HGMMA.64x128x16.F32 R24, R140, gdesc[UR12].tnspB, R24, gsb0 ;  /* 0x41e0000c8c187df0 */ /* 0x000fe20008000818 */
[----:B------:R-:W-:Y:S01]  /*4fe0*/  UMOV UR14, UR10 ;  /* 0x0000000a000e7c82 */ /* 0x000fe20008000000 */
[----:B------:R-:W-:Y:S01]  /*4ff0*/  UMOV UR15, 0x40000040 ;  /* 0x40000040000f7882 */ /* 0x000fe20000000000 */
[----:B------:R-:W-:Y:S02]  /*5000*/  WARPGROUP.DEPBAR.LE gsb0, 0x0 ;  /* 0x00008000000079c5 */ /* 0x000fe40000010000 */
[----:B------:R-:W-:Y:S01]  /*5010*/  WARPGROUP.ARRIVE ;  /* 0x00000000000079c5 */ /* 0x000fe20000000000 */
[----:B------:R-:W-:-:S06]  /*5020*/  VIADD R140, R15, 0xffffffff ;  /* 0xffffffff0f8c7836 */ /* 0x000fcc0000000000 */
[----:B------:R-:W-:Y:S03]  /*5030*/  HGMMA.64x128x16.F32 R24, R136, gdesc[UR12].tnspB, R24, gsb0 ;  /* 0x41e0000c88187df0 */ /* 0x000fe60008000818 */
[----:B------:R-:W-:Y:S02]  /*5040*/  WARPGROUP.DEPBAR.LE gsb0, 0x0 ;  /* 0x00008000000079c5 */ /* 0x000fe40000010000 */
[----:B------:R1:W-:Y:S02]  /*5050*/  @!P1 SYNCS.ARRIVE.TRANS64.RED.A1T0 RZ, [R0+URZ], RZ ;  /* 0x000000ff00ff99a7 */ /* 0x0003e4000810043f */
[----:B-1----:R-:W-:-:S04]  /*5060*/  IMAD R0, R16, UR7, R15 ;  /* 0x0000000710007c24 */ /* 0x002fc8000f8e020f */
[----:B------:R-:W-:-:S04]  /*5070*/  VIADD R0, R0, -UR59 ;  /* 0x8000003b00007c36 */ /* 0x000fc80008000000 */
[C---:B------:R-:W-:Y:S02]  /*5080*/  VIADD R136, R0.reuse, UR19 ;  /* 0x0000001300887c36 */ /* 0x040fe40008000000 */
[----:B------:R-:W-:Y:S02]  /*5090*/  VIADD R138, R0, UR18 ;  /* 0x00000012008a7c36 */ /* 0x000fe40008000000 */
[--C-:B0-----:R-:W-:Y:S02]  /*50a0*/  IMAD.IADD R0, R136, 0x1, R21.reuse ;  /* 0x0000000188007824 */ /* 0x101fe400078e0215 */
[----:B------:R-:W-:Y:S01]  /*50b0*/  IMAD.IADD R2, R138, 0x1, R21 ;  /* 0x000000018a027824 */ /* 0x000fe200078e0215 */
[----:B------:R-:W-:Y:S06]  /*50c0*/  @!P2 BRA `(.L_x_937) ;  /* 0x000000000058a947 */ /* 0x000fec0003800000 */
[----:B------:R-:W-:Y:S01]  /*50d0*/  IMAD R15, R16, UR7, R21 ;  /* 0x00000007100f7c24 */ /* 0x000fe2000f8e0215 */
[----:B------:R-:W-:Y:S03]  /*50e0*/  BSSY B0, `(.L_x_938) ;  /* 0x0000011000007945 */ /* 0x000fe60003800000 */
[----:B------:R-:W-:-:S05]  /*50f0*/  VIADD R15, R15, -UR59 ;  /* 0x8000003b0f0f7c36 */ /* 0x000fca0008000000 */
[----:B------:R-:W-:-:S13]  /*5100*/  ISETP.GT.AND P2, PT, R15, -0x1, PT ;  /* 0xffffffff0f00780c */ /* 0x000fda0003f44270 */
[----:B------:R-:W-:Y:S05]  /*5110*/  @P2 BRA `(.L_x_939) ;  /* 0x0000000000202947 */ /* 0x000fea0003800000 */
[----:B------:R-:W-:Y:S01]  /*5120*/  IMAD.U32 R21, RZ, RZ, UR6 ;  /* 0x00000006ff157e24 */ /* 0x000fe2000f8e00ff */
[----:B------:R-:W-:-:S04]  /*5130*/  LOP3.LUT R15, RZ, R15, RZ, 0x33, !PT ;  /* 0x0000000fff0f7212 */ /* 0x000fc800078e33ff */
[----:B------:R-:W-:-:S13]  /*5140*/  ISETP.NE.AND P2, PT, R21, 0x1, PT ;  /* 0x000000011500780c */ /* 0x000fda0003f45270 */
[----:B------:R-:W0:Y:S02]  /*5150*/  @P2 LDC.64 R22, c[0x0][0x9e8] ;  /* 0x00027a00ff162b82 */ /* 0x000e240000000a00 */
[----:B0-----:R-:W-:-:S05]  /*5160*/  @P2 IMAD.HI.U32 R22, R15, R22, RZ ;  /* 0x000000160f162227 */ /* 0x001fca00078e00ff */
[----:B------:R-:W-:-:S04]  /*5170*/  @P2 SHF.R.U32.HI R15, RZ, R23, R22 ;  /* 0x00000017ff0f2219 */ /* 0x000fc80000011616 */
[----:B------:R-:W-:Y:S01]  /*5180*/  LOP3.LUT R15, RZ, R15, RZ, 0x33, !PT ;  /* 0x0000000fff0f7212 */ /* 0x000fe200078e33ff */
[----:B------:R-:W-:Y:S06]  /*5190*/  BRA `(.L_x_940) ;  /* 0x0000000000147947 */ /* 0x000fec0003800000 */
.L_x_939:
[----:B------:R-:W-:-:S05]  /*51a0*/  IMAD.U32 R21, RZ, RZ, UR6 ;  /* 0x00000006ff157e24 */ /* 0x000fca000f8e00ff */
[----:B------:R-:W-:-:S13]  /*51b0*/  ISETP.NE.AND P2, PT, R21, 0x1, PT ;  /* 0x000000011500780c */ /* 0x000fda0003f45270 */
[----:B------:R-:W0:Y:S02]  /*51c0*/  @P2 LDC.64 R22, c[0x0][0x9e8] ;  /* 0x00027a00ff162b82 */ /* 0x000e240000000a00 */
[----:B0-----:R-:W-:-:S05]  /*51d0*/  @P2 IMAD.HI.U32 R22, R15, R22, RZ ;  /* 0x000000160f162227 */ /* 0x001fca00078e00ff */
[----:B------:R-:W-:-:S07]  /*51e0*/  @P2 SHF.R.U32.HI R15, RZ, R23, R22 ;  /* 0x00000017ff0f2219 */ /* 0x000fce0000011616 */
.L_x_940:
[----:B------:R-:W-:Y:S05]  /*51f0*/  BSYNC B0 ;  /* 0x0000000000007941 */ /* 0x000fea0003800000 */
.L_x_938:
[----:B------:R-:W-:-:S05]  /*5200*/  IMAD R15, R15, R21, R140 ;  /* 0x000000150f0f7224 */ /* 0x000fca00078e028c */
[----:B------:R-:W-:Y:S02]  /*5210*/  VIADDMNMX R0, R15, R21, R0, PT ;  /* 0x000000150f007246 */ /* 0x000fe40003800100 */
[----:B------:R-:W-:-:S07]  /*5220*/  VIMNMX R2, R2, R15, !PT ;  /* 0x0000000f02027248 */ /* 0x000fce0007fe0100 */
.L_x_937:
[C---:B------:R-:W-:Y:S02]  /*5230*/  ISETP.GE.AND P2, PT, R149.reuse, 0x2, PT ;  /* 0x000000029500780c */ /* 0x040fe40003f46270 */
[C---:B------:R-:W-:Y:S02]  /*5240*/  ISETP.GE.AND P5, PT, R149.reuse, 0xa, PT ;  /* 0x0000000a9500780c */ /* 0x040fe40003fa6270 */
[----:B------:R-:W-:Y:S02]  /*5250*/  ISETP.GT.AND P3, PT, R2, 0x1, !P2 ;  /* 0x000000010200780c */ /* 0x000fe40005764270 */
[----:B------:R-:W-:Y:S02]  /*5260*/  P2R R139, PR, RZ, 0x20 ;  /* 0x00000020ff8b7803 */ /* 0x000fe40000000000 */
[----:B------:R-:W-:Y:S02]  /*5270*/  ISETP.LT.OR P4, PT, R0, 0x2, P3 ;  /* 0x000000020000780c */ /* 0x000fe40001f81670 */
[----:B------:R-:W-:-:S02]  /*5280*/  ISETP.GE.AND P3, PT, R149, 0x9, PT ;  /* 0x000000099500780c */ /* 0x000fc40003f66270 */
        /* <DEDUP_REMOVED lines=28> */
[----:B------:R-:W-:Y:S01]  /*5450*/  ISETP.GT.AND P4, PT, R2, 0x20, !P5 ;  /* 0x000000200200780c */ /* 0x000fe20006f84270 */
[----:B------:R-:W0:Y:S01]  /*5460*/  SHFL.IDX PT, R101, R14, 0x1, 0x1c1f ;  /* 0x003c1f000e657f89 */ /* 0x000e2200000e0000 */
        /* <DEDUP_REMOVED lines=61> */
[----:B------:R-:W-:-:S04]  /*5840*/  ISETP.LT.OR P4, PT, R0, 0x51, P4 ;  /* 0x000000510000780c */ /* 0x000fc80002781670 */
[----:B------:R-:W-:Y:S02]  /*5850*/  FSEL R93, R128, -INF , !P4 ;  /* 0xff800000805d7808 */ /* 0x000fe40006000000 */
[----:B------:R-:W-:-:S04]  /*5860*/  ISETP.GE.AND P4, PT, R149, 0x52, PT ;  /* 0x000000529500780c */ /* 0x000fc80003f86270 */
[----:B------:R-:W-:-:S04]  /*5870*/  ISETP.GT.AND P5, PT, R2, 0x51, !P4 ;  /* 0x000000510200780c */ /* 0x000fc800067a4270 */
[----:B------:R-:W-:-:S04]  /*5880*/  ISETP.LT.OR P5, PT, R0, 0x52, P5 ;  /* 0x000000520000780c */ /* 0x000fc80002fa1670 */
[----:B------:R-:W-:Y:S02]  /*5890*/  FSEL R129, R129, -INF , !P5 ;  /* 0xff80000081817808 */ /* 0x000fe40006800000 */
[----:B------:R-:W-:-:S04]  /*58a0*/  ISETP.GE.AND P5, PT, R149, 0x59, PT ;  /* 0x000000599500780c */ /* 0x000fc80003fa6270 */
[----:B------:R-:W-:-:S04]  /*58b0*/  ISETP.GT.AND P6, PT, R2, 0x58, !P5 ;  /* 0x000000580200780c */ /* 0x000fc80006fc4270 */
[----:B------:R-:W-:-:S04]  /*58c0*/  ISETP.LT.OR P6, PT, R0, 0x59, P6 ;  /* 0x000000590000780c */ /* 0x000fc800037c1670 */
[----:B------:R-:W-:Y:S02]  /*58d0*/  FSEL R89, R132, -INF , !P6 ;  /* 0xff80000084597808 */ /* 0x000fe40007000000 */
[----:B------:R-:W-:-:S04]  /*58e0*/  ISETP.GE.AND P6, PT, R149, 0x1, PT ;  /* 0x000000019500780c */ /* 0x000fc80003fc6270 */
[----:B------:R-:W-:Y:S02]  /*58f0*/  P2R R92, PR, RZ, 0x40 ;  /* 0x00000040ff5c7803 */ /* 0x000fe40000000000 */
[----:B------:R-:W-:-:S04]  /*5900*/  ISETP.GT.AND P6, PT, R2, RZ, !P6 ;  /* 0x000000ff0200720c */ /* 0x000fc800077c4270 */
[----:B------:R-:W-:-:S04]  /*5910*/  ISETP.LT.OR P6, PT, R0, 0x1, P6 ;  /* 0x000000010000780c */ /* 0x000fc800037c1670 */
[----:B------:R-:W-:Y:S02]  /*5920*/  FSEL R165, R88, -INF , !P6 ;  /* 0xff80000058a57808 */ /* 0x000fe40007000000 */
[----:B------:R-:W-:-:S04]  /*5930*/  ISETP.GE.AND P6, PT, R149, 0x5a, PT ;  /* 0x0000005a9500780c */ /* 0x000fc80003fc6270 */
[----:B------:R-:W-:Y:S02]  /*5940*/  P2R R128, PR, RZ, 0x40 ;  /* 0x00000040ff807803 */ /* 0x000fe40000000000 */
[----:B------:R-:W-:Y:S01]  /*5950*/  ISETP.GT.AND P6, PT, R2, 0x59, !P6 ;  /* 0x000000590200780c */ /* 0x000fe200077c4270 */
[----:B0-----:R-:W-:-:S03]  /*5960*/  IMAD.IADD R2, R138, 0x1, R101 ;  /* 0x000000018a027824 */ /* 0x001fc600078e0265 */
[----:B------:R-:W-:Y:S01]  /*5970*/  ISETP.LT.OR P6, PT, R0, 0x5a, P6 ;  /* 0x0000005a0000780c */ /* 0x000fe200037c1670 */
[----:B------:R-:W-:-:S03]  /*5980*/  IMAD.IADD R0, R136, 0x1, R101 ;  /* 0x0000000188007824 */ /* 0x000fc600078e0265 */
[----:B------:R-:W-:Y:S02]  /*5990*/  FSEL R133, R133, -INF , !P6 ;  /* 0xff80000085857808 */ /* 0x000fe40007000000 */
[----:B------:R-:W-:-:S13]  /*59a0*/  ISETP.NE.AND P6, PT, R161, RZ, PT ;  /* 0x000000ffa100720c */ /* 0x000fda0003fc5270 */
[----:B------:R-:W-:Y:S05]  /*59b0*/  @!P6 BRA `(.L_x_941) ;  /* 0x000000000058e947 */ /* 0x000fea0003800000 */
        /* <DEDUP_REMOVED lines=13> */
.L_x_943:
[----:B------:R-:W-:-:S05]  /*5a90*/  IMAD.U32 R22, RZ, RZ, UR6 ;  /* 0x00000006ff167e24 */ /* 0x000fca000f8e00ff */
[----:B------:R-:W-:-:S13]  /*5aa0*/  ISETP.NE.AND P6, PT, R22, 0x1, PT ;  /* 0x000000011600780c */ /* 0x000fda0003fc5270 */
[----:B------:R-:W0:Y:S02]  /*5ab0*/  @P6 LDC.64 R104, c[0x0][0x9e8] ;  /* 0x00027a00ff686b82 */ /* 0x000e240000000a00 */
[----:B0-----:R-:W-:-:S05]  /*5ac0*/  @P6 IMAD.HI.U32 R14, R101, R104, RZ ;  /* 0x00000068650e6227 */ /* 0x001fca00078e00ff */
[----:B------:R-:W-:-:S07]  /*5ad0*/  @P6 SHF.R.U32.HI R101, RZ, R105, R14 ;  /* 0x00000069ff656219 */ /* 0x000fce000001160e */
.L_x_944:
[----:B------:R-:W-:Y:S05]  /*5ae0*/  BSYNC B0 ;  /* 0x0000000000007941 */ /* 0x000fea0003800000 */
.L_x_942:
[----:B------:R-:W-:-:S05]  /*5af0*/  IMAD R101, R101, R22, R140 ;  /* 0x0000001665657224 */ /* 0x000fca00078e028c */
[----:B------:R-:W-:Y:S02]  /*5b00*/  VIADDMNMX R0, R101, R22, R0, PT ;  /* 0x0000001665007246 */ /* 0x000fe40003800100 */
[----:B------:R-:W-:-:S07]  /*5b10*/  VIMNMX R2, R2, R101, !PT ;  /* 0x0000006502027248 */ /* 0x000fce0007fe0100 */
.L_x_941:
[C---:B------:R-:W-:Y:S01]  /*5b20*/  ISETP.GT.AND P2, PT, R2.reuse, 0x1, !P2 ;  /* 0x000000010200780c */ /* 0x040fe20005744270 */
[----:B------:R-:W-:Y:S01]  /*5b30*/  UMOV UR5, UR4 ;  /* 0x0000000400057c82 */ /* 0x000fe20008000000 */
[----:B------:R-:W-:Y:S02]  /*5b40*/  ISETP.GT.AND P3, PT, R2, 0x8, !P3 ;  /* 0x000000080200780c */ /* 0x000fe40005f64270 */
        /* <DEDUP_REMOVED lines=38> */
[----:B------:R-:W-:Y:S02]  /*5db0*/  ISETP.GT.AND P2, PT, R2, 0x20, !P3 ;  /* 0x000000200200780c */ /* 0x000fe40005f44270 */
[----:B------:R-:W-:-:S02]  /*5dc0*/  FMNMX.FTZ R14, R23, R14, !PT ;  /* 0x0000000e170e7209 */ /* 0x000fc40007810000 */
[----:B------:R-:W-:Y:S02]  /*5dd0*/  ISETP.LT.OR P2, PT, R0, 0x21, P2 ;  /* 0x000000210000780c */ /* 0x000fe40001741670 */
[----:B------:R-:W-:Y:S02]  /*5de0*/  FMNMX.FTZ R14, R113, R14, !PT ;  /* 0x0000000e710e7209 */ /* 0x000fe40007810000 */
[----:B------:R-:W-:Y:S02]  /*5df0*/  FSEL R141, R106, -INF , !P2 ;  /* 0xff8000006a8d7808 */ /* 0x000fe40005000000 */
[----:B------:R-:W-:Y:S02]  /*5e00*/  ISETP.GT.AND P2, PT, R2, 0x21, !P6 ;  /* 0x000000210200780c */ /* 0x000fe40007744270 */
[----:B------:R-:W-:Y:S02]  /*5e10*/  ISETP.NE.AND P6, PT, R147, RZ, PT ;  /* 0x000000ff9300720c */ /* 0x000fe40003fc5270 */
        /* <DEDUP_REMOVED lines=19> */
[----:B------:R-:W-:Y:S02]  /*5f50*/  ISETP.GT.AND P2, PT, R2, 0x30, !P2 ;  /* 0x000000300200780c */ /* 0x000fe40005744270 */
[----:B------:R-:W-:Y:S02]  /*5f60*/  ISETP.NE.AND P3, PT, R124, RZ, PT ;  /* 0x000000ff7c00720c */ /* 0x000fe40003f65270 */
[----:B------:R-:W-:Y:S02]  /*5f70*/  ISETP.LT.OR P2, PT, R0, 0x31, P2 ;  /* 0x000000310000780c */ /* 0x000fe40001741670 */
[----:B------:R-:W-:Y:S02]  /*5f80*/  FMNMX.FTZ R14, R89, R14, !PT ;  /* 0x0000000e590e7209 */ /* 0x000fe40007810000 */
[----:B------:R-:W-:Y:S02]  /*5f90*/  FSEL R107, R114, -INF , !P2 ;  /* 0xff800000726b7808 */ /* 0x000fe40005000000 */
[----:B------:R-:W-:-:S02]  /*5fa0*/  ISETP.NE.AND P2, PT, R112, RZ, PT ;  /* 0x000000ff7000720c */ /* 0x000fc40003f45270 */
[----:B------:R-:W-:Y:S02]  /*5fb0*/  FMNMX.FTZ R22, R133, R14, !PT ;  /* 0x0000000e85167209 */ /* 0x000fe40007810000 */
[C---:B------:R-:W-:Y:S01]  /*5fc0*/  ISETP.GT.AND P2, PT, R2.reuse, 0x31, !P2 ;  /* 0x000000310200780c */ /* 0x040fe20005744270 */
[----:B------:R-:W0:Y:S01]  /*5fd0*/  LDC R14, c[0x0][0x988] ;  /* 0x00026200ff0e7b82 */ /* 0x000e220000000800 */
[----:B------:R-:W-:Y:S01]  /*5fe0*/  ISETP.GT.AND P4, PT, R2, 0x51, !P4 ;  /* 0x000000510200780c */ /* 0x000fe20006784270 */
[----:B------:R-:W1:Y:S01]  /*5ff0*/  SHFL.BFLY PT, R163, R22, 0x2, 0x1f ;  /* 0x0c401f0016a37f89 */ /* 0x000e6200000e0000 */
[C---:B------:R-:W-:Y:S02]  /*6000*/  ISETP.LT.OR P2, PT, R0.reuse, 0x32, P2 ;  /* 0x000000320000780c */ /* 0x040fe40001741670 */
[----:B------:R-:W-:Y:S02]  /*6010*/  ISETP.LT.OR P4, PT, R0, 0x52, P4 ;  /* 0x000000520000780c */ /* 0x000fe40002781670 */
[----:B------:R-:W-:-:S02]  /*6020*/  FSEL R115, R115, -INF , !P2 ;  /* 0xff80000073737808 */ /* 0x000fc40005000000 */
[----:B------:R-:W-:Y:S02]  /*6030*/  ISETP.NE.AND P2, PT, R150, RZ, PT ;  /* 0x000000ff9600720c */ /* 0x000fe40003f45270 */
[C---:B------:R-:W-:Y:S02]  /*6040*/  ISETP.GT.AND P5, PT, R2.reuse, 0x58, !P5 ;  /* 0x000000580200780c */ /* 0x040fe40006fa4270 */
[----:B------:R-:W-:Y:S02]  /*6050*/  ISETP.GT.AND P2, PT, R2, 0x38, !P2 ;  /* 0x000000380200780c */ /* 0x000fe40005744270 */
[----:B------:R-:W-:Y:S02]  /*6060*/  FSEL R131, R131, -INF , !P4 ;  /* 0xff80000083837808 */ /* 0x000fe40006000000 */
[C---:B------:R-:W-:Y:S02]  /*6070*/  ISETP.LT.OR P2, PT, R0.reuse, 0x39, P2 ;  /* 0x000000390000780c */ /* 0x040fe40001741670 */
[----:B------:R-:W-:-:S02]  /*6080*/  ISETP.LT.OR P5, PT, R0, 0x59, P5 ;  /* 0x000000590000780c */ /* 0x000fc40002fa1670 */
[----:B------:R-:W-:Y:S02]  /*6090*/  FSEL R111, R118, -INF , !P2 ;  /* 0xff800000766f7808 */ /* 0x000fe40005000000 */
[----:B------:R-:W-:Y:S02]  /*60a0*/  ISETP.NE.AND P2, PT, R116, RZ, PT ;  /* 0x000000ff7400720c */ /* 0x000fe40003f45270 */
[----:B-1----:R-:W-:Y:S02]  /*60b0*/  FMNMX.FTZ R88, R22, R163, !PT ;  /* 0x000000a316587209 */ /* 0x002fe40007810000 */
[----:B------:R-:W-:-:S03]  /*60c0*/  ISETP.GT.AND P2, PT, R2, 0x39, !P2 ;  /* 0x000000390200780c */ /* 0x000fc60005744270 */
[----:B------:R-:W1:Y:S01]  /*60d0*/  SHFL.BFLY PT, R163, R88, 0x1, 0x1f ;  /* 0x0c201f0058a37f89 */ /* 0x000e6200000e0000 */
[----:B------:R-:W-:-:S04]  /*60e0*/  ISETP.LT.OR P2, PT, R0, 0x3a, P2 ;  /* 0x0000003a0000780c */ /* 0x000fc80001741670 */
[----:B------:R-:W-:Y:S02]  /*60f0*/  FSEL R119, R119, -INF , !P2 ;  /* 0xff80000077777808 */ /* 0x000fe40005000000 */
[----:B------:R-:W-:-:S04]  /*6100*/  ISETP.NE.AND P2, PT, R152, RZ, PT ;  /* 0x000000ff9800720c */ /* 0x000fc80003f45270 */
[----:B------:R-:W-:-:S04]  /*6110*/  ISETP.GT.AND P2, PT, R2, 0x40, !P2 ;  /* 0x000000400200780c */ /* 0x000fc80005744270 */
[----:B------:R-:W-:-:S04]  /*6120*/  ISETP.LT.OR P2, PT, R0, 0x41, P2 ;  /* 0x000000410000780c */ /* 0x000fc80001741670 */
[----:B------:R-:W-:Y:S02]  /*6130*/  FSEL R153, R122, -INF , !P2 ;  /* 0xff8000007a997808 */ /* 0x000fe40005000000 */
[----:B------:R-:W-:Y:S02]  /*6140*/  ISETP.NE.AND P2, PT, R120, RZ, PT ;  /* 0x000000ff7800720c */ /* 0x000fe40003f45270 */
[----:B-1----:R-:W-:Y:S02]  /*6150*/  FMNMX.FTZ R163, R88, R163, !PT ;  /* 0x000000a358a37209 */ /* 0x002fe40007810000 */
[----:B------:R-:W-:-:S04]  /*6160*/  ISETP.GT.AND P2, PT, R2, 0x41, !P2 ;  /* 0x000000410200780c */ /* 0x000fc80005744270 */
[----:B------:R-:W-:-:S04]  /*6170*/  ISETP.LT.OR P2, PT, R0, 0x42, P2 ;  /* 0x000000420000780c */ /* 0x000fc80001741670 */
[----:B------:R-:W-:Y:S02]  /*6180*/  FSEL R123, R123, -INF , !P2 ;  /* 0xff8000007b7b7808 */ /* 0x000fe40005000000 */
[----:B------:R-:W-:-:S04]  /*6190*/  ISETP.NE.AND P2, PT, R154, RZ, PT ;  /* 0x000000ff9a00720c */ /* 0x000fc80003f45270 */
[----:B------:R-:W-:-:S04]  /*61a0*/  ISETP.GT.AND P2, PT, R2, 0x48, !P2 ;  /* 0x000000480200780c */ /* 0x000fc80005744270 */
[----:B------:R-:W-:-:S04]  /*61b0*/  ISETP.LT.OR P2, PT, R0, 0x49, P2 ;  /* 0x000000490000780c */ /* 0x000fc80001741670 */
[----:B------:R-:W-:Y:S02]  /*61c0*/  FSEL R157, R126, -INF , !P2 ;  /* 0xff8000007e9d7808 */ /* 0x000fe40005000000 */
[----:B------:R-:W-:-:S04]  /*61d0*/  ISETP.GT.AND P2, PT, R2, 0x49, !P3 ;  /* 0x000000490200780c */ /* 0x000fc80005f44270 */
[----:B------:R-:W-:-:S04]  /*61e0*/  ISETP.LT.OR P2, PT, R0, 0x4a, P2 ;  /* 0x0000004a0000780c */ /* 0x000fc80001741670 */
[----:B------:R-:W-:Y:S02]  /*61f0*/  FSEL R127, R127, -INF , !P2 ;  /* 0xff8000007f7f7808 */ /* 0x000fe40005000000 */
[----:B------:R-:W-:Y:S02]  /*6200*/  ISETP.GT.AND P2, PT, R2, 0x50, !P6 ;  /* 0x000000500200780c */ /* 0x000fe40007744270 */
[----:B------:R-:W-:Y:S01]  /*6210*/  ISETP.NE.AND P6, PT, R92, RZ, PT ;  /* 0x000000ff5c00720c */ /* 0x000fe20003fc5270 */
[----:B0-----:R-:W-:Y:S01]  /*6220*/  FMUL.FTZ R92, R163, R14 ;  /* 0x0000000ea35c7220 */ /* 0x001fe20000410000 */
[----:B------:R-:W-:-:S04]  /*6230*/  ISETP.LT.OR P2, PT, R0, 0x51, P2 ;  /* 0x000000510000780c */ /* 0x000fc80001741670 */
[----:B------:R-:W-:Y:S02]  /*6240*/  FSEL R159, R130, -INF , !P2 ;  /* 0xff800000829f7808 */ /* 0x000fe40005000000 */
[----:B------:R-:W-:Y:S02]  /*6250*/  ISETP.GT.AND P2, PT, R2, RZ, !P6 ;  /* 0x000000ff0200720c */ /* 0x000fe40007744270 */
[----:B------:R-:W-:Y:S02]  /*6260*/  ISETP.NE.AND P6, PT, R128, RZ, PT ;  /* 0x000000ff8000720c */ /* 0x000fe40003fc5270 */
[----:B------:R-:W-:Y:S02]  /*6270*/  ISETP.LT.OR P2, PT, R0, 0x1, P2 ;  /* 0x000000010000780c */ /* 0x000fe40001741670 */
[----:B------:R-:W-:Y:S02]  /*6280*/  ISETP.GT.AND P3, PT, R2, 0x59, !P6 ;  /* 0x000000590200780c */ /* 0x000fe40007764270 */
[----:B------:R-:W-:-:S02]  /*6290*/  FSEL R90, R90, -INF , !P2 ;  /* 0xff8000005a5a7808 */ /* 0x000fc40005000000 */
[----:B------:R-:W-:Y:S02]  /*62a0*/  FSETP.NEU.FTZ.AND P2, PT, R163, -INF , PT ;  /* 0xff800000a300780b */ /* 0x000fe40003f5d000 */
[----:B------:R-:W-:Y:S02]  /*62b0*/  FMNMX.FTZ R22, R90, R11, !PT ;  /* 0x0000000b5a167209 */ /* 0x000fe40007810000 */
[----:B------:R-:W-:Y:S02]  /*62c0*/  FSEL R92, R92, RZ, P2 ;  /* 0x000000ff5c5c7208 */ /* 0x000fe40001000000 */
[----:B------:R-:W-:Y:S02]  /*62d0*/  FMNMX.FTZ R22, R101, R22, !PT ;  /* 0x0000001665167209 */ /* 0x000fe40007810000 */
[----:B------:R-:W-:Y:S01]  /*62e0*/  ISETP.LT.OR P3, PT, R0, 0x5a, P3 ;  /* 0x0000005a0000780c */ /* 0x000fe20001f61670 */
[--C-:B------:R-:W-:Y:S01]  /*62f0*/  FFMA.FTZ R148, R151, R14, -R92.reuse ;  /* 0x0000000e97947223 */ /* 0x100fe2000001085c */
[----:B------:R-:W-:Y:S01]  /*6300*/  FMNMX.FTZ R22, R91, R22, !PT ;  /* 0x000000165b167209 */ /* 0x000fe20007810000 */
[-CC-:B------:R-:W-:Y:S01]  /*6310*/  FFMA.FTZ R150, R137, R14.reuse, -R92.reuse ;  /* 0x0000000e89967223 */ /* 0x180fe2000001085c */
[----:B------:R-:W-:Y:S01]  /*6320*/  FSEL R151, R134, -INF , !P5 ;  /* 0xff80000086977808 */ /* 0x000fe20006800000 */
[--C-:B------:R-:W-:Y:S01]  /*6330*/  FFMA.FTZ R142, R15, R14, -R92.reuse ;  /* 0x0000000e0f8e7223 */ /* 0x100fe2000001085c */
[----:B------:R-:W-:Y:S01]  /*6340*/  FMNMX.FTZ R22, R95, R22, !PT ;  /* 0x000000165f167209 */ /* 0x000fe20007810000 */
[-CC-:B------:R-:W-:Y:S01]  /*6350*/  FFMA.FTZ R138, R89, R14.reuse, -R92.reuse ;  /* 0x0000000e598a7223 */ /* 0x180fe2000001085c */
[----:B------:R-:W-:Y:S01]  /*6360*/  FSEL R135, R135, -INF , !P3 ;  /* 0xff80000087877808 */ /* 0x000fe20005800000 */
[--C-:B------:R-:W-:Y:S01]  /*6370*/  FFMA.FTZ R144, R23, R14, -R92.reuse ;  /* 0x0000000e17907223 */ /* 0x100fe2000001085c */
[----:B------:R-:W-:Y:S01]  /*6380*/  FMNMX.FTZ R22, R105, R22, !PT ;  /* 0x0000001669167209 */ /* 0x000fe20007810000 */
[-CC-:B------:R-:W-:Y:S01]  /*6390*/  FFMA.FTZ R23, R113, R14.reuse, -R92.reuse ;  /* 0x0000000e71177223 */ /* 0x180fe2000001085c */
[----:B------:R-:W-:Y:S01]  /*63a0*/  FSEL R2, R163, RZ, P2 ;  /* 0x000000ffa3027208 */ /* 0x000fe20001000000 */
[--C-:B------:R-:W-:Y:S01]  /*63b0*/  FFMA.FTZ R146, R97, R14, -R92.reuse ;  /* 0x0000000e61927223 */ /* 0x100fe2000001085c */
[----:B------:R-:W-:Y:S01]  /*63c0*/  FMNMX.FTZ R22, R99, R22, !PT ;  /* 0x0000001663167209 */ /* 0x000fe20007810000 */
[-CC-:B------:R-:W-:Y:S01]  /*63d0*/  FFMA.FTZ R140, R21, R14.reuse, -R92.reuse ;  /* 0x0000000e158c7223 */ /* 0x180fe2000001085c */
[--C-:B------:R-:W-:Y:S01]  /*63e0*/  FFMA.FTZ R136, R93, R14, -R92.reuse ;  /* 0x0000000e5d887223 */ /* 0x100fe2000001085c */
[----:B------:R-:W-:Y:S01]  /*63f0*/  FADD.FTZ R89, -R2, R3 ;  /* 0x0000000302597221 */ /* 0x000fe20000010100 */
        /* <DEDUP_REMOVED lines=39> */
[----:B------:R-:W-:Y:S04]  /*6670*/  MUFU.EX2 R154, R154 ;  /* 0x0000009a009a7308 */ /* 0x000fe80000000800 */
        /* <DEDUP_REMOVED lines=10> */
[----:B0-----:R-:W-:Y:S01]  /*6720*/  FMNMX.FTZ R15, R137, R0, !PT ;  /* 0x00000000890f7209 */ /* 0x001fe20007810000 */
[----:B------:R-:W-:-:S03]  /*6730*/  FMUL.FTZ R0, R89, R14 ;  /* 0x0000000e59007220 */ /* 0x000fc60000410000 */
[C---:B------:R-:W-:Y:S01]  /*6740*/  FSETP.NEU.FTZ.AND P2, PT, R15.reuse, -INF , PT ;  /* 0xff8000000f00780b */ /* 0x040fe20003f5d000 */
[CC--:B------:R-:W-:Y:S02]  /*6750*/  FMUL.FTZ R2, R15.reuse, R14.reuse ;  /* 0x0000000e0f027220 */ /* 0x0c0fe40000410000 */
[----:B------:R-:W0:Y:S03]  /*6760*/  MUFU.EX2 R0, R0 ;  /* 0x0000000000007308 */ /* 0x000e260000000800 */
[----:B------:R-:W-:Y:S02]  /*6770*/  FSEL R92, R2, RZ, P2 ;  /* 0x000000ff025c7208 */ /* 0x000fe40001000000 */
[----:B------:R-:W-:Y:S02]  /*6780*/  FSEL R2, R15, RZ, P2 ;  /* 0x000000ff0f027208 */ /* 0x000fe40001000000 */
[----:B------:R-:W-:Y:S01]  /*6790*/  ISETP.GT.AND P2, PT, R20, R13, PT ;  /* 0x0000000d1400720c */ /* 0x000fe20003f44270 */
[-CC-:B------:R-:W-:Y:S01]  /*67a0*/  FFMA.FTZ R89, R90, R14.reuse, -R92.reuse ;  /* 0x0000000e5a597223 */ /* 0x180fe2000001085c */
[-CC-:B------:R-:W-:Y:S01]  /*67b0*/  FFMA.FTZ R88, R101, R14.reuse, -R92.reuse ;  /* 0x0000000e65587223 */ /* 0x180fe2000001085c */
[----:B------:R-:W-:Y:S01]  /*67c0*/  FADD.FTZ R11, -R2, R11 ;  /* 0x0000000b020b7221 */ /* 0x000fe20000010100 */
[-CC-:B------:R-:W-:Y:S01]  /*67d0*/  FFMA.FTZ R22, R91, R14.reuse, -R92.reuse ;  /* 0x0000000e5b167223 */ /* 0x180fe2000001085c */
[-CC-:B------:R-:W-:Y:S01]  /*67e0*/  FFMA.FTZ R95, R95, R14.reuse, -R92.reuse ;  /* 0x0000000e5f5f7223 */ /* 0x180fe2000001085c */
[-CC-:B------:R-:W-:Y:S01]  /*67f0*/  FFMA.FTZ R105, R105, R14.reuse, -R92.reuse ;  /* 0x0000000e69697223 */ /* 0x180fe2000001085c */
[-C--:B------:R-:W-:Y:S01]  /*6800*/  FMUL.FTZ R11, R11, R14.reuse ;  /* 0x0000000e0b0b7220 */ /* 0x080fe20000410000 */
[----:B------:R-:W-:Y:S01]  /*6810*/  MUFU.EX2 R89, R89 ;  /* 0x0000005900597308 */ /* 0x000fe20000000800 */
[--C-:B------:R-:W-:Y:S01]  /*6820*/  FFMA.FTZ R99, R99, R14, -R92.reuse ;  /* 0x0000000e63637223 */ /* 0x100fe2000001085c */
[----:B0-----:R-:W-:Y:S01]  /*6830*/  FFMA.FTZ R91, R0, R8, R165 ;  /* 0x00000008005b7223 */ /* 0x001fe200000100a5 */
[-CC-:B------:R-:W-:Y:S01]  /*6840*/  FFMA.FTZ R139, R139, R14.reuse, -R92.reuse ;  /* 0x0000000e8b8b7223 */ /* 0x180fe2000001085c */
[-CC-:B------:R-:W-:Y:S01]  /*6850*/  FFMA.FTZ R103, R103, R14.reuse, -R92.reuse ;  /* 0x0000000e67677223 */ /* 0x180fe2000001085c */
[-CC-:B------:R-:W-:Y:S01]  /*6860*/  FFMA.FTZ R141, R141, R14.reuse, -R92.reuse ;  /* 0x0000000e8d8d7223 */ /* 0x180fe2000001085c */
[----:B------:R-:W-:Y:S01]  /*6870*/  FADD.FTZ R91, R156, R91 ;  /* 0x0000005b9c5b7221 */ /* 0x000fe20000010000 */
[-CC-:B------:R-:W-:Y:S01]  /*6880*/  FFMA.FTZ R143, R143, R14.reuse, -R92.reuse ;  /* 0x0000000e8f8f7223 */ /* 0x180fe2000001085c */
[----:B------:R0:W1:Y:S01]  /*6890*/  MUFU.EX2 R2, R11 ;  /* 0x0000000b00027308 */ /* 0x0000620000000800 */
[-CC-:B------:R-:W-:Y:S01]  /*68a0*/  FFMA.FTZ R147, R147, R14.reuse, -R92.reuse ;  /* 0x0000000e93937223 */ /* 0x180fe2000001085c */
[----:B------:R-:W-:Y:S01]  /*68b0*/  FADD.FTZ R8, R158, R91 ;  /* 0x0000005b9e087221 */ /* 0x000fe20000010000 */
[-CC-:B------:R-:W-:Y:S01]  /*68c0*/  FFMA.FTZ R149, R149, R14.reuse, -R92.reuse ;  /* 0x0000000e95957223 */ /* 0x180fe2000001085c */
[-CC-:B------:R-:W-:Y:S01]  /*68d0*/  FFMA.FTZ R107, R107, R14.reuse, -R92.reuse ;  /* 0x0000000e6b6b7223 */ /* 0x180fe2000001085c */
[-C--:B------:R-:W-:Y:S01]  /*68e0*/  FFMA.FTZ R115, R115, R14.reuse, -R92 ;  /* 0x0000000e73737223 */ /* 0x080fe2000001085c */
[----:B------:R-:W-:Y:S01]  /*68f0*/  FADD.FTZ R91, R167, R8 ;  /* 0x00000008a75b7221 */ /* 0x000fe20000010000 */
[-CC-:B------:R-:W-:Y:S01]  /*6900*/  FFMA.FTZ R111, R111, R14.reuse, -R92.reuse ;  /* 0x0000000e6f6f7223 */ /* 0x180fe2000001085c */
[----:B------:R-:W2:Y:S01]  /*6910*/  MUFU.EX2 R88, R88 ;  /* 0x0000005800587308 */ /* 0x000ea20000000800 */
[----:B------:R-:W-:Y:S01]  /*6920*/  FFMA.FTZ R119, R119, R14, -R92 ;  /* 0x0000000e77777223 */ /* 0x000fe2000001085c */
[----:B------:R-:W-:Y:S01]  /*6930*/  FADD.FTZ R8, R152, R91 ;  /* 0x0000005b98087221 */ /* 0x000fe20000010000 */
[----:B------:R-:W-:-:S02]  /*6940*/  IMAD.U32 R90, RZ, RZ, UR11 ;  /* 0x0000000bff5a7e24 */ /* 0x000fc4000f8e00ff */
[-CC-:B------:R-:W-:Y:S01]  /*6950*/  FFMA.FTZ R153, R153, R14.reuse, -R92.reuse ;  /* 0x0000000e99997223 */ /* 0x180fe2000001085c */
[-C--:B------:R-:W-:Y:S01]  /*6960*/  FFMA.FTZ R123, R123, R14.reuse, -R92 ;  /* 0x0000000e7b7b7223 */ /* 0x080fe2000001085c */
[----:B0-----:R-:W-:Y:S01]  /*6970*/  FADD.FTZ R11, R169, R8 ;  /* 0x00000008a90b7221 */ /* 0x001fe20000010000 */
[----:B------:R-:W-:Y:S01]  /*6980*/  @!P1 VIADD R90, R90, 0x2a860 ;  /* 0x0002a8605a5a9836 */ /* 0x000fe20000000000 */
[----:B------:R-:W0:Y:S01]  /*6990*/  MUFU.EX2 R22, R22 ;  /* 0x0000001600167308 */ /* 0x000e220000000800 */
[----:B-1----:R-:W-:Y:S01]  /*69a0*/  FFMA.FTZ R5, R2, R5, R89 ;  /* 0x0000000502057223 */ /* 0x002fe20000010059 */
[----:B------:R-:W-:Y:S01]  /*69b0*/  FADD.FTZ R8, R154, R11 ;  /* 0x0000000b9a087221 */ /* 0x000fe20000010000 */
[-C--:B------:R-:W-:Y:S01]  /*69c0*/  FFMA.FTZ R157, R157, R14.reuse, -R92 ;  /* 0x0000000e9d9d7223 */ /* 0x080fe2000001085c */
[----:B------:R-:W-:Y:S01]  /*69d0*/  @!P1 PRMT R90, RZ, 0x654, R90 ;  /* 0x00000654ff5a9816 */ /* 0x000fe2000000005a */
[-C--:B------:R-:W-:Y:S01]  /*69e0*/  FFMA.FTZ R127, R127, R14.reuse, -R92 ;  /* 0x0000000e7f7f7223 */ /* 0x080fe2000001085c */
[----:B------:R-:W-:Y:S01]  /*69f0*/  FADD.FTZ R11, R155, R8 ;  /* 0x000000089b0b7221 */ /* 0x000fe20000010000 */
[-CC-:B------:R-:W-:Y:S01]  /*6a00*/  FFMA.FTZ R159, R159, R14.reuse, -R92.reuse ;  /* 0x0000000e9f9f7223 */ /* 0x180fe2000001085c */
[----:B------:R-:W1:Y:S01]  /*6a10*/  MUFU.EX2 R95, R95 ;  /* 0x0000005f005f7308 */ /* 0x000e620000000800 */
[----:B--2---:R-:W-:Y:S01]  /*6a20*/  FADD.FTZ R5, R88, R5 ;  /* 0x0000000558057221 */ /* 0x004fe20000010000 */
[----:B------:R-:W-:Y:S01]  /*6a30*/  FADD.FTZ R8, R148, R11 ;  /* 0x0000000b94087221 */ /* 0x000fe20000010000 */
[----:B------:R2:W-:Y:S01]  /*6a40*/  @!P1 SYNCS.ARRIVE.TRANS64.RED.A1T0 RZ, [R90+URZ], RZ ;  /* 0x000000ff5aff99a7 */ /* 0x0005e2000810043f */
[-CC-:B------:R-:W-:Y:S01]  /*6a50*/  FFMA.FTZ R131, R131, R14.reuse, -R92.reuse ;  /* 0x0000000e83837223 */ /* 0x180fe2000001085c */
[-C--:B------:R-:W-:Y:S01]  /*6a60*/  FFMA.FTZ R151, R151, R14.reuse, -R92 ;  /* 0x0000000e97977223 */ /* 0x080fe2000001085c */
[----:B------:R-:W-:Y:S01]  /*6a70*/  FADD.FTZ R11, R145, R8 ;  /* 0x00000008910b7221 */ /* 0x000fe20000010000 */
[----:B------:R-:W-:Y:S01]  /*6a80*/  FFMA.FTZ R92, R135, R14, -R92 ;  /* 0x0000000e875c7223 */ /* 0x000fe2000001085c */
[----:B------:R-:W3:Y:S01]  /*6a90*/  MUFU.EX2 R94, R105 ;  /* 0x00000069005e7308 */ /* 0x000ee20000000800 */
[----:B0-----:R-:W-:Y:S01]  /*6aa0*/  FADD.FTZ R5, R22, R5 ;  /* 0x0000000516057221 */ /* 0x001fe20000010000 */
[----:B------:R-:W-:Y:S01]  /*6ab0*/  FADD.FTZ R8, R150, R11 ;  /* 0x0000000b96087221 */ /* 0x000fe20000010000 */
[----:B------:R-:W-:Y:S01]  /*6ac0*/  F2FP.F16.F32.PACK_AB R154, R155, R154 ;  /* 0x0000009a9b9a723e */ /* 0x000fe200000000ff */
[----:B------:R-:W-:Y:S01]  /*6ad0*/  VIADD R20, R20, 0xffffffff ;  /* 0xffffffff14147836 */ /* 0x000fe20000000000 */
[----:B------:R-:W-:Y:S01]  /*6ae0*/  F2FP.F16.F32.PACK_AB R148, R145, R148 ;  /* 0x000000949194723e */ /* 0x000fe200000000ff */
[----:B------:R-:W-:Y:S01]  /*6af0*/  FADD.FTZ R11, R109, R8 ;  /* 0x000000086d0b7221 */ /* 0x000fe20000010000 */
[----:B------:R-:W-:Y:S01]  /*6b00*/  F2FP.F16.F32.PACK_AB R156, R156, R165 ;  /* 0x000000a59c9c723e */ /* 0x000fe200000000ff */
[----:B------:R-:W0:Y:S01]  /*6b10*/  MUFU.EX2 R99, R99 ;  /* 0x0000006300637308 */ /* 0x000e220000000800 */
[----:B-1----:R-:W-:Y:S01]  /*6b20*/  FADD.FTZ R5, R95, R5 ;  /* 0x000000055f057221 */ /* 0x002fe20000010000 */
[----:B------:R-:W-:Y:S01]  /*6b30*/  FADD.FTZ R8, R144, R11 ;  /* 0x0000000b90087221 */ /* 0x000fe20000010000 */
[----:B------:R-:W-:-:S02]  /*6b40*/  F2FP.F16.F32.PACK_AB R158, R167, R158 ;  /* 0x0000009ea79e723e */ /* 0x000fc400000000ff */
[----:B------:R-:W-:Y:S01]  /*6b50*/  F2FP.F16.F32.PACK_AB R152, R169, R152 ;  /* 0x00000098a998723e */ /* 0x000fe200000000ff */
[----:B------:R-:W-:Y:S01]  /*6b60*/  FADD.FTZ R11, R23, R8 ;  /* 0x00000008170b7221 */ /* 0x000fe20000010000 */
[----:B------:R-:W-:Y:S01]  /*6b70*/  F2FP.F16.F32.PACK_AB R150, R109, R150 ;  /* 0x000000966d96723e */ /* 0x000fe200000000ff */
[----:B------:R-:W1:Y:S01]  /*6b80*/  MUFU.EX2 R96, R139 ;  /* 0x0000008b00607308 */ /* 0x000e620000000800 */
[----:B---3--:R-:W-:Y:S01]  /*6b90*/  FADD.FTZ R5, R94, R5 ;  /* 0x000000055e057221 */ /* 0x008fe20000010000 */
[----:B------:R-:W-:-:S06]  /*6ba0*/  F2FP.F16.F32.PACK_AB R144, R23, R144 ;  /* 0x000000901790723e */ /* 0x000fcc00000000ff */
[----:B------:R-:W3:Y:S01]  /*6bb0*/  MUFU.EX2 R103, R103 ;  /* 0x0000006700677308 */ /* 0x000ee20000000800 */
[----:B0-----:R-:W-:-:S07]  /*6bc0*/  FADD.FTZ R5, R99, R5 ;  /* 0x0000000563057221 */ /* 0x001fce0000010000 */
[----:B------:R-:W0:Y:S01]  /*6bd0*/  MUFU.EX2 R98, R141 ;  /* 0x0000008d00627308 */ /* 0x000e220000000800 */
[----:B-1----:R-:W-:-:S07]  /*6be0*/  FADD.FTZ R5, R96, R5 ;  /* 0x0000000560057221 */ /* 0x002fce0000010000 */
[----:B------:R-:W1:Y:S01]  /*6bf0*/  MUFU.EX2 R143, R143 ;  /* 0x0000008f008f7308 */ /* 0x000e620000000800 */
[C---:B---3--:R-:W-:Y:S01]  /*6c00*/  FADD.FTZ R5, R103.reuse, R5 ;  /* 0x0000000567057221 */ /* 0x048fe20000010000 */
[----:B------:R-:W-:-:S06]  /*6c10*/  F2FP.F16.F32.PACK_AB R155, R103, R96 ;  /* 0x00000060679b723e */ /* 0x000fcc00000000ff */
[----:B------:R-:W3:Y:S01]  /*6c20*/  MUFU.EX2 R100, R147 ;  /* 0x0000009300647308 */ /* 0x000ee20000000800 */
[----:B0-----:R-:W-:-:S07]  /*6c30*/  FADD.FTZ R5, R98, R5 ;  /* 0x0000000562057221 */ /* 0x001fce0000010000 */
[----:B------:R0:W4:Y:S01]  /*6c40*/  MUFU.EX2 R101, R149 ;  /* 0x0000009500657308 */ /* 0x0001220000000800 */
[----:B-1----:R-:W-:-:S07]  /*6c50*/  FADD.FTZ R5, R143, R5 ;  /* 0x000000058f057221 */ /* 0x002fce0000010000 */
[----:B------:R-:W1:Y:S01]  /*6c60*/  MUFU.EX2 R102, R107 ;  /* 0x0000006b00667308 */ /* 0x000e620000000800 */
[----:B---3--:R-:W-:Y:S01]  /*6c70*/  FADD.FTZ R5, R100, R5 ;  /* 0x0000000564057221 */ /* 0x008fe20000010000 */
[----:B0-----:R-:W-:-:S06]  /*6c80*/  F2FP.F16.F32.PACK_AB R149, R143, R98 ;  /* 0x000000628f95723e */ /* 0x001fcc00000000ff */
[----:B------:R-:W0:Y:S01]  /*6c90*/  MUFU.EX2 R115, R115 ;  /* 0x0000007300737308 */ /* 0x000e220000000800 */
[----:B----4-:R-:W-:-:S07]  /*6ca0*/  FADD.FTZ R5, R101, R5 ;  /* 0x0000000565057221 */ /* 0x010fce0000010000 */
[----:B------:R-:W3:Y:S01]  /*6cb0*/  MUFU.EX2 R146, R146 ;  /* 0x0000009200927308 */ /* 0x000ee20000000800 */
[----:B-1----:R-:W-:-:S07]  /*6cc0*/  FADD.FTZ R5, R102, R5 ;  /* 0x0000000566057221 */ /* 0x002fce0000010000 */
[----:B------:R-:W1:Y:S01]  /*6cd0*/  MUFU.EX2 R104, R111 ;  /* 0x0000006f00687308 */ /* 0x000e620000000800 */
[C---:B0-----:R-:W-:Y:S01]  /*6ce0*/  FADD.FTZ R5, R115.reuse, R5 ;  /* 0x0000000573057221 */ /* 0x041fe20000010000 */
[----:B------:R-:W-:-:S06]  /*6cf0*/  F2FP.F16.F32.PACK_AB R145, R115, R102 ;  /* 0x000000667391723e */ /* 0x000fcc00000000ff */
[----:B------:R-:W0:Y:S01]  /*6d00*/  MUFU.EX2 R97, R97 ;  /* 0x0000006100617308 */ /* 0x000e220000000800 */
[----:B---3--:R-:W-:-:S07]  /*6d10*/  FADD.FTZ R8, R146, R11 ;  /* 0x0000000b92087221 */ /* 0x008fce0000010000 */
[----:B------:R-:W3:Y:S01]  /*6d20*/  MUFU.EX2 R119, R119 ;  /* 0x0000007700777308 */ /* 0x000ee20000000800 */
[----:B-1----:R-:W-:-:S07]  /*6d30*/  FADD.FTZ R5, R104, R5 ;  /* 0x0000000568057221 */ /* 0x002fce0000010000 */
[----:B------:R-:W1:Y:S01]  /*6d40*/  MUFU.EX2 R140, R140 ;  /* 0x0000008c008c7308 */ /* 0x000e620000000800 */
[C---:B0-----:R-:W-:Y:S01]  /*6d50*/  FADD.FTZ R11, R97.reuse, R8 ;  /* 0x00000008610b7221 */ /* 0x041fe20000010000 */
[----:B------:R-:W-:-:S06]  /*6d60*/  F2FP.F16.F32.PACK_AB R146, R97, R146 ;  /* 0x000000926192723e */ /* 0x000fcc00000000ff */
[----:B------:R0:W4:Y:S01]  /*6d70*/  MUFU.EX2 R106, R153 ;  /* 0x00000099006a7308 */ /* 0x0001220000000800 */
[C---:B---3--:R-:W-:Y:S01]  /*6d80*/  FADD.FTZ R5, R119.reuse, R5 ;  /* 0x0000000577057221 */ /* 0x048fe20000010000 */
[----:B------:R-:W-:-:S06]  /*6d90*/  F2FP.F16.F32.PACK_AB R147, R119, R104 ;  /* 0x000000687793723e */ /* 0x000fcc00000000ff */
[----:B------:R-:W3:Y:S01]  /*6da0*/  MUFU.EX2 R21, R21 ;  /* 0x0000001500157308 */ /* 0x000ee20000000800 */
[----:B-1----:R-:W-:Y:S01]  /*6db0*/  FADD.FTZ R8, R140, R11 ;  /* 0x0000000b8c087221 */ /* 0x002fe20000010000 */
[----:B0-----:R-:W-:-:S06]  /*6dc0*/  F2FP.F16.F32.PACK_AB R153, R99, R94 ;  /* 0x0000005e6399723e */ /* 0x001fcc00000000ff */
[----:B------:R-:W0:Y:S01]  /*6dd0*/  MUFU.EX2 R123, R123 ;  /* 0x0000007b007b7308 */ /* 0x000e220000000800 */
[----:B----4-:R-:W-:-:S07]  /*6de0*/  FADD.FTZ R5, R106, R5 ;  /* 0x000000056a057221 */ /* 0x010fce0000010000 */
[----:B------:R-:W1:Y:S01]  /*6df0*/  MUFU.EX2 R142, R142 ;  /* 0x0000008e008e7308 */ /* 0x000e620000000800 */
[C---:B---3--:R-:W-:Y:S01]  /*6e00*/  FADD.FTZ R11, R21.reuse, R8 ;  /* 0x00000008150b7221 */ /* 0x048fe20000010000 */
[----:B------:R-:W-:Y:S01]  /*6e10*/  F2FP.F16.F32.PACK_AB R140, R21, R140 ;  /* 0x0000008c158c723e */ /* 0x000fe200000000ff */
[----:B------:R-:W-:-:S05]  /*6e20*/  IMAD.MOV.U32 R21, RZ, RZ, R4 ;  /* 0x000000ffff157224 */ /* 0x000fca00078e0004 */
[----:B--2---:R2:W3:Y:S01]  /*6e30*/  MUFU.EX2 R90, R157 ;  /* 0x0000009d005a7308 */ /* 0x0044e20000000800 */
[C---:B0-----:R-:W-:Y:S01]  /*6e40*/  FADD.FTZ R5, R123.reuse, R5 ;  /* 0x000000057b057221 */ /* 0x041fe20000010000 */
[----:B------:R-:W-:-:S06]  /*6e50*/  F2FP.F16.F32.PACK_AB R141, R123, R106 ;  /* 0x0000006a7b8d723e */ /* 0x000fcc00000000ff */
[----:B------:R-:W0:Y:S01]  /*6e60*/  MUFU.EX2 R113, R113 ;  /* 0x0000007100717308 */ /* 0x000e220000000800 */
[----:B-1----:R-:W-:Y:S01]  /*6e70*/  FADD.FTZ R8, R142, R11 ;  /* 0x0000000b8e087221 */ /* 0x002fe20000010000 */
[----:B--2---:R-:W-:-:S06]  /*6e80*/  F2FP.F16.F32.PACK_AB R157, R88, R89 ;  /* 0x00000059589d723e */ /* 0x004fcc00000000ff */
[----:B------:R-:W1:Y:S01]  /*6e90*/  MUFU.EX2 R127, R127 ;  /* 0x0000007f007f7308 */ /* 0x000e620000000800 */
[----:B---3--:R-:W-:-:S07]  /*6ea0*/  FADD.FTZ R5, R90, R5 ;  /* 0x000000055a057221 */ /* 0x008fce0000010000 */
[----:B------:R-:W2:Y:S01]  /*6eb0*/  MUFU.EX2 R136, R136 ;  /* 0x0000008800887308 */ /* 0x000ea20000000800 */
[C---:B0-----:R-:W-:Y:S01]  /*6ec0*/  FADD.FTZ R11, R113.reuse, R8 ;  /* 0x00000008710b7221 */ /* 0x041fe20000010000 */
[----:B------:R-:W-:-:S06]  /*6ed0*/  F2FP.F16.F32.PACK_AB R142, R113, R142 ;  /* 0x0000008e718e723e */ /* 0x000fcc00000000ff */
[----:B------:R0:W3:Y:S01]  /*6ee0*/  MUFU.EX2 R108, R159 ;  /* 0x0000009f006c7308 */ /* 0x0000e20000000800 */
[C---:B-1----:R-:W-:Y:S01]  /*6ef0*/  FADD.FTZ R5, R127.reuse, R5 ;  /* 0x000000057f057221 */ /* 0x042fe20000010000 */
[----:B------:R-:W-:-:S06]  /*6f00*/  F2FP.F16.F32.PACK_AB R143, R127, R90 ;  /* 0x0000005a7f8f723e */ /* 0x000fcc00000000ff */
[----:B------:R-:W1:Y:S01]  /*6f10*/  MUFU.EX2 R93, R93 ;  /* 0x0000005d005d7308 */ /* 0x000e620000000800 */
[----:B--2---:R-:W-:Y:S01]  /*6f20*/  FADD.FTZ R8, R136, R11 ;  /* 0x0000000b88087221 */ /* 0x004fe20000010000 */
[----:B0-----:R-:W-:-:S06]  /*6f30*/  F2FP.F16.F32.PACK_AB R159, R95, R22 ;  /* 0x000000165f9f723e */ /* 0x001fcc00000000ff */
[----:B------:R-:W0:Y:S01]  /*6f40*/  MUFU.EX2 R131, R131 ;  /* 0x0000008300837308 */ /* 0x000e220000000800 */
[----:B---3--:R-:W-:-:S07]  /*6f50*/  FADD.FTZ R5, R108, R5 ;  /* 0x000000056c057221 */ /* 0x008fce0000010000 */
[----:B------:R-:W2:Y:S01]  /*6f60*/  MUFU.EX2 R138, R138 ;  /* 0x0000008a008a7308 */ /* 0x000ea20000000800 */
[C---:B-1----:R-:W-:Y:S01]  /*6f70*/  FADD.FTZ R11, R93.reuse, R8 ;  /* 0x000000085d0b7221 */ /* 0x042fe20000010000 */
[----:B------:R-:W-:-:S06]  /*6f80*/  F2FP.F16.F32.PACK_AB R136, R93, R136 ;  /* 0x000000885d88723e */ /* 0x000fcc00000000ff */
[----:B------:R1:W3:Y:S01]  /*6f90*/  MUFU.EX2 R110, R151 ;  /* 0x00000097006e7308 */ /* 0x0002e20000000800 */
[C---:B0-----:R-:W-:Y:S01]  /*6fa0*/  FADD.FTZ R5, R131.reuse, R5 ;  /* 0x0000000583057221 */ /* 0x041fe20000010000 */
[----:B------:R-:W-:-:S06]  /*6fb0*/  F2FP.F16.F32.PACK_AB R137, R131, R108 ;  /* 0x0000006c8389723e */ /* 0x000fcc00000000ff */
[----:B------:R-:W0:Y:S01]  /*6fc0*/  MUFU.EX2 R3, R3 ;  /* 0x0000000300037308 */ /* 0x000e220000000800 */
[----:B--2---:R-:W-:Y:S01]  /*6fd0*/  FADD.FTZ R8, R138, R11 ;  /* 0x0000000b8a087221 */ /* 0x004fe20000010000 */
[----:B-1----:R-:W-:Y:S01]  /*6fe0*/  F2FP.F16.F32.PACK_AB R151, R101, R100 ;  /* 0x000000646597723e */ /* 0x002fe200000000ff */
[----:B------:R-:W-:-:S05]  /*6ff0*/  IMAD.MOV.U32 R11, RZ, RZ, R15 ;  /* 0x000000ffff0b7224 */ /* 0x000fca00078e000f */
[----:B------:R-:W1:Y:S01]  /*7000*/  MUFU.EX2 R92, R92 ;  /* 0x0000005c005c7308 */ /* 0x000e620000000800 */
[----:B---3--:R-:W-:Y:S01]  /*7010*/  FADD.FTZ R5, R110, R5 ;  /* 0x000000056e057221 */ /* 0x008fe20000010000 */
[C---:B0-----:R-:W-:Y:S01]  /*7020*/  FADD.FTZ R8, R3.reuse, R8 ;  /* 0x0000000803087221 */ /* 0x041fe20000010000 */
[----:B------:R-:W-:Y:S01]  /*7030*/  F2FP.F16.F32.PACK_AB R138, R3, R138 ;  /* 0x0000008a038a723e */ /* 0x000fe200000000ff */
[----:B------:R-:W-:Y:S02]  /*7040*/  IMAD.MOV.U32 R3, RZ, RZ, R163 ;  /* 0x000000ffff037224 */ /* 0x000fe400078e00a3 */
[C---:B-1----:R-:W-:Y:S01]  /*7050*/  FADD.FTZ R5, R92.reuse, R5 ;  /* 0x000000055c057221 */ /* 0x042fe20000010000 */
[----:B------:R-:W-:Y:S01]  /*7060*/  F2FP.F16.F32.PACK_AB R139, R92, R110 ;  /* 0x0000006e5c8b723e */ /* 0x000fe200000000ff */
[----:B------:R-:W-:Y:S06]  /*7070*/  @P2 BRA `(.L_x_945) ;  /* 0xffffffd000c02947 */ /* 0x000fec000383ffff */
[----:B------:R-:W-:Y:S02]  /*7080*/  IMAD.MOV.U32 R11, RZ, RZ, R15 ;  /* 0x000000ffff0b7224 */ /* 0x000fe400078e000f */
[----:B------:R-:W-:-:S07]  /*7090*/  IMAD.MOV.U32 R3, RZ, RZ, R163 ;  /* 0x000000ffff037224 */ /* 0x000fce00078e00a3 */
.L_x_928:
[----:B------:R-:W0:Y:S01]  /*70a0*/  LDC R160, c[0x0][0x448] ;  /* 0x00011200ffa07b82 */ /* 0x000e220000000800 */
[----:B------:R-:W-:-:S07]  /*70b0*/  UIADD3 UR59, -UR59, 0x1, URZ ;  /* 0x000000013b3b7890 */ /* 0x000fce000fffe13f */
[----:B------:R-:W1:Y:S08]  /*70c0*/  S2UR UR5, SR_CTAID.X ;  /* 0x00000000000579c3 */ /* 0x000e700000002500 */
[----:B------:R-:W2:Y:S01]  /*70d0*/  LDC R13, c[0x0][0x9e4] ;  /* 0x00027900ff0d7b82 */ /* 0x000ea20000000800 */
[----:B0-----:R-:W-:-:S07]  /*70e0*/  ISETP.NE.AND P2, PT, R160, 0x1, PT ;  /* 0x00000001a000780c */ /* 0x001fce0003f45270 */
[----:B------:R-:W0:Y:S01]  /*70f0*/  LDC R23, c[0x0][0x2f0] ;  /* 0x0000bc00ff177b82 */ /* 0x000e220000000800 */
[----:B-1----:R-:W-:-:S07]  /*7100*/  ULEA UR5, UR5, 0x7f, 0x7 ;  /* 0x0000007f05057891 */ /* 0x002fce000f8e383f */
[----:B------:R-:W1:Y:S01]  /*7110*/  @P2 LDC R21, c[0x0][0x44c] ;  /* 0x00011300ff152b82 */ /* 0x000e620000000800 */
[----:B------:R-:W-:-:S07]  /*7120*/  IMAD.U32 R15, RZ, RZ, UR5 ;  /* 0x00000005ff0f7e24 */ /* 0x000fce000f8e00ff */
[----:B------:R-:W3:Y:S01]  /*7130*/  @P2 LDC R22, c[0x0][0x450] ;  /* 0x00011400ff162b82 */ /* 0x000ee20000000800 */
[----:B0-----:R-:W-:Y:S02]  /*7140*/  IMAD R88, R16, R23, UR59 ;  /* 0x0000003b10587e24 */ /* 0x001fe4000f8e0217 */
[----:B-1----:R-:W-:Y:S01]  /*7150*/  @P2 IMAD.HI.U32 R21, R21, UR5, RZ ;  /* 0x0000000515152c27 */ /* 0x002fe2000f8e00ff */
[----:B------:R-:W-:-:S04]  /*7160*/  ULDC UR5, c[0x0][0x9dc] ;  /* 0x0002770000057ab9 */ /* 0x000fc80000000800 */
[----:B---3--:R-:W-:Y:S02]  /*7170*/  @P2 SHF.R.U32.HI R15, RZ, R22, R21 ;  /* 0x00000016ff0f2219 */ /* 0x008fe40000011615 */
[----:B--2---:R-:W-:-:S03]  /*7180*/  ISETP.GE.AND P2, PT, R13, 0x1, PT ;  /* 0x000000010d00780c */ /* 0x004fc60003f46270 */
[----:B------:R-:W-:-:S04]  /*7190*/  IMAD.IADD R15, R88, 0x1, R15 ;  /* 0x00000001580f7824 */ /* 0x000fc800078e020f */
[----:B------:R-:W-:-:S06]  /*71a0*/  VIADD R21, R15, -UR5 ;  /* 0x800000050f157c36 */ /* 0x000fcc0008000000 */
[----:B------:R-:W-:Y:S05]  /*71b0*/  @!P2 BRA `(.L_x_946) ;  /* 0x00000000003ca947 */ /* 0x000fea0003800000 */
        /* <DEDUP_REMOVED lines=9> */
.L_x_947:
[----:B------:R-:W-:-:S13]  /*7250*/  ISETP.NE.AND P2, PT, R13, 0x1, PT ;  /* 0x000000010d00780c */ /* 0x000fda0003f45270 */
[----:B------:R-:W0:Y:S02]  /*7260*/  @P2 LDC.64 R22, c[0x0][0x9e8] ;  /* 0x00027a00ff162b82 */ /* 0x000e240000000a00 */
[----:B0-----:R-:W-:-:S05]  /*7270*/  @P2 IMAD.HI.U32 R22, R15, R22, RZ ;  /* 0x000000160f162227 */ /* 0x001fca00078e00ff */
[----:B------:R-:W-:-:S07]  /*7280*/  @P2 SHF.R.U32.HI R15, RZ, R23, R22 ;  /* 0x00000017ff0f2219 */ /* 0x000fce0000011616 */
.L_x_948:
[----:B------:R-:W-:-:S05]  /*7290*/  IMAD R22, R15, R13, RZ ;  /* 0x0000000d0f167224 */ /* 0x000fca00078e02ff */
[----:B------:R-:W-:-:S07]  /*72a0*/  VIMNMX R21, R21, R22, !PT ;  /* 0x0000001615157248 */ /* 0x000fce0007fe0100 */
.L_x_946:
[----:B------:R-:W-:-:S04]  /*72b0*/  VIADD R21, R21, 0x5f ;  /* 0x0000005f15157836 */ /* 0x000fc80000000000 */
[----:B------:R-:W-:-:S05]  /*72c0*/  IMAD.HI R21, R21, 0x2aaaaaab, RZ ;  /* 0x2aaaaaab15157827 */ /* 0x000fca00078e02ff */
[----:B------:R-:W-:-:S04]  /*72d0*/  SHF.R.U32.HI R22, RZ, 0x1f, R21 ;  /* 0x0000001fff167819 */ /* 0x000fc80000011615 */
[----:B------:R-:W-:-:S04]  /*72e0*/  LEA.HI.SX32 R22, R21, R22, 0x1c ;  /* 0x0000001615167211 */ /* 0x000fc800078fe2ff */
[----:B------:R-:W-:-:S04]  /*72f0*/  VIMNMX R15, R17, R22, !PT ;  /* 0x00000016110f7248 */ /* 0x000fc80007fe0100 */
[----:B------:R-:W-:-:S13]  /*7300*/  ISETP.GE.AND P2, PT, R20, R15, PT ;  /* 0x0000000f1400720c */ /* 0x000fda0003f46270 */
[----:B------:R-:W-:Y:S05]  /*7310*/  @!P2 BRA `(.L_x_949) ;  /* 0x0000001800eca947 */ /* 0x000fea0003800000 */
[----:B------:R-:W-:Y:S01]  /*7320*/  IMAD.MOV.U32 R21, RZ, RZ, R11 ;  /* 0x000000ffff157224 */ /* 0x000fe200078e000b */
[----:B------:R-:W-:Y:S01]  /*7330*/  UMOV UR5, UR4 ;  /* 0x0000000400057c82 */ /* 0x000fe20008000000 */
[----:B------:R-:W-:Y:S02]  /*7340*/  IMAD.MOV.U32 R22, RZ, RZ, R3 ;  /* 0x000000ffff167224 */ /* 0x000fe400078e0003 */
[----:B------:R-:W-:-:S07]  /*7350*/  IMAD.MOV.U32 R23, RZ, RZ, R4 ;  /* 0x000000ffff177224 */ /* 0x000fce00078e0004 */
.L_x_958:
[----:B------:R-:W-:-:S04]  /*7360*/  UIADD3 UR4, UR5, 0x1, URZ ;  /* 0x0000000105047890 */ /* 0x000fc8000fffe03f */
[----:B------:R-:W-:-:S04]  /*7370*/  UISETP.NE.AND UP0, UPT, UR4, 0x2, UPT ;  /* 0x000000020400788c */ /* 0x000fc8000bf05270 */
[----:B------:R-:W-:Y:S02]  /*7380*/  USEL UR6, URZ, 0x1, UP0 ;  /* 0x000000013f067887 */ /* 0x000fe40008000000 */
[----:B------:R-:W-:-:S04]  /*7390*/  USEL UR4, UR4, URZ, UP0 ;  /* 0x0000003f04047287 */ /* 0x000fc80008000000 */
[----:B------:R-:W-:Y:S01]  /*73a0*/  LOP3.LUT R4, R23, UR6, RZ, 0x3c, !PT ;  /* 0x0000000617047c12 */ /* 0x000fe2000f8e3cff */
[----:B------:R-:W-:Y:S07]  /*73b0*/  @!P0 BRA `(.L_x_950) ;  /* 0x0000000000048947 */ /* 0x000fee0003800000 */
[----:B------:R-:W-:Y:S01]  /*73c0*/  BPT.TRAP 0x1 ;  /* 0x000000040000795c */ /* 0x000fe20000300000 */
.L_x_950:
[----:B------:R-:W-:Y:S01]  /*73d0*/  ULEA UR7, UR4, UR56, 0x3 ;  /* 0x0000003804077291 */ /* 0x000fe2000f8e183f */
[----:B------:R-:W-:-:S08]  /*73e0*/  SHF.L.U32 R3, R4, 0x1f, RZ ;  /* 0x0000001f04037819 */ /* 0x000fd000000006ff */
[----:B------:R0:W1:Y:S01]  /*73f0*/  SYNCS.PHASECHK.TRANS64.TRYWAIT P2, [UR7+0x2a830], R3 ;  /* 0x02a83003ff0075a7 */ /* 0x0000620008040147 */
[----:B------:R-:W-:Y:S05]  /*7400*/  @!P0 BRA `(.L_x_951) ;  /* 0x0000000000048947 */ /* 0x000fea0003800000 */
[----:B------:R-:W-:Y:S01]  /*7410*/  BPT.TRAP 0x1 ;  /* 0x000000040000795c */ /* 0x000fe20000300000 */
.L_x_951:
[----:B-1----:R-:W-:Y:S05]  /*7420*/  @P2 BRA `(.L_x_952) ;  /* 0x0000000000082947 */ /* 0x002fea0003800000 */
[----:B------:R-:W1:Y:S02]  /*7430*/  SYNCS.PHASECHK.TRANS64.TRYWAIT P2, [UR7+0x2a830], R3 ;  /* 0x02a83003ff0075a7 */ /* 0x000e640008040147 */
[----:B-1----:R-:W-:Y:S05]  /*7440*/  @!P2 BRA `(.L_x_953) ;  /* 0x000000b00050a947 */ /* 0x002fea0003800000 */
.L_x_952:
        /* <DEDUP_REMOVED lines=129> */
.L_x_954:
[----:B------:R-:W-:Y:S01]  /*7c60*/  ULEA UR11, UR5, UR56, 0x3 ;  /* 0x00000038050b7291 */ /* 0x000fe2000f8e183f */
[----:B------:R-:W-:-:S08]  /*7c70*/  SHF.L.U32 R0, R23, 0x1f, RZ ;  /* 0x0000001f17007819 */ /* 0x000fd000000006ff */
[----:B------:R2:W3:Y:S01]  /*7c80*/  SYNCS.PHASECHK.TRANS64.TRYWAIT P2, [UR11+0x2a850], R0 ;  /* 0x02a85000ff0075a7 */ /* 0x0004e2000804014b */
[----:B------:R-:W-:Y:S05]  /*7c90*/  @!P0 BRA `(.L_x_955) ;  /* 0x0000000000048947 */ /* 0x000fea0003800000 */
[----:B------:R-:W-:Y:S01]  /*7ca0*/  BPT.TRAP 0x1 ;  /* 0x000000040000795c */ /* 0x000fe20000300000 */
.L_x_955:
[----:B---3--:R-:W-:Y:S05]  /*7cb0*/  @P2 BRA `(.L_x_956) ;  /* 0x0000000000082947 */ /* 0x008fea0003800000 */
[----:B------:R-:W3:Y:S02]  /*7cc0*/  SYNCS.PHASECHK.TRANS64.TRYWAIT P2, [UR11+0x2a850], R0 ;  /* 0x02a85000ff0075a7 */ /* 0x000ee4000804014b */
[----:B---3--:R-:W-:Y:S05]  /*7cd0*/  @!P2 BRA `(.L_x_957) ;  /* 0x000000a80044a947 */ /* 0x008fea0003800000 */
.L_x_956:
[----:B------:R-:W-:Y:S01]  /*7ce0*/  UIADD3 UR6, UR56, 0x400, URZ ;  /* 0x0000040038067890 */ /* 0x000fe2000fffe03f */
[----:B------:R-:W-:Y:S01]  /*7cf0*/  WARPGROUP.ARRIVE ;  /* 0x00000000000079c5 */ /* 0x000fe20000000000 */
[----:B------:R-:W-:Y:S01]  /*7d00*/  UMOV UR15, 0x40000040 ;  /* 0x40000040000f7882 */ /* 0x000fe20000000000 */
[----:B0-2---:R-:W-:Y:S01]  /*7d10*/  FMNMX.FTZ R0, R88, R22, !PT ;  /* 0x0000001658007209 */ /* 0x005fe20007810000 */
[----:B------:R-:W-:Y:S01]  /*7d20*/  USHF.R.U32.HI UR6, URZ, 0x4, UR6 ;  /* 0x000000043f067899 */ /* 0x000fe20008011606 */
[----:B-1----:R-:W0:Y:S01]  /*7d30*/  LDC R14, c[0x0][0x988] ;  /* 0x00026200ff0e7b82 */ /* 0x002e220000000800 */
[----:B------:R-:W-:Y:S02]  /*7d40*/  FMNMX.FTZ R2, R90, R21, !PT ;  /* 0x000000155a027209 */ /* 0x000fe40007810000 */
[----:B------:R-:W-:Y:S01]  /*7d50*/  ULOP3.LUT UR6, UR6, 0x3fff, URZ, 0xc0, !UPT ;  /* 0x00003fff06067892 */ /* 0x000fe2000f8ec03f */
[----:B------:R-:W-:Y:S02]  /*7d60*/  FMNMX.FTZ R3, R89, R0, !PT ;  /* 0x0000000059037209 */ /* 0x000fe40007810000 */
[----:B------:R-:W-:Y:S01]  /*7d70*/  ISETP.GT.AND P2, PT, R20, R15, PT ;  /* 0x0000000f1400720c */ /* 0x000fe20003f44270 */
[----:B------:R-:W-:Y:S01]  /*7d80*/  ULOP3.LUT UR6, UR6, 0x3000000, URZ, 0xfc, !UPT ;  /* 0x0300000006067892 */ /* 0x000fe2000f8efc3f */
[----:B------:R-:W-:Y:S01]  /*7d90*/  FMNMX.FTZ R0, R92, R3, !PT ;  /* 0x000000035c007209 */ /* 0x000fe20007810000 */
[----:B------:R-:W-:-:S02]  /*7da0*/  VIADD R20, R20, 0xffffffff ;  /* 0xffffffff14147836 */ /* 0x000fc40000000000 */
[----:B------:R-:W-:Y:S01]  /*7db0*/  UIMAD UR6, UR5, 0x600, UR6 ;  /* 0x00000600050678a4 */ /* 0x000fe2000f8e0206 */
[----:B------:R-:W-:Y:S02]  /*7dc0*/  FMNMX.FTZ R3, R93, R0, !PT ;  /* 0x000000005d037209 */ /* 0x000fe40007810000 */
[----:B------:R-:W-:Y:S01]  /*7dd0*/  UMOV UR5, UR4 ;  /* 0x0000000400057c82 */ /* 0x000fe20008000000 */
[----:B------:R-:W-:Y:S01]  /*7de0*/  UIADD3 UR10, UR6, 0x80, URZ ;  /* 0x00000080060a7890 */ /* 0x000fe2000fffe03f */
[----:B------:R-:W-:Y:S02]  /*7df0*/  FMNMX.FTZ R0, R96, R3, !PT ;  /* 0x0000000360007209 */ /* 0x000fe40007810000 */
[----:B------:R-:W-:Y:S02]  /*7e00*/  UMOV UR14, UR6 ;  /* 0x00000006000e7c82 */ /* 0x000fe40008000000 */
[----:B------:R-:W-:Y:S01]  /*7e10*/  HGMMA.64x128x16.F32 R24, R156, gdesc[UR12].tnspB, R24, gsb0 ;  /* 0x41e0000c9c187df0 */ /* 0x000fe20008000818 */
[----:B------:R-:W-:Y:S01]  /*7e20*/  UMOV UR15, 0x40000040 ;  /* 0x40000040000f7882 */ /* 0x000fe20000000000 */
[----:B------:R-:W-:Y:S01]  /*7e30*/  UMOV UR14, UR10 ;  /* 0x0000000a000e7c82 */ /* 0x000fe20008000000 */
[----:B------:R-:W-:Y:S01]  /*7e40*/  UIADD3 UR10, UR6, 0x100, URZ ;  /* 0x00000100060a7890 */ /* 0x000fe2000fffe03f */
        /* <DEDUP_REMOVED lines=19> */
[----:B------:R-:W1:Y:S01]  /*7f80*/  SHFL.BFLY PT, R3, R0, 0x2, 0x1f ;  /* 0x0c401f0000037f89 */ /* 0x000e6200000e0000 */
[----:B------:R-:W-:Y:S02]  /*7f90*/  WARPGROUP.DEPBAR.LE gsb0, 0x0 ;  /* 0x00008000000079c5 */ /* 0x000fe40000010000 */
[----:B------:R-:W-:-:S06]  /*7fa0*/  WARPGROUP.ARRIVE ;  /* 0x00000000000079c5 */ /* 0x000fcc0000000000 */
[----:B------:R-:W-:Y:S01]  /*7fb0*/  HGMMA.64x128x16.F32 R24, R152, gdesc[UR12].tnspB, R24, gsb0 ;  /* 0x41e0000c98187df0 */ /* 0x000fe20008000818 */
[----:B------:R-:W-:Y:S01]  /*7fc0*/  UMOV UR14, UR10 ;  /* 0x0000000a000e7c82 */ /* 0x000fe20008000000 */
[----:B------:R-:W-:Y:S01]  /*7fd0*/  UMOV UR15, 0x40000040 ;  /* 0x40000040000f7882 */ /* 0x000fe20000000000 */
[----:B------:R-:W-:Y:S01]  /*7fe0*/  UIADD3 UR10, UR6, 0x180, URZ ;  /* 0x00000180060a7890 */ /* 0x000fe2000fffe03f */
[----:B------:R-:W-:Y:S02]  /*7ff0*/  WARPGROUP.DEPBAR.LE gsb0, 0x0 ;  /* 0x00008000000079c5 */ /* 0x000fe40000010000 */
[----:B------:R-:W-:-:S06]  /*8000*/  WARPGROUP.ARRIVE ;  /* 0x00000000000079c5 */ /* 0x000fcc0000000000 */
[----:B------:R-:W-:Y:S01]  /*8010*/  HGMMA.64x128x16.F32 R24, R148, gdesc[UR12].tnspB, R24, gsb0 ;  /* 0x41e0000c94187df0 */ /* 0x000fe20008000818 */
[----:B------:R-:W-:Y:S01]  /*8020*/  UMOV UR14, UR10 ;  /* 0x0000000a000e7c82 */ /* 0x000fe20008000000 */
[----:B------:R-:W-:Y:S01]  /*8030*/  UMOV UR15, 0x40000040 ;  /* 0x40000040000f7882 */ /* 0x000fe20000000000 */
[----:B------:R-:W-:Y:S02]  /*8040*/  UIADD3 UR10, UR6, 0x200, URZ ;  /* 0x00000200060a7890 */ /* 0x000fe4000fffe03f */
[----:B------:R-:W-:Y:S01]  /*8050*/  UIADD3 UR6, UR6, 0x280, URZ ;  /* 0x0000028006067890 */ /* 0x000fe2000fffe03f */
[----:B------:R-:W-:Y:S02]  /*8060*/  WARPGROUP.DEPBAR.LE gsb0, 0x0 ;  /* 0x00008000000079c5 */ /* 0x000fe40000010000 */
[----:B------:R-:W-:Y:S01]  /*8070*/  WARPGROUP.ARRIVE ;  /* 0x00000000000079c5 */ /* 0x000fe20000000000 */
[----:B-1----:R-:W-:-:S05]  /*8080*/  FMNMX.FTZ R148, R0, R3, !PT ;  /* 0x0000000300947209 */ /* 0x002fca0007810000 */
[----:B------:R-:W-:Y:S01]  /*8090*/  HGMMA.64x128x16.F32 R24, R144, gdesc[UR12].tnspB, R24, gsb0 ;  /* 0x41e0000c90187df0 */ /* 0x000fe20008000818 */
[----:B------:R-:W1:Y:S01]  /*80a0*/  SHFL.BFLY PT, R3, R148, 0x1, 0x1f ;  /* 0x0c201f0094037f89 */ /* 0x000e6200000e0000 */
[----:B------:R-:W-:Y:S01]  /*80b0*/  UMOV UR14, UR10 ;  /* 0x0000000a000e7c82 */ /* 0x000fe20008000000 */
[----:B------:R-:W-:Y:S01]  /*80c0*/  UMOV UR15, 0x40000040 ;  /* 0x40000040000f7882 */ /* 0x000fe20000000000 */
[----:B-1----:R-:W-:-:S05]  /*80d0*/  FMNMX.FTZ R3, R148, R3, !PT ;  /* 0x0000000394037209 */ /* 0x002fca0007810000 */
[C---:B------:R-:W-:Y:S01]  /*80e0*/  FADD.FTZ R11, -R3.reuse, R22 ;  /* 0x00000016030b7221 */ /* 0x040fe20000010100 */
[----:B0-----:R-:W-:-:S03]  /*80f0*/  FMUL.FTZ R149, R3, R14 ;  /* 0x0000000e03957220 */ /* 0x001fc60000410000 */
[----:B------:R-:W-:Y:S01]  /*8100*/  FMUL.FTZ R22, R11, R14 ;  /* 0x0000000e0b167220 */ /* 0x000fe20000410000 */
        /* <DEDUP_REMOVED lines=17> */
[----:B------:R0:W-:Y:S01]  /*8220*/  MUFU.EX2 R0, R22 ;  /* 0x0000001600007308 */ /* 0x0001e20000000800 */
[-CC-:B------:R-:W-:Y:S01]  /*8230*/  FFMA.FTZ R158, R92, R14.reuse, -R149.reuse ;  /* 0x0000000e5c9e7223 */ /* 0x180fe20000010895 */
[-CC-:B------:R-:W-:Y:S01]  /*8240*/  FFMA.FTZ R154, R100, R14.reuse, -R149.reuse ;  /* 0x0000000e649a7223 */ /* 0x180fe20000010895 */
[----:B------:R-:W-:Y:S01]  /*8250*/  FMNMX.FTZ R2, R102, R11, !PT ;  /* 0x0000000b66027209 */ /* 0x000fe20007810000 */
[-CC-:B------:R-:W-:Y:S01]  /*8260*/  FFMA.FTZ R152, R96, R14.reuse, -R149.reuse ;  /* 0x0000000e60987223 */ /* 0x180fe20000010895 */
[-CC-:B------:R-:W-:Y:S01]  /*8270*/  FFMA.FTZ R148, R104, R14.reuse, -R149.reuse ;  /* 0x0000000e68947223 */ /* 0x180fe20000010895 */
[--C-:B------:R-:W-:Y:S01]  /*8280*/  FFMA.FTZ R150, R108, R14, -R149.reuse ;  /* 0x0000000e6c967223 */ /* 0x100fe20000010895 */
[----:B------:R-:W-:Y:S01]  /*8290*/  FMNMX.FTZ R11, R103, R2, !PT ;  /* 0x00000002670b7209 */ /* 0x000fe20007810000 */
[----:B------:R-:W-:Y:S01]  /*82a0*/  MUFU.EX2 R23, R23 ;  /* 0x0000001700177308 */ /* 0x000fe20000000800 */
[-CC-:B0-----:R-:W-:Y:S01]  /*82b0*/  FFMA.FTZ R22, R120, R14.reuse, -R149.reuse ;  /* 0x0000000e78167223 */ /* 0x181fe20000010895 */
[-CC-:B------:R-:W-:Y:S01]  /*82c0*/  FFMA.FTZ R88, R124, R14.reuse, -R149.reuse ;  /* 0x0000000e7c587223 */ /* 0x180fe20000010895 */
        /* <DEDUP_REMOVED lines=36> */
[----:B0-----:R-:W-:-:S06]  /*8510*/  FMNMX.FTZ R11, R2, R11, !PT ;  /* 0x0000000b020b7209 */ /* 0x001fcc0007810000 */
[----:B------:R-:W-:Y:S01]  /*8520*/  MUFU.EX2 R144, R144 ;  /* 0x0000009000907308 */ /* 0x000fe20000000800 */
[----:B------:R-:W0:Y:S07]  /*8530*/  SHFL.BFLY PT, R2, R11, 0x1, 0x1f ;  /* 0x0c201f000b027f89 */ /* 0x000e2e00000e0000 */
[----:B------:R-:W-:Y:S08]  /*8540*/  MUFU.EX2 R109, R109 ;  /* 0x0000006d006d7308 */ /* 0x000ff00000000800 */
[----:B------:R-:W-:Y:S08]  /*8550*/  MUFU.EX2 R146, R146 ;  /* 0x0000009200927308 */ /* 0x000ff00000000800 */
[----:B------:R-:W-:Y:S01]  /*8560*/  MUFU.EX2 R113, R113 ;  /* 0x0000007100717308 */ /* 0x000fe20000000800 */
[----:B0-----:R-:W-:-:S05]  /*8570*/  FMNMX.FTZ R11, R11, R2, !PT ;  /* 0x000000020b0b7209 */ /* 0x001fca0007810000 */
[----:B------:R-:W-:Y:S02]  /*8580*/  FADD.FTZ R129, -R11, R21 ;  /* 0x000000150b817221 */ /* 0x000fe40000010100 */
[----:B------:R-:W-:Y:S02]  /*8590*/  MUFU.EX2 R22, R22 ;  /* 0x0000001600167308 */ /* 0x000fe40000000800 */
[----:B------:R-:W-:-:S06]  /*85a0*/  FMUL.FTZ R129, R129, R14 ;  /* 0x0000000e81817220 */ /* 0x000fcc0000410000 */
[----:B------:R-:W-:Y:S08]  /*85b0*/  MUFU.EX2 R2, R129 ;  /* 0x0000008100027308 */ /* 0x000ff00000000800 */
[----:B------:R-:W0:Y:S08]  /*85c0*/  MUFU.EX2 R117, R117 ;  /* 0x0000007500757308 */ /* 0x000e300000000800 */
[----:B------:R-:W-:Y:S08]  /*85d0*/  MUFU.EX2 R88, R88 ;  /* 0x0000005800587308 */ /* 0x000ff00000000800 */
[----:B------:R-:W-:Y:S08]  /*85e0*/  MUFU.EX2 R121, R121 ;  /* 0x0000007900797308 */ /* 0x000ff00000000800 */
[----:B------:R-:W-:Y:S08]  /*85f0*/  MUFU.EX2 R92, R92 ;  /* 0x0000005c005c7308 */ /* 0x000ff00000000800 */
[----:B------:R-:W-:Y:S08]  /*8600*/  MUFU.EX2 R125, R125 ;  /* 0x0000007d007d7308 */ /* 0x000ff00000000800 */
[----:B------:R-:W-:Y:S08]  /*8610*/  MUFU.EX2 R96, R96 ;  /* 0x0000006000607308 */ /* 0x000ff00000000800 */
[----:B------:R-:W-:Y:S01]  /*8620*/  MUFU.EX2 R21, R133 ;  /* 0x0000008500157308 */ /* 0x000fe20000000800 */
[----:B------:R-:W-:-:S02]  /*8630*/  WARPGROUP.DEPBAR.LE gsb0, 0x0 ;  /* 0x00008000000079c5 */ /* 0x000fc40000010000 */
[----:B------:R-:W-:Y:S01]  /*8640*/  FMUL.FTZ R141, R11, R14 ;  /* 0x0000000e0b8d7220 */ /* 0x000fe20000410000 */
[----:B------:R-:W-:Y:S01]  /*8650*/  WARPGROUP.ARRIVE ;  /* 0x00000000000079c5 */ /* 0x000fe20000000000 */
[----:B0-----:R-:W-:Y:S02]  /*8660*/  F2FP.F16.F32.PACK_AB R140, R117, R22 ;  /* 0x00000016758c723e */ /* 0x001fe400000000ff */
[-CC-:B------:R-:W-:Y:S01]  /*8670*/  FFMA.FTZ R90, R90, R14.reuse, -R141.reuse ;  /* 0x0000000e5a5a7223 */ /* 0x180fe2000001088d */
[-CC-:B------:R-:W-:Y:S01]  /*8680*/  FFMA.FTZ R91, R91, R14.reuse, -R141.reuse ;  /* 0x0000000e5b5b7223 */ /* 0x180fe2000001088d */
[-CC-:B------:R-:W-:Y:S01]  /*8690*/  FFMA.FTZ R94, R94, R14.reuse, -R141.reuse ;  /* 0x0000000e5e5e7223 */ /* 0x180fe2000001088d */
[-CC-:B------:R-:W-:Y:S01]  /*86a0*/  FFMA.FTZ R95, R95, R14.reuse, -R141.reuse ;  /* 0x0000000e5f5f7223 */ /* 0x180fe2000001088d */
[----:B------:R0:W1:Y:S01]  /*86b0*/  MUFU.EX2 R157, R90 ;  /* 0x0000005a009d7308 */ /* 0x0000620000000800 */
[-CC-:B------:R-:W-:Y:S01]  /*86c0*/  FFMA.FTZ R98, R98, R14.reuse, -R141.reuse ;  /* 0x0000000e62627223 */ /* 0x180fe2000001088d */
[-CC-:B------:R-:W-:Y:S01]  /*86d0*/  FFMA.FTZ R99, R99, R14.reuse, -R141.reuse ;  /* 0x0000000e63637223 */ /* 0x180fe2000001088d */
[-CC-:B------:R-:W-:Y:S01]  /*86e0*/  FFMA.FTZ R102, R102, R14.reuse, -R141.reuse ;  /* 0x0000000e66667223 */ /* 0x180fe2000001088d */
[-CC-:B------:R-:W-:Y:S01]  /*86f0*/  FFMA.FTZ R103, R103, R14.reuse, -R141.reuse ;  /* 0x0000000e67677223 */ /* 0x180fe2000001088d */
[-CC-:B------:R-:W-:Y:S01]  /*8700*/  FFMA.FTZ R106, R106, R14.reuse, -R141.reuse ;  /* 0x0000000e6a6a7223 */ /* 0x180fe2000001088d */
[-CC-:B------:R-:W-:Y:S01]  /*8710*/  FFMA.FTZ R107, R107, R14.reuse, -R141.reuse ;  /* 0x0000000e6b6b7223 */ /* 0x180fe2000001088d */
[-CC-:B------:R-:W-:Y:S01]  /*8720*/  FFMA.FTZ R110, R110, R14.reuse, -R141.reuse ;  /* 0x0000000e6e6e7223 */ /* 0x180fe2000001088d */
[----:B------:R2:W3:Y:S01]  /*8730*/  MUFU.EX2 R100, R91 ;  /* 0x0000005b00647308 */ /* 0x0004e20000000800 */
[----:B0-----:R-:W-:Y:S01]  /*8740*/  IMAD.U32 R90, RZ, RZ, UR7 ;  /* 0x00000007ff5a7e24 */ /* 0x001fe2000f8e00ff */
[----:B------:R-:W-:Y:S01]  /*8750*/  UMOV UR7, 0x40000040 ;  /* 0x4000004000077882 */ /* 0x000fe20000000000 */
[-CC-:B------:R-:W-:Y:S01]  /*8760*/  FFMA.FTZ R111, R111, R14.reuse, -R141.reuse ;  /* 0x0000000e6f6f7223 */ /* 0x180fe2000001088d */
[----:B------:R-:W-:Y:S01]  /*8770*/  HGMMA.64x128x16.F32 R24, R136, gdesc[UR4].tnspB, R24, gsb0 ;  /* 0x41e0000488187df0 */ /* 0x000fe20008000818 */
[-CC-:B------:R-:W-:Y:S01]  /*8780*/  FFMA.FTZ R114, R114, R14.reuse, -R141.reuse ;  /* 0x0000000e72727223 */ /* 0x180fe2000001088d */
[-CC-:B------:R-:W-:Y:S01]  /*8790*/  FFMA.FTZ R115, R115, R14.reuse, -R141.reuse ;  /* 0x0000000e73737223 */ /* 0x180fe2000001088d */
[----:B------:R-:W-:Y:S01]  /*87a0*/  FFMA.FTZ R118, R118, R14, -R141 ;  /* 0x0000000e76767223 */ /* 0x000fe2000001088d */
[----:B------:R-:W0:Y:S01]  /*87b0*/  MUFU.EX2 R94, R94 ;  /* 0x0000005e005e7308 */ /* 0x000e220000000800 */
[----:B--2---:R-:W-:Y:S01]  /*87c0*/  FFMA.FTZ R91, R0, R8, R23 ;  /* 0x00000008005b7223 */ /* 0x004fe20000010017 */
[----:B-1----:R-:W-:Y:S01]  /*87d0*/  FFMA.FTZ R5, R2, R5, R157 ;  /* 0x0000000502057223 */ /* 0x002fe2000001009d */
[-CC-:B------:R-:W-:Y:S01]  /*87e0*/  FFMA.FTZ R119, R119, R14.reuse, -R141.reuse ;  /* 0x0000000e77777223 */ /* 0x180fe2000001088d */
[-C--:B------:R-:W-:Y:S01]  /*87f0*/  FFMA.FTZ R122, R122, R14.reuse, -R141 ;  /* 0x0000000e7a7a7223 */ /* 0x080fe2000001088d */
[C---:B------:R-:W-:Y:S01]  /*8800*/  FADD.FTZ R91, R156.reuse, R91 ;  /* 0x0000005b9c5b7221 */ /* 0x040fe20000010000 */
[----:B------:R-:W-:Y:S01]  /*8810*/  F2FP.F16.F32.PACK_AB R156, R156, R23 ;  /* 0x000000179c9c723e */ /* 0x000fe200000000ff */
[-C--:B------:R-:W-:Y:S01]  /*8820*/  FFMA.FTZ R123, R123, R14.reuse, -R141 ;  /* 0x0000000e7b7b7223 */ /* 0x080fe2000001088d */
[----:B------:R-:W1:Y:S01]  /*8830*/  MUFU.EX2 R95, R95 ;  /* 0x0000005f005f7308 */ /* 0x000e620000000800 */
[----:B---3--:R-:W-:Y:S01]  /*8840*/  FADD.FTZ R5, R100, R5 ;  /* 0x0000000564057221 */ /* 0x008fe20000010000 */
[----:B------:R-:W-:Y:S01]  /*8850*/  FADD.FTZ R8, R158, R91 ;  /* 0x0000005b9e087221 */ /* 0x000fe20000010000 */
[-CC-:B------:R-:W-:Y:S01]  /*8860*/  FFMA.FTZ R126, R126, R14.reuse, -R141.reuse ;  /* 0x0000000e7e7e7223 */ /* 0x180fe2000001088d */
[-CC-:B------:R-:W-:Y:S01]  /*8870*/  FFMA.FTZ R127, R127, R14.reuse, -R141.reuse ;  /* 0x0000000e7f7f7223 */ /* 0x180fe2000001088d */
[-CC-:B------:R-:W-:Y:S01]  /*8880*/  FFMA.FTZ R130, R130, R14.reuse, -R141.reuse ;  /* 0x0000000e82827223 */ /* 0x180fe2000001088d */
[----:B------:R-:W-:Y:S01]  /*8890*/  FADD.FTZ R91, R89, R8 ;  /* 0x00000008595b7221 */ /* 0x000fe20000010000 */
[-C--:B------:R-:W-:Y:S01]  /*88a0*/  FFMA.FTZ R131, R131, R14.reuse, -R141 ;  /* 0x0000000e83837223 */ /* 0x080fe2000001088d */
[----:B------:R-:W2:Y:S01]  /*88b0*/  MUFU.EX2 R98, R98 ;  /* 0x0000006200627308 */ /* 0x000ea20000000800 */
[----:B0-----:R-:W-:Y:S01]  /*88c0*/  FADD.FTZ R5, R94, R5 ;  /* 0x000000055e057221 */ /* 0x001fe20000010000 */
[----:B------:R-:W-:Y:S01]  /*88d0*/  FADD.FTZ R8, R152, R91 ;  /* 0x0000005b98087221 */ /* 0x000fe20000010000 */
[----:B------:R-:W-:Y:S01]  /*88e0*/  FFMA.FTZ R134, R134, R14, -R141 ;  /* 0x0000000e86867223 */ /* 0x000fe2000001088d */
[----:B------:R-:W-:-:S02]  /*88f0*/  @!P1 VIADD R90, R90, 0x2a840 ;  /* 0x0002a8405a5a9836 */ /* 0x000fc40000000000 */
[----:B------:R-:W-:Y:S01]  /*8900*/  FFMA.FTZ R135, R135, R14, -R141 ;  /* 0x0000000e87877223 */ /* 0x000fe2000001088d */
[----:B------:R-:W-:Y:S01]  /*8910*/  FADD.FTZ R91, R93, R8 ;  /* 0x000000085d5b7221 */ /* 0x000fe20000010000 */
[----:B------:R-:W-:Y:S01]  /*8920*/  F2FP.F16.F32.PACK_AB R158, R89, R158 ;  /* 0x0000009e599e723e */ /* 0x000fe200000000ff */
[----:B------:R-:W0:Y:S01]  /*8930*/  MUFU.EX2 R99, R99 ;  /* 0x0000006300637308 */ /* 0x000e220000000800 */
[----:B-1----:R-:W-:Y:S01]  /*8940*/  FADD.FTZ R5, R95, R5 ;  /* 0x000000055f057221 */ /* 0x002fe20000010000 */
[----:B------:R-:W-:Y:S01]  /*8950*/  FADD.FTZ R8, R154, R91 ;  /* 0x0000005b9a087221 */ /* 0x000fe20000010000 */
[----:B------:R-:W-:Y:S02]  /*8960*/  @!P1 PRMT R90, RZ, 0x654, R90 ;  /* 0x00000654ff5a9816 */ /* 0x000fe4000000005a */
[----:B------:R-:W-:Y:S01]  /*8970*/  F2FP.F16.F32.PACK_AB R152, R93, R152 ;  /* 0x000000985d98723e */ /* 0x000fe200000000ff */
[----:B------:R-:W-:Y:S01]  /*8980*/  FADD.FTZ R91, R97, R8 ;  /* 0x00000008615b7221 */ /* 0x000fe20000010000 */
[----:B------:R-:W-:Y:S01]  /*8990*/  F2FP.F16.F32.PACK_AB R157, R100, R157 ;  /* 0x0000009d649d723e */ /* 0x000fe200000000ff */
[----:B------:R-:W1:Y:S01]  /*89a0*/  MUFU.EX2 R102, R102 ;  /* 0x0000006600667308 */ /* 0x000e620000000800 */
[----:B--2---:R-:W-:Y:S01]  /*89b0*/  FADD.FTZ R5, R98, R5 ;  /* 0x0000000562057221 */ /* 0x004fe20000010000 */
[----:B------:R-:W-:Y:S01]  /*89c0*/  FADD.FTZ R8, R148, R91 ;  /* 0x0000005b94087221 */ /* 0x000fe20000010000 */
[----:B------:R-:W-:-:S02]  /*89d0*/  F2FP.F16.F32.PACK_AB R159, R95, R94 ;  /* 0x0000005e5f9f723e */ /* 0x000fc400000000ff */
[----:B------:R-:W-:Y:S01]  /*89e0*/  F2FP.F16.F32.PACK_AB R154, R97, R154 ;  /* 0x0000009a619a723e */ /* 0x000fe200000000ff */
[C---:B------:R-:W-:Y:S01]  /*89f0*/  FADD.FTZ R91, R101.reuse, R8 ;  /* 0x00000008655b7221 */ /* 0x040fe20000010000 */
[----:B------:R-:W-:Y:S01]  /*8a00*/  F2FP.F16.F32.PACK_AB R148, R101, R148 ;  /* 0x000000946594723e */ /* 0x000fe200000000ff */
[----:B------:R-:W2:Y:S01]  /*8a10*/  MUFU.EX2 R103, R103 ;  /* 0x0000006700677308 */ /* 0x000ea20000000800 */
[C---:B0-----:R-:W-:Y:S01]  /*8a20*/  FADD.FTZ R5, R99.reuse, R5 ;  /* 0x0000000563057221 */ /* 0x041fe20000010000 */
[----:B------:R-:W-:Y:S01]  /*8a30*/  FADD.FTZ R8, R150, R91 ;  /* 0x0000005b96087221 */ /* 0x000fe20000010000 */
[----:B------:R-:W-:Y:S02]  /*8a40*/  F2FP.F16.F32.PACK_AB R153, R99, R98 ;  /* 0x000000626399723e */ /* 0x000fe400000000ff */
[C---:B------:R-:W-:Y:S01]  /*8a50*/  F2FP.F16.F32.PACK_AB R150, R105.reuse, R150 ;  /* 0x000000966996723e */ /* 0x040fe200000000ff */
[----:B------:R-:W-:Y:S01]  /*8a60*/  FADD.FTZ R23, R105, R8 ;  /* 0x0000000869177221 */ /* 0x000fe20000010000 */
[----:B------:R-:W-:Y:S01]  /*8a70*/  F2FP.F16.F32.PACK_AB R142, R121, R88 ;  /* 0x00000058798e723e */ /* 0x000fe200000000ff */
[----:B------:R-:W0:Y:S01]  /*8a80*/  MUFU.EX2 R106, R106 ;  /* 0x0000006a006a7308 */ /* 0x000e220000000800 */
[----:B-1----:R-:W-:Y:S01]  /*8a90*/  FADD.FTZ R5, R102, R5 ;  /* 0x0000000566057221 */ /* 0x002fe20000010000 */
[----:B------:R-:W-:Y:S01]  /*8aa0*/  FADD.FTZ R8, R144, R23 ;  /* 0x0000001790087221 */ /* 0x000fe20000010000 */
[----:B------:R-:W-:-:S03]  /*8ab0*/  F2FP.F16.F32.PACK_AB R144, R109, R144 ;  /* 0x000000906d90723e */ /* 0x000fc600000000ff */
[----:B------:R-:W-:Y:S02]  /*8ac0*/  FADD.FTZ R23, R109, R8 ;  /* 0x000000086d177221 */ /* 0x000fe40000010000 */
[----:B------:R-:W1:Y:S01]  /*8ad0*/  MUFU.EX2 R107, R107 ;  /* 0x0000006b006b7308 */ /* 0x000e620000000800 */
[C---:B--2---:R-:W-:Y:S01]  /*8ae0*/  FADD.FTZ R5, R103.reuse, R5 ;  /* 0x0000000567057221 */ /* 0x044fe20000010000 */
[----:B------:R-:W-:Y:S01]  /*8af0*/  FADD.FTZ R8, R146, R23 ;  /* 0x0000001792087221 */ /* 0x000fe20000010000 */
[----:B------:R-:W-:Y:S02]  /*8b00*/  F2FP.F16.F32.PACK_AB R155, R103, R102 ;  /* 0x00000066679b723e */ /* 0x000fe400000000ff */
[C---:B------:R-:W-:Y:S01]  /*8b10*/  F2FP.F16.F32.PACK_AB R146, R113.reuse, R146 ;  /* 0x000000927192723e */ /* 0x040fe200000000ff */
[----:B------:R-:W-:Y:S02]  /*8b20*/  FADD.FTZ R23, R113, R8 ;  /* 0x0000000871177221 */ /* 0x000fe40000010000 */
[----:B------:R-:W2:Y:S01]  /*8b30*/  MUFU.EX2 R110, R110 ;  /* 0x0000006e006e7308 */ /* 0x000ea20000000800 */
[----:B0-----:R-:W-:Y:S01]  /*8b40*/  FADD.FTZ R5, R106, R5 ;  /* 0x000000056a057221 */ /* 0x001fe20000010000 */
[----:B------:R-:W-:Y:S01]  /*8b50*/  FADD.FTZ R8, R22, R23 ;  /* 0x0000001716087221 */ /* 0x000fe20000010000 */
[----:B------:R-:W-:-:S03]  /*8b60*/  IMAD.MOV.U32 R22, RZ, RZ, R3 ;  /* 0x000000ffff167224 */ /* 0x000fc600078e0003 */
[----:B------:R-:W-:Y:S02]  /*8b70*/  FADD.FTZ R23, R117, R8 ;  /* 0x0000000875177221 */ /* 0x000fe40000010000 */
[----:B------:R-:W0:Y:S01]  /*8b80*/  MUFU.EX2 R111, R111 ;  /* 0x0000006f006f7308 */ /* 0x000e220000000800 */
[C---:B-1----:R-:W-:Y:S01]  /*8b90*/  FADD.FTZ R5, R107.reuse, R5 ;  /* 0x000000056b057221 */ /* 0x042fe20000010000 */
[----:B------:R-:W-:Y:S01]  /*8ba0*/  FADD.FTZ R8, R88, R23 ;  /* 0x0000001758087221 */ /* 0x000fe20000010000 */
[----:B------:R-:W-:-:S03]  /*8bb0*/  F2FP.F16.F32.PACK_AB R149, R107, R106 ;  /* 0x0000006a6b95723e */ /* 0x000fc600000000ff */
[----:B------:R-:W-:Y:S02]  /*8bc0*/  FADD.FTZ R23, R121, R8 ;  /* 0x0000000879177221 */ /* 0x000fe40000010000 */
[----:B------:R-:W1:Y:S01]  /*8bd0*/  MUFU.EX2 R114, R114 ;  /* 0x0000007200727308 */ /* 0x000e620000000800 */
[----:B--2---:R-:W-:Y:S01]  /*8be0*/  FADD.FTZ R5, R110, R5 ;  /* 0x000000056e057221 */ /* 0x004fe20000010000 */
[----:B------:R-:W-:-:S04]  /*8bf0*/  FADD.FTZ R8, R92, R23 ;  /* 0x000000175c087221 */ /* 0x000fc80000010000 */
[----:B------:R-:W-:Y:S02]  /*8c00*/  FADD.FTZ R23, R125, R8 ;  /* 0x000000087d177221 */ /* 0x000fe40000010000 */
[----:B------:R-:W2:Y:S01]  /*8c10*/  MUFU.EX2 R115, R115 ;  /* 0x0000007300737308 */ /* 0x000ea20000000800 */
[C---:B0-----:R-:W-:Y:S01]  /*8c20*/  FADD.FTZ R5, R111.reuse, R5 ;  /* 0x000000056f057221 */ /* 0x041fe20000010000 */
[----:B------:R-:W-:Y:S01]  /*8c30*/  FADD.FTZ R8, R96, R23 ;  /* 0x0000001760087221 */ /* 0x000fe20000010000 */
[----:B------:R-:W-:Y:S01]  /*8c40*/  F2FP.F16.F32.PACK_AB R151, R111, R110 ;  /* 0x0000006e6f97723e */ /* 0x000fe200000000ff */
[----:B------:R-:W-:Y:S02]  /*8c50*/  IMAD.MOV.U32 R23, RZ, RZ, R4 ;  /* 0x000000ffff177224 */ /* 0x000fe400078e0004 */
[----:B------:R-:W-:Y:S02]  /*8c60*/  FADD.FTZ R8, R21, R8 ;  /* 0x0000000815087221 */ /* 0x000fe40000010000 */
[----:B------:R-:W0:Y:S01]  /*8c70*/  MUFU.EX2 R118, R118 ;  /* 0x0000007600767308 */ /* 0x000e220000000800 */
[----:B-1----:R-:W-:-:S07]  /*8c80*/  FADD.FTZ R5, R114, R5 ;  /* 0x0000000572057221 */ /* 0x002fce0000010000 */
[----:B------:R-:W1:Y:S01]  /*8c90*/  MUFU.EX2 R119, R119 ;  /* 0x0000007700777308 */ /* 0x000e620000000800 */
[C---:B--2---:R-:W-:Y:S01]  /*8ca0*/  FADD.FTZ R5, R115.reuse, R5 ;  /* 0x0000000573057221 */ /* 0x044fe20000010000 */
[----:B------:R-:W-:-:S06]  /*8cb0*/  F2FP.F16.F32.PACK_AB R145, R115, R114 ;  /* 0x000000727391723e */ /* 0x000fcc00000000ff */
        /* <DEDUP_REMOVED lines=8> */
[----:B0-----:R-:W-:Y:S01]  /*8d40*/  FADD.FTZ R5, R123, R5 ;  /* 0x000000057b057221 */ /* 0x001fe20000010000 */
[----:B------:R-:W-:Y:S02]  /*8d50*/  WARPGROUP.DEPBAR.LE gsb0, 0x0 ;  /* 0x00008000000079c5 */ /* 0x000fe40000010000 */
[----:B------:R0:W-:Y:S01]  /*8d60*/  @!P1 SYNCS.ARRIVE.TRANS64.RED.A1T0 RZ, [R90+URZ], RZ ;  /* 0x000000ff5aff99a7 */ /* 0x0001e2000810043f */
[----:B------:R-:W-:Y:S01]  /*8d70*/  F2FP.F16.F32.PACK_AB R138, R21, R96 ;  /* 0x00000060158a723e */ /* 0x000fe200000000ff */
[----:B------:R-:W-:Y:S01]  /*8d80*/  IMAD.MOV.U32 R21, RZ, RZ, R11 ;  /* 0x000000ffff157224 */ /* 0x000fe200078e000b */
[----:B------:R-:W-:Y:S01]  /*8d90*/  F2FP.F16.F32.PACK_AB R141, R123, R122 ;  /* 0x0000007a7b8d723e */ /* 0x000fe200000000ff */
[----:B------:R-:W3:Y:S01]  /*8da0*/  MUFU.EX2 R130, R130 ;  /* 0x0000008200827308 */ /* 0x000ee20000000800 */
[----:B-1----:R-:W-:Y:S01]  /*8db0*/  FADD.FTZ R5, R126, R5 ;  /* 0x000000057e057221 */ /* 0x002fe20000010000 */
[----:B------:R-:W-:Y:S01]  /*8dc0*/  F2FP.F16.F32.PACK_AB R136, R125, R92 ;  /* 0x0000005c7d88723e */ /* 0x000fe200000000ff */
[----:B0-----:R-:W-:-:S05]  /*8dd0*/  IMAD.U32 R90, RZ, RZ, UR11 ;  /* 0x0000000bff5a7e24 */ /* 0x001fca000f8e00ff */
[----:B------:R-:W0:Y:S01]  /*8de0*/  MUFU.EX2 R131, R131 ;  /* 0x0000008300837308 */ /* 0x000e220000000800 */
[C---:B--2---:R-:W-:Y:S01]  /*8df0*/  FADD.FTZ R5, R127.reuse, R5 ;  /* 0x000000057f057221 */ /* 0x044fe20000010000 */
[----:B------:R-:W-:Y:S01]  /*8e00*/  @!P1 VIADD R90, R90, 0x2a860 ;  /* 0x0002a8605a5a9836 */ /* 0x000fe20000000000 */
[----:B------:R-:W-:-:S04]  /*8e10*/  F2FP.F16.F32.PACK_AB R143, R127, R126 ;  /* 0x0000007e7f8f723e */ /* 0x000fc800000000ff */
[----:B------:R-:W-:Y:S01]  /*8e20*/  @!P1 PRMT R90, RZ, 0x654, R90 ;  /* 0x00000654ff5a9816 */ /* 0x000fe2000000005a */
[----:B------:R-:W1:Y:S01]  /*8e30*/  MUFU.EX2 R134, R134 ;  /* 0x0000008600867308 */ /* 0x000e620000000800 */
[----:B---3--:R-:W-:Y:S02]  /*8e40*/  FADD.FTZ R5, R130, R5 ;  /* 0x0000000582057221 */ /* 0x008fe40000010000 */
[----:B------:R2:W-:Y:S05]  /*8e50*/  @!P1 SYNCS.ARRIVE.TRANS64.RED.A1T0 RZ, [R90+URZ], RZ ;  /* 0x000000ff5aff99a7 */ /* 0x0005ea000810043f */
[----:B------:R-:W3:Y:S01]  /*8e60*/  MUFU.EX2 R135, R135 ;  /* 0x0000008700877308 */ /* 0x000ee20000000800 */
[C---:B0-----:R-:W-:Y:S01]  /*8e70*/  FADD.FTZ R5, R131.reuse, R5 ;  /* 0x0000000583057221 */ /* 0x041fe20000010000 */
[----:B------:R-:W-:-:S03]  /*8e80*/  F2FP.F16.F32.PACK_AB R137, R131, R130 ;  /* 0x000000828389723e */ /* 0x000fc600000000ff */
[----:B-1----:R-:W-:-:S04]  /*8e90*/  FADD.FTZ R5, R134, R5 ;  /* 0x0000000586057221 */ /* 0x002fc80000010000 */
[C---:B---3--:R-:W-:Y:S01]  /*8ea0*/  FADD.FTZ R5, R135.reuse, R5 ;  /* 0x0000000587057221 */ /* 0x048fe20000010000 */
[----:B------:R-:W-:Y:S01]  /*8eb0*/  F2FP.F16.F32.PACK_AB R139, R135, R134 ;  /* 0x00000086878b723e */ /* 0x000fe200000000ff */
[----:B--2---:R-:W-:Y:S06]  /*8ec0*/  @P2 BRA `(.L_x_958) ;  /* 0xffffffe400242947 */ /* 0x004fec000383ffff */
.L_x_949:
[----:B------:R-:W-:-:S13]  /*8ed0*/  ISETP.GE.AND P2, PT, R20, R17, PT ;  /* 0x000000111400720c */ /* 0x000fda0003f46270 */
[----:B------:R-:W-:Y:S05]  /*8ee0*/  @!P2 BRA `(.L_x_959) ;  /* 0x0000002c006ca947 */ /* 0x000fea0003800000 */
[----:B------:R-:W-:Y:S01]  /*8ef0*/  IMAD.MOV.U32 R15, RZ, RZ, R11 ;  /* 0x000000ffff0f7224 */ /* 0x000fe200078e000b */
[----:B------:R-:W-:Y:S01]  /*8f00*/  UMOV UR5, UR4 ;  /* 0x0000000400057c82 */ /* 0x000fe20008000000 */
[----:B------:R-:W-:Y:S01]  /*8f10*/  IMAD.MOV.U32 R21, RZ, RZ, R3 ;  /* 0x000000ffff157224 */ /* 0x000fe200078e0003 */
[----:B------:R-:W-:Y:S01]  /*8f20*/  ULDC UR58, c[0x0][0x9e4] ;  /* 0x00027900003a7ab9 */ /* 0x000fe20000000800 */
[----:B------:R-:W-:Y:S01]  /*8f30*/  IMAD.MOV.U32 R22, RZ, RZ, R4 ;  /* 0x000000ffff167224 */ /* 0x000fe200078e0004 */
[----:B------:R-:W-:-:S06]  /*8f40*/  ULDC UR59, c[0x0][0x288] ;  /* 0x0000a200003b7ab9 */ /* 0x000fcc0000000800 */
.L_x_976:
[----:B------:R-:W-:-:S04]  /*8f50*/  UIADD3 UR4, UR5, 0x1, URZ ;  /* 0x0000000105047890 */ /* 0x000fc8000fffe03f */
[----:B------:R-:W-:-:S04]  /*8f60*/  UISETP.NE.AND UP0, UPT, UR4, 0x2, UPT ;  /* 0x000000020400788c */ /* 0x000fc8000bf05270 */
[----:B------:R-:W-:Y:S02]  /*8f70*/  USEL UR6, URZ, 0x1, UP0 ;  /* 0x000000013f067887 */ /* 0x000fe40008000000 */
[----:B------:R-:W-:-:S04]  /*8f80*/  USEL UR4, UR4, URZ, UP0 ;  /* 0x0000003f04047287 */ /* 0x000fc80008000000 */
[----:B------:R-:W-:Y:S01]  /*8f90*/  LOP3.LUT R4, R22, UR6, RZ, 0x3c, !PT ;  /* 0x0000000616047c12 */ /* 0x000fe2000f8e3cff */
[----:B------:R-:W-:Y:S07]  /*8fa0*/  @!P0 BRA `(.L_x_960) ;  /* 0x0000000000048947 */ /* 0x000fee0003800000 */
[----:B------:R-:W-:Y:S01]  /*8fb0*/  BPT.TRAP 0x1 ;  /* 0x000000040000795c */ /* 0x000fe20000300000 */
.L_x_960:
[----:B------:R-:W-:Y:S01]  /*8fc0*/  ULEA UR7, UR4, UR56, 0x3 ;  /* 0x0000003804077291 */ /* 0x000fe2000f8e183f */
[----:B------:R-:W-:-:S08]  /*8fd0*/  SHF.L.U32 R3, R4, 0x1f, RZ ;  /* 0x0000001f04037819 */ /* 0x000fd000000006ff */
[----:B------:R0:W1:Y:S01]  /*8fe0*/  SYNCS.PHASECHK.TRANS64.TRYWAIT P2, [UR7+0x2a830], R3 ;  /* 0x02a83003ff0075a7 */ /* 0x0000620008040147 */
[----:B------:R-:W-:Y:S05]  /*8ff0*/  @!P0 BRA `(.L_x_961) ;  /* 0x0000000000048947 */ /* 0x000fea0003800000 */
[----:B------:R-:W-:Y:S01]  /*9000*/  BPT.TRAP 0x1 ;  /* 0x000000040000795c */ /* 0x000fe20000300000 */
.L_x_961:
[----:B-1----:R-:W-:Y:S05]  /*9010*/  @P2 BRA `(.L_x_962) ;  /* 0x0000000000082947 */ /* 0x002fea0003800000 */
[----:B------:R-:W1:Y:S02]  /*9020*/  SYNCS.PHASECHK.TRANS64.TRYWAIT P2, [UR7+0x2a830], R3 ;  /* 0x02a83003ff0075a7 */ /* 0x000e640008040147 */
[----:B-1----:R-:W-:Y:S05]  /*9030*/  @!P2 BRA `(.L_x_963) ;  /* 0x000000940084a947 */ /* 0x002fea0003800000 */
.L_x_962:
        /* <DEDUP_REMOVED lines=129> */
.L_x_964:
[----:B------:R-:W-:Y:S01]  /*9850*/  ULEA UR11, UR5, UR56, 0x3 ;  /* 0x00000038050b7291 */ /* 0x000fe2000f8e183f */
[----:B------:R-:W-:-:S08]  /*9860*/  SHF.L.U32 R0, R22, 0x1f, RZ ;  /* 0x0000001f16007819 */ /* 0x000fd000000006ff */
[----:B------:R2:W3:Y:S01]  /*9870*/  SYNCS.PHASECHK.TRANS64.TRYWAIT P2, [UR11+0x2a850], R0 ;  /* 0x02a85000ff0075a7 */ /* 0x0004e2000804014b */
[----:B------:R-:W-:Y:S05]  /*9880*/  @!P0 BRA `(.L_x_965) ;  /* 0x0000000000048947 */ /* 0x000fea0003800000 */
[----:B------:R-:W-:Y:S01]  /*9890*/  BPT.TRAP 0x1 ;  /* 0x000000040000795c */ /* 0x000fe20000300000 */
.L_x_965:
[----:B---3--:R-:W-:Y:S05]  /*98a0*/  @P2 BRA `(.L_x_966) ;  /* 0x0000000000082947 */ /* 0x008fea0003800000 */
[----:B------:R-:W3:Y:S02]  /*98b0*/  SYNCS.PHASECHK.TRANS64.TRYWAIT P2, [UR11+0x2a850], R0 ;  /* 0x02a85000ff0075a7 */ /* 0x000ee4000804014b */
[----:B---3--:R-:W-:Y:S05]  /*98c0*/  @!P2 BRA `(.L_x_967) ;  /* 0x0000008c0078a947 */ /* 0x008fea0003800000 */
.L_x_966:
        /* <DEDUP_REMOVED lines=9> */
[----:B------:R-:W-:Y:S01]  /*9960*/  IMAD R22, R20, -0x60, RZ ;  /* 0xffffffa014167824 */ /* 0x000fe200078e02ff */
[----:B------:R-:W-:-:S02]  /*9970*/  ULDC UR19, c[0x0][0x9e0] ;  /* 0x0002780000137ab9 */ /* 0x000fc40000000800 */
[----:B------:R-:W-:-:S04]  /*9980*/  ULOP3.LUT UR6, UR6, 0x3000000, URZ, 0xfc, !UPT ;  /* 0x0300000006067892 */ /* 0x000fc8000f8efc3f */
[----:B------:R-:W-:Y:S01]  /*9990*/  UIMAD UR6, UR5, 0x600, UR6 ;  /* 0x00000600050678a4 */ /* 0x000fe2000f8e0206 */
[----:B--2---:R-:W0:Y:S03]  /*99a0*/  @P2 LDC R0, c[0x0][0x44c] ;  /* 0x00011300ff002b82 */ /* 0x004e260000000800 */
[----:B------:R-:W-:-:S03]  /*99b0*/  UIADD3 UR10, UR6, 0x80, URZ ;  /* 0x00000080060a7890 */ /* 0x000fc6000fffe03f */
[----:B------:R-:W-:Y:S02]  /*99c0*/  UMOV UR14, UR6 ;  /* 0x00000006000e7c82 */ /* 0x000fe40008000000 */
[----:B------:R-:W-:Y:S01]  /*99d0*/  HGMMA.64x128x16.F32 R24, R156, gdesc[UR12].tnspB, R24, gsb0 ;  /* 0x41e0000c9c187df0 */ /* 0x000fe20008000818 */
[----:B------:R-:W-:Y:S01]  /*99e0*/  UMOV UR15, 0x40000040 ;  /* 0x40000040000f7882 */ /* 0x000fe20000000000 */
[----:B------:R-:W-:Y:S01]  /*99f0*/  UMOV UR14, UR10 ;  /* 0x0000000a000e7c82 */ /* 0x000fe20008000000 */
[----:B------:R-:W-:Y:S01]  /*9a00*/  UIADD3 UR10, UR6, 0x100, URZ ;  /* 0x00000100060a7890 */ /* 0x000fe2000fffe03f */
[----:B------:R-:W1:Y:S01]  /*9a10*/  @P2 LDC R11, c[0x0][0x450] ;  /* 0x00011400ff0b2b82 */ /* 0x000e620000000800 */
[----:B0-----:R-:W-:-:S05]  /*9a20*/  @P2 IMAD.HI.U32 R0, R9, R0, RZ ;  /* 0x0000000009002227 */ /* 0x001fca00078e00ff */
[----:B-1----:R-:W-:Y:S01]  /*9a30*/  @P2 SHF.R.U32.HI R3, RZ, R11, R0 ;  /* 0x0000000bff032219 */ /* 0x002fe20000011600 */
[----:B------:R-:W-:Y:S01]  /*9a40*/  @!P1 VIADD R0, R2, 0x2a840 ;  /* 0x0002a84002009836 */ /* 0x000fe20000000000 */
[----:B------:R-:W-:Y:S01]  /*9a50*/  ISETP.GE.AND P2, PT, R13, 0x1, PT ;  /* 0x000000010d00780c */ /* 0x000fe20003f46270 */
[----:B------:R-:W-:Y:S02]  /*9a60*/  VIADD R11, R22, 0x1 ;  /* 0x00000001160b7836 */ /* 0x000fe40000000000 */
[----:B------:R-:W0:Y:S01]  /*9a70*/  SHFL.IDX PT, R23, R3, RZ, 0x1c1f ;  /* 0x001c1fff03177589 */ /* 0x000e2200000e0000 */
[----:B------:R-:W-:Y:S01]  /*9a80*/  @!P1 PRMT R0, RZ, 0x654, R0 ;  /* 0x00000654ff009816 */ /* 0x000fe20000000000 */
        /* <DEDUP_REMOVED lines=20> */
[----:B------:R-:W-:Y:S01]  /*9bd0*/  HGMMA.64x128x16.F32 R24, R140, gdesc[UR12].tnspB, R24, gsb0 ;  /* 0x41e0000c8c187df0 */ /* 0x000fe20008000818 */
[----:B------:R-:W-:Y:S01]  /*9be0*/  UMOV UR14, UR6 ;  /* 0x00000006000e7c82 */ /* 0x000fe20008000000 */
[----:B------:R-:W-:Y:S01]  /*9bf0*/  UMOV UR15, 0x40000040 ;  /* 0x40000040000f7882 */ /* 0x000fe20000000000 */
[----:B------:R-:W-:Y:S02]  /*9c00*/  WARPGROUP.DEPBAR.LE gsb0, 0x0 ;  /* 0x00008000000079c5 */ /* 0x000fe40000010000 */
[----:B------:R-:W-:-:S07]  /*9c10*/  WARPGROUP.ARRIVE ;  /* 0x00000000000079c5 */ /* 0x000fce0000000000 */
[----:B------:R-:W-:Y:S03]  /*9c20*/  HGMMA.64x128x16.F32 R24, R136, gdesc[UR12].tnspB, R24, gsb0 ;  /* 0x41e0000c88187df0 */ /* 0x000fe60008000818 */
[----:B------:R-:W-:Y:S02]  /*9c30*/  WARPGROUP.DEPBAR.LE gsb0, 0x0 ;  /* 0x00008000000079c5 */ /* 0x000fe40000010000 */
[----:B------:R1:W-:Y:S02]  /*9c40*/  @!P1 SYNCS.ARRIVE.TRANS64.RED.A1T0 RZ, [R0+URZ], RZ ;  /* 0x000000ff00ff99a7 */ /* 0x0003e4000810043f */
[----:B-1----:R-:W-:-:S04]  /*9c50*/  IMAD R0, R10, -0x2, R11 ;  /* 0xfffffffe0a007824 */ /* 0x002fc800078e020b */
[C---:B------:R-:W-:Y:S01]  /*9c60*/  VIADD R138, R0.reuse, 0xffffffff ;  /* 0xffffffff008a7836 */ /* 0x040fe20000000000 */
[----:B------:R-:W-:-:S05]  /*9c70*/  IADD3 R2, R0, -UR59, R19 ;  /* 0x8000003b00027c10 */ /* 0x000fca000fffe013 */
[C---:B------:R-:W-:Y:S02]  /*9c80*/  VIADD R136, R2.reuse, UR19 ;  /* 0x0000001302887c36 */ /* 0x040fe40008000000 */
[----:B------:R-:W-:Y:S02]  /*9c90*/  VIADD R137, R2, UR18 ;  /* 0x0000001202897c36 */ /* 0x000fe40008000000 */
[--C-:B0-----:R-:W-:Y:S02]  /*9ca0*/  IMAD.IADD R0, R136, 0x1, R23.reuse ;  /* 0x0000000188007824 */ /* 0x101fe400078e0217 */
[----:B------:R-:W-:Y:S01]  /*9cb0*/  IMAD.IADD R2, R137, 0x1, R23 ;  /* 0x0000000189027824 */ /* 0x000fe200078e0217 */
[----:B------:R-:W-:Y:S06]  /*9cc0*/  @!P2 BRA `(.L_x_968) ;  /* 0x00000000005ca947 */ /* 0x000fec0003800000 */
[----:B------:R-:W-:Y:S01]  /*9cd0*/  ULDC UR5, c[0x0][0x2f0] ;  /* 0x0000bc0000057ab9 */ /* 0x000fe20000000800 */
[----:B------:R-:W-:Y:S01]  /*9ce0*/  BSSY B0, `(.L_x_969) ;  /* 0x0000012000007945 */ /* 0x000fe20003800000 */
[----:B------:R-:W-:-:S04]  /*9cf0*/  IMAD R11, R16, UR5, R23 ;  /* 0x00000005100b7c24 */ /* 0x000fc8000f8e0217 */
        /* <DEDUP_REMOVED lines=11> */
.L_x_970:
[----:B------:R-:W-:-:S05]  /*9db0*/  IMAD.U32 R23, RZ, RZ, UR58 ;  /* 0x0000003aff177e24 */ /* 0x000fca000f8e00ff */
[----:B------:R-:W-:-:S13]  /*9dc0*/  ISETP.NE.AND P2, PT, R23, 0x1, PT ;  /* 0x000000011700780c */ /* 0x000fda0003f45270 */
[----:B------:R-:W0:Y:S02]  /*9dd0*/  @P2 LDC.64 R140, c[0x0][0x9e8] ;  /* 0x00027a00ff8c2b82 */ /* 0x000e240000000a00 */
[----:B0-----:R-:W-:-:S05]  /*9de0*/  @P2 IMAD.HI.U32 R14, R11, R140, RZ ;  /* 0x0000008c0b0e2227 */ /* 0x001fca00078e00ff */
[----:B------:R-:W-:-:S07]  /*9df0*/  @P2 SHF.R.U32.HI R11, RZ, R141, R14 ;  /* 0x0000008dff0b2219 */ /* 0x000fce000001160e */
.L_x_971:
[----:B------:R-:W-:Y:S05]  /*9e00*/  BSYNC B0 ;  /* 0x0000000000007941 */ /* 0x000fea0003800000 */
.L_x_969:
[----:B------:R-:W-:-:S05]  /*9e10*/  IMAD R11, R11, R23, R138 ;  /* 0x000000170b0b7224 */ /* 0x000fca00078e028a */
[----:B------:R-:W-:Y:S02]  /*9e20*/  VIADDMNMX R0, R11, R23, R0, PT ;  /* 0x000000170b007246 */ /* 0x000fe40003800100 */
[----:B------:R-:W-:-:S07]  /*9e30*/  VIMNMX R2, R2, R11, !PT ;  /* 0x0000000b02027248 */ /* 0x000fce0007fe0100 */
.L_x_968:
[C---:B------:R-:W-:Y:S01]  /*9e40*/  ISETP.GE.AND P2, PT, R22.reuse, 0x2, PT ;  /* 0x000000021600780c */ /* 0x040fe20003f46270 */
[----:B------:R-:W0:Y:S01]  /*9e50*/  SHFL.IDX PT, R3, R3, 0x1, 0x1c1f ;  /* 0x003c1f0003037f89 */ /* 0x000e2200000e0000 */
[----:B------:R-:W-:Y:S02]  /*9e60*/  ISETP.GE.AND P5, PT, R22, 0xa, PT ;  /* 0x0000000a1600780c */ /* 0x000fe40003fa6270 */
        /* <DEDUP_REMOVED lines=116> */
[----:B------:R-:W-:-:S13]  /*a5b0*/  ISETP.GE.AND P6, PT, R13, 0x1, PT ;  /* 0x000000010d00780c */ /* 0x000fda0003fc6270 */
[----:B------:R-:W-:Y:S05]  /*a5c0*/  @!P6 BRA `(.L_x_972) ;  /* 0x00000000005ce947 */ /* 0x000fea0003800000 */
        /* <DEDUP_REMOVED lines=14> */
.L_x_974:
[----:B------:R-:W-:-:S05]  /*a6b0*/  IMAD.U32 R22, RZ, RZ, UR58 ;  /* 0x0000003aff167e24 */ /* 0x000fca000f8e00ff */
[----:B------:R-:W-:-:S13]  /*a6c0*/  ISETP.NE.AND P6, PT, R22, 0x1, PT ;  /* 0x000000011600780c */ /* 0x000fda0003fc5270 */
[----:B------:R-:W0:Y:S02]  /*a6d0*/  @P6 LDC.64 R104, c[0x0][0x9e8] ;  /* 0x00027a00ff686b82 */ /* 0x000e240000000a00 */
[----:B0-----:R-:W-:-:S05]  /*a6e0*/  @P6 IMAD.HI.U32 R14, R3, R104, RZ ;  /* 0x00000068030e6227 */ /* 0x001fca00078e00ff */
[----:B------:R-:W-:-:S07]  /*a6f0*/  @P6 SHF.R.U32.HI R3, RZ, R105, R14 ;  /* 0x00000069ff036219 */ /* 0x000fce000001160e */
.L_x_975:
[----:B------:R-:W-:Y:S05]  /*a700*/  BSYNC B0 ;  /* 0x0000000000007941 */ /* 0x000fea0003800000 */
.L_x_973:
[----:B------:R-:W-:-:S05]  /*a710*/  IMAD R3, R3, R22, R138 ;  /* 0x0000001603037224 */ /* 0x000fca00078e028a */
[----:B------:R-:W-:Y:S02]  /*a720*/  VIADDMNMX R0, R3, R22, R0, PT ;  /* 0x0000001603007246 */ /* 0x000fe40003800100 */
[----:B------:R-:W-:-:S07]  /*a730*/  VIMNMX R2, R2, R3, !PT ;  /* 0x0000000302027248 */ /* 0x000fce0007fe0100 */
.L_x_972:
        /* <DEDUP_REMOVED lines=139> */
[----:B------:R-:W-:Y:S01]  /*aff0*/  MUFU.EX2 R163, R163 ;  /* 0x000000a300a37308 */ /* 0x000fe20000000800 */
        /* <DEDUP_REMOVED lines=8> */
[----:B------:R-:W-:Y:S01]  /*b080*/  MUFU.EX2 R156, R156 ;  /* 0x0000009c009c7308 */ /* 0x000fe20000000800 */
        /* <DEDUP_REMOVED lines=34> */
[----:B------:R-:W-:Y:S02]  /*b2b0*/  MUFU.EX2 R148, R148 ;  /* 0x0000009400947308 */ /* 0x000fe40000000800 */
[----:B------:R-:W0:Y:S06]  /*b2c0*/  SHFL.BFLY PT, R139, R22, 0x2, 0x1f ;  /* 0x0c401f00168b7f89 */ /* 0x000e2c00000e0000 */
[----:B------:R-:W-:Y:S08]  /*b2d0*/  MUFU.EX2 R145, R145 ;  /* 0x0000009100917308 */ /* 0x000ff00000000800 */
[----:B------:R-:W-:Y:S08]  /*b2e0*/  MUFU.EX2 R150, R150 ;  /* 0x0000009600967308 */ /* 0x000ff00000000800 */
[----:B------:R-:W-:Y:S01]  /*b2f0*/  MUFU.EX2 R109, R109 ;  /* 0x0000006d006d7308 */ /* 0x000fe20000000800 */
[----:B0-----:R-:W-:-:S05]  /*b300*/  FMNMX.FTZ R139, R22, R139, !PT ;  /* 0x0000008b168b7209 */ /* 0x001fca0007810000 */
[----:B------:R-:W0:Y:S02]  /*b310*/  SHFL.BFLY PT, R0, R139, 0x1, 0x1f ;  /* 0x0c201f008b007f89 */ /* 0x000e2400000e0000 */
[----:B------:R-:W-:Y:S08]  /*b320*/  MUFU.EX2 R144, R144 ;  /* 0x0000009000907308 */ /* 0x000ff00000000800 */
[----:B------:R-:W-:Y:S08]  /*b330*/  MUFU.EX2 R89, R89 ;  /* 0x0000005900597308 */ /* 0x000ff00000000800 */
[----:B------:R-:W-:Y:S01]  /*b340*/  MUFU.EX2 R146, R146 ;  /* 0x0000009200927308 */ /* 0x000fe20000000800 */
[----:B0-----:R-:W-:Y:S01]  /*b350*/  FMNMX.FTZ R11, R139, R0, !PT ;  /* 0x000000008b0b7209 */ /* 0x001fe20007810000 */
[----:B------:R-:W-:-:S06]  /*b360*/  FMUL.FTZ R0, R93, R14 ;  /* 0x0000000e5d007220 */ /* 0x000fcc0000410000 */
[----:B------:R-:W-:Y:S01]  /*b370*/  MUFU.EX2 R101, R101 ;  /* 0x0000006500657308 */ /* 0x000fe20000000800 */
[C---:B------:R-:W-:Y:S01]  /*b380*/  FSETP.NEU.FTZ.AND P2, PT, R11.reuse, -INF , PT ;  /* 0xff8000000b00780b */ /* 0x040fe20003f5d000 */
[----:B------:R-:W-:-:S05]  /*b390*/  FMUL.FTZ R2, R11, R14 ;  /* 0x0000000e0b027220 */ /* 0x000fca0000410000 */
[----:B------:R-:W-:Y:S01]  /*b3a0*/  FSEL R88, R2, RZ, P2 ;  /* 0x000000ff02587208 */ /* 0x000fe20001000000 */
[----:B------:R-:W0:Y:S01]  /*b3b0*/  MUFU.EX2 R0, R0 ;  /* 0x0000000000007308 */ /* 0x000e220000000800 */
[----:B------:R-:W-:Y:S02]  /*b3c0*/  FSEL R2, R11, RZ, P2 ;  /* 0x000000ff0b027208 */ /* 0x000fe40001000000 */
[----:B------:R-:W-:Y:S01]  /*b3d0*/  ISETP.GT.AND P2, PT, R20, R17, PT ;  /* 0x000000111400720c */ /* 0x000fe20003f44270 */
[-CC-:B------:R-:W-:Y:S01]  /*b3e0*/  FFMA.FTZ R93, R90, R14.reuse, -R88.reuse ;  /* 0x0000000e5a5d7223 */ /* 0x180fe20000010858 */
[-CC-:B------:R-:W-:Y:S01]  /*b3f0*/  FFMA.FTZ R91, R91, R14.reuse, -R88.reuse ;  /* 0x0000000e5b5b7223 */ /* 0x180fe20000010858 */
[----:B------:R-:W-:Y:S01]  /*b400*/  FADD.FTZ R15, -R2, R15 ;  /* 0x0000000f020f7221 */ /* 0x000fe20000010100 */
[-CC-:B------:R-:W-:Y:S01]  /*b410*/  FFMA.FTZ R22, R105, R14.reuse, -R88.reuse ;  /* 0x0000000e69167223 */ /* 0x180fe20000010858 */
[-CC-:B------:R-:W-:Y:S01]  /*b420*/  FFMA.FTZ R95, R95, R14.reuse, -R88.reuse ;  /* 0x0000000e5f5f7223 */ /* 0x180fe20000010858 */
[----:B------:R0:W-:Y:S01]  /*b430*/  MUFU.EX2 R92, R91 ;  /* 0x0000005b005c7308 */ /* 0x0001e20000000800 */
[-C--:B------:R-:W-:Y:S01]  /*b440*/  FMUL.FTZ R15, R15, R14.reuse ;  /* 0x0000000e0f0f7220 */ /* 0x080fe20000410000 */
[-CC-:B------:R-:W-:Y:S01]  /*b450*/  FFMA.FTZ R137, R137, R14.reuse, -R88.reuse ;  /* 0x0000000e89897223 */ /* 0x180fe20000010858 */
[-CC-:B------:R-:W-:Y:S01]  /*b460*/  FFMA.FTZ R99, R99, R14.reuse, -R88.reuse ;  /* 0x0000000e63637223 */ /* 0x180fe20000010858 */
[-CC-:B------:R-:W-:Y:S01]  /*b470*/  FFMA.FTZ R141, R141, R14.reuse, -R88.reuse ;  /* 0x0000000e8d8d7223 */ /* 0x180fe20000010858 */
[-CC-:B------:R-:W-:Y:S01]  /*b480*/  FFMA.FTZ R103, R103, R14.reuse, -R88.reuse ;  /* 0x0000000e67677223 */ /* 0x180fe20000010858 */
[-CC-:B------:R-:W-:Y:S01]  /*b490*/  FFMA.FTZ R143, R143, R14.reuse, -R88.reuse ;  /* 0x0000000e8f8f7223 */ /* 0x180fe20000010858 */
[--C-:B------:R-:W-:Y:S01]  /*b4a0*/  FFMA.FTZ R147, R147, R14, -R88.reuse ;  /* 0x0000000e93937223 */ /* 0x100fe20000010858 */
[----:B------:R-:W-:Y:S01]  /*b4b0*/  MUFU.EX2 R93, R93 ;  /* 0x0000005d005d7308 */ /* 0x000fe20000000800 */
[----:B0-----:R-:W-:Y:S01]  /*b4c0*/  FFMA.FTZ R91, R0, R8, R163 ;  /* 0x00000008005b7223 */ /* 0x001fe200000100a3 */
[-CC-:B------:R-:W-:Y:S01]  /*b4d0*/  FFMA.FTZ R149, R149, R14.reuse, -R88.reuse ;  /* 0x0000000e95957223 */ /* 0x180fe20000010858 */
[-CC-:B------:R-:W-:Y:S01]  /*b4e0*/  FFMA.FTZ R151, R151, R14.reuse, -R88.reuse ;  /* 0x0000000e97977223 */ /* 0x180fe20000010858 */
[-CC-:B------:R-:W-:Y:S01]  /*b4f0*/  FFMA.FTZ R107, R107, R14.reuse, -R88.reuse ;  /* 0x0000000e6b6b7223 */ /* 0x180fe20000010858 */
[----:B------:R-:W-:Y:S01]  /*b500*/  FADD.FTZ R91, R156, R91 ;  /* 0x0000005b9c5b7221 */ /* 0x000fe20000010000 */
[-CC-:B------:R-:W-:Y:S01]  /*b510*/  FFMA.FTZ R115, R115, R14.reuse, -R88.reuse ;  /* 0x0000000e73737223 */ /* 0x180fe20000010858 */
[-CC-:B------:R-:W-:Y:S01]  /*b520*/  FFMA.FTZ R111, R111, R14.reuse, -R88.reuse ;  /* 0x0000000e6f6f7223 */ /* 0x180fe20000010858 */
[----:B------:R0:W1:Y:S01]  /*b530*/  MUFU.EX2 R2, R15 ;  /* 0x0000000f00027308 */ /* 0x0000620000000800 */
[----:B------:R-:W-:Y:S01]  /*b540*/  FADD.FTZ R8, R158, R91 ;  /* 0x0000005b9e087221 */ /* 0x000fe20000010000 */
[----:B------:R-:W-:Y:S01]  /*b550*/  FFMA.FTZ R119, R119, R14, -R88 ;  /* 0x0000000e77777223 */ /* 0x000fe20000010858 */
[----:B------:R-:W-:-:S02]  /*b560*/  IMAD.U32 R90, RZ, RZ, UR11 ;  /* 0x0000000bff5a7e24 */ /* 0x000fc4000f8e00ff */
[-C--:B------:R-:W-:Y:S01]  /*b570*/  FFMA.FTZ R157, R157, R14.reuse, -R88 ;  /* 0x0000000e9d9d7223 */ /* 0x080fe20000010858 */
[----:B------:R-:W-:Y:S01]  /*b580*/  FADD.FTZ R91, R165, R8 ;  /* 0x00000008a55b7221 */ /* 0x000fe20000010000 */
[-CC-:B------:R-:W-:Y:S01]  /*b590*/  FFMA.FTZ R123, R123, R14.reuse, -R88.reuse ;  /* 0x0000000e7b7b7223 */ /* 0x180fe20000010858 */
[----:B------:R-:W-:Y:S01]  /*b5a0*/  @!P1 VIADD R90, R90, 0x2a860 ;  /* 0x0002a8605a5a9836 */ /* 0x000fe20000000000 */
[----:B------:R-:W2:Y:S01]  /*b5b0*/  MUFU.EX2 R22, R22 ;  /* 0x0000001600167308 */ /* 0x000ea20000000800 */
[----:B------:R-:W-:Y:S01]  /*b5c0*/  FADD.FTZ R8, R152, R91 ;  /* 0x0000005b98087221 */ /* 0x000fe20000010000 */
[-CC-:B------:R-:W-:Y:S01]  /*b5d0*/  FFMA.FTZ R159, R159, R14.reuse, -R88.reuse ;  /* 0x0000000e9f9f7223 */ /* 0x180fe20000010858 */
[-C--:B------:R-:W-:Y:S01]  /*b5e0*/  FFMA.FTZ R127, R127, R14.reuse, -R88 ;  /* 0x0000000e7f7f7223 */ /* 0x080fe20000010858 */
[----:B------:R-:W-:Y:S01]  /*b5f0*/  @!P1 PRMT R90, RZ, 0x654, R90 ;  /* 0x00000654ff5a9816 */ /* 0x000fe2000000005a */
[----:B0-----:R-:W-:Y:S01]  /*b600*/  FADD.FTZ R15, R167, R8 ;  /* 0x00000008a70f7221 */ /* 0x001fe20000010000 */
[-CC-:B------:R-:W-:Y:S01]  /*b610*/  FFMA.FTZ R161, R161, R14.reuse, -R88.reuse ;  /* 0x0000000ea1a17223 */ /* 0x180fe20000010858 */
[-CC-:B------:R-:W-:Y:S01]  /*b620*/  FFMA.FTZ R131, R131, R14.reuse, -R88.reuse ;  /* 0x0000000e83837223 */ /* 0x180fe20000010858 */
[----:B------:R-:W0:Y:S01]  /*b630*/  MUFU.EX2 R95, R95 ;  /* 0x0000005f005f7308 */ /* 0x000e220000000800 */
[----:B-1----:R-:W-:Y:S01]  /*b640*/  FFMA.FTZ R5, R2, R5, R93 ;  /* 0x0000000502057223 */ /* 0x002fe2000001005d */
[----:B------:R-:W-:Y:S01]  /*b650*/  FADD.FTZ R8, R154, R15 ;  /* 0x0000000f9a087221 */ /* 0x000fe20000010000 */
[----:B------:R1:W-:Y:S01]  /*b660*/  @!P1 SYNCS.ARRIVE.TRANS64.RED.A1T0 RZ, [R90+URZ], RZ ;  /* 0x000000ff5aff99a7 */ /* 0x0003e2000810043f */
[-C--:B------:R-:W-:Y:S01]  /*b670*/  FFMA.FTZ R153, R153, R14.reuse, -R88 ;  /* 0x0000000e99997223 */ /* 0x080fe20000010858 */
[----:B------:R-:W-:Y:S01]  /*b680*/  FADD.FTZ R5, R92, R5 ;  /* 0x000000055c057221 */ /* 0x000fe20000010000 */
[----:B------:R-:W-:Y:S01]  /*b690*/  FADD.FTZ R15, R155, R8 ;  /* 0x000000089b0f7221 */ /* 0x000fe20000010000 */
[----:B------:R-:W-:Y:S01]  /*b6a0*/  FFMA.FTZ R88, R135, R14, -R88 ;  /* 0x0000000e87587223 */ /* 0x000fe20000010858 */
[----:B------:R-:W3:Y:S01]  /*b6b0*/  MUFU.EX2 R94, R137 ;  /* 0x00000089005e7308 */ /* 0x000ee20000000800 */
[----:B--2---:R-:W-:Y:S01]  /*b6c0*/  FADD.FTZ R5, R22, R5 ;  /* 0x0000000516057221 */ /* 0x004fe20000010000 */
[----:B------:R-:W-:Y:S01]  /*b6d0*/  FADD.FTZ R8, R148, R15 ;  /* 0x0000000f94087221 */ /* 0x000fe20000010000 */
[----:B------:R-:W-:Y:S01]  /*b6e0*/  F2FP.F16.F32.PACK_AB R154, R155, R154 ;  /* 0x0000009a9b9a723e */ /* 0x000fe200000000ff */
[----:B------:R-:W-:Y:S01]  /*b6f0*/  VIADD R20, R20, 0xffffffff ;  /* 0xffffffff14147836 */ /* 0x000fe20000000000 */
[C---:B------:R-:W-:Y:S01]  /*b700*/  F2FP.F16.F32.PACK_AB R148, R145.reuse, R148 ;  /* 0x000000949194723e */ /* 0x040fe200000000ff */
[----:B------:R-:W-:Y:S01]  /*b710*/  FADD.FTZ R15, R145, R8 ;  /* 0x00000008910f7221 */ /* 0x000fe20000010000 */
[----:B------:R-:W-:Y:S01]  /*b720*/  F2FP.F16.F32.PACK_AB R156, R156, R163 ;  /* 0x000000a39c9c723e */ /* 0x000fe200000000ff */
[----:B------:R-:W2:Y:S01]  /*b730*/  MUFU.EX2 R99, R99 ;  /* 0x0000006300637308 */ /* 0x000ea20000000800 */
[----:B0-----:R-:W-:Y:S01]  /*b740*/  FADD.FTZ R5, R95, R5 ;  /* 0x000000055f057221 */ /* 0x001fe20000010000 */
[----:B------:R-:W-:Y:S01]  /*b750*/  FADD.FTZ R8, R150, R15 ;  /* 0x0000000f96087221 */ /* 0x000fe20000010000 */
[----:B------:R-:W-:-:S02]  /*b760*/  F2FP.F16.F32.PACK_AB R158, R165, R158 ;  /* 0x0000009ea59e723e */ /* 0x000fc400000000ff */
[----:B------:R-:W-:Y:S01]  /*b770*/  F2FP.F16.F32.PACK_AB R152, R167, R152 ;  /* 0x00000098a798723e */ /* 0x000fe200000000ff */
[C---:B------:R-:W-:Y:S01]  /*b780*/  FADD.FTZ R15, R109.reuse, R8 ;  /* 0x000000086d0f7221 */ /* 0x040fe20000010000 */
[----:B------:R-:W-:Y:S01]  /*b790*/  F2FP.F16.F32.PACK_AB R150, R109, R150 ;  /* 0x000000966d96723e */ /* 0x000fe200000000ff */
[----:B------:R-:W0:Y:S01]  /*b7a0*/  MUFU.EX2 R96, R141 ;  /* 0x0000008d00607308 */ /* 0x000e220000000800 */
[----:B---3--:R-:W-:Y:S01]  /*b7b0*/  FADD.FTZ R5, R94, R5 ;  /* 0x000000055e057221 */ /* 0x008fe20000010000 */
[----:B------:R-:W-:Y:S01]  /*b7c0*/  FADD.FTZ R8, R144, R15 ;  /* 0x0000000f90087221 */ /* 0x000fe20000010000 */
[----:B------:R-:W-:-:S03]  /*b7d0*/  F2FP.F16.F32.PACK_AB R144, R89, R144 ;  /* 0x000000905990723e */ /* 0x000fc600000000ff */
[----:B------:R-:W-:Y:S02]  /*b7e0*/  FADD.FTZ R15, R89, R8 ;  /* 0x00000008590f7221 */ /* 0x000fe40000010000 */
[----:B------:R-:W3:Y:S01]  /*b7f0*/  MUFU.EX2 R103, R103 ;  /* 0x0000006700677308 */ /* 0x000ee20000000800 */
[----:B--2---:R-:W-:Y:S01]  /*b800*/  FADD.FTZ R5, R99, R5 ;  /* 0x0000000563057221 */ /* 0x004fe20000010000 */
[----:B------:R-:W-:Y:S01]  /*b810*/  FADD.FTZ R8, R146, R15 ;  /* 0x0000000f92087221 */ /* 0x000fe20000010000 */
[----:B------:R-:W-:-:S03]  /*b820*/  F2FP.F16.F32.PACK_AB R146, R101, R146 ;  /* 0x000000926592723e */ /* 0x000fc600000000ff */
[----:B------:R-:W-:Y:S02]  /*b830*/  FADD.FTZ R15, R101, R8 ;  /* 0x00000008650f7221 */ /* 0x000fe40000010000 */
[----:B------:R-:W2:Y:S01]  /*b840*/  MUFU.EX2 R98, R143 ;  /* 0x0000008f00627308 */ /* 0x000ea20000000800 */
[----:B0-----:R-:W-:-:S07]  /*b850*/  FADD.FTZ R5, R96, R5 ;  /* 0x0000000560057221 */ /* 0x001fce0000010000 */
[----:B------:R-:W0:Y:S01]  /*b860*/  MUFU.EX2 R147, R147 ;  /* 0x0000009300937308 */ /* 0x000e220000000800 */
[C---:B---3--:R-:W-:Y:S01]  /*b870*/  FADD.FTZ R5, R103.reuse, R5 ;  /* 0x0000000567057221 */ /* 0x048fe20000010000 */
[----:B------:R-:W-:-:S06]  /*b880*/  F2FP.F16.F32.PACK_AB R155, R103, R96 ;  /* 0x00000060679b723e */ /* 0x000fcc00000000ff */
[----:B------:R3:W4:Y:S01]  /*b890*/  MUFU.EX2 R100, R149 ;  /* 0x0000009500647308 */ /* 0x0007220000000800 */
[----:B--2---:R-:W-:-:S07]  /*b8a0*/  FADD.FTZ R5, R98, R5 ;  /* 0x0000000562057221 */ /* 0x004fce0000010000 */
[----:B------:R-:W2:Y:S01]  /*b8b0*/  MUFU.EX2 R151, R151 ;  /* 0x0000009700977308 */ /* 0x000ea20000000800 */
[C---:B0-----:R-:W-:Y:S01]  /*b8c0*/  FADD.FTZ R5, R147.reuse, R5 ;  /* 0x0000000593057221 */ /* 0x041fe20000010000 */
[----:B---3--:R-:W-:-:S06]  /*b8d0*/  F2FP.F16.F32.PACK_AB R149, R147, R98 ;  /* 0x000000629395723e */ /* 0x008fcc00000000ff */
[----:B------:R-:W0:Y:S01]  /*b8e0*/  MUFU.EX2 R102, R107 ;  /* 0x0000006b00667308 */ /* 0x000e220000000800 */
[----:B----4-:R-:W-:-:S07]  /*b8f0*/  FADD.FTZ R5, R100, R5 ;  /* 0x0000000564057221 */ /* 0x010fce0000010000 */
[----:B------:R-:W3:Y:S01]  /*b900*/  MUFU.EX2 R115, R115 ;  /* 0x0000007300737308 */ /* 0x000ee20000000800 */
[C---:B--2---:R-:W-:Y:S01]  /*b910*/  FADD.FTZ R5, R151.reuse, R5 ;  /* 0x0000000597057221 */ /* 0x044fe20000010000 */
[----:B------:R-:W-:-:S06]  /*b920*/  F2FP.F16.F32.PACK_AB R151, R151, R100 ;  /* 0x000000649797723e */ /* 0x000fcc00000000ff */
[----:B------:R-:W2:Y:S01]  /*b930*/  MUFU.EX2 R104, R111 ;  /* 0x0000006f00687308 */ /* 0x000ea20000000800 */
[----:B0-----:R-:W-:-:S07]  /*b940*/  FADD.FTZ R5, R102, R5 ;  /* 0x0000000566057221 */ /* 0x001fce0000010000 */
[----:B------:R-:W0:Y:S01]  /*b950*/  MUFU.EX2 R119, R119 ;  /* 0x0000007700777308 */ /* 0x000e220000000800 */
[C---:B---3--:R-:W-:Y:S01]  /*b960*/  FADD.FTZ R5, R115.reuse, R5 ;  /* 0x0000000573057221 */ /* 0x048fe20000010000 */
[----:B------:R-:W-:-:S06]  /*b970*/  F2FP.F16.F32.PACK_AB R145, R115, R102 ;  /* 0x000000667391723e */ /* 0x000fcc00000000ff */
[----:B------:R-:W3:Y:S01]  /*b980*/  MUFU.EX2 R140, R140 ;  /* 0x0000008c008c7308 */ /* 0x000ee20000000800 */
[----:B--2---:R-:W-:-:S07]  /*b990*/  FADD.FTZ R5, R104, R5 ;  /* 0x0000000568057221 */ /* 0x004fce0000010000 */
[----:B------:R2:W4:Y:S01]  /*b9a0*/  MUFU.EX2 R106, R157 ;  /* 0x0000009d006a7308 */ /* 0x0005220000000800 */
[C---:B0-----:R-:W-:Y:S01]  /*b9b0*/  FADD.FTZ R5, R119.reuse, R5 ;  /* 0x0000000577057221 */ /* 0x041fe20000010000 */
[----:B------:R-:W-:-:S06]  /*b9c0*/  F2FP.F16.F32.PACK_AB R147, R119, R104 ;  /* 0x000000687793723e */ /* 0x000fcc00000000ff */
[----:B------:R-:W0:Y:S01]  /*b9d0*/  MUFU.EX2 R23, R23 ;  /* 0x0000001700177308 */ /* 0x000e220000000800 */
[----:B---3--:R-:W-:Y:S01]  /*b9e0*/  FADD.FTZ R8, R140, R15 ;  /* 0x0000000f8c087221 */ /* 0x008fe20000010000 */
[----:B--2---:R-:W-:-:S06]  /*b9f0*/  F2FP.F16.F32.PACK_AB R157, R92, R93 ;  /* 0x0000005d5c9d723e */ /* 0x004fcc00000000ff */
[----:B------:R-:W2:Y:S01]  /*ba00*/  MUFU.EX2 R123, R123 ;  /* 0x0000007b007b7308 */ /* 0x000ea20000000800 */
[----:B----4-:R-:W-:-:S07]  /*ba10*/  FADD.FTZ R5, R106, R5 ;  /* 0x000000056a057221 */ /* 0x010fce0000010000 */
[----:B------:R-:W3:Y:S01]  /*ba20*/  MUFU.EX2 R142, R142 ;  /* 0x0000008e008e7308 */ /* 0x000ee20000000800 */
[C---:B0-----:R-:W-:Y:S01]  /*ba30*/  FADD.FTZ R15, R23.reuse, R8 ;  /* 0x00000008170f7221 */ /* 0x041fe20000010000 */
[----:B------:R-:W-:-:S06]  /*ba40*/  F2FP.F16.F32.PACK_AB R140, R23, R140 ;  /* 0x0000008c178c723e */ /* 0x000fcc00000000ff */
[----:B-1----:R0:W1:Y:S01]  /*ba50*/  MUFU.EX2 R90, R159 ;  /* 0x0000009f005a7308 */ /* 0x0020620000000800 */
[C---:B--2---:R-:W-:Y:S01]  /*ba60*/  FADD.FTZ R5, R123.reuse, R5 ;  /* 0x000000057b057221 */ /* 0x044fe20000010000 */
[----:B------:R-:W-:-:S06]  /*ba70*/  F2FP.F16.F32.PACK_AB R141, R123, R106 ;  /* 0x0000006a7b8d723e */ /* 0x000fcc00000000ff */
[----:B------:R-:W2:Y:S01]  /*ba80*/  MUFU.EX2 R113, R113 ;  /* 0x0000007100717308 */ /* 0x000ea20000000800 */
[----:B---3--:R-:W-:Y:S01]  /*ba90*/  FADD.FTZ R8, R142, R15 ;  /* 0x0000000f8e087221 */ /* 0x008fe20000010000 */
[----:B0-----:R-:W-:Y:S01]  /*baa0*/  F2FP.F16.F32.PACK_AB R159, R95, R22 ;  /* 0x000000165f9f723e */ /* 0x001fe200000000ff */
[----:B------:R-:W-:-:S05]  /*bab0*/  IMAD.MOV.U32 R22, RZ, RZ, R4 ;  /* 0x000000ffff167224 */ /* 0x000fca00078e0004 */
        /* <DEDUP_REMOVED lines=20> */
[----:B0-----:R-:W-:Y:S01]  /*bc00*/  F2FP.F16.F32.PACK_AB R153, R99, R94 ;  /* 0x0000005e6399723e */ /* 0x001fe200000000ff */
[----:B------:R-:W-:-:S05]  /*bc10*/  IMAD.MOV.U32 R15, RZ, RZ, R11 ;  /* 0x000000ffff0f7224 */ /* 0x000fca00078e000b */
[----:B------:R-:W0:Y:S01]  /*bc20*/  MUFU.EX2 R88, R88 ;  /* 0x0000005800587308 */ /* 0x000e220000000800 */
[----:B---3--:R-:W-:Y:S01]  /*bc30*/  FADD.FTZ R5, R110, R5 ;  /* 0x000000056e057221 */ /* 0x008fe20000010000 */
[C---:B-1----:R-:W-:Y:S01]  /*bc40*/  FADD.FTZ R8, R21.reuse, R8 ;  /* 0x0000000815087221 */ /* 0x042fe20000010000 */
[----:B------:R-:W-:Y:S01]  /*bc50*/  F2FP.F16.F32.PACK_AB R138, R21, R138 ;  /* 0x0000008a158a723e */ /* 0x000fe200000000ff */
[----:B------:R-:W-:Y:S02]  /*bc60*/  IMAD.MOV.U32 R21, RZ, RZ, R3 ;  /* 0x000000ffff157224 */ /* 0x000fe400078e0003 */
[C---:B0-----:R-:W-:Y:S01]  /*bc70*/  FADD.FTZ R5, R88.reuse, R5 ;  /* 0x0000000558057221 */ /* 0x041fe20000010000 */
[----:B------:R-:W-:Y:S01]  /*bc80*/  F2FP.F16.F32.PACK_AB R139, R88, R110 ;  /* 0x0000006e588b723e */ /* 0x000fe200000000ff */
[----:B------:R-:W-:Y:S06]  /*bc90*/  @P2 BRA `(.L_x_976) ;  /* 0xffffffd000ac2947 */ /* 0x000fec000383ffff */
.L_x_959:
        /* <DEDUP_REMOVED lines=67> */
.L_x_977:
[----:B------:R-:W-:Y:S01]  /*c0d0*/  ULEA UR5, UR4, UR56, 0x3 ;  /* 0x0000003804057291 */ /* 0x000fe2000f8e183f */
[----:B------:R-:W-:-:S08]  /*c0e0*/  SHF.L.U32 R4, R4, 0x1f, RZ ;  /* 0x0000001f04047819 */ /* 0x000fd000000006ff */
[----:B------:R0:W1:Y:S01]  /*c0f0*/  SYNCS.PHASECHK.TRANS64.TRYWAIT P2, [UR5+0x2a850], R4 ;  /* 0x02a85004ff0075a7 */ /* 0x0000620008040145 */
[----:B------:R-:W-:Y:S05]  /*c100*/  @!P0 BRA `(.L_x_978) ;  /* 0x0000000000048947 */ /* 0x000fea0003800000 */
[----:B------:R-:W-:Y:S01]  /*c110*/  BPT.TRAP 0x1 ;  /* 0x000000040000795c */ /* 0x000fe20000300000 */
.L_x_978:
[----:B-1----:R-:W-:Y:S05]  /*c120*/  @P2 BRA `(.L_x_979) ;  /* 0x0000000000082947 */ /* 0x002fea0003800000 */
[----:B------:R-:W1:Y:S02]  /*c130*/  SYNCS.PHASECHK.TRANS64.TRYWAIT P0, [UR5+0x2a850], R4 ;  /* 0x02a85004ff0075a7 */ /* 0x000e640008000145 */
[----:B-1----:R-:W-:Y:S05]  /*c140*/  @!P0 BRA `(.L_x_980) ;  /* 0x0000006400708947 */ /* 0x002fea0003800000 */
.L_x_979:
[----:B------:R-:W-:Y:S01]  /*c150*/  UIADD3 UR56, UR56, 0x400, URZ ;  /* 0x0000040038387890 */ /* 0x000fe2000fffe03f */
[----:B------:R-:W-:Y:S01]  /*c160*/  WARPGROUP.ARRIVE ;  /* 0x00000000000079c5 */ /* 0x000fe20000000000 */
[----:B------:R-:W-:Y:S01]  /*c170*/  UMOV UR7, 0x40000040 ;  /* 0x4000004000077882 */ /* 0x000fe20000000000 */
[----:B-1----:R-:W1:Y:S01]  /*c180*/  SHFL.BFLY PT, R7, R8, 0x2, 0x1f ;  /* 0x0c401f0008077f89 */ /* 0x002e6200000e0000 */
[----:B------:R-:W-:Y:S01]  /*c190*/  USHF.R.U32.HI UR56, URZ, 0x4, UR56 ;  /* 0x000000043f387899 */ /* 0x000fe20008011638 */
[----:B------:R-:W-:Y:S02]  /*c1a0*/  IMAD.U32 R10, RZ, RZ, UR5 ;  /* 0x00000005ff0a7e24 */ /* 0x000fe4000f8e00ff */
[----:B------:R-:W2:Y:S01]  /*c1b0*/  SHFL.BFLY PT, R0, R5, 0x2, 0x1f ;  /* 0x0c401f0005007f89 */ /* 0x000ea200000e0000 */
[----:B------:R-:W-:Y:S01]  /*c1c0*/  ULOP3.LUT UR56, UR56, 0x3fff, URZ, 0xc0, !UPT ;  /* 0x00003fff38387892 */ /* 0x000fe2000f8ec03f */
[----:B------:R-:W-:Y:S02]  /*c1d0*/  @!P1 VIADD R10, R10, 0x2a860 ;  /* 0x0002a8600a0a9836 */ /* 0x000fe40000000000 */
[----:B0-----:R-:W-:Y:S01]  /*c1e0*/  IMAD.MOV.U32 R4, RZ, RZ, -0x800000 ;  /* 0xff800000ff047424 */ /* 0x001fe200078e00ff */
[----:B------:R-:W-:-:S02]  /*c1f0*/  ULOP3.LUT UR56, UR56, 0x3000000, URZ, 0xfc, !UPT ;  /* 0x0300000038387892 */ /* 0x000fc4000f8efc3f */
[----:B------:R-:W-:Y:S02]  /*c200*/  @!P1 PRMT R10, RZ, 0x654, R10 ;  /* 0x00000654ff0a9816 */ /* 0x000fe4000000000a */
[----:B------:R-:W-:-:S07]  /*c210*/  UIMAD UR4, UR4, 0x600, UR56 ;  /* 0x00000600040478a4 */ /* 0x000fce000f8e0238 */
[----:B------:R-:W-:Y:S02]  /*c220*/  UMOV UR6, UR4 ;  /* 0x0000000400067c82 */ /* 0x000fe40008000000 */
[----:B------:R-:W-:Y:S01]  /*c230*/  HGMMA.64x128x16.F32 R24, R156, gdesc[UR4].tnspB, R24, gsb0 ;  /* 0x41e000049c187df0 */ /* 0x000fe20008000818 */
[----:B------:R-:W-:Y:S01]  /*c240*/  UIADD3 UR6, UR4, 0x80, URZ ;  /* 0x0000008004067890 */ /* 0x000fe2000fffe03f */
[----:B-1----:R-:W-:Y:S01]  /*c250*/  FADD.FTZ R7, R7, R8 ;  /* 0x0000000807077221 */ /* 0x002fe20000010000 */
[----:B------:R-:W-:Y:S01]  /*c260*/  UMOV UR7, 0x40000040 ;  /* 0x4000004000077882 */ /* 0x000fe20000000000 */
[----:B------:R-:W-:Y:S02]  /*c270*/  IMAD.MOV.U32 R8, RZ, RZ, RZ ;  /* 0x000000ffff087224 */ /* 0x000fe400078e00ff */
[----:B--2---:R-:W-:Y:S01]  /*c280*/  FADD.FTZ R2, R0, R5 ;  /* 0x0000000500027221 */ /* 0x004fe20000010000 */
        /* <DEDUP_REMOVED lines=109> */
.L_x_910:
        /* <DEDUP_REMOVED lines=20> */
[----:B------:R-:W-:-:S03]  /*caa0*/  LOP3.LUT R6, R6, 0xfffffffc, RZ, 0xc0, !PT ;  /* 0xfffffffc06067812 */ /* 0x000fc600078ec0ff */
[C---:B------:R-:W-:Y:S01]  /*cab0*/  IMAD.IADD R88, R5.reuse, 0x1, -R8 ;  /* 0x0000000105587824 */ /* 0x040fe200078e0a08 */
[----:B------:R-:W-:Y:S01]  /*cac0*/  SHF.R.S32.HI R8, RZ, 0x7, R7 ;  /* 0x00000007ff087819 */ /* 0x000fe20000011407 */
[----:B------:R-:W-:Y:S01]  /*cad0*/  IMAD.IADD R12, R5, 0x1, -R6 ;  /* 0x00000001050c7824 */ /* 0x000fe200078e0a06 */
[----:B------:R-:W5:Y:S02]  /*cae0*/  @P0 LDC R15, c[0x0][0xbec] ;  /* 0x0002fb00ff0f0b82 */ /* 0x000f640000000800 */
[----:B------:R-:W-:Y:S02]  /*caf0*/  SHF.R.S32.HI R9, RZ, 0x1f, R88 ;  /* 0x0000001fff097819 */ /* 0x000fe40000011458 */
[----:B------:R-:W-:Y:S02]  /*cb00*/  LEA.HI R5, R7, R8, RZ, 0x1 ;  /* 0x0000000807057211 */ /* 0x000fe400078f08ff */
[CC--:B------:R-:W-:Y:S02]  /*cb10*/  LEA.HI R90, R9.reuse, R88.reuse, RZ, 0x2 ;  /* 0x00000058095a7211 */ /* 0x0c0fe400078f10ff */
[----:B------:R-:W-:Y:S01]  /*cb20*/  LEA.HI R9, R9, R88, RZ, 0x5 ;  /* 0x0000005809097211 */ /* 0x000fe200078f28ff */
[----:B------:R-:W5:Y:S01]  /*cb30*/  @P0 LDC R91, c[0x0][0xbec] ;  /* 0x0002fb00ff5b0b82 */ /* 0x000f620000000800 */
[----:B------:R-:W-:-:S02]  /*cb40*/  SHF.R.S32.HI R10, RZ, 0x2, R90 ;  /* 0x00000002ff0a7819 */ /* 0x000fc4000001145a */
[----:B------:R-:W-:Y:S02]  /*cb50*/  SHF.R.S32.HI R11, RZ, 0x1f, R90 ;  /* 0x0000001fff0b7819 */ /* 0x000fe4000001145a */
[----:B------:R-:W-:Y:S02]  /*cb60*/  LOP3.LUT R5, R5, 0x3fffffe, RZ, 0xc0, !PT ;  /* 0x03fffffe05057812 */ /* 0x000fe400078ec0ff */
[----:B------:R-:W-:Y:S01]  /*cb70*/  LEA.HI R11, R11, R10, RZ, 0x3 ;  /* 0x0000000a0b0b7211 */ /* 0x000fe200078f18ff */
[----:B------:R-:W5:Y:S01]  /*cb80*/  @P0 LDC R17, c[0x0][0xbf0] ;  /* 0x0002fc00ff110b82 */ /* 0x000f620000000800 */
[----:B------:R-:W-:Y:S01]  /*cb90*/  LEA.HI R7, R12, R12, RZ, 0x1 ;  /* 0x0000000c0c077211 */ /* 0x000fe200078f08ff */
[----:B------:R-:W-:Y:S01]  /*cba0*/  IMAD.IADD R5, R8, 0x1, -R5 ;  /* 0x0000000108057824 */ /* 0x000fe200078e0a05 */
[----:B------:R-:W-:Y:S02]  /*cbb0*/  LOP3.LUT R11, R11, 0xfffffff8, RZ, 0xc0, !PT ;  /* 0xfffffff80b0b7812 */ /* 0x000fe400078ec0ff */
[----:B------:R-:W-:-:S02]  /*cbc0*/  SHF.R.S32.HI R9, RZ, 0x5, R9 ;  /* 0x00000005ff097819 */ /* 0x000fc40000011409 */
[----:B------:R-:W-:Y:S01]  /*cbd0*/  LOP3.LUT R7, R7, 0x1ffffffe, RZ, 0xc0, !PT ;  /* 0x1ffffffe07077812 */ /* 0x000fe200078ec0ff */
[----:B------:R-:W-:Y:S01]  /*cbe0*/  IMAD.IADD R6, R10, 0x1, -R11 ;  /* 0x000000010a067824 */ /* 0x000fe200078e0a0b */
[----:B------:R-:W5:Y:S03]  /*cbf0*/  @P0 LDC R16, c[0x0][0xbf0] ;  /* 0x0002fc00ff100b82 */ /* 0x000f660000000800 */
[----:B------:R-:W-:Y:S02]  /*cc00*/  IMAD R6, R9, 0x10, R6 ;  /* 0x0000001009067824 */ /* 0x000fe400078e0206 */
[----:B------:R-:W-:Y:S02]  /*cc10*/  IMAD R9, R13, UR4, RZ ;  /* 0x000000040d097c24 */ /* 0x000fe4000f8e02ff */
[----:B------:R-:W-:Y:S02]  /*cc20*/  IMAD.IADD R10, R12, 0x1, -R7 ;  /* 0x000000010c0a7824 */ /* 0x000fe400078e0a07 */
[----:B------:R-:W-:-:S02]  /*cc30*/  IMAD R5, R5, 0x40, R6 ;  /* 0x0000004005057824 */ /* 0x000fc400078e0206 */
[----:B------:R-:W-:Y:S01]  /*cc40*/  IMAD.WIDE.U32 R6, R18, UR4, RZ ;  /* 0x0000000412067c25 */ /* 0x000fe2000f8e00ff */
[----:B---3--:R-:W-:-:S03]  /*cc50*/  USHF.R.S32.HI UR4, URZ, 0x1f, UR9 ;  /* 0x0000001f3f047899 */ /* 0x008fc60008011409 */
[C---:B------:R-:W-:Y:S02]  /*cc60*/  IMAD R11, R18.reuse, UR5, R9 ;  /* 0x00000005120b7c24 */ /* 0x040fe4000f8e0209 */
[----:B------:R-:W-:Y:S02]  /*cc70*/  IMAD R13, R13, UR6, RZ ;  /* 0x000000060d0d7c24 */ /* 0x000fe4000f8e02ff */
[----:B------:R-:W-:Y:S02]  /*cc80*/  IMAD.IADD R7, R7, 0x1, R11 ;  /* 0x0000000107077824 */ /* 0x000fe400078e020b */
[----:B------:R-:W-:-:S04]  /*cc90*/  IMAD.WIDE.U32 R8, R18, UR6, RZ ;  /* 0x0000000612087c25 */ /* 0x000fc8000f8e00ff */
        /* <DEDUP_REMOVED lines=17> */
[----:B------:R-:W-:Y:S02]  /*cdb0*/  IMAD.IADD R7, R7, 0x1, R13 ;  /* 0x0000000107077824 */ /* 0x000fe400078e020d */
[----:B------:R-:W-:-:S04]  /*cdc0*/  @P0 IMAD.HI.U32 R91, R10, R91, RZ ;  /* 0x0000005b0a5b0227 */ /* 0x000fc800078e00ff */
[----:B------:R-:W-:Y:S02]  /*cdd0*/  IMAD.IADD R9, R9, 0x1, R15 ;  /* 0x0000000109097824 */ /* 0x000fe400078e020f */
[----:B------:R-:W-:Y:S01]  /*cde0*/  IMAD.MOV.U32 R11, RZ, RZ, R10 ;  /* 0x000000ffff0b7224 */ /* 0x000fe200078e000a */
[----:B------:R-:W-:Y:S01]  /*cdf0*/  @P0 SHF.R.U32.HI R11, RZ, R17, R12 ;  /* 0x00000011ff0b0219 */ /* 0x000fe2000001160c */
[----:B------:R-:W-:Y:S02]  /*ce00*/  IMAD R15, R14, UR6, RZ ;  /* 0x000000060e0f7c24 */ /* 0x000fe4000f8e02ff */
[----:B------:R-:W-:-:S04]  /*ce10*/  IMAD.WIDE.U32 R6, R89, UR4, R6 ;  /* 0x0000000459067c25 */ /* 0x000fc8000f8e0006 */
[----:B------:R-:W-:Y:S01]  /*ce20*/  IMAD.MOV.U32 R13, RZ, RZ, R10 ;  /* 0x000000ffff0d7224 */ /* 0x000fe200078e000a */
[----:B------:R-:W-:Y:S01]  /*ce30*/  @P0 SHF.R.U32.HI R13, RZ, R16, R91 ;  /* 0x00000010ff0d0219 */ /* 0x000fe2000001165b */
        /* <DEDUP_REMOVED lines=34> */
[----:B------:R-:W-:Y:S01]  /*d060*/  LEA R22, P1, R8, UR8, 0x2 ;  /* 0x0000000808167c11 */ /* 0x000fe2000f8210ff */
[----:B------:R-:W-:Y:S01]  /*d070*/  IMAD.IADD R7, R9, 0x1, R17 ;  /* 0x0000000109077824 */ /* 0x000fe200078e0211 */
[----:B0-----:R-:W-:Y:S01]  /*d080*/  ULEA UR4, UR5, UR4, 0x18 ;  /* 0x0000000405047291 */ /* 0x001fe2000f8ec03f */
[----:B------:R-:W-:Y:S01]  /*d090*/  IMAD R5, R73, 0x80, R5 ;  /* 0x0000008049057824 */ /* 0x000fe200078e0205 */
[----:B------:R-:W-:Y:S01]  /*d0a0*/  LEA.HI.X R11, R6, UR7, R11, 0x2, P0 ;  /* 0x00000007060b7c11 */ /* 0x000fe200080f140b */
[----:B------:R-:W-:Y:S01]  /*d0b0*/  IMAD R18, R19, UR6, RZ ;  /* 0x0000000613127c24 */ /* 0x000fe2000f8e02ff */
[----:B------:R-:W-:Y:S01]  /*d0c0*/  LEA.HI.X R72, R8, UR9, R7, 0x2, P1 ;  /* 0x0000000908487c11 */ /* 0x000fe200088f1407 */
[----:B------:R-:W-:Y:S01]  /*d0d0*/  SHFL.IDX PT, R6, R10, RZ, 0x1c1f ;  /* 0x001c1fff0a067589 */ /* 0x000fe200000e0000 */
[----:B------:R-:W-:Y:S01]  /*d0e0*/  LOP3.LUT P0, RZ, R88, 0x3, RZ, 0xc0, !PT ;  /* 0x0000000358ff7812 */ /* 0x000fe2000780c0ff */
[C---:B------:R-:W-:Y:S01]  /*d0f0*/  VIADD R19, R5.reuse, 0x8 ;  /* 0x0000000805137836 */ /* 0x040fe20000000000 */
[----:B------:R-:W-:Y:S01]  /*d100*/  UIADD3 UR4, UR4, 0x2a820, URZ ;  /* 0x0002a82004047890 */ /* 0x000fe2000fffe03f */
[----:B------:R-:W0:Y:S01]  /*d110*/  SHFL.IDX PT, R7, R11, RZ, 0x1c1f ;  /* 0x001c1fff0b077589 */ /* 0x000e2200000e0000 */
[----:B------:R-:W-:-:S02]  /*d120*/  ISETP.GE.OR P1, PT, R5, R18, P0 ;  /* 0x000000120500720c */ /* 0x000fc40000726670 */
[-C--:B------:R-:W-:Y:S01]  /*d130*/  ISETP.GE.OR P0, PT, R19, R18.reuse, P0 ;  /* 0x000000121300720c */ /* 0x080fe20000706670 */
[----:B------:R-:W-:Y:S01]  /*d140*/  SHFL.IDX PT, R8, R10, 0x1, 0x1c1f ;  /* 0x003c1f000a087f89 */ /* 0x000fe200000e0000 */
[----:B------:R-:W-:Y:S01]  /*d150*/  UPRMT UR4, URZ, 0x654, UR4 ;  /* 0x000006543f047896 */ /* 0x000fe20008000004 */
[----:B------:R-:W-:Y:S02]  /*d160*/  ISETP.GE.AND P2, PT, R5, R18, PT ;  /* 0x000000120500720c */ /* 0x000fe40003f46270 */
[----:B------:R1:W2:Y:S04]  /*d170*/  SHFL.IDX PT, R9, R11, 0x1, 0x1c1f ;  /* 0x003c1f000b097f89 */ /* 0x0002a800000e0000 */
[----:B------:R3:W4:Y:S02]  /*d180*/  SHFL.IDX PT, R16, R22, RZ, 0x1c1f ;  /* 0x001c1fff16107589 */ /* 0x00072400000e0000 */
[----:B------:R-:W-:Y:S01]  /*d190*/  SYNCS.ARRIVE.TRANS64.RED.A1T0 RZ, [UR4], RZ ;  /* 0x000000ffffff79a7 */ /* 0x000fe20008100404 */
[----:B-1----:R-:W-:Y:S01]  /*d1a0*/  LOP3.LUT R11, R90, 0x7ffffffc, RZ, 0xc0, !PT ;  /* 0x7ffffffc5a0b7812 */ /* 0x002fe200078ec0ff */
[----:B------:R3:W1:Y:S04]  /*d1b0*/  SHFL.IDX PT, R17, R72, RZ, 0x1c1f ;  /* 0x001c1fff48117589 */ /* 0x00066800000e0000 */
[----:B------:R-:W-:Y:S01]  /*d1c0*/  IMAD.IADD R11, R88, 0x1, -R11 ;  /* 0x00000001580b7824 */ /* 0x000fe200078e0a0b */
[----:B0-----:R3:W-:Y:S03]  /*d1d0*/  @!P1 ST.E desc[UR60][R6.64], R4 ;  /* 0x0000000406009985 */ /* 0x0017e6000c10193c */
[----:B------:R-:W-:Y:S01]  /*d1e0*/  IMAD.SHL.U32 R21, R11, 0x2, RZ ;  /* 0x000000020b157824 */ /* 0x000fe200078e00ff */
[----:B--2---:R3:W-:Y:S01]  /*d1f0*/  @!P0 ST.E desc[UR60][R8.64], R0 ;  /* 0x0000000008008985 */ /* 0x0047e2000c10193c */
[----:B------:R-:W-:Y:S05]  /*d200*/  @P2 BRA `(.L_x_983) ;  /* 0x0000000400782947 */ /* 0x000fea0003800000 */
[C---:B---3--:R-:W-:Y:S01]  /*d210*/  VIADD R0, R21.reuse, 0x8 ;  /* 0x0000000815007836 */ /* 0x048fe20000000000 */
[----:B------:R-:W-:Y:S01]  /*d220*/  ULDC UR4, c[0x0][0xac8] ;  /* 0x0002b20000047ab9 */ /* 0x000fe20000000800 */
[C---:B------:R-:W-:Y:S01]  /*d230*/  VIADD R8, R21.reuse, 0x10 ;  /* 0x0000001015087836 */ /* 0x040fe20000000000 */
[C---:B------:R-:W-:Y:S01]  /*d240*/  ISETP.GE.AND P2, PT, R21.reuse, UR4, PT ;  /* 0x0000000415007c0c */ /* 0x040fe2000bf46270 */
[C---:B------:R-:W-:Y:S01]  /*d250*/  VIADD R9, R21.reuse, 0x18 ;  /* 0x0000001815097836 */ /* 0x040fe20000000000 */
[----:B------:R-:W-:Y:S01]  /*d260*/  ISETP.GE.AND P3, PT, R0, UR4, PT ;  /* 0x0000000400007c0c */ /* 0x000fe2000bf66270 */
[C---:B------:R-:W-:Y:S01]  /*d270*/  VIADD R10, R21.reuse, 0x28 ;  /* 0x00000028150a7836 */ /* 0x040fe20000000000 */
[----:B------:R-:W-:Y:S01]  /*d280*/  ISETP.GE.AND P0, PT, R8, UR4, PT ;  /* 0x0000000408007c0c */ /* 0x000fe2000bf06270 */
[----:B------:R-:W-:Y:S01]  /*d290*/  VIADD R11, R21, 0x30 ;  /* 0x00000030150b7836 */ /* 0x000fe20000000000 */
[----:B------:R-:W-:Y:S01]  /*d2a0*/  ISETP.GE.AND P1, PT, R9, UR4, PT ;  /* 0x0000000409007c0c */ /* 0x000fe2000bf26270 */
[----:B------:R-:W-:-:S02]  /*d2b0*/  VIADD R12, R21, 0x38 ;  /* 0x00000038150c7836 */ /* 0x000fc40000000000 */
[----:B------:R-:W-:Y:S01]  /*d2c0*/  VIADD R13, R21, 0x40 ;  /* 0x00000040150d7836 */ /* 0x000fe20000000000 */
[----:B------:R-:W-:Y:S01]  /*d2d0*/  ISETP.GE.AND P4, PT, R11, UR4, PT ;  /* 0x000000040b007c0c */ /* 0x000fe2000bf86270 */
[C---:B------:R-:W-:Y:S01]  /*d2e0*/  VIADD R14, R21.reuse, 0x50 ;  /* 0x00000050150e7836 */ /* 0x040fe20000000000 */
[----:B------:R-:W-:Y:S01]  /*d2f0*/  ISETP.GE.AND P5, PT, R12, UR4, PT ;  /* 0x000000040c007c0c */ /* 0x000fe2000bfa6270 */
[----:B-1--4-:R-:W-:Y:S01]  /*d300*/  @!P2 IMAD.WIDE R4, R21, 0x4, R16 ;  /* 0x000000041504a825 */ /* 0x012fe200078e0210 */
[----:B------:R-:W-:Y:S02]  /*d310*/  ISETP.GE.AND P6, PT, R13, UR4, PT ;  /* 0x000000040d007c0c */ /* 0x000fe4000bfc6270 */
[----:B------:R-:W-:Y:S01]  /*d320*/  @!P3 LEA.HI R0, R0, R0, RZ, 0x1 ;  /* 0x000000000000b211 */ /* 0x000fe200078f08ff */
[----:B------:R-:W-:Y:S01]  /*d330*/  VIADD R20, R21, 0x60 ;  /* 0x0000006015147836 */ /* 0x000fe20000000000 */
[----:B------:R0:W-:Y:S01]  /*d340*/  @!P2 ST.E.64 desc[UR60][R4.64], R24 ;  /* 0x000000180400a985 */ /* 0x0001e2000c101b3c */
[----:B------:R-:W-:-:S02]  /*d350*/  @!P0 LEA.HI R8, R8, R8, RZ, 0x1 ;  /* 0x0000000808088211 */ /* 0x000fc400078f08ff */
[----:B------:R-:W-:Y:S01]  /*d360*/  @!P3 LOP3.LUT R7, R0, 0xfffffffe, RZ, 0xc0, !PT ;  /* 0xfffffffe0007b812 */ /* 0x000fe200078ec0ff */
[----:B------:R-:W-:Y:S01]  /*d370*/  VIADD R0, R21, 0x20 ;  /* 0x0000002015007836 */ /* 0x000fe20000000000 */
[----:B------:R-:W-:Y:S02]  /*d380*/  @!P1 LEA.HI R9, R9, R9, RZ, 0x1 ;  /* 0x0000000909099211 */ /* 0x000fe400078f08ff */
[----:B------:R-:W-:Y:S01]  /*d390*/  @!P5 LEA.HI R12, R12, R12, RZ, 0x1 ;  /* 0x0000000c0c0cd211 */ /* 0x000fe200078f08ff */
[----:B------:R-:W-:Y:S01]  /*d3a0*/  @!P3 IMAD.WIDE R6, R7, 0x4, R16 ;  /* 0x000000040706b825 */ /* 0x000fe200078e0210 */
[----:B------:R-:W-:Y:S02]  /*d3b0*/  ISETP.GE.AND P2, PT, R0, UR4, PT ;  /* 0x0000000400007c0c */ /* 0x000fe4000bf46270 */
[----:B------:R-:W-:Y:S02]  /*d3c0*/  @!P5 LOP3.LUT R15, R12, 0xfffffffe, RZ, 0xc0, !PT ;  /* 0xfffffffe0c0fd812 */ /* 0x000fe400078ec0ff */
[----:B------:R1:W-:Y:S01]  /*d3d0*/  @!P3 ST.E.64 desc[UR60][R6.64], R28 ;  /* 0x0000001c0600b985 */ /* 0x0003e2000c101b3c */
[----:B------:R-:W-:-:S02]  /*d3e0*/  ISETP.GE.AND P3, PT, R10, UR4, PT ;  /* 0x000000040a007c0c */ /* 0x000fc4000bf66270 */
[----:B0-----:R-:W-:Y:S02]  /*d3f0*/  @!P0 LOP3.LUT R5, R8, 0xfffffffe, RZ, 0xc0, !PT ;  /* 0xfffffffe08058812 */ /* 0x001fe400078ec0ff */
[----:B------:R-:W-:-:S03]  /*d400*/  @!P4 LEA.HI R8, R11, R11, RZ, 0x1 ;  /* 0x0000000b0b08c211 */ /* 0x000fc600078f08ff */
        /* <DEDUP_REMOVED lines=62> */
.L_x_983:
[----:B------:R-:W-:Y:S05]  /*d7f0*/  BSYNC B0 ;  /* 0x0000000000007941 */ /* 0x000fea0003800000 */
.L_x_982:
[----:B------:R-:W-:Y:S01]  /*d800*/  ISETP.GE.AND P0, PT, R19, R18, PT ;  /* 0x000000121300720c */ /* 0x000fe20003f06270 */
[----:B0-----:R2:W0:Y:S04]  /*d810*/  SHFL.IDX PT, R13, R72, 0x1, 0x1c1f ;  /* 0x003c1f00480d7f89 */ /* 0x00142800000e0000 */
[----:B------:R2:W0:Y:S08]  /*d820*/  SHFL.IDX PT, R12, R22, 0x1, 0x1c1f ;  /* 0x003c1f00160c7f89 */ /* 0x00043000000e0000 */
[----:B--2---:R-:W-:Y:S05]  /*d830*/  @P0 BRA `(.L_x_902) ;  /* 0x0000004800ec0947 */ /* 0x004fea0003800000 */
[----:B------:R-:W-:Y:S01]  /*d840*/  ULDC UR4, c[0x0][0xac8] ;  /* 0x0002b20000047ab9 */ /* 0x000fe20000000800 */
[C---:B---3--:R-:W-:Y:S01]  /*d850*/  VIADD R0, R21.reuse, 0x8 ;  /* 0x0000000815007836 */ /* 0x048fe20000000000 */
[C---:B------:R-:W-:Y:S01]  /*d860*/  ISETP.GE.AND P0, PT, R21.reuse, UR4, PT ;  /* 0x0000000415007c0c */ /* 0x040fe2000bf06270 */
[C---:B------:R-:W-:Y:S02]  /*d870*/  VIADD R4, R21.reuse, 0x10 ;  /* 0x0000001015047836 */ /* 0x040fe40000000000 */
[C---:B------:R-:W-:Y:S01]  /*d880*/  VIADD R6, R21.reuse, 0x18 ;  /* 0x0000001815067836 */ /* 0x040fe20000000000 */
[----:B------:R-:W-:Y:S01]  /*d890*/  ISETP.GE.AND P5, PT, R0, UR4, PT ;  /* 0x0000000400007c0c */ /* 0x000fe2000bfa6270 */
[C---:B------:R-:W-:Y:S01]  /*d8a0*/  VIADD R8, R21.reuse, 0x20 ;  /* 0x0000002015087836 */ /* 0x040fe20000000000 */
[----:B------:R-:W-:Y:S01]  /*d8b0*/  ISETP.GE.AND P6, PT, R4, UR4, PT ;  /* 0x0000000404007c0c */ /* 0x000fe2000bfc6270 */
[C---:B------:R-:W-:Y:S02]  /*d8c0*/  VIADD R9, R21.reuse, 0x28 ;  /* 0x0000002815097836 */ /* 0x040fe40000000000 */
[C---:B------:R-:W-:Y:S01]  /*d8d0*/  VIADD R10, R21.reuse, 0x30 ;  /* 0x00000030150a7836 */ /* 0x040fe20000000000 */
[----:B------:R-:W-:Y:S01]  /*d8e0*/  ISETP.GE.AND P4, PT, R8, UR4, PT ;  /* 0x0000000408007c0c */ /* 0x000fe2000bf86270 */
[----:B------:R-:W-:Y:S01]  /*d8f0*/  VIADD R11, R21, 0x38 ;  /* 0x00000038150b7836 */ /* 0x000fe20000000000 */
[----:B------:R-:W-:Y:S01]  /*d900*/  ISETP.GE.AND P3, PT, R9, UR4, PT ;  /* 0x0000000409007c0c */ /* 0x000fe2000bf66270 */
[----:B0-----:R-:W-:Y:S01]  /*d910*/  @!P0 IMAD.WIDE R2, R21, 0x4, R12 ;  /* 0x0000000415028825 */ /* 0x001fe200078e020c */
[----:B------:R-:W-:-:S02]  /*d920*/  ISETP.GE.AND P2, PT, R10, UR4, PT ;  /* 0x000000040a007c0c */ /* 0x000fc4000bf46270 */
[----:B------:R-:W-:Y:S01]  /*d930*/  ISETP.GE.AND P1, PT, R11, UR4, PT ;  /* 0x000000040b007c0c */ /* 0x000fe2000bf26270 */
[C---:B----4-:R-:W-:Y:S01]  /*d940*/  VIADD R16, R21.reuse, 0x40 ;  /* 0x0000004015107836 */ /* 0x050fe20000000000 */
[----:B------:R0:W-:Y:S01]  /*d950*/  @!P0 ST.E.64 desc[UR60][R2.64], R26 ;  /* 0x0000001a02008985 */ /* 0x0001e2000c101b3c */
[----:B------:R-:W-:Y:S01]  /*d960*/  ISETP.GE.AND P0, PT, R6, UR4, PT ;  /* 0x0000000406007c0c */ /* 0x000fe2000bf06270 */
[C---:B------:R-:W-:Y:S01]  /*d970*/  VIADD R18, R21.reuse, 0x48 ;  /* 0x0000004815127836 */ /* 0x040fe20000000000 */
[----:B------:R-:W-:Y:S01]  /*d980*/  @!P5 LEA.HI R0, R0, R0, RZ, 0x1 ;  /* 0x000000000000d211 */ /* 0x000fe200078f08ff */
[----:B------:R-:W-:Y:S01]  /*d990*/  VIADD R19, R21, 0x70 ;  /* 0x0000007015137836 */ /* 0x000fe20000000000 */
        /* <DEDUP_REMOVED lines=9> */
[----:B------:R-:W-:Y:S01]  /*da30*/  @!P1 LEA.HI R14, R11, R11, RZ, 0x1 ;  /* 0x0000000b0b0e9211 */ /* 0x000fe200078f08ff */
[----:B------:R0:W-:Y:S01]  /*da40*/  @!P5 ST.E.64 desc[UR60][R2.64], R30 ;  /* 0x0000001e0200d985 */ /* 0x0001e2000c101b3c */
[----:B------:R-:W-:-:S02]  /*da50*/  @!P0 LOP3.LUT R7, R6, 0xfffffffe, RZ, 0xc0, !PT ;  /* 0xfffffffe06078812 */ /* 0x000fc400078ec0ff */
[----:B------:R-:W-:Y:S01]  /*da60*/  @!P4 LOP3.LUT R9, R8, 0xfffffffe, RZ, 0xc0, !PT ;  /* 0xfffffffe0809c812 */ /* 0x000fe200078ec0ff */
[----:B------:R2:W-:Y:S01]  /*da70*/  @!P6 ST.E.64 desc[UR60][R4.64], R34 ;  /* 0x000000220400e985 */ /* 0x0005e2000c101b3c */
[----:B------:R-:W-:Y:S01]  /*da80*/  @!P3 LOP3.LUT R11, R0, 0xfffffffe, RZ, 0xc0, !PT ;  /* 0xfffffffe000bb812 */ /* 0x000fe200078ec0ff */
[C---:B------:R-:W-:Y:S01]  /*da90*/  VIADD R0, R21.reuse, 0x50 ;  /* 0x0000005015007836 */ /* 0x040fe20000000000 */
[----:B------:R-:W-:Y:S02]  /*daa0*/  @!P2 LOP3.LUT R15, R10, 0xfffffffe, RZ, 0xc0, !PT ;  /* 0xfffffffe0a0fa812 */ /* 0x000fe400078ec0ff */
[----:B-1----:R-:W-:Y:S01]  /*dab0*/  @!P1 LOP3.LUT R17, R14, 0xfffffffe, RZ, 0xc0, !PT ;  /* 0xfffffffe0e119812 */ /* 0x002fe200078ec0ff */
[----:B------:R-:W-:Y:S01]  /*dac0*/  VIADD R14, R21, 0x58 ;  /* 0x00000058150e7836 */ /* 0x000fe20000000000 */
[----:B------:R-:W-:Y:S02]  /*dad0*/  ISETP.GE.AND P5, PT, R16, UR4, PT ;  /* 0x0000000410007c0c */ /* 0x000fe4000bfa6270 */
[----:B------:R-:W-:Y:S01]  /*dae0*/  ISETP.GE.AND P6, PT, R18, UR4, PT ;  /* 0x0000000412007c0c */ /* 0x000fe2000bfc6270 */
[----:B0-----:R-:W-:-:S04]  /*daf0*/  @!P0 IMAD.WIDE R2, R7, 0x4, R12 ;  /* 0x0000000407028825 */ /* 0x001fc800078e020c */
[--C-:B--2---:R-:W-:Y:S01]  /*db00*/  @!P4 IMAD.WIDE R4, R9, 0x4, R12.reuse ;  /* 0x000000040904c825 */ /* 0x104fe200078e020c */
        /* <DEDUP_REMOVED lines=47> */
[----:B--2---:R-:W-:-:S05]  /*de00*/  LOP3.LUT R3, R21, 0xfffffffe, RZ, 0xc0, !PT ;  /* 0xfffffffe15037812 */ /* 0x004fca00078ec0ff */
[----:B------:R-:W-:-:S05]  /*de10*/  IMAD.WIDE R2, R3, 0x4, R12 ;  /* 0x0000000403027825 */ /* 0x000fca00078e020c */
[----:B------:R0:W-:Y:S01]  /*de20*/  ST.E.64 desc[UR60][R2.64], R86 ;  /* 0x0000005602007985 */ /* 0x0001e2000c101b3c */
[----:B------:R-:W-:Y:S05]  /*de30*/  BRA `(.L_x_902) ;  /* 0x00000044006c7947 */ /* 0x000fea0003800000 */
.L_x_981:
[----:B------:R-:W0:Y:S02]  /*de40*/  S2R R0, SR_TID.X ;  /* 0x0000000000007919 */ /* 0x000e240000002100 */
[----:B0-----:R-:W-:-:S05]  /*de50*/  VIADD R2, R0, 0xffffff80 ;  /* 0xffffff8000027836 */ /* 0x001fca0000000000 */
        /* <DEDUP_REMOVED lines=30> */
[----:B------:R-:W-:-:S03]  /*e040*/  ULDC.64 UR4, c[0x0][0xbe0] ;  /* 0x0002f80000047ab9 */ /* 0x000fc60000000a00 */
[----:B------:R-:W-:Y:S02]  /*e050*/  IMAD.IADD R3, R13, 0x1, R3 ;  /* 0x000000010d037824 */ /* 0x000fe400078e0203 */
        /* <DEDUP_REMOVED lines=23> */
.L_x_900:
        /* <DEDUP_REMOVED lines=18> */
.L_x_984:
[----:B------:R-:W-:Y:S01]  /*e2f0*/  ULDC UR7, c[0x0][0xc50] ;  /* 0x0003140000077ab9 */ /* 0x000fe20000000800 */
[----:B------:R-:W-:Y:S01]  /*e300*/  UMOV UR36, UR6 ;  /* 0x0000000600247c82 */ /* 0x000fe20008000000 */
[----:B------:R-:W-:-:S11]  /*e310*/  UISETP.NE.AND UP0, UPT, UR7, 0x1, UPT ;  /* 0x000000010700788c */ /* 0x000fd6000bf05270 */
[----:B------:R-:W-:Y:S01]  /*e320*/  @UP0 ULDC UR4, c[0x0][0xc54] ;  /* 0x0003150000040ab9 */ /* 0x000fe20000000800 */
[----:B------:R-:W-:Y:S01]  /*e330*/  @UP0 ULDC UR8, c[0x0][0xc58] ;  /* 0x0003160000080ab9 */ /* 0x000fe20000000800 */
[----:B------:R-:W-:-:S04]  /*e340*/  UIMAD.WIDE.U32 UR4, UR6, UR4, URZ ;  /* 0x00000004060472a5 */ /* 0x000fc8000f8e003f */
[----:B------:R-:W-:-:S12]  /*e350*/  @UP0 USHF.R.U32.HI UR36, URZ, UR8, UR5 ;  /* 0x000000083f240299 */ /* 0x000fd80008011605 */
.L_x_985:
[----:B------:R-:W-:Y:S01]  /*e360*/  ISETP.GE.AND P0, PT, R19, RZ, PT ;  /* 0x000000ff1300720c */ /* 0x000fe20003f06270 */
[----:B------:R-:W-:Y:S01]  /*e370*/  UIADD3 UR41, -UR36, URZ, URZ ;  /* 0x0000003f24297290 */ /* 0x000fe2000fffe13f */
[----:B------:R-:W-:Y:S02]  /*e380*/  IMAD.MOV.U32 R9, RZ, RZ, 0x1 ;  /* 0x00000001ff097424 */ /* 0x000fe400078e00ff */
[----:B------:R-:W-:Y:S01]  /*e390*/  IMAD.MOV.U32 R0, RZ, RZ, RZ ;  /* 0x000000ffff007224 */ /* 0x000fe200078e00ff */
[----:B------:R-:W-:Y:S01]  /*e3a0*/  UIMAD UR41, UR7, UR41, UR6 ;  /* 0x00000029072972a4 */ /* 0x000fe2000f8e0206 */
[----:B------:R-:W-:-:S07]  /*e3b0*/  IMAD.MOV.U32 R3, RZ, RZ, 0x1 ;  /* 0x00000001ff037424 */ /* 0x000fce00078e00ff */
[----:B------:R-:W-:Y:S05]  /*e3c0*/  @!P0 BRA `(.L_x_986) ;  /* 0x0000003c00488947 */ /* 0x000fea0003800000 */
[----:B------:R-:W0:Y:S01]  /*e3d0*/  S2UR UR42, SR_CTAID.X ;  /* 0x00000000002a79c3 */ /* 0x000e220000002500 */
[----:B------:R-:W-:Y:S01]  /*e3e0*/  ULDC UR6, c[0x0][0x448] ;  /* 0x0001120000067ab9 */ /* 0x000fe20000000800 */
[----:B------:R-:W-:Y:S01]  /*e3f0*/  ULDC.64 UR4, c[0x0][0x418] ;  /* 0x0001060000047ab9 */ /* 0x000fe20000000a00 */
[----:B------:R-:W-:Y:S02]  /*e400*/  UISETP.NE.AND UP1, UPT, UR6, 0x1, UPT ;  /* 0x000000010600788c */ /* 0x000fe4000bf25270 */
[----:B------:R-:W-:Y:S01]  /*e410*/  UISETP.NE.U32.AND UP0, UPT, UR4, URZ, UPT ;  /* 0x0000003f0400728c */ /* 0x000fe2000bf05070 */
[----:B------:R-:W-:Y:S02]  /*e420*/  ULDC UR11, c[0x0][0x288] ;  /* 0x0000a200000b7ab9 */ /* 0x000fe40000000800 */
[----:B------:R-:W-:Y:S01]  /*e430*/  ULDC UR4, c[0x0][0x424] ;  /* 0x0001090000047ab9 */ /* 0x000fe20000000800 */
[----:B------:R-:W-:Y:S01]  /*e440*/  UISETP.NE.AND.EX UP0, UPT, UR5, URZ, UPT, UP0 ;  /* 0x0000003f0500728c */ /* 0x000fe2000bf05300 */
[----:B------:R-:W-:Y:S01]  /*e450*/  ULDC UR12, c[0x0][0x2f0] ;  /* 0x0000bc00000c7ab9 */ /* 0x000fe20000000800 */
[----:B------:R-:W-:-:S02]  /*e460*/  UIADD3 UR6, -UR11, 0x1, URZ ;  /* 0x000000010b067890 */ /* 0x000fc4000fffe13f */
[----:B------:R-:W-:Y:S01]  /*e470*/  USEL UR10, UR4, 0x1, UP0 ;  /* 0x00000001040a7887 */ /* 0x000fe20008000000 */
[----:B------:R-:W-:Y:S02]  /*e480*/  @UP1 ULDC UR13, c[0x0][0x450] ;  /* 0x00011400000d1ab9 */ /* 0x000fe40000000800 */
[----:B------:R-:W-:Y:S01]  /*e490*/  @UP1 ULDC UR4, c[0x0][0x44c] ;  /* 0x0001130000041ab9 */ /* 0x000fe20000000800 */
[----:B------:R-:W-:Y:S02]  /*e4a0*/  UIMAD UR7, UR10, UR12, 0x5f ;  /* 0x0000005f0a0774a4 */ /* 0x000fe4000f8e020c */
[----:B------:R-:W-:Y:S02]  /*e4b0*/  UIMAD UR9, UR10, UR12, UR6 ;  /* 0x0000000c0a0972a4 */ /* 0x000fe4000f8e0206 */
[----:B------:R-:W-:Y:S02]  /*e4c0*/  UIMAD.WIDE UR6, UR7, 0x2aaaaaab, URZ ;  /* 0x2aaaaaab070678a5 */ /* 0x000fe4000f8e023f */
[----:B0-----:R-:W-:-:S02]  /*e4d0*/  USHF.L.U32 UR42, UR42, 0x7, URZ ;  /* 0x000000072a2a7899 */ /* 0x001fc4000800063f */
[----:B------:R-:W-:Y:S02]  /*e4e0*/  USHF.R.U32.HI UR40, URZ, 0x1f, UR7 ;  /* 0x0000001f3f287899 */ /* 0x000fe40008011607 */
[----:B------:R-:W-:Y:S02]  /*e4f0*/  UIADD3 UR8, UR42, 0x7f, URZ ;  /* 0x0000007f2a087890 */ /* 0x000fe4000fffe03f */
[----:B------:R-:W-:Y:S02]  /*e500*/  ULEA.HI.SX32 UR40, UR7, UR40, 0x1c ;  /* 0x0000002807287291 */ /* 0x000fe4000f8fe23f */
[----:B------:R-:W-:-:S04]  /*e510*/  UIMAD.WIDE.U32 UR4, UR8, UR4, URZ ;  /* 0x00000004080472a5 */ /* 0x000fc8000f8e003f */
[----:B------:R-:W-:-:S03]  /*e520*/  @UP1 USHF.R.U32.HI UR8, URZ, UR13, UR5 ;  /* 0x0000000d3f081299 */ /* 0x000fc60008011605 */
[----:B------:R-:W-:Y:S01]  /*e530*/  ULDC.64 UR4, c[0x0][0x9e0] ;  /* 0x0002780000047ab9 */ /* 0x000fe20000000a00 */
[----:B------:R-:W-:Y:S02]  /*e540*/  UIADD3 UR9, UR9, UR8, URZ ;  /* 0x0000000809097290 */ /* 0x000fe4000fffe03f */
[----:B------:R-:W-:Y:S02]  /*e550*/  UISETP.GE.AND UP0, UPT, UR5, 0x1, UPT ;  /* 0x000000010500788c */ /* 0x000fe4000bf06270 */
[----:B------:R-:W-:-:S04]  /*e560*/  UIADD3 UR4, UR9, UR4, URZ ;  /* 0x0000000409047290 */ /* 0x000fc8000fffe03f */
[----:B------:R-:W-:-:S13]  /*e570*/  PLOP3.LUT P1, PT, PT, PT, UP0, 0x80, 0x0 ;  /* 0x000000000000781c */ /* 0x000fda0003f2f008 */
[----:B------:R-:W-:Y:S05]  /*e580*/  @!P1 BRA `(.L_x_987) ;  /* 0x0000000000449947 */ /* 0x000fea0003800000 */
[----:B------:R-:W-:Y:S01]  /*e590*/  ISETP.LT.AND P0, PT, RZ, UR9, PT ;  /* 0x00000009ff007c0c */ /* 0x000fe2000bf01270 */
[----:B------:R-:W-:-:S12]  /*e5a0*/  UIADD3 UR8, UR9, -0x1, URZ ;  /* 0xffffffff09087890 */ /* 0x000fd8000fffe03f */
[----:B------:R-:W-:Y:S05]  /*e5b0*/  @P0 BRA `(.L_x_988) ;  /* 0x00000000001c0947 */ /* 0x000fea0003800000 */
[----:B------:R-:W-:Y:S02]  /*e5c0*/  UISETP.NE.AND UP0, UPT, UR5, 0x1, UPT ;  /* 0x000000010500788c */ /* 0x000fe4000bf05270 */
[----:B------:R-:W-:-:S09]  /*e5d0*/  UIADD3 UR8, -UR9, URZ, URZ ;  /* 0x0000003f09087290 */ /* 0x000fd2000fffe13f */
[----:B------:R-:W-:Y:S02]  /*e5e0*/  @UP0 ULDC.64 UR14, c[0x0][0x9e8] ;  /* 0x00027a00000e0ab9 */ /* 0x000fe40000000a00 */
[----:B------:R-:W-:-:S04]  /*e5f0*/  UIMAD.WIDE.U32 UR6, UR8, UR14, URZ ;  /* 0x0000000e080672a5 */ /* 0x000fc8000f8e003f */
[----:B------:R-:W-:-:S04]  /*e600*/  @UP0 USHF.R.U32.HI UR8, URZ, UR15, UR7 ;  /* 0x0000000f3f080299 */ /* 0x000fc80008011607 */
[----:B------:R-:W-:Y:S01]  /*e610*/  ULOP3.LUT UR8, URZ, UR8, URZ, 0x33, !UPT ;  /* 0x000000083f087292 */ /* 0x000fe2000f8e333f */
[----:B------:R-:W-:Y:S11]  /*e620*/  BRA `(.L_x_989) ;  /* 0x0000000000107947 */ /* 0x000ff60003800000 */
.L_x_988:
[----:B------:R-:W-:-:S11]  /*e630*/  UISETP.NE.AND UP0, UPT, UR5, 0x1, UPT ;  /* 0x000000010500788c */ /* 0x000fd6000bf05270 */
[----:B------:R-:W-:Y:S02]  /*e640*/  @UP0 ULDC.64 UR14, c[0x0][0x9e8] ;  /* 0x00027a00000e0ab9 */ /* 0x000fe40000000a00 */
[----:B------:R-:W-:-:S04]  /*e650*/  UIMAD.WIDE.U32 UR6, UR8, UR14, URZ ;  /* 0x0000000e080672a5 */ /* 0x000fc8000f8e003f */
[----:B------:R-:W-:-:S12]  /*e660*/  @UP0 USHF.R.U32.HI UR8, URZ, UR15, UR7 ;  /* 0x0000000f3f080299 */ /* 0x000fd80008011607 */
.L_x_989:
[----:B------:R-:W-:-:S04]  /*e670*/  UIMAD UR8, UR8, UR5, UR5 ;  /* 0x00000005080872a4 */ /* 0x000fc8000f8e0205 */
[----:B------:R-:W-:-:S04]  /*e680*/  UISETP.LT.AND UP0, UPT, UR4, UR8, UPT ;  /* 0x000000080400728c */ /* 0x000fc8000bf01270 */
[----:B------:R-:W-:-:S12]  /*e690*/  USEL UR4, UR4, UR8, UP0 ;  /* 0x0000000804047287 */ /* 0x000fd80008000000 */
.L_x_987:
[----:B------:R-:W-:Y:S01]  /*e6a0*/  UIADD3 UR6, UR4, 0x5f, URZ ;  /* 0x0000005f04067890 */ /* 0x000fe2000fffe03f */
[----:B------:R-:W-:Y:S01]  /*e6b0*/  @UP1 ULDC UR8, c[0x0][0x44c] ;  /* 0x0001130000081ab9 */ /* 0x000fe20000000800 */
[----:B------:R-:W-:Y:S02]  /*e6c0*/  @UP1 ULDC UR13, c[0x0][0x450] ;  /* 0x00011400000d1ab9 */ /* 0x000fe40000000800 */
[----:B------:R-:W-:Y:S02]  /*e6d0*/  UIMAD.WIDE UR6, UR6, 0x2aaaaaab, URZ ;  /* 0x2aaaaaab060678a5 */ /* 0x000fe4000f8e023f */
[----:B------:R-:W-:Y:S02]  /*e6e0*/  UIMAD.WIDE.U32 UR8, UR42, UR8, URZ ;  /* 0x000000082a0872a5 */ /* 0x000fe4000f8e003f */
[----:B------:R-:W-:Y:S01]  /*e6f0*/  USHF.R.U32.HI UR39, URZ, 0x1f, UR7 ;  /* 0x0000001f3f277899 */ /* 0x000fe20008011607 */
[----:B------:R-:W-:Y:S01]  /*e700*/  UMOV UR4, UR42 ;  /* 0x0000002a00047c82 */ /* 0x000fe20008000000 */
[----:B------:R-:W-:-:S02]  /*e710*/  UIMAD UR10, UR10, UR12, -UR11 ;  /* 0x0000000c0a0a72a4 */ /* 0x000fc4000f8e0a0b */
[----:B------:R-:W-:Y:S02]  /*e720*/  @UP1 USHF.R.U32.HI UR4, URZ, UR13, UR9 ;  /* 0x0000000d3f041299 */ /* 0x000fe40008011609 */
[----:B------:R-:W-:Y:S02]  /*e730*/  ULEA.HI.SX32 UR39, UR7, UR39, 0x1c ;  /* 0x0000002707277291 */ /* 0x000fe4000f8fe23f */
[----:B------:R-:W-:Y:S02]  /*e740*/  UIADD3 UR4, UR10, UR4, URZ ;  /* 0x000000040a047290 */ /* 0x000fe4000fffe03f */
[----:B------:R-:W-:Y:S01]  /*e750*/  UISETP.LT.AND UP0, UPT, UR40, UR39, UPT ;  /* 0x000000272800728c */ /* 0x000fe2000bf01270 */
[----:B------:R-:W-:Y:S02]  /*e760*/  ULDC UR8, c[0x0][0x9dc] ;  /* 0x0002770000087ab9 */ /* 0x000fe40000000800 */
[----:B------:R-:W-:Y:S02]  /*e770*/  UIADD3 UR8, UR4, -UR8, URZ ;  /* 0x8000000804087290 */ /* 0x000fe4000fffe03f */
[----:B------:R-:W-:Y:S01]  /*e780*/  USEL UR9, UR40, UR39, UP0 ;  /* 0x0000002728097287 */ /* 0x000fe20008000000 */
[----:B------:R-:W-:Y:S11]  /*e790*/  @!P1 BRA `(.L_x_990) ;  /* 0x0000000000449947 */ /* 0x000ff60003800000 */
[----:B------:R-:W-:-:S06]  /*e7a0*/  UISETP.GT.AND UP0, UPT, UR4, -0x1, UPT ;  /* 0xffffffff0400788c */ /* 0x000fcc000bf04270 */
[----:B------:R-:W-:-:S13]  /*e7b0*/  PLOP3.LUT P0, PT, PT, PT, UP0, 0x80, 0x0 ;  /* 0x000000000000781c */ /* 0x000fda0003f0f008 */
[----:B------:R-:W-:Y:S05]  /*e7c0*/  @P0 BRA `(.L_x_991) ;  /* 0x00000000001c0947 */ /* 0x000fea0003800000 */
[----:B------:R-:W-:Y:S02]  /*e7d0*/  UISETP.NE.AND UP0, UPT, UR5, 0x1, UPT ;  /* 0x000000010500788c */ /* 0x000fe4000bf05270 */
[----:B------:R-:W-:-:S09]  /*e7e0*/  ULOP3.LUT UR4, URZ, UR4, URZ, 0x33, !UPT ;  /* 0x000000043f047292 */ /* 0x000fd2000f8e333f */
[----:B------:R-:W-:Y:S02]  /*e7f0*/  @UP0 ULDC.64 UR10, c[0x0][0x9e8] ;  /* 0x00027a00000a0ab9 */ /* 0x000fe40000000a00 */
[----:B------:R-:W-:-:S04]  /*e800*/  UIMAD.WIDE.U32 UR6, UR4, UR10, URZ ;  /* 0x0000000a040672a5 */ /* 0x000fc8000f8e003f */
[----:B------:R-:W-:-:S04]  /*e810*/  @UP0 USHF.R.U32.HI UR4, URZ, UR11, UR7 ;  /* 0x0000000b3f040299 */ /* 0x000fc80008011607 */
[----:B------:R-:W-:Y:S01]  /*e820*/  ULOP3.LUT UR4, URZ, UR4, URZ, 0x33, !UPT ;  /* 0x000000043f047292 */ /* 0x000fe2000f8e333f */
[----:B------:R-:W-:Y:S11]  /*e830*/  BRA `(.L_x_992) ;  /* 0x0000000000107947 */ /* 0x000ff60003800000 */
.L_x_991:
[----:B------:R-:W-:-:S11]  /*e840*/  UISETP.NE.AND UP0, UPT, UR5, 0x1, UPT ;  /* 0x000000010500788c */ /* 0x000fd6000bf05270 */
[----:B------:R-:W-:Y:S02]  /*e850*/  @UP0 ULDC.64 UR10, c[0x0][0x9e8] ;  /* 0x00027a00000a0ab9 */ /* 0x000fe40000000a00 */
[----:B------:R-:W-:-:S04]  /*e860*/  UIMAD.WIDE.U32 UR6, UR4, UR10, URZ ;  /* 0x0000000a040672a5 */ /* 0x000fc8000f8e003f */
[----:B------:R-:W-:-:S12]  /*e870*/  @UP0 USHF.R.U32.HI UR4, URZ, UR11, UR7 ;  /* 0x0000000b3f040299 */ /* 0x000fd80008011607 */
.L_x_992:
[----:B------:R-:W-:-:S04]  /*e880*/  UIMAD UR4, UR4, UR5, URZ ;  /* 0x00000005040472a4 */ /* 0x000fc8000f8e023f */
[----:B------:R-:W-:-:S04]  /*e890*/  UISETP.LT.AND UP0, UPT, UR8, UR4, UPT ;  /* 0x000000040800728c */ /* 0x000fc8000bf01270 */
[----:B------:R-:W-:-:S12]  /*e8a0*/  USEL UR8, UR8, UR4, !UP0 ;  /* 0x0000000408087287 */ /* 0x000fd8000c000000 */
.L_x_990:
[----:B------:R-:W-:-:S04]  /*e8b0*/  UIMAD.WIDE UR4, UR8, 0x2aaaaaab, URZ ;  /* 0x2aaaaaab080478a5 */ /* 0x000fc8000f8e023f */
[----:B------:R-:W-:-:S04]  /*e8c0*/  USHF.R.U32.HI UR4, URZ, 0x1f, UR5 ;  /* 0x0000001f3f047899 */ /* 0x000fc80008011605 */
[----:B------:R-:W-:Y:S02]  /*e8d0*/  ULEA.HI.SX32 UR4, UR5, UR4, 0x1c ;  /* 0x0000000405047291 */ /* 0x000fe4000f8fe23f */
[----:B------:R-:W-:Y:S02]  /*e8e0*/  USHF.R.U32.HI UR5, URZ, 0x10, UR41 ;  /* 0x000000103f057899 */ /* 0x000fe40008011629 */
[----:B------:R-:W-:Y:S02]  /*e8f0*/  ULOP3.LUT UR41, UR41, 0xffff, URZ, 0xc0, !UPT ;  /* 0x0000ffff29297892 */ /* 0x000fe4000f8ec03f */
[----:B------:R-:W-:Y:S01]  /*e900*/  VIMNMX R7, RZ, UR4, !PT ;  /* 0x00000004ff077c48 */ /* 0x000fe2000ffe0100 */
[----:B------:R-:W-:-:S03]  /*e910*/  UISETP.NE.AND UP0, UPT, UR5, URZ, UPT ;  /* 0x0000003f0500728c */ /* 0x000fc6000bf05270 */
[----:B------:R-:W-:Y:S01]  /*e920*/  ISETP.LT.AND P0, PT, R7, UR9, PT ;  /* 0x0000000907007c0c */ /* 0x000fe2000bf01270 */
[----:B------:R0:W-:Y:S04]  /*e930*/  STL [R1+0x8], R7 ;  /* 0x0000080701007387 */ /* 0x0001e80000100800 */
[----:B------:R0:W-:Y:S03]  /*e940*/  STL [R1+0xc], RZ ;  /* 0x00000cff01007387 */ /* 0x0001e60000100800 */
[----:B------:R-:W-:-:S05]  /*e950*/  @!UP0 ULDC UR5, c[0x0][0x9f0] ;  /* 0x00027c0000058ab9 */ /* 0x000fca0000000800 */
[----:B0-----:R-:W-:Y:S05]  /*e960*/  @!P0 BRA `(.L_x_993) ;  /* 0x0000000000708947 */ /* 0x001fea0003800000 */
[----:B------:R-:W-:Y:S01]  /*e970*/  IMAD.U32 R6, RZ, RZ, UR5 ;  /* 0x00000005ff067e24 */ /* 0x000fe2000f8e00ff */
[----:B------:R-:W-:Y:S01]  /*e980*/  UIADD3 UR4, UR5, -0x1, UR9 ;  /* 0xffffffff05047890 */ /* 0x000fe2000fffe009 */
[----:B------:R-:W-:-:S03]  /*e990*/  IMAD.MOV.U32 R2, RZ, RZ, RZ ;  /* 0x000000ffff027224 */ /* 0x000fc600078e00ff */
[-C--:B------:R-:W-:Y:S02]  /*e9a0*/  IABS R0, R6.reuse ;  /* 0x0000000600007213 */ /* 0x080fe40000000000 */
[----:B------:R-:W-:Y:S02]  /*e9b0*/  IABS R6, R6 ;  /* 0x0000000600067213 */ /* 0x000fe40000000000 */
[----:B------:R-:W0:Y:S08]  /*e9c0*/  I2F.RP R4, R0 ;  /* 0x0000000000047306 */ /* 0x000e300000209400 */
[----:B0-----:R-:W0:Y:S02]  /*e9d0*/  MUFU.RCP R4, R4 ;  /* 0x0000000400047308 */ /* 0x001e240000001000 */
[----:B0-----:R-:W-:-:S06]  /*e9e0*/  VIADD R3, R4, 0xffffffe ;  /* 0x0ffffffe04037836 */ /* 0x001fcc0000000000 */
[----:B------:R-:W0:Y:S02]  /*e9f0*/  F2I.FTZ.U32.TRUNC.NTZ R3, R3 ;  /* 0x0000000300037305 */ /* 0x000e24000021f000 */
[----:B0-----:R-:W-:-:S04]  /*ea00*/  IMAD.MOV R5, RZ, RZ, -R3 ;  /* 0x000000ffff057224 */ /* 0x001fc800078e0a03 */
[----:B------:R-:W-:-:S04]  /*ea10*/  IMAD R5, R5, R0, RZ ;  /* 0x0000000005057224 */ /* 0x000fc800078e02ff */
[----:B------:R-:W-:Y:S01]  /*ea20*/  IMAD.HI.U32 R5, R3, R5, R2 ;  /* 0x0000000503057227 */ /* 0x000fe200078e0002 */
[----:B------:R-:W-:-:S03]  /*ea30*/  IADD3 R2, -R7, UR4, RZ ;  /* 0x0000000407027c10 */ /* 0x000fc6000fffe1ff */
[----:B------:R-:W-:Y:S01]  /*ea40*/  IMAD.MOV R3, RZ, RZ, -R6 ;  /* 0x000000ffff037224 */ /* 0x000fe200078e0a06 */
[----:B------:R-:W-:Y:S02]  /*ea50*/  IABS R4, R2 ;  /* 0x0000000200047213 */ /* 0x000fe40000000000 */
[----:B------:R-:W-:-:S03]  /*ea60*/  LOP3.LUT R2, R2, UR5, RZ, 0x3c, !PT ;  /* 0x0000000502027c12 */ /* 0x000fc6000f8e3cff */
[----:B------:R-:W-:Y:S01]  /*ea70*/  IMAD.HI.U32 R5, R5, R4, RZ ;  /* 0x0000000405057227 */ /* 0x000fe200078e00ff */
[----:B------:R-:W-:-:S03]  /*ea80*/  ISETP.GE.AND P2, PT, R2, RZ, PT ;  /* 0x000000ff0200720c */ /* 0x000fc60003f46270 */
[----:B------:R-:W-:-:S05]  /*ea90*/  IMAD R3, R5, R3, R4 ;  /* 0x0000000305037224 */ /* 0x000fca00078e0204 */
[----:B------:R-:W-:-:S13]  /*eaa0*/  ISETP.GT.U32.AND P1, PT, R0, R3, PT ;  /* 0x000000030000720c */ /* 0x000fda0003f24070 */
[----:B------:R-:W-:Y:S02]  /*eab0*/  @!P1 IMAD.IADD R3, R3, 0x1, -R0 ;  /* 0x0000000103039824 */ /* 0x000fe400078e0a00 */
[----:B------:R-:W-:Y:S01]  /*eac0*/  @!P1 VIADD R5, R5, 0x1 ;  /* 0x0000000105059836 */ /* 0x000fe20000000000 */
[----:B------:R-:W-:Y:S02]  /*ead0*/  ISETP.NE.AND P1, PT, RZ, UR5, PT ;  /* 0x00000005ff007c0c */ /* 0x000fe4000bf25270 */
[----:B------:R-:W-:-:S13]  /*eae0*/  ISETP.GE.U32.AND P0, PT, R3, R0, PT ;  /* 0x000000000300720c */ /* 0x000fda0003f06070 */
[----:B------:R-:W-:-:S04]  /*eaf0*/  @P0 VIADD R5, R5, 0x1 ;  /* 0x0000000105050836 */ /* 0x000fc80000000000 */
[----:B------:R-:W-:Y:S01]  /*eb00*/  @!P2 IMAD.MOV R5, RZ, RZ, -R5 ;  /* 0x000000ffff05a224 */ /* 0x000fe200078e0a05 */
[----:B------:R-:W-:-:S05]  /*eb10*/  @!P1 LOP3.LUT R5, RZ, UR5, RZ, 0x33, !PT ;  /* 0x00000005ff059c12 */ /* 0x000fca000f8e33ff */
[----:B------:R0:W-:Y:S02]  /*eb20*/  STL [R1+0xc], R5 ;  /* 0x00000c0501007387 */ /* 0x0001e40000100800 */
.L_x_993:
[----:B------:R-:W2:Y:S01]  /*eb30*/  LDL R2, [R1+0xc] ;  /* 0x00000c0001027983 */ /* 0x000ea20000100800 */
[----:B------:R-:W-:Y:S02]  /*eb40*/  IMAD.MOV.U32 R9, RZ, RZ, 0x1 ;  /* 0x00000001ff097424 */ /* 0x000fe400078e00ff */
[----:B------:R-:W-:Y:S02]  /*eb50*/  IMAD.MOV.U32 R3, RZ, RZ, 0x1 ;  /* 0x00000001ff037424 */ /* 0x000fe400078e00ff */
[----:B--2---:R-:W-:-:S05]  /*eb60*/  IMAD R0, R2, UR41, R7 ;  /* 0x0000002902007c24 */ /* 0x004fca000f8e0207 */
[----:B------:R-:W-:Y:S01]  /*eb70*/  VIADDMNMX R18, R0, R2, UR9, PT ;  /* 0x0000000900127e46 */ /* 0x000fe2000b800102 */
[----:B------:R1:W-:Y:S03]  /*eb80*/  STL [R1+0x4], R0 ;  /* 0x0000040001007387 */ /* 0x0003e60000100800 */
[----:B------:R-:W-:Y:S01]  /*eb90*/  ISETP.GT.AND P0, PT, R18, R0, PT ;  /* 0x000000001200720c */ /* 0x000fe20003f04270 */
[----:B------:R2:W-:Y:S01]  /*eba0*/  STL [R1+0x10], R18 ;  /* 0x0000101201007387 */ /* 0x0005e20000100800 */
[----:B-1----:R-:W-:-:S11]  /*ebb0*/  IMAD.MOV.U32 R0, RZ, RZ, RZ ;  /* 0x000000ffff007224 */ /* 0x002fd600078e00ff */
[----:B--2---:R-:W-:Y:S05]  /*ebc0*/  @!P0 BRA `(.L_x_986) ;  /* 0x0000003400488947 */ /* 0x004fea0003800000 */
[----:B------:R-:W1:Y:S01]  /*ebd0*/  S2UR UR4, SR_CgaCtaId ;  /* 0x00000000000479c3 */ /* 0x000e620000008800 */
[----:B------:R-:W-:Y:S02]  /*ebe0*/  UMOV UR38, 0x400 ;  /* 0x0000040000267882 */ /* 0x000fe40000000000 */
[----:B-1----:R-:W-:-:S04]  /*ebf0*/  ULEA UR38, UR4, UR38, 0x18 ;  /* 0x0000002604267291 */ /* 0x002fc8000f8ec03f */
        /* <DEDUP_REMOVED lines=8> */
[----:B------:R-:W-:Y:S02]  /*ec80*/  IMAD.U32 R4, RZ, RZ, UR6 ;  /* 0x00000006ff047e24 */ /* 0x000fe4000f8e00ff */
[----:B------:R-:W1:Y:S01]  /*ec90*/  LDC.64 R2, c[0x4][R2] ;  /* 0x0100000002027b82 */ /* 0x000e620000000a00 */
[----:B0-----:R-:W-:Y:S02]  /*eca0*/  IMAD.U32 R5, RZ, RZ, UR7 ;  /* 0x00000007ff057e24 */ /* 0x001fe4000f8e00ff */
        /* <DEDUP_REMOVED lines=8> */
[----:B-1----:R-:W-:Y:S05]  /*ed30*/  CALL.ABS.NOINC R2 ;  /* 0x0000000002007343 */ /* 0x002fea0003c00000 */
.L_x_994:
        /* <DEDUP_REMOVED lines=8> */
[----:B------:R1:W2:Y:S01]  /*edc0*/  LDC.64 R2, c[0x4][R16] ;  /* 0x0100000010027b82 */ /* 0x0002a20000000a00 */
[----:B------:R-:W-:Y:S02]  /*edd0*/  IMAD.U32 R4, RZ, RZ, UR6 ;  /* 0x00000006ff047e24 */ /* 0x000fe4000f8e00ff */
[----:B0-----:R-:W-:Y:S02]  /*ede0*/  IMAD.U32 R5, RZ, RZ, UR7 ;  /* 0x00000007ff057e24 */ /* 0x001fe4000f8e00ff */
[----:B------:R-:W-:Y:S02]  /*edf0*/  IMAD.U32 R6, RZ, RZ, UR8 ;  /* 0x00000008ff067e24 */ /* 0x000fe4000f8e00ff */
[----:B------:R-:W-:-:S02]  /*ee00*/  IMAD.U32 R7, RZ, RZ, UR9 ;  /* 0x00000009ff077e24 */ /* 0x000fc4000f8e00ff */
[----:B------:R-:W-:Y:S02]  /*ee10*/  IMAD.U32 R10, RZ, RZ, UR4 ;  /* 0x00000004ff0a7e24 */ /* 0x000fe4000f8e00ff */
[----:B------:R-:W-:Y:S02]  /*ee20*/  IMAD.U32 R11, RZ, RZ, UR5 ;  /* 0x00000005ff0b7e24 */ /* 0x000fe4000f8e00ff */
[----:B------:R-:W-:Y:S02]  /*ee30*/  IMAD.MOV.U32 R8, RZ, RZ, 0x70 ;  /* 0x00000070ff087424 */ /* 0x000fe400078e00ff */
[----:B------:R-:W-:Y:S02]  /*ee40*/  IMAD.MOV.U32 R12, RZ, RZ, 0x1 ;  /* 0x00000001ff0c7424 */ /* 0x000fe400078e00ff */
[----:B-1----:R-:W-:-:S07]  /*ee50*/  IMAD.MOV.U32 R13, RZ, RZ, RZ ;  /* 0x000000ffff0d7224 */ /* 0x002fce00078e00ff */
[----:B------:R-:W-:-:S07]  /*ee60*/  LEPC R20, `(.L_x_996) ;  /* 0x000000001014794e */ /* 0x000fce0000000000 */
[----:B--2---:R-:W-:Y:S05]  /*ee70*/  CALL.ABS.NOINC R2 ;  /* 0x0000000002007343 */ /* 0x004fea0003c00000 */
.L_x_996:
[----:B------:R0:W1:Y:S01]  /*ee80*/  LDC.64 R2, c[0x4][R16] ;  /* 0x0100000010027b82 */ /* 0x0000620000000a00 */
[----:B------:R-:W-:Y:S01]  /*ee90*/  ULDC.64 UR6, c[0x4][0xb8] ;  /* 0x01002e0000067ab9 */ /* 0x000fe20000000a00 */
[----:B------:R-:W-:Y:S01]  /*eea0*/  ULDC.64 UR8, c[0x4][0xc0] ;  /* 0x0100300000087ab9 */ /* 0x000fe20000000a00 */
[----:B------:R-:W-:Y:S01]  /*eeb0*/  ULDC.64 UR4, c[0x4][0x48] ;  /* 0x0100120000047ab9 */ /* 0x000fe20000000a00 */
[----:B------:R-:W-:Y:S02]  /*eec0*/  IMAD.U32 R4, RZ, RZ, UR6 ;  /* 0x00000006ff047e24 */ /* 0x000fe4000f8e00ff */
[----:B------:R-:W-:Y:S02]  /*eed0*/  IMAD.U32 R5, RZ, RZ, UR7 ;  /* 0x00000007ff057e24 */ /* 0x000fe4000f8e00ff */
[----:B------:R-:W-:Y:S02]  /*eee0*/  IMAD.U32 R6, RZ, RZ, UR8 ;  /* 0x00000008ff067e24 */ /* 0x000fe4000f8e00ff */
[----:B------:R-:W-:-:S02]  /*eef0*/  IMAD.U32 R7, RZ, RZ, UR9 ;  /* 0x00000009ff077e24 */ /* 0x000fc4000f8e00ff */
[----:B------:R-:W-:Y:S02]  /*ef00*/  IMAD.U32 R10, RZ, RZ, UR4 ;  /* 0x00000004ff0a7e24 */ /* 0x000fe4000f8e00ff */
[----:B------:R-:W-:Y:S02]  /*ef10*/  IMAD.U32 R11, RZ, RZ, UR5 ;  /* 0x00000005ff0b7e24 */ /* 0x000fe4000f8e00ff */
[----:B------:R-:W-:Y:S02]  /*ef20*/  IMAD.MOV.U32 R8, RZ, RZ, 0x70 ;  /* 0x00000070ff087424 */ /* 0x000fe400078e00ff */
[----:B------:R-:W-:Y:S02]  /*ef30*/  IMAD.MOV.U32 R12, RZ, RZ, 0x1 ;  /* 0x00000001ff0c7424 */ /* 0x000fe400078e00ff */
[----:B0-----:R-:W-:-:S07]  /*ef40*/  IMAD.MOV.U32 R13, RZ, RZ, RZ ;  /* 0x000000ffff0d7224 */ /* 0x001fce00078e00ff */
[----:B------:R-:W-:-:S07]  /*ef50*/  LEPC R20, `(.L_x_995) ;  /* 0x000000001014794e */ /* 0x000fce0000000000 */
[----:B-1----:R-:W-:Y:S05]  /*ef60*/  CALL.ABS.NOINC R2 ;  /* 0x0000000002007343 */ /* 0x002fea0003c00000 */
.L_x_995:
[----:B------:R-:W1:Y:S02]  /*ef70*/  LDC.64 R2, c[0x0][0x9f8] ;  /* 0x00027e00ff027b82 */ /* 0x000e640000000a00 */
[----:B-1----:R-:W-:-:S04]  /*ef80*/  ISETP.NE.U32.AND P0, PT, R2, RZ, PT ;  /* 0x000000ff0200720c */ /* 0x002fc80003f05070 */
[----:B------:R-:W-:-:S13]  /*ef90*/  ISETP.NE.AND.EX P0, PT, R3, RZ, PT, P0 ;  /* 0x000000ff0300720c */ /* 0x000fda0003f05300 */
[----:B------:R-:W1:Y:S02]  /*efa0*/  @P0 LDC.64 R2, c[0x0][0x9f8] ;  /* 0x00027e00ff020b82 */ /* 0x000e640000000a00 */
[----:B-1----:R-:W-:-:S05]  /*efb0*/  @P0 IMAD.WIDE R2, R19, 0x4, R2 ;  /* 0x0000000413020825 */ /* 0x002fca00078e0202 */
[----:B------:R1:W2:Y:S01]  /*efc0*/  @P0 LDG.E R19, desc[UR60][R2.64] ;  /* 0x0000003c02130981 */ /* 0x0002a2000c1e1900 */
[----:B------:R-:W-:Y:S01]  /*efd0*/  UMOV UR4, 0xffffffff ;  /* 0xffffffff00047882 */ /* 0x000fe20000000000 */
[----:B------:R-:W-:Y:S01]  /*efe0*/  LOP3.LUT R17, R17, 0xfffffffe, RZ, 0xc0, !PT ;  /* 0xfffffffe11117812 */ /* 0x000fe200078ec0ff */
[----:B------:R-:W-:Y:S01]  /*eff0*/  VIADD R18, R18, 0xffffffff ;  /* 0xffffffff12127836 */ /* 0x000fe20000000000 */
[----:B------:R-:W3:Y:S01]  /*f000*/  S2R R0, SR_TID.X ;  /* 0x0000000000007919 */ /* 0x000ee20000002100 */
[----:B-1----:R-:W1:Y:S02]  /*f010*/  LDC.64 R2, c[0x0][0x418] ;  /* 0x00010600ff027b82 */ /* 0x002e640000000a00 */
[----:B-1----:R-:W-:Y:S02]  /*f020*/  ISETP.NE.U32.AND P0, PT, R2, RZ, PT ;  /* 0x000000ff0200720c */ /* 0x002fe40003f05070 */
[----:B---3--:R-:W-:Y:S02]  /*f030*/  SHF.R.U32.HI R0, RZ, 0x5, R0 ;  /* 0x00000005ff007819 */ /* 0x008fe40000011600 */
[----:B------:R-:W-:-:S02]  /*f040*/  ISETP.NE.AND.EX P1, PT, R3, RZ, PT, P0 ;  /* 0x000000ff0300720c */ /* 0x000fc40003f25300 */
[----:B------:R-:W-:-:S11]  /*f050*/  LOP3.LUT R0, R0, 0x3, RZ, 0xc0, !PT ;  /* 0x0000000300007812 */ /* 0x000fd600078ec0ff */
[----:B------:R-:W-:Y:S02]  /*f060*/  @P1 LOP3.LUT R17, R17, 0x1, RZ, 0xfc, !PT ;  /* 0x0000000111111812 */ /* 0x000fe400078efcff */
[----:B--2---:R-:W-:Y:S02]  /*f070*/  SHF.R.S32.HI R6, RZ, 0x1f, R19 ;  /* 0x0000001fff067819 */ /* 0x004fe40000011413 */
[----:B------:R-:W-:-:S03]  /*f080*/  SEL R16, R19, RZ, !P1 ;  /* 0x000000ff13107207 */ /* 0x000fc60004800000 */
[----:B------:R1:W-:Y:S01]  /*f090*/  STL [R1], R6 ;  /* 0x0000000601007387 */ /* 0x0003e20000100800 */
[----:B------:R-:W-:Y:S05]  /*f0a0*/  BRA.DIV UR4, `(.L_x_997) ;  /* 0x0000003604b07947 */ /* 0x000fea000b800000 */
[----:B------:R2:W3:Y:S02]  /*f0b0*/  SHFL.IDX PT, R14, R0, RZ, 0x1f ;  /* 0x00001fff000e7589 */ /* 0x0004e400000e0000 */
.L_x_1077:
[----:B---3--:R-:W-:Y:S02]  /*f0c0*/  ISETP.NE.AND P0, PT, R14, RZ, PT ;  /* 0x000000ff0e00720c */ /* 0x008fe40003f05270 */
[----:B------:R-:W-:Y:S02]  /*f0d0*/  PLOP3.LUT P2, PT, PT, PT, PT, 0x8, 0x0 ;  /* 0x000000000000781c */ /* 0x000fe40003f4e170 */
[----:B------:R-:W-:-:S11]  /*f0e0*/  LOP3.LUT R17, R17, 0xfffffffd, RZ, 0xc0, !PT ;  /* 0xfffffffd11117812 */ /* 0x000fd600078ec0ff */
[----:B------:R-:W-:Y:S01]  /*f0f0*/  @P2 LOP3.LUT R17, R17, 0x2, RZ, 0xfc, !PT ;  /* 0x0000000211112812 */ /* 0x000fe200078efcff */
[----:B------:R-:W-:Y:S06]  /*f100*/  @P0 BRA `(.L_x_998) ;  /* 0x0000000400100947 */ /* 0x000fec0003800000 */
[----:B------:R-:W-:-:S03]  /*f110*/  UMOV UR4, 0xffffffff ;  /* 0xffffffff00047882 */ /* 0x000fc60000000000 */
[----:B------:R-:W-:Y:S05]  /*f120*/  BRA.DIV UR4, `(.L_x_999) ;  /* 0x0000003604b07947 */ /* 0x000fea000b800000 */
[----:B------:R-:W-:-:S13]  /*f130*/  ELECT P6, URZ, PT ;  /* 0x00000000003f782f */ /* 0x000fda00038c0000 */
.L_x_1080:
[----:B------:R-:W-:Y:S05]  /*f140*/  @!P6 BRA `(.L_x_998) ;  /* 0x000000040000e947 */ /* 0x000fea0003800000 */
[----:B------:R-:W-:Y:S01]  /*f150*/  IMAD.MOV.U32 R16, RZ, RZ, R19 ;  /* 0x000000ffff107224 */ /* 0x000fe200078e0013 */
[----:B------:R-:W-:Y:S06]  /*f160*/  @!P1 BRA `(.L_x_1000) ;  /* 0x0000000000449947 */ /* 0x000fec0003800000 */
[----:B------:R-:W3:Y:S01]  /*f170*/  LDC R7, c[0x0][0x43c] ;  /* 0x00010f00ff077b82 */ /* 0x000ee20000000800 */
[----:B------:R-:W-:Y:S01]  /*f180*/  ULDC.64 UR4, c[0x0][0x428] ;  /* 0x00010a0000047ab9 */ /* 0x000fe20000000a00 */
[----:B---3--:R-:W-:-:S13]  /*f190*/  ISETP.NE.AND P0, PT, R7, 0x1, PT ;  /* 0x000000010700780c */ /* 0x008fda0003f05270 */
[----:B0-----:R-:W2:Y:S02]  /*f1a0*/  @P0 LDC.64 R4, c[0x0][0x440] ;  /* 0x00011000ff040b82 */ /* 0x001ea40000000a00 */
[----:B--2---:R-:W-:-:S04]  /*f1b0*/  @P0 IMAD.HI.U32 R0, R18, R4, RZ ;  /* 0x0000000412000227 */ /* 0x004fc800078e00ff */
        /* <DEDUP_REMOVED lines=8> */
[----:B------:R-:W-:-:S03]  /*f240*/  LEA R2, P0, R4, R2, 0x2 ;  /* 0x0000000204027211 */ /* 0x000fc600078010ff */
[----:B------:R-:W-:-:S05]  /*f250*/  IMAD.IADD R0, R5, 0x1, R7 ;  /* 0x0000000105007824 */ /* 0x000fca00078e0207 */
[----:B------:R-:W-:-:S05]  /*f260*/  LEA.HI.X R3, R4, R3, R0, 0x2, P0 ;  /* 0x0000000304037211 */ /* 0x000fca00000f1400 */
[----:B------:R3:W5:Y:S02]  /*f270*/  LDG.E R16, desc[UR60][R2.64] ;  /* 0x0000003c02107981 */ /* 0x000764000c1e1900 */
.L_x_1000:
[----:B--2---:R-:W-:Y:S01]  /*f280*/  IMAD.MOV.U32 R0, RZ, RZ, 0x1 ;  /* 0x00000001ff007424 */ /* 0x004fe200078e00ff */
[----:B-1----:R-:W3:Y:S04]  /*f290*/  S2R R6, SR_TID.X ;  /* 0x0000000000067919 */ /* 0x002ee80000002100 */
[----:B------:R-:W-:-:S04]  /*f2a0*/  SHF.L.U32 R0, R0, 0x1f, RZ ;  /* 0x0000001f00007819 */ /* 0x000fc800000006ff */
[----:B------:R-:W1:Y:S01]  /*f2b0*/  SYNCS.PHASECHK.TRANS64.TRYWAIT P0, [UR38+0x2a840], R0 ;  /* 0x02a84000ff0075a7 */ /* 0x000e620008000166 */
[----:B---3--:R-:W-:-:S04]  /*f2c0*/  LOP3.LUT R2, R6, 0x7f, RZ, 0xc0, !PT ;  /* 0x0000007f06027812 */ /* 0x008fc800078ec0ff */
[----:B------:R-:W-:Y:S01]  /*f2d0*/  ISETP.NE.AND P1, PT, R2, RZ, PT ;  /* 0x000000ff0200720c */ /* 0x000fe20003f25270 */
[----:B-1----:R-:W-:-:S12]  /*f2e0*/  @!P0 BRA `(.L_x_1001) ;  /* 0x0000003400608947 */ /* 0x002fd80003800000 */
.L_x_1081:
[----:B------:R-:W-:Y:S05]  /*f2f0*/  @P1 BRA `(.L_x_1002) ;  /* 0x0000000000181947 */ /* 0x000fea0003800000 */
[----:B------:R-:W2:Y:S01]  /*f300*/  S2R R2, SR_TID.X ;  /* 0x0000000000027919 */ /* 0x000ea20000002100 */
[----:B-1----:R-:W-:-:S04]  /*f310*/  IMAD.MOV.U32 R0, RZ, RZ, 0x9000 ;  /* 0x00009000ff007424 */ /* 0x002fc800078e00ff */
[----:B------:R3:W-:Y:S01]  /*f320*/  SYNCS.ARRIVE.TRANS64 RZ, [UR38+0x2a830], R0 ;  /* 0x02a83000ffff79a7 */ /* 0x0007e20008000026 */
[----:B--2---:R-:W-:-:S13]  /*f330*/  LOP3.LUT P0, RZ, R2, 0x1f, RZ, 0xc0, !PT ;  /* 0x0000001f02ff7812 */ /* 0x004fda000780c0ff */
[----:B---3--:R-:W-:Y:S05]  /*f340*/  @!P0 BRA `(.L_x_1002) ;  /* 0x0000000000048947 */ /* 0x008fea0003800000 */
[----:B------:R-:W-:Y:S01]  /*f350*/  BPT.TRAP 0x1 ;  /* 0x000000040000795c */ /* 0x000fe20000300000 */
.L_x_1002:
        /* <DEDUP_REMOVED lines=10> */
[----:B------:R-:W-:Y:S02]  /*f400*/  UIMAD UR11, UR11, 0x60, URZ ;  /* 0x000000600b0b78a4 */ /* 0x000fe4000f8e023f */
        /* <DEDUP_REMOVED lines=13> */
[----:B------:R-:W-:Y:S01]  /*f4e0*/  UMOV UR21, UR13 ;  /* 0x0000000d00157c82 */ /* 0x000fe20008000000 */
[----:B------:R3:W-:Y:S01]  /*f4f0*/  UTMALDG.4D [UR8], [UR4], desc[UR6] ;  /* 0x00000608040075b4 */ /* 0x0007e20008019000 */
[----:B------:R-:W-:Y:S01]  /*f500*/  UMOV UR19, UR11 ;  /* 0x0000000b00137c82 */ /* 0x000fe20008000000 */
[----:B------:R-:W-:Y:S01]  /*f510*/  @P0 LOP3.LUT R17, R17, 0x2, RZ, 0xfc, !PT ;  /* 0x0000000211110812 */ /* 0x000fe200078efcff */
[----:B------:R3:W-:Y:S01]  /*f520*/  UTMALDG.4D [UR24], [UR4], desc[UR6] ;  /* 0x00000618040075b4 */ /* 0x0007e20008019000 */
[----:B------:R3:W-:Y:S02]  /*f530*/  UTMALDG.4D [UR16], [UR4], desc[UR6] ;  /* 0x00000610040075b4 */ /* 0x0007e40008019000 */
[----:B---3--:R-:W-:-:S03]  /*f540*/  NOP ;  /* 0x0000000000007918 */ /* 0x008fc60000000000 */
.L_x_998:
        /* <DEDUP_REMOVED lines=11> */
[----:B-1----:R-:W1:Y:S01]  /*f600*/  LDC.64 R2, c[0x4][R2] ;  /* 0x0100000002027b82 */ /* 0x002e620000000a00 */
        /* <DEDUP_REMOVED lines=9> */
[----:B-12---:R-:W-:Y:S05]  /*f6a0*/  CALL.ABS.NOINC R2 ;  /* 0x0000000002007343 */ /* 0x006fea0003c00000 */
.L_x_1003:
[----:B------:R-:W0:Y:S01]  /*f6b0*/  S2R R4, SR_CTAID.Z ;  /* 0x0000000000047919 */ /* 0x000e220000002700 */
[----:B------:R-:W3:Y:S01]  /*f6c0*/  LDC R8, c[0x0][0x448] ;  /* 0x00011200ff087b82 */ /* 0x000ee20000000800 */
[----:B------:R-:W-:Y:S01]  /*f6d0*/  USHF.R.S32.HI UR4, URZ, 0x1f, UR36 ;  /* 0x0000001f3f047899 */ /* 0x000fe20008011424 */
[----:B------:R-:W4:Y:S01]  /*f6e0*/  S2R R11, SR_TID.X ;  /* 0x00000000000b7919 */ /* 0x000f220000002100 */
[----:B------:R-:W-:Y:S02]  /*f6f0*/  ULDC.64 UR8, c[0x0][0x2d8] ;  /* 0x0000b60000087ab9 */ /* 0x000fe40000000a00 */
[----:B------:R-:W-:-:S03]  /*f700*/  UIMAD UR6, UR4, UR8, URZ ;  /* 0x00000008040672a4 */ /* 0x000fc6000f8e023f */
[----:B-1----:R-:W2:Y:S01]  /*f710*/  LDC.64 R2, c[0x0][0x2e0] ;  /* 0x0000b800ff027b82 */ /* 0x002ea20000000a00 */
[----:B------:R-:W-:Y:S02]  /*f720*/  UIMAD.WIDE.U32 UR4, UR36, UR8, URZ ;  /* 0x00000008240472a5 */ /* 0x000fe4000f8e003f */
[----:B------:R-:W-:-:S04]  /*f730*/  UIMAD UR6, UR36, UR9, UR6 ;  /* 0x00000009240672a4 */ /* 0x000fc8000f8e0206 */
[----:B------:R-:W-:Y:S01]  /*f740*/  UIADD3 UR5, UR5, UR6, URZ ;  /* 0x0000000605057290 */ /* 0x000fe2000fffe03f */
[----:B---3--:R-:W-:Y:S02]  /*f750*/  ISETP.NE.AND P0, PT, R8, 0x1, PT ;  /* 0x000000010800780c */ /* 0x008fe40003f05270 */
[----:B0-----:R-:W-:Y:S02]  /*f760*/  SHF.R.S32.HI R5, RZ, 0x1f, R4 ;  /* 0x0000001fff057819 */ /* 0x001fe40000011404 */
[----:B----4-:R-:W-:-:S03]  /*f770*/  LOP3.LUT R9, R11, 0x7f, RZ, 0xc0, !PT ;  /* 0x0000007f0b097812 */ /* 0x010fc600078ec0ff */
[-C--:B--2---:R-:W-:Y:S02]  /*f780*/  IMAD R0, R5, R2.reuse, RZ ;  /* 0x0000000205007224 */ /* 0x084fe400078e02ff */
[----:B------:R-:W-:Y:S02]  /*f790*/  IMAD.SHL.U32 R7, R11, 0x10, RZ ;  /* 0x000000100b077824 */ /* 0x000fe400078e00ff */
[C---:B------:R-:W-:Y:S02]  /*f7a0*/  IMAD R5, R4.reuse, R3, R0 ;  /* 0x0000000304057224 */ /* 0x040fe400078e0200 */
[----:B------:R-:W-:Y:S01]  /*f7b0*/  IMAD.WIDE.U32 R2, R4, R2, UR4 ;  /* 0x0000000404027e25 */ /* 0x000fe2000f8e0002 */
[----:B------:R-:W0:Y:S01]  /*f7c0*/  @P0 LDC R0, c[0x0][0x450] ;  /* 0x00011400ff000b82 */ /* 0x000e220000000800 */
[----:B------:R-:W-:Y:S01]  /*f7d0*/  SHF.R.U32.HI R4, RZ, 0x3, R9 ;  /* 0x00000003ff047819 */ /* 0x000fe20000011609 */
[----:B------:R-:W-:Y:S01]  /*f7e0*/  ULDC.64 UR4, c[0x0][0x2d0] ;  /* 0x0000b40000047ab9 */ /* 0x000fe20000000a00 */
[----:B------:R-:W-:-:S02]  /*f7f0*/  IMAD.IADD R3, R3, 0x1, R5 ;  /* 0x0000000103037824 */ /* 0x000fc400078e0205 */
[----:B------:R-:W-:-:S03]  /*f800*/  LOP3.LUT R6, R4, 0x70, R7, 0xf8, !PT ;  /* 0x0000007004067812 */ /* 0x000fc600078ef807 */
[----:B------:R-:W1:Y:S02]  /*f810*/  @P0 LDC R5, c[0x0][0x44c] ;  /* 0x00011300ff050b82 */ /* 0x000e640000000800 */
[----:B------:R-:W-:-:S04]  /*f820*/  VIADD R6, R6, UR42 ;  /* 0x0000002a06067c36 */ /* 0x000fc80008000000 */
[----:B-1----:R-:W-:-:S04]  /*f830*/  @P0 IMAD.HI.U32 R7, R6, R5, RZ ;  /* 0x0000000506070227 */ /* 0x002fc800078e00ff */
[----:B------:R-:W-:Y:S01]  /*f840*/  IMAD.MOV.U32 R5, RZ, RZ, R6 ;  /* 0x000000ffff057224 */ /* 0x000fe200078e0006 */
[----:B0-----:R-:W-:-:S05]  /*f850*/  @P0 SHF.R.U32.HI R5, RZ, R0, R7 ;  /* 0x00000000ff050219 */ /* 0x001fca0000011607 */
[----:B------:R-:W-:Y:S02]  /*f860*/  IMAD.MOV R7, RZ, RZ, -R5 ;  /* 0x000000ffff077224 */ /* 0x000fe400078e0a05 */
[----:B------:R-:W-:-:S04]  /*f870*/  IMAD.WIDE.U32 R2, R5, UR4, R2 ;  /* 0x0000000405027c25 */ /* 0x000fc8000f8e0002 */
[----:B------:R-:W-:Y:S01]  /*f880*/  IMAD R0, R8, R7, R6 ;  /* 0x0000000708007224 */ /* 0x000fe200078e0206 */
[----:B------:R-:W-:Y:S01]  /*f890*/  SHF.R.S32.HI R6, RZ, 0x1f, R5 ;  /* 0x0000001fff067819 */ /* 0x000fe20000011405 */
[----:B------:R-:W-:-:S04]  /*f8a0*/  IMAD.SHL.U32 R7, R9, 0x8, RZ ;  /* 0x0000000809077824 */ /* 0x000fc800078e00ff */
[----:B------:R-:W-:-:S04]  /*f8b0*/  IMAD R6, R6, UR4, RZ ;  /* 0x0000000406067c24 */ /* 0x000fc8000f8e02ff */
[----:B------:R-:W-:Y:S01]  /*f8c0*/  IMAD R5, R5, UR5, R6 ;  /* 0x0000000505057c24 */ /* 0x000fe2000f8e0206 */
[----:B------:R-:W-:-:S03]  /*f8d0*/  ULDC.64 UR4, c[0x0][0x2c8] ;  /* 0x0000b20000047ab9 */ /* 0x000fc60000000a00 */
[----:B------:R-:W-:Y:S01]  /*f8e0*/  IMAD.IADD R3, R3, 0x1, R5 ;  /* 0x0000000103037824 */ /* 0x000fe200078e0205 */
[----:B------:R-:W-:Y:S01]  /*f8f0*/  SHF.R.S32.HI R5, RZ, 0x1f, R0 ;  /* 0x0000001fff057819 */ /* 0x000fe20000011400 */
[----:B------:R-:W-:-:S04]  /*f900*/  IMAD.WIDE.U32 R2, R0, UR4, R2 ;  /* 0x0000000400027c25 */ /* 0x000fc8000f8e0002 */
[----:B------:R-:W-:-:S04]  /*f910*/  IMAD R5, R5, UR4, RZ ;  /* 0x0000000405057c24 */ /* 0x000fc8000f8e02ff */
[----:B------:R-:W-:Y:S01]  /*f920*/  IMAD R5, R0, UR5, R5 ;  /* 0x0000000500057c24 */ /* 0x000fe2000f8e0205 */
[----:B------:R-:W-:Y:S02]  /*f930*/  ULDC.64 UR4, c[0x0][0x280] ;  /* 0x0000a00000047ab9 */ /* 0x000fe40000000a00 */
[----:B------:R-:W-:Y:S01]  /*f940*/  LEA R0, P0, R2, UR4, 0x1 ;  /* 0x0000000402007c11 */ /* 0x000fe2000f8008ff */
[----:B------:R-:W-:Y:S01]  /*f950*/  IMAD.IADD R3, R3, 0x1, R5 ;  /* 0x0000000103037824 */ /* 0x000fe200078e0205 */
[----:B------:R-:W-:-:S04]  /*f960*/  ULDC UR4, c[0x0][0x2b8] ;  /* 0x0000ae0000047ab9 */ /* 0x000fc80000000800 */
        /* <DEDUP_REMOVED lines=14> */
[----:B------:R-:W-:Y:S01]  /*fa50*/  SHFL.IDX PT, R2, R6, RZ, 0x181f ;  /* 0x00181fff06027589 */ /* 0x000fe200000e0000 */
[----:B------:R-:W-:Y:S01]  /*fa60*/  ULDC UR4, c[0x0][0x288] ;  /* 0x0000a20000047ab9 */ /* 0x000fe20000000800 */
[----:B------:R-:W-:Y:S02]  /*fa70*/  VIADD R4, R4, UR42 ;  /* 0x0000002a04047c36 */ /* 0x000fe40008000000 */
[----:B------:R-:W0:Y:S01]  /*fa80*/  SHFL.IDX PT, R3, R0, RZ, 0x181f ;  /* 0x00181fff00037589 */ /* 0x000e2200000e0000 */
[----:B------:R-:W-:Y:S02]  /*fa90*/  IMAD R5, R8, UR4, RZ ;  /* 0x0000000408057c24 */ /* 0x000fe4000f8e02ff */
[C---:B------:R-:W-:Y:S01]  /*faa0*/  VIADD R8, R4.reuse, 0x10 ;  /* 0x0000001004087836 */ /* 0x040fe20000000000 */
[----:B------:R-:W-:Y:S02]  /*fab0*/  SHFL.IDX PT, R14, R0, 0x1, 0x181f ;  /* 0x00381f00000e7f89 */ /* 0x000fe400000e0000 */
[----:B------:R-:W-:-:S13]  /*fac0*/  ISETP.GE.AND P3, PT, R4, R5, PT ;  /* 0x000000050400720c */ /* 0x000fda0003f66270 */
[----:B------:R-:W-:Y:S02]  /*fad0*/  @!P3 LEA R21, R7, UR38, 0x1 ;  /* 0x000000260715bc11 */ /* 0x000fe4000f8e08ff */
[----:B0-----:R-:W-:-:S04]  /*fae0*/  LOP3.LUT R3, R3, R2, RZ, 0x3c, !PT ;  /* 0x0000000203037212 */ /* 0x001fc800078e3cff */
[----:B------:R-:W-:-:S04]  /*faf0*/  LOP3.LUT R2, R3, R2, RZ, 0x3c, !PT ;  /* 0x0000000203027212 */ /* 0x000fc800078e3cff */
[----:B------:R-:W-:-:S03]  /*fb00*/  LOP3.LUT R3, R3, R2, RZ, 0x3c, !PT ;  /* 0x0000000203037212 */ /* 0x000fc600078e3cff */
[----:B------:R-:W-:-:S05]  /*fb10*/  @!P3 IMAD.WIDE.U32 R2, R10, 0x2, R2 ;  /* 0x000000020a02b825 */ /* 0x000fca00078e0002 */
[----:B------:R-:W-:Y:S04]  /*fb20*/  @!P3 LDGSTS.E.BYPASS.LTC128B.128 [R21+0xc400], desc[UR60][R2.64], !P2 ;  /* 0x0c4000000215bfae */ /* 0x000fe8000d101d7c */
[----:B------:R-:W-:Y:S04]  /*fb30*/  @!P3 LDGSTS.E.BYPASS.LTC128B.128 [R21+0x10400], desc[UR60][R2.64+0x80], !P0 ;  /* 0x104000800215bfae */ /* 0x000fe8000c101d7c */
[----:B------:R0:W-:Y:S01]  /*fb40*/  @!P3 LDGSTS.E.BYPASS.LTC128B.128 [R21+0x14400], desc[UR60][R2.64+0x100], !P1 ;  /* 0x144001000215bfae */ /* 0x0001e2000c901d7c */
[----:B------:R-:W-:-:S03]  /*fb50*/  ISETP.GE.AND P3, PT, R8, R5, PT ;  /* 0x000000050800720c */ /* 0x000fc60003f66270 */
[----:B------:R-:W1:Y:S01]  /*fb60*/  SHFL.IDX PT, R8, R6, 0x1, 0x181f ;  /* 0x00381f0006087f89 */ /* 0x000e6200000e0000 */
[----:B0-----:R-:W-:-:S09]  /*fb70*/  VIADD R2, R4, 0x20 ;  /* 0x0000002004027836 */ /* 0x001fd20000000000 */
[----:B------:R-:W-:Y:S01]  /*fb80*/  @!P3 LEA R20, R7, UR38, 0x1 ;  /* 0x000000260714bc11 */ /* 0x000fe2000f8e08ff */
[----:B-1----:R-:W-:Y:S02]  /*fb90*/  IMAD.MOV.U32 R9, RZ, RZ, R8 ;  /* 0x000000ffff097224 */ /* 0x002fe400078e0008 */
[----:B------:R-:W-:Y:S02]  /*fba0*/  IMAD.MOV.U32 R8, RZ, RZ, R14 ;  /* 0x000000ffff087224 */ /* 0x000fe400078e000e */
[----:B------:R-:W-:Y:S02]  /*fbb0*/  SHFL.IDX PT, R14, R0, 0x2, 0x181f ;  /* 0x00581f00000e7f89 */ /* 0x000fe400000e0000 */
        /* <DEDUP_REMOVED lines=49> */
[----:B------:R-:W1:Y:S04]  /*fed0*/  SHFL.IDX PT, R2, R6, 0x6, 0x181f ;  /* 0x00d81f0006027f89 */ /* 0x000e6800000e0000 */
[----:B0-----:R0:W2:Y:S06]  /*fee0*/  SHFL.IDX PT, R8, R6, 0x7, 0x181f ;  /* 0x00f81f0006087f89 */ /* 0x0010ac00000e0000 */
[----:B------:R-:W-:Y:S01]  /*fef0*/  @!P3 LEA R21, R7, UR38, 0x1 ;  /* 0x000000260715bc11 */ /* 0x000fe2000f8e08ff */
[----:B-1----:R-:W-:-:S02]  /*ff00*/  IMAD.MOV.U32 R3, RZ, RZ, R2 ;  /* 0x000000ffff037224 */ /* 0x002fc400078e0002 */
[----:B------:R-:W-:Y:S02]  /*ff10*/  IMAD.MOV.U32 R2, RZ, RZ, R14 ;  /* 0x000000ffff027224 */ /* 0x000fe400078e000e */
[----:B------:R0:W1:Y:S02]  /*ff20*/  SHFL.IDX PT, R14, R0, 0x7, 0x181f ;  /* 0x00f81f00000e7f89 */ /* 0x00006400000e0000 */
[----:B------:R-:W-:-:S05]  /*ff30*/  @!P3 IMAD.WIDE.U32 R2, R10, 0x2, R2 ;  /* 0x000000020a02b825 */ /* 0x000fca00078e0002 */
[----:B------:R0:W-:Y:S04]  /*ff40*/  @!P3 LDGSTS.E.BYPASS.LTC128B.128 [R21+0xf400], desc[UR60][R2.64], !P2 ;  /* 0x0f4000000215bfae */ /* 0x0001e8000d101d7c */
[----:B------:R0:W-:Y:S04]  /*ff50*/  @!P3 LDGSTS.E.BYPASS.LTC128B.128 [R21+0x13400], desc[UR60][R2.64+0x80], !P0 ;  /* 0x134000800215bfae */ /* 0x0001e8000c101d7c */
[----:B--2---:R0:W-:Y:S02]  /*ff60*/  @!P3 LDGSTS.E.BYPASS.LTC128B.128 [R21+0x17400], desc[UR60][R2.64+0x100], !P1 ;  /* 0x174001000215bfae */ /* 0x0041e4000c901d7c */
.L_x_1098:
[----:B------:R-:W-:Y:S01]  /*ff70*/  VIADD R4, R4, 0x70 ;  /* 0x0000007004047836 */ /* 0x000fe20000000000 */
[----:B------:R-:W-:Y:S01]  /*ff80*/  BSSY B0, `(.L_x_1005) ;  /* 0x000000d000007945 */ /* 0x000fe20003800000 */
[----:B01----:R-:W-:Y:S02]  /*ff90*/  IMAD.MOV.U32 R2, RZ, RZ, R14 ;  /* 0x000000ffff027224 */ /* 0x003fe400078e000e */
[----:B------:R-:W-:Y:S01]  /*ffa0*/  IMAD.MOV.U32 R3, RZ, RZ, R8 ;  /* 0x000000ffff037224 */ /* 0x000fe200078e0008 */
[----:B------:R-:W-:-:S13]  /*ffb0*/  ISETP.GE.AND P3, PT, R4, R5, PT ;  /* 0x000000050400720c */ /* 0x000fda0003f66270 */
        /* <DEDUP_REMOVED lines=9> */
.L_x_1006:
[----:B------:R-:W-:Y:S05]  /*10050*/  BSYNC B0 ;  /* 0x0000000000007941 */ /* 0x000fea0003800000 */
.L_x_1005:
        /* <DEDUP_REMOVED lines=13> */
.L_x_1099:
[----:B------:R-:W-:Y:S02]  /*10130*/  IMAD.MOV.U32 R9, RZ, RZ, 0x1 ;  /* 0x00000001ff097424 */ /* 0x000fe400078e00ff */
[----:B-1----:R-:W-:Y:S01]  /*10140*/  IMAD.MOV.U32 R0, RZ, RZ, RZ ;  /* 0x000000ffff007224 */ /* 0x002fe200078e00ff */
[----:B------:R-:W-:Y:S06]  /*10150*/  @!P1 BRA `(.L_x_1008) ;  /* 0x0000001800ec9947 */ /* 0x000fec0003800000 */
[----:B------:R-:W2:Y:S04]  /*10160*/  LDL.LU R2, [R1+0xc] ;  /* 0x00000c0001027983 */ /* 0x000ea80000300800 */
[----:B------:R-:W3:Y:S04]  /*10170*/  LDL.LU R4, [R1+0x8] ;  /* 0x0000080001047983 */ /* 0x000ee80000300800 */
[----:B------:R-:W4:Y:S01]  /*10180*/  LDL.LU R3, [R1+0x4] ;  /* 0x0000040001037983 */ /* 0x000f220000300800 */
[----:B------:R-:W-:Y:S01]  /*10190*/  UIADD3 UR4, UR41, 0x1, URZ ;  /* 0x0000000129047890 */ /* 0x000fe2000fffe03f */
[----:B------:R-:W-:-:S05]  /*101a0*/  IMAD.MOV.U32 R9, RZ, RZ, 0x1 ;  /* 0x00000001ff097424 */ /* 0x000fca00078e00ff */
[----:B--2---:R-:W-:Y:S01]  /*101b0*/  IMAD R2, R2, UR4, RZ ;  /* 0x0000000402027c24 */ /* 0x004fe2000f8e02ff */
[----:B------:R-:W-:-:S04]  /*101c0*/  ULOP3.LUT UR4, URZ, UR39, URZ, 0x33, !UPT ;  /* 0x000000273f047292 */ /* 0x000fc8000f8e333f */
[----:B------:R-:W-:Y:S02]  /*101d0*/  LOP3.LUT R2, RZ, R2, RZ, 0x33, !PT ;  /* 0x00000002ff027212 */ /* 0x000fe400078e33ff */
[----:B----4-:R-:W-:Y:S02]  /*101e0*/  LOP3.LUT R3, RZ, R3, RZ, 0x33, !PT ;  /* 0x00000003ff037212 */ /* 0x010fe400078e33ff */
[----:B---3--:R-:W-:Y:S01]  /*101f0*/  VIADDMNMX R2, R2, -R4, UR4, !PT ;  /* 0x0000000402027e46 */ /* 0x008fe2000f800904 */
[----:B------:R-:W-:Y:S01]  /*10200*/  ULOP3.LUT UR4, URZ, UR40, URZ, 0x33, !UPT ;  /* 0x000000283f047292 */ /* 0x000fe2000f8e333f */
[----:B------:R-:W1:Y:S05]  /*10210*/  S2R R4, SR_TID.X ;  /* 0x0000000000047919 */ /* 0x000e6a0000002100 */
[----:B------:R-:W-:-:S04]  /*10220*/  VIMNMX R2, R2, UR4, !PT ;  /* 0x0000000402027c48 */ /* 0x000fc8000ffe0100 */
[----:B------:R-:W-:-:S05]  /*10230*/  VIADDMNMX R3, R2, 0x2, R3, !PT ;  /* 0x0000000202037846 */ /* 0x000fca0007800103 */
[----:B------:R-:W-:-:S05]  /*10240*/  VIADD R5, R3, 0xfffffffe ;  /* 0xfffffffe03057836 */ /* 0x000fca0000000000 */
[-C--:B------:R-:W-:Y:S02]  /*10250*/  ISETP.NE.AND P0, PT, R5, R2.reuse, PT ;  /* 0x000000020500720c */ /* 0x080fe40003f05270 */
[----:B------:R-:W-:-:S05]  /*10260*/  LOP3.LUT R2, RZ, R2, RZ, 0x33, !PT ;  /* 0x00000002ff027212 */ /* 0x000fca00078e33ff */
[----:B------:R-:W-:-:S05]  /*10270*/  IMAD.IADD R2, R3, 0x1, R2 ;  /* 0x0000000103027824 */ /* 0x000fca00078e0202 */
[----:B0-----:R-:W-:Y:S02]  /*10280*/  LOP3.LUT R11, R2, 0x1, RZ, 0xc0, !PT ;  /* 0x00000001020b7812 */ /* 0x001fe400078ec0ff */
[----:B-1----:R-:W-:Y:S01]  /*10290*/  LOP3.LUT R10, R4, 0x1f, RZ, 0xc0, !PT ;  /* 0x0000001f040a7812 */ /* 0x002fe200078ec0ff */
[----:B------:R-:W-:Y:S01]  /*102a0*/  IMAD.MOV.U32 R4, RZ, RZ, R16 ;  /* 0x000000ffff047224 */ /* 0x000fe200078e0010 */
[----:B------:R-:W-:Y:S06]  /*102b0*/  @!P0 BRA `(.L_x_1009) ;  /* 0x00000010006c8947 */ /* 0x000fec0003800000 */
[----:B------:R-:W-:Y:S01]  /*102c0*/  BSSY B0, `(.L_x_1009) ;  /* 0x000011a000007945 */ /* 0x000fe20003800000 */
[----:B------:R-:W-:Y:S02]  /*102d0*/  IMAD.IADD R7, R2, 0x1, -R11 ;  /* 0x0000000102077824 */ /* 0x000fe400078e0a0b */
[----:B------:R-:W-:Y:S02]  /*102e0*/  IMAD.MOV.U32 R8, RZ, RZ, 0x1 ;  /* 0x00000001ff087424 */ /* 0x000fe400078e00ff */
[----:B------:R-:W-:-:S07]  /*102f0*/  IMAD.MOV.U32 R4, RZ, RZ, R16 ;  /* 0x000000ffff047224 */ /* 0x000fce00078e0010 */
.L_x_1042:
        /* <DEDUP_REMOVED lines=27> */
.L_x_1012:
[----:B------:R-:W1:Y:S01]  /*104b0*/  S2R R2, SR_TID.X ;  /* 0x0000000000027919 */ /* 0x000e620000002100 */
[----:B------:R-:W-:Y:S01]  /*104c0*/  BSSY B2, `(.L_x_1013) ;  /* 0x0000006000027945 */ /* 0x000fe20003800000 */
[----:B-1----:R-:W-:Y:S02]  /*104d0*/  LOP3.LUT R3, R2, 0x7f, RZ, 0xc0, !PT ;  /* 0x0000007f02037812 */ /* 0x002fe400078ec0ff */
[----:B------:R-:W-:Y:S02]  /*104e0*/  SHF.L.U32 R2, R8, 0x1f, RZ ;  /* 0x0000001f08027819 */ /* 0x000fe400000006ff */
[----:B------:R-:W-:Y:S02]  /*104f0*/  ISETP.NE.AND P2, PT, R3, RZ, PT ;  /* 0x000000ff0300720c */ /* 0x000fe40003f45270 */
[----:B------:R-:W1:Y:S02]  /*10500*/  SYNCS.PHASECHK.TRANS64.TRYWAIT P0, [UR38+0x2a848], R2 ;  /* 0x02a84802ff0075a7 */ /* 0x000e640008000166 */
[----:B-1----:R-:W-:Y:S09]  /*10510*/  @!P0 BRA `(.L_x_1014) ;  /* 0x0000002c00b08947 */ /* 0x002ff20003800000 */
.L_x_1100:
[----:B------:R-:W-:Y:S05]  /*10520*/  BSYNC B2 ;  /* 0x0000000000027941 */ /* 0x000fea0003800000 */
.L_x_1013:
[----:B------:R-:W-:Y:S04]  /*10530*/  BSSY B2, `(.L_x_1015) ;  /* 0x0000007000027945 */ /* 0x000fe80003800000 */
[----:B------:R-:W-:Y:S05]  /*10540*/  @P2 BRA `(.L_x_1016) ;  /* 0x0000000000142947 */ /* 0x000fea0003800000 */
[----:B------:R-:W-:Y:S01]  /*10550*/  ISETP.NE.AND P0, PT, R10, RZ, PT ;  /* 0x000000ff0a00720c */ /* 0x000fe20003f05270 */
[----:B-1----:R-:W-:-:S04]  /*10560*/  IMAD.MOV.U32 R3, RZ, RZ, 0x9000 ;  /* 0x00009000ff037424 */ /* 0x002fc800078e00ff */
[----:B------:R2:W-:Y:S08]  /*10570*/  SYNCS.ARRIVE.TRANS64 RZ, [UR38+0x2a838], R3 ;  /* 0x02a83803ffff79a7 */ /* 0x0005f00008000026 */
[----:B--2---:R-:W-:Y:S05]  /*10580*/  @!P0 BRA `(.L_x_1016) ;  /* 0x0000000000048947 */ /* 0x004fea0003800000 */
[----:B------:R-:W-:Y:S01]  /*10590*/  BPT.TRAP 0x1 ;  /* 0x000000040000795c */ /* 0x000fe20000300000 */
.L_x_1016:
[----:B------:R-:W-:Y:S05]  /*105a0*/  BSYNC B2 ;  /* 0x0000000000027941 */ /* 0x000fea0003800000 */
.L_x_1015:
[----:B0-----:R-:W-:Y:S01]  /*105b0*/  IMAD.MOV.U32 R5, RZ, RZ, RZ ;  /* 0x000000ffff057224 */ /* 0x001fe200078e00ff */
[----:B------:R-:W-:Y:S01]  /*105c0*/  ULDC.64 UR4, c[0x0][0x198] ;  /* 0x0000660000047ab9 */ /* 0x000fe20000000a00 */
[----:B------:R-:W-:Y:S01]  /*105d0*/  PLOP3.LUT P0, PT, PT, PT, PT, 0x80, 0x0 ;  /* 0x000000000000781c */ /* 0x000fe20003f0f070 */
[----:B------:R-:W-:Y:S01]  /*105e0*/  UIADD3 UR4, UP0, UR4, 0x370, URZ ;  /* 0x0000037004047890 */ /* 0x000fe2000ff1e03f */
[----:B-1----:R-:W-:Y:S01]  /*105f0*/  IMAD R3, R9, 0x60, RZ ;  /* 0x0000006009037824 */ /* 0x002fe200078e02ff */
[----:B------:R-:W-:Y:S01]  /*10600*/  R2UR UR34, R5 ;  /* 0x00000000052272ca */ /* 0x000fe200000e0000 */
[----:B------:R-:W-:Y:S02]  /*10610*/  UIADD3 UR32, UR38, 0x21400, URZ ;  /* 0x0002140026207890 */ /* 0x000fe4000fffe03f */
[----:B------:R-:W-:Y:S02]  /*10620*/  UIADD3 UR33, UR38, 0x2a838, URZ ;  /* 0x0002a83826217890 */ /* 0x000fe4000fffe03f */
[----:B------:R-:W-:Y:S01]  /*10630*/  UIADD3.X UR5, URZ, UR5, URZ, UP0, !UPT ;  /* 0x000000053f057290 */ /* 0x000fe200087fe43f */
[----:B------:R-:W-:Y:S01]  /*10640*/  UMOV UR6, 0x0 ;  /* 0x0000000000067882 */ /* 0x000fe20000000000 */
[----:B------:R-:W-:-:S10]  /*10650*/  UMOV UR7, 0x14f00000 ;  /* 0x14f0000000077882 */ /* 0x000fd40000000000 */
.L_x_1017:
        /* <DEDUP_REMOVED lines=13> */
.L_x_1018:
        /* <DEDUP_REMOVED lines=14> */
.L_x_1019:
        /* <DEDUP_REMOVED lines=12> */
.L_x_1101:
[----:B------:R-:W-:Y:S05]  /*108d0*/  BSYNC B2 ;  /* 0x0000000000027941 */ /* 0x000fea0003800000 */
.L_x_1020:
        /* <DEDUP_REMOVED lines=9> */
.L_x_1023:
[----:B------:R-:W-:Y:S05]  /*10970*/  BSYNC B2 ;  /* 0x0000000000027941 */ /* 0x000fea0003800000 */
.L_x_1022:
[----:B------:R-:W-:Y:S01]  /*10980*/  R2UR UR6, R2 ;  /* 0x00000000020672ca */ /* 0x000fe200000e0000 */
[----:B------:R-:W-:Y:S01]  /*10990*/  ULDC.64 UR4, c[0x0][0x198] ;  /* 0x0000660000047ab9 */ /* 0x000fe20000000a00 */
[----:B------:R-:W-:Y:S01]  /*109a0*/  R2UR UR7, R3 ;  /* 0x00000000030772ca */ /* 0x000fe200000e0000 */
[----:B------:R-:W-:Y:S01]  /*109b0*/  UIADD3 UR4, UP0, UR4, 0x470, URZ ;  /* 0x0000047004047890 */ /* 0x000fe2000ff1e03f */
[----:B------:R-:W-:Y:S01]  /*109c0*/  R2UR UR10, R5 ;  /* 0x00000000050a72ca */ /* 0x000fe200000e0000 */
[----:B------:R-:W-:Y:S01]  /*109d0*/  IMAD R5, R18, 0x60, RZ ;  /* 0x0000006012057824 */ /* 0x000fe200078e02ff */
[----:B------:R-:W-:Y:S01]  /*109e0*/  PLOP3.LUT P0, PT, PT, PT, PT, 0x80, 0x0 ;  /* 0x000000000000781c */ /* 0x000fe20003f0f070 */
[----:B------:R-:W-:Y:S02]  /*109f0*/  UIADD3 UR8, UR38, 0x400, URZ ;  /* 0x0000040026087890 */ /* 0x000fe4000fffe03f */
[----:B------:R-:W-:Y:S02]  /*10a00*/  UIADD3 UR9, UR38, 0x2a850, URZ ;  /* 0x0002a85026097890 */ /* 0x000fe4000fffe03f */
[----:B------:R-:W-:-:S12]  /*10a10*/  UIADD3.X UR5, URZ, UR5, URZ, UP0, !UPT ;  /* 0x000000053f057290 */ /* 0x000fd800087fe43f */
.L_x_1024:
        /* <DEDUP_REMOVED lines=13> */
.L_x_1025:
        /* <DEDUP_REMOVED lines=10> */
.L_x_1011:
[----:B------:R-:W-:Y:S05]  /*10b90*/  BSYNC B1 ;  /* 0x0000000000017941 */ /* 0x000fea0003800000 */
.L_x_1010:
[----:B------:R-:W-:Y:S01]  /*10ba0*/  LOP3.LUT P0, RZ, R17, 0x2, RZ, 0xc0, !PT ;  /* 0x0000000211ff7812 */ /* 0x000fe2000780c0ff */
[----:B------:R-:W-:Y:S01]  /*10bb0*/  BSSY B1, `(.L_x_1026) ;  /* 0x0000087000017945 */ /* 0x000fe20003800000 */
[----:B------:R-:W-:-:S11]  /*10bc0*/  LOP3.LUT R9, R8, 0x1, RZ, 0x3c, !PT ;  /* 0x0000000108097812 */ /* 0x000fd600078e3cff */
[----:B------:R-:W-:Y:S05]  /*10bd0*/  @!P0 BRA `(.L_x_1027) ;  /* 0x0000000800108947 */ /* 0x000fea0003800000 */
[----:B------:R-:W-:Y:S01]  /*10be0*/  LOP3.LUT P0, RZ, R17, 0x1, RZ, 0xc0, !PT ;  /* 0x0000000111ff7812 */ /* 0x000fe2000780c0ff */
[----:B------:R-:W-:-:S12]  /*10bf0*/  VIADD R12, R6, 0xffffffff ;  /* 0xffffffff060c7836 */ /* 0x000fd80000000000 */
        /* <DEDUP_REMOVED lines=20> */
.L_x_1028:
[----:B------:R-:W1:Y:S01]  /*10d40*/  S2R R2, SR_TID.X ;  /* 0x0000000000027919 */ /* 0x000e620000002100 */
[----:B------:R-:W-:Y:S01]  /*10d50*/  BSSY B2, `(.L_x_1029) ;  /* 0x0000006000027945 */ /* 0x000fe20003800000 */
[----:B-1----:R-:W-:Y:S02]  /*10d60*/  LOP3.LUT R3, R2, 0x7f, RZ, 0xc0, !PT ;  /* 0x0000007f02037812 */ /* 0x002fe400078ec0ff */
[----:B------:R-:W-:Y:S02]  /*10d70*/  SHF.L.U32 R2, R9, 0x1f, RZ ;  /* 0x0000001f09027819 */ /* 0x000fe400000006ff */
[----:B------:R-:W-:Y:S02]  /*10d80*/  ISETP.NE.AND P2, PT, R3, RZ, PT ;  /* 0x000000ff0300720c */ /* 0x000fe40003f45270 */
[----:B------:R-:W1:Y:S02]  /*10d90*/  SYNCS.PHASECHK.TRANS64.TRYWAIT P0, [UR38+0x2a840], R2 ;  /* 0x02a84002ff0075a7 */ /* 0x000e640008000166 */
[----:B-1----:R-:W-:Y:S09]  /*10da0*/  @!P0 BRA `(.L_x_1030) ;  /* 0x0000002400bc8947 */ /* 0x002ff20003800000 */
.L_x_1102:
[----:B------:R-:W-:Y:S05]  /*10db0*/  BSYNC B2 ;  /* 0x0000000000027941 */ /* 0x000fea0003800000 */
.L_x_1029:
[----:B------:R-:W-:Y:S04]  /*10dc0*/  BSSY B2, `(.L_x_1031) ;  /* 0x0000007000027945 */ /* 0x000fe80003800000 */
[----:B------:R-:W-:Y:S05]  /*10dd0*/  @P2 BRA `(.L_x_1032) ;  /* 0x0000000000142947 */ /* 0x000fea0003800000 */
[----:B------:R-:W-:Y:S01]  /*10de0*/  ISETP.NE.AND P0, PT, R10, RZ, PT ;  /* 0x000000ff0a00720c */ /* 0x000fe20003f05270 */
[----:B-1----:R-:W-:-:S04]  /*10df0*/  IMAD.MOV.U32 R2, RZ, RZ, 0x9000 ;  /* 0x00009000ff027424 */ /* 0x002fc800078e00ff */
[----:B------:R2:W-:Y:S08]  /*10e00*/  SYNCS.ARRIVE.TRANS64 RZ, [UR38+0x2a830], R2 ;  /* 0x02a83002ffff79a7 */ /* 0x0005f00008000026 */
[----:B--2---:R-:W-:Y:S05]  /*10e10*/  @!P0 BRA `(.L_x_1032) ;  /* 0x0000000000048947 */ /* 0x004fea0003800000 */
[----:B------:R-:W-:Y:S01]  /*10e20*/  BPT.TRAP 0x1 ;  /* 0x000000040000795c */ /* 0x000fe20000300000 */
.L_x_1032:
[----:B------:R-:W-:Y:S05]  /*10e30*/  BSYNC B2 ;  /* 0x0000000000027941 */ /* 0x000fea0003800000 */
.L_x_1031:
        /* <DEDUP_REMOVED lines=11> */
.L_x_1033:
        /* <DEDUP_REMOVED lines=14> */
.L_x_1034:
        /* <DEDUP_REMOVED lines=13> */
.L_x_1035:
        /* <DEDUP_REMOVED lines=12> */
.L_x_1103:
[----:B------:R-:W-:Y:S05]  /*11160*/  BSYNC B2 ;  /* 0x0000000000027941 */ /* 0x000fea0003800000 */
.L_x_1036:
        /* <DEDUP_REMOVED lines=9> */
.L_x_1039:
[----:B------:R-:W-:Y:S05]  /*11200*/  BSYNC B2 ;  /* 0x0000000000027941 */ /* 0x000fea0003800000 */
.L_x_1038:
        /* <DEDUP_REMOVED lines=10> */
.L_x_1040:
        /* <DEDUP_REMOVED lines=13> */
.L_x_1041:
        /* <DEDUP_REMOVED lines=10> */
.L_x_1027:
[----:B------:R-:W-:Y:S05]  /*11420*/  BSYNC B1 ;  /* 0x0000000000017941 */ /* 0x000fea0003800000 */
.L_x_1026:
[----:B------:R-:W-:Y:S02]  /*11430*/  VIADD R6, R6, 0xfffffffe ;  /* 0xfffffffe06067836 */ /* 0x000fe40000000000 */
[----:B------:R-:W-:Y:S01]  /*11440*/  IMAD.MOV.U32 R8, RZ, RZ, R9 ;  /* 0x000000ffff087224 */ /* 0x000fe200078e0009 */
[----:B------:R-:W-:Y:S06]  /*11450*/  @P1 BRA `(.L_x_1042) ;  /* 0xffffffec00a81947 */ /* 0x000fec000383ffff */
[----:B------:R-:W-:Y:S05]  /*11460*/  BSYNC B0 ;  /* 0x0000000000007941 */ /* 0x000fea0003800000 */
.L_x_1009:
        /* <DEDUP_REMOVED lines=18> */
[----:B------:R-:W-:Y:S02]  /*11590*/  IMAD R5, R19, UR5, R2 ;  /* 0x0000000513057c24 */ /* 0x000fe4000f8e0202 */
[----:B------:R-:W-:-:S04]  /*115a0*/  IMAD.MOV.U32 R2, RZ, RZ, R7 ;  /* 0x000000ffff027224 */ /* 0x000fc800078e0007 */
        /* <DEDUP_REMOVED lines=8> */
.L_x_1044:
[----:B------:R-:W1:Y:S01]  /*11630*/  S2R R2, SR_TID.X ;  /* 0x0000000000027919 */ /* 0x000e620000002100 */
[----:B------:R-:W-:Y:S01]  /*11640*/  BSSY B1, `(.L_x_1045) ;  /* 0x0000006000017945 */ /* 0x000fe20003800000 */
[----:B-1----:R-:W-:Y:S02]  /*11650*/  LOP3.LUT R3, R2, 0x7f, RZ, 0xc0, !PT ;  /* 0x0000007f02037812 */ /* 0x002fe400078ec0ff */
[----:B------:R-:W-:Y:S02]  /*11660*/  SHF.L.U32 R2, R9, 0x1f, RZ ;  /* 0x0000001f09027819 */ /* 0x000fe400000006ff */
[----:B------:R-:W-:Y:S02]  /*11670*/  ISETP.NE.AND P1, PT, R3, RZ, PT ;  /* 0x000000ff0300720c */ /* 0x000fe40003f25270 */
[----:B------:R-:W1:Y:S02]  /*11680*/  SYNCS.PHASECHK.TRANS64.TRYWAIT P0, [UR38+0x2a848], R2 ;  /* 0x02a84802ff0075a7 */ /* 0x000e640008000166 */
[----:B-1----:R-:W-:Y:S09]  /*11690*/  @!P0 BRA `(.L_x_1046) ;  /* 0x0000001c00b08947 */ /* 0x002ff20003800000 */
.L_x_1104:
[----:B------:R-:W-:Y:S05]  /*116a0*/  BSYNC B1 ;  /* 0x0000000000017941 */ /* 0x000fea0003800000 */
.L_x_1045:
[----:B------:R-:W-:Y:S04]  /*116b0*/  BSSY B1, `(.L_x_1047) ;  /* 0x0000007000017945 */ /* 0x000fe80003800000 */
[----:B------:R-:W-:Y:S05]  /*116c0*/  @P1 BRA `(.L_x_1048) ;  /* 0x0000000000141947 */ /* 0x000fea0003800000 */
[----:B------:R-:W-:Y:S01]  /*116d0*/  ISETP.NE.AND P0, PT, R10, RZ, PT ;  /* 0x000000ff0a00720c */ /* 0x000fe20003f05270 */
[----:B-1----:R-:W-:-:S04]  /*116e0*/  IMAD.MOV.U32 R3, RZ, RZ, 0x9000 ;  /* 0x00009000ff037424 */ /* 0x002fc800078e00ff */
[----:B------:R2:W-:Y:S08]  /*116f0*/  SYNCS.ARRIVE.TRANS64 RZ, [UR38+0x2a838], R3 ;  /* 0x02a83803ffff79a7 */ /* 0x0005f00008000026 */
[----:B--2---:R-:W-:Y:S05]  /*11700*/  @!P0 BRA `(.L_x_1048) ;  /* 0x0000000000048947 */ /* 0x004fea0003800000 */
[----:B------:R-:W-:Y:S01]  /*11710*/  BPT.TRAP 0x1 ;  /* 0x000000040000795c */ /* 0x000fe20000300000 */
.L_x_1048:
[----:B------:R-:W-:Y:S05]  /*11720*/  BSYNC B1 ;  /* 0x0000000000017941 */ /* 0x000fea0003800000 */
.L_x_1047:
        /* <DEDUP_REMOVED lines=11> */
.L_x_1049:
        /* <DEDUP_REMOVED lines=14> */
.L_x_1050:
        /* <DEDUP_REMOVED lines=13> */
.L_x_1051:
        /* <DEDUP_REMOVED lines=11> */
.L_x_1105:
[----:B------:R-:W-:Y:S05]  /*11a40*/  BSYNC B1 ;  /* 0x0000000000017941 */ /* 0x000fea0003800000 */
.L_x_1052:
        /* <DEDUP_REMOVED lines=9> */
.L_x_1055:
[----:B------:R-:W-:Y:S05]  /*11ae0*/  BSYNC B1 ;  /* 0x0000000000017941 */ /* 0x000fea0003800000 */
.L_x_1054:
        /* <DEDUP_REMOVED lines=10> */
.L_x_1056:
        /* <DEDUP_REMOVED lines=13> */
.L_x_1057:
        /* <DEDUP_REMOVED lines=10> */
.L_x_1043:
[----:B------:R-:W-:Y:S05]  /*11d00*/  BSYNC B0 ;  /* 0x0000000000007941 */ /* 0x000fea0003800000 */
.L_x_1008:
[----:B------:R-:W-:Y:S01]  /*11d10*/  LOP3.LUT P0, RZ, R17, 0x2, RZ, 0xc0, !PT ;  /* 0x0000000211ff7812 */ /* 0x000fe2000780c0ff */
[----:B------:R-:W-:-:S12]  /*11d20*/  BSSY B0, `(.L_x_1058) ;  /* 0x0000036000007945 */ /* 0x000fd80003800000 */
[----:B------:R-:W-:Y:S05]  /*11d30*/  @!P0 BRA `(.L_x_1059) ;  /* 0x0000000000d08947 */ /* 0x000fea0003800000 */
[----:B------:R-:W1:Y:S01]  /*11d40*/  S2R R2, SR_TID.X ;  /* 0x0000000000027919 */ /* 0x000e620000002100 */
[----:B------:R-:W-:Y:S01]  /*11d50*/  LEA R3, R0, UR38, 0x3 ;  /* 0x0000002600037c11 */ /* 0x000fe2000f8e18ff */
[----:B------:R-:W-:Y:S01]  /*11d60*/  BSSY B1, `(.L_x_1060) ;  /* 0x0000006000017945 */ /* 0x000fe20003800000 */
[----:B-1----:R-:W-:Y:S02]  /*11d70*/  LOP3.LUT R4, R2, 0x7f, RZ, 0xc0, !PT ;  /* 0x0000007f02047812 */ /* 0x002fe400078ec0ff */
[----:B------:R-:W-:Y:S02]  /*11d80*/  SHF.L.U32 R2, R9, 0x1f, RZ ;  /* 0x0000001f09027819 */ /* 0x000fe400000006ff */
[----:B------:R-:W-:Y:S02]  /*11d90*/  ISETP.NE.AND P1, PT, R4, RZ, PT ;  /* 0x000000ff0400720c */ /* 0x000fe40003f25270 */
[----:B------:R-:W1:Y:S02]  /*11da0*/  SYNCS.PHASECHK.TRANS64.TRYWAIT P0, [R3+URZ+0x2a860], R2 ;  /* 0x02a86002030075a7 */ /* 0x000e64000800017f */
[----:B-1----:R-:W-:Y:S09]  /*11db0*/  @!P0 BRA `(.L_x_1061) ;  /* 0x0000001800188947 */ /* 0x002ff20003800000 */
.L_x_1106:
[----:B------:R-:W-:Y:S05]  /*11dc0*/  BSYNC B1 ;  /* 0x0000000000017941 */ /* 0x000fea0003800000 */
.L_x_1060:
[----:B------:R-:W-:Y:S04]  /*11dd0*/  BSSY B1, `(.L_x_1062) ;  /* 0x0000008000017945 */ /* 0x000fe80003800000 */
[----:B------:R-:W-:Y:S05]  /*11de0*/  @P1 BRA `(.L_x_1063) ;  /* 0x0000000000181947 */ /* 0x000fea0003800000 */
[----:B------:R-:W2:Y:S01]  /*11df0*/  S2R R4, SR_TID.X ;  /* 0x0000000000047919 */ /* 0x000ea20000002100 */
[----:B-1----:R-:W-:-:S04]  /*11e00*/  IMAD.MOV.U32 R2, RZ, RZ, 0x6000 ;  /* 0x00006000ff027424 */ /* 0x002fc800078e00ff */
[----:B------:R3:W-:Y:S01]  /*11e10*/  SYNCS.ARRIVE.TRANS64 RZ, [R3+URZ+0x2a850], R2 ;  /* 0x02a8500203ff79a7 */ /* 0x0007e2000800003f */
[----:B--2---:R-:W-:-:S13]  /*11e20*/  LOP3.LUT P0, RZ, R4, 0x1f, RZ, 0xc0, !PT ;  /* 0x0000001f04ff7812 */ /* 0x004fda000780c0ff */
[----:B---3--:R-:W-:Y:S05]  /*11e30*/  @!P0 BRA `(.L_x_1063) ;  /* 0x0000000000048947 */ /* 0x008fea0003800000 */
[----:B------:R-:W-:Y:S01]  /*11e40*/  BPT.TRAP 0x1 ;  /* 0x000000040000795c */ /* 0x000fe20000300000 */
.L_x_1063:
[----:B------:R-:W-:Y:S05]  /*11e50*/  BSYNC B1 ;  /* 0x0000000000017941 */ /* 0x000fea0003800000 */
.L_x_1062:
[----:B------:R-:W-:Y:S01]  /*11e60*/  R2UR UR4, R0 ;  /* 0x00000000000472ca */ /* 0x000fe200000e0000 */
[----:B------:R-:W-:Y:S01]  /*11e70*/  ULDC.64 UR6, c[0x0][0x198] ;  /* 0x0000660000067ab9 */ /* 0x000fe20000000a00 */
[----:B------:R-:W-:Y:S01]  /*11e80*/  R2UR UR9, R3 ;  /* 0x00000000030972ca */ /* 0x000fe200000e0000 */
[----:B------:R-:W-:Y:S01]  /*11e90*/  UIADD3 UR6, UP0, UR6, 0x470, URZ ;  /* 0x0000047006067890 */ /* 0x000fe2000ff1e03f */
[----:B------:R-:W-:Y:S01]  /*11ea0*/  PLOP3.LUT P0, PT, PT, PT, PT, 0x80, 0x0 ;  /* 0x000000000000781c */ /* 0x000fe20003f0f070 */
[----:B------:R-:W-:Y:S01]  /*11eb0*/  IMAD R18, R18, 0x60, RZ ;  /* 0x0000006012127824 */ /* 0x000fe200078e02ff */
[----:B------:R-:W-:Y:S01]  /*11ec0*/  UMOV UR14, 0x0 ;  /* 0x00000000000e7882 */ /* 0x000fe20000000000 */
[----:B------:R-:W-:Y:S01]  /*11ed0*/  UIADD3.X UR7, URZ, UR7, URZ, UP0, !UPT ;  /* 0x000000073f077290 */ /* 0x000fe200087fe43f */
[----:B------:R-:W-:Y:S01]  /*11ee0*/  UMOV UR15, 0x14f00000 ;  /* 0x14f00000000f7882 */ /* 0x000fe20000000000 */
[----:B------:R-:W-:-:S04]  /*11ef0*/  UMOV UR10, URZ ;  /* 0x0000003f000a7c82 */ /* 0x000fc80008000000 */
[----:B------:R-:W-:Y:S02]  /*11f00*/  UIMAD UR4, UR4, 0x6000, UR38 ;  /* 0x00006000040478a4 */ /* 0x000fe4000f8e0226 */
[----:B------:R-:W-:Y:S02]  /*11f10*/  UIADD3 UR9, UR9, 0x2a850, URZ ;  /* 0x0002a85009097890 */ /* 0x000fe4000fffe03f */
[----:B------:R-:W-:-:S12]  /*11f20*/  UIADD3 UR8, UR4, 0x400, URZ ;  /* 0x0000040004087890 */ /* 0x000fd8000fffe03f */
.L_x_1064:
[----:B------:R-:W-:-:S13]  /*11f30*/  @P0 ELECT P1, URZ, PT ;  /* 0x00000000003f082f */ /* 0x000fda0003820000 */
[----:B------:R-:W-:Y:S01]  /*11f40*/  @P1 R2UR UR13, R16 ;  /* 0x00000000100d12ca */ /* 0x000fe200000e0000 */
[----:B------:R-:W-:Y:S01]  /*11f50*/  UMOV UR12, UR36 ;  /* 0x00000024000c7c82 */ /* 0x000fe20008000000 */
[----:B------:R-:W-:Y:S02]  /*11f60*/  @P1 R2UR UR11, R18 ;  /* 0x00000000120b12ca */ /* 0x000fe400000e0000 */
[----:B------:R-:W-:Y:S02]  /*11f70*/  @P1 PLOP3.LUT P0, PT, P1, PT, PT, 0x8, 0x0 ;  /* 0x000000000000181c */ /* 0x000fe40000f0e170 */
[----:B------:R-:W-:-:S09]  /*11f80*/  PLOP3.LUT P1, PT, PT, PT, PT, 0x8, 0x0 ;  /* 0x000000000000781c */ /* 0x000fd20003f2e170 */
[----:B------:R2:W-:Y:S02]  /*11f90*/  UTMALDG.4D [UR8], [UR6], desc[UR14] ;  /* 0x00000e08060075b4 */ /* 0x0005e40008019000 */
[----:B--2---:R-:W-:Y:S05]  /*11fa0*/  @P0 BRA.U.ANY `(.L_x_1064) ;  /* 0xfffffffd00e00947 */ /* 0x004fea000393ffff */
[----:B------:R-:W-:Y:S01]  /*11fb0*/  PLOP3.LUT P0, PT, PT, PT, PT, 0x80, 0x0 ;  /* 0x000000000000781c */ /* 0x000fe20003f0f070 */
[----:B------:R-:W-:Y:S01]  /*11fc0*/  UIADD3 UR8, UR4, 0x3400, URZ ;  /* 0x0000340004087890 */ /* 0x000fe2000fffe03f */
[----:B------:R-:W-:Y:S02]  /*11fd0*/  UMOV UR5, 0x14f00000 ;  /* 0x14f0000000057882 */ /* 0x000fe40000000000 */
[----:B------:R-:W-:Y:S01]  /*11fe0*/  UMOV UR4, 0x0 ;  /* 0x0000000000047882 */ /* 0x000fe20000000000 */
[----:B------:R-:W-:-:S08]  /*11ff0*/  UMOV UR10, 0x40 ;  /* 0x00000040000a7882 */ /* 0x000fd00000000000 */
.L_x_1065:
        /* <DEDUP_REMOVED lines=8> */
.L_x_1059:
[----:B------:R-:W-:Y:S05]  /*12080*/  BSYNC B0 ;  /* 0x0000000000007941 */ /* 0x000fea0003800000 */
.L_x_1058:
[----:B------:R-:W-:Y:S02]  /*12090*/  VIADD R0, R0, 0x1 ;  /* 0x0000000100007836 */ /* 0x000fe40000000000 */
[----:B-1----:R-:W-:-:S03]  /*120a0*/  IMAD.MOV.U32 R3, RZ, RZ, RZ ;  /* 0x000000ffff037224 */ /* 0x002fc600078e00ff */
[----:B------:R-:W-:-:S04]  /*120b0*/  ISETP.NE.AND P0, PT, R0, 0x2, PT ;  /* 0x000000020000780c */ /* 0x000fc80003f05270 */
[----:B------:R-:W-:Y:S02]  /*120c0*/  SEL R2, RZ, 0x1, P0 ;  /* 0x00000001ff027807 */ /* 0x000fe40000000000 */
[----:B------:R-:W-:Y:S02]  /*120d0*/  SEL R0, R0, RZ, P0 ;  /* 0x000000ff00007207 */ /* 0x000fe40000000000 */
[----:B------:R-:W-:-:S07]  /*120e0*/  LOP3.LUT R9, R9, R2, RZ, 0x3c, !PT ;  /* 0x0000000209097212 */ /* 0x000fce00078e3cff */
.L_x_986:
[----:B0-----:R-:W0:Y:S01]  /*120f0*/  S2R R5, SR_CgaCtaId ;  /* 0x0000000000057919 */ /* 0x001e220000008800 */
[----:B------:R-:W-:Y:S02]  /*12100*/  MOV R2, 0x400 ;  /* 0x0000040000027802 */ /* 0x000fe40000000f00 */
[----:B------:R-:W-:Y:S02]  /*12110*/  SHF.L.U32 R3, R3, 0x1f, RZ ;  /* 0x0000001f03037819 */ /* 0x000fe400000006ff */
[----:B0-----:R-:W-:-:S04]  /*12120*/  LEA R2, R5, R2, 0x18 ;  /* 0x0000000205027211 */ /* 0x001fc800078ec0ff */
[----:B------:R-:W0:Y:S02]  /*12130*/  SYNCS.PHASECHK.TRANS64.TRYWAIT P0, [R2+URZ+0x2a820], R3 ;  /* 0x02a82003020075a7 */ /* 0x000e24000800017f */
[----:B0-----:R-:W-:Y:S05]  /*12140*/  @!P0 BRA `(.L_x_1066) ;  /* 0x0000001400488947 */ /* 0x001fea0003800000 */
.L_x_1107:
[----:B------:R-:W-:-:S03]  /*12150*/  UMOV UR4, 0xffffffff ;  /* 0xffffffff00047882 */ /* 0x000fc60000000000 */
[----:B------:R-:W-:Y:S05]  /*12160*/  BRA.DIV UR4, `(.L_x_1067) ;  /* 0x0000001604547947 */ /* 0x000fea000b800000 */
[----:B0-----:R-:W0:Y:S02]  /*12170*/  S2R R3, SR_TID.X ;  /* 0x0000000000037919 */ /* 0x001e240000002100 */
[----:B0-----:R-:W-:-:S04]  /*12180*/  SHF.R.U32.HI R3, RZ, 0x5, R3 ;  /* 0x00000005ff037819 */ /* 0x001fc80000011603 */
[----:B------:R-:W-:-:S05]  /*12190*/  LOP3.LUT R3, R3, 0x3, RZ, 0xc0, !PT ;  /* 0x0000000303037812 */ /* 0x000fca00078ec0ff */
[----:B------:R0:W1:Y:S02]  /*121a0*/  SHFL.IDX PT, R14, R3, RZ, 0x1f ;  /* 0x00001fff030e7589 */ /* 0x00006400000e0000 */
.L_x_1110:
[----:B-1----:R-:W-:-:S13]  /*121b0*/  ISETP.NE.AND P0, PT, R14, RZ, PT ;  /* 0x000000ff0e00720c */ /* 0x002fda0003f05270 */
[----:B------:R-:W-:Y:S05]  /*121c0*/  @P0 BRA `(.L_x_902) ;  /* 0x0000000000880947 */ /* 0x000fea0003800000 */
[----:B------:R-:W-:-:S03]  /*121d0*/  UMOV UR4, 0xffffffff ;  /* 0xffffffff00047882 */ /* 0x000fc60000000000 */
[----:B------:R-:W-:Y:S05]  /*121e0*/  BRA.DIV UR4, `(.L_x_1068) ;  /* 0x0000001604687947 */ /* 0x000fea000b800000 */
[----:B------:R-:W-:-:S13]  /*121f0*/  ELECT P6, URZ, PT ;  /* 0x00000000003f782f */ /* 0x000fda00038c0000 */
.L_x_1113:
[----:B------:R-:W-:Y:S05]  /*12200*/  @!P6 BRA `(.L_x_902) ;  /* 0x000000000078e947 */ /* 0x000fea0003800000 */
[----:B0-----:R-:W2:Y:S02]  /*12210*/  LDL.LU R3, [R1+0x14] ;  /* 0x0000140001037983 */ /* 0x001ea40000300800 */
[----:B--2---:R-:W-:-:S04]  /*12220*/  LOP3.LUT R3, R3, 0x2, RZ, 0xfc, !PT ;  /* 0x0000000203037812 */ /* 0x004fc800078efcff */
[----:B------:R-:W-:-:S13]  /*12230*/  ISETP.NE.AND P2, PT, R3, 0x3, PT ;  /* 0x000000030300780c */ /* 0x000fda0003f45270 */
[----:B------:R-:W-:Y:S05]  /*12240*/  @!P2 BRA `(.L_x_1069) ;  /* 0x000000000004a947 */ /* 0x000fea0003800000 */
[----:B------:R-:W-:Y:S01]  /*12250*/  BPT.TRAP 0x1 ;  /* 0x000000040000795c */ /* 0x000fe20000300000 */
.L_x_1069:
[----:B------:R-:W-:Y:S01]  /*12260*/  VIADD R7, R2, 0x2a840 ;  /* 0x0002a84002077836 */ /* 0x000fe20000000000 */
[----:B------:R-:W-:Y:S01]  /*12270*/  SHF.L.U32 R5, R9, 0x1f, RZ ;  /* 0x0000001f09057819 */ /* 0x000fe200000006ff */
[C---:B------:R-:W-:Y:S02]  /*12280*/  VIADD R3, R0.reuse, 0x1 ;  /* 0x0000000100037836 */ /* 0x040fe40000000000 */
[----:B------:R-:W-:-:S03]  /*12290*/  IMAD R6, R0, 0x8, R7 ;  /* 0x0000000800067824 */ /* 0x000fc600078e0207 */
[C---:B------:R-:W-:Y:S01]  /*122a0*/  ISETP.NE.AND P1, PT, R3.reuse, 0x2, PT ;  /* 0x000000020300780c */ /* 0x040fe20003f25270 */
[----:B------:R-:W0:Y:S03]  /*122b0*/  SYNCS.PHASECHK.TRANS64.TRYWAIT P0, [R6+URZ], R5 ;  /* 0x00000005060075a7 */ /* 0x000e26000800017f */
[----:B------:R-:W-:Y:S02]  /*122c0*/  SEL R4, RZ, 0x1, P1 ;  /* 0x00000001ff047807 */ /* 0x000fe40000800000 */
[----:B------:R-:W-:Y:S02]  /*122d0*/  SEL R8, R3, RZ, P1 ;  /* 0x000000ff03087207 */ /* 0x000fe40000800000 */
[----:B------:R-:W-:-:S03]  /*122e0*/  LOP3.LUT R4, R9, R4, RZ, 0x3c, !PT ;  /* 0x0000000409047212 */ /* 0x000fc600078e3cff */
[----:B------:R-:W-:Y:S01]  /*122f0*/  IMAD R3, R8, 0x8, R7 ;  /* 0x0000000808037824 */ /* 0x000fe200078e0207 */
[----:B------:R-:W-:Y:S01]  /*12300*/  SHF.L.U32 R4, R4, 0x1f, RZ ;  /* 0x0000001f04047819 */ /* 0x000fe200000006ff */
[----:B0-----:R-:W-:Y:S06]  /*12310*/  @!P0 BRA `(.L_x_1070) ;  /* 0x00000014003c8947 */ /* 0x001fec0003800000 */
.L_x_1114:
[----:B------:R-:W1:Y:S02]  /*12320*/  SYNCS.PHASECHK.TRANS64.TRYWAIT P0, [R3+URZ], R4 ;  /* 0x00000004030075a7 */ /* 0x000e64000800017f */
[----:B-1----:R-:W-:Y:S05]  /*12330*/  @!P0 BRA `(.L_x_1071) ;  /* 0x0000001400488947 */ /* 0x002fea0003800000 */
.L_x_1115:
[----:B------:R-:W-:Y:S05]  /*12340*/  @!P2 BRA `(.L_x_1072) ;  /* 0x000000000004a947 */ /* 0x000fea0003800000 */
[----:B------:R-:W-:Y:S01]  /*12350*/  BPT.TRAP 0x1 ;  /* 0x000000040000795c */ /* 0x000fe20000300000 */
.L_x_1072:
[----:B-1----:R-:W-:-:S04]  /*12360*/  VIADD R3, R2, 0x2a860 ;  /* 0x0002a86002037836 */ /* 0x002fc80000000000 */
[----:B------:R-:W-:-:S04]  /*12370*/  IMAD R0, R0, 0x8, R3 ;  /* 0x0000000800007824 */ /* 0x000fc800078e0203 */
[----:B------:R-:W1:Y:S02]  /*12380*/  SYNCS.PHASECHK.TRANS64.TRYWAIT P0, [R0+URZ], R5 ;  /* 0x00000005000075a7 */ /* 0x000e64000800017f */
[----:B-1----:R-:W-:Y:S05]  /*12390*/  @!P0 BRA `(.L_x_1073) ;  /* 0x0000001400448947 */ /* 0x002fea0003800000 */
.L_x_1116:
[----:B------:R-:W-:-:S07]  /*123a0*/  IMAD R3, R8, 0x8, R3 ;  /* 0x0000000808037824 */ /* 0x000fce00078e0203 */
.L_x_1074:
[----:B--2---:R2:W3:Y:S02]  /*123b0*/  SYNCS.PHASECHK.TRANS64.TRYWAIT P0, [R3+URZ], R4 ;  /* 0x00000004030075a7 */ /* 0x0044e4000800017f */
[----:B---3--:R-:W-:Y:S05]  /*123c0*/  @!P0 NANOSLEEP.SYNCS 0x989680 ;  /* 0x009896800000895d */ /* 0x008fea0003900000 */
[----:B------:R-:W3:Y:S02]  /*123d0*/  @!P0 SYNCS.PHASECHK.TRANS64 P0, [R3+URZ], R4 ;  /* 0x00000004030085a7 */ /* 0x000ee4000800007f */
[----:B---3--:R-:W-:Y:S05]  /*123e0*/  @!P0 BRA `(.L_x_1074) ;  /* 0xfffffffc00f08947 */ /* 0x008fea000383ffff */
.L_x_902:
[----:B------:R-:W-:Y:S05]  /*123f0*/  BSYNC B6 ;  /* 0x0000000000067941 */ /* 0x000fea0003800000 */
.L_x_899:
[----:B------:R-:W-:Y:S05]  /*12400*/  EXIT ;  /* 0x000000000000794d */ /* 0x000fea0003800000 */
.L_x_912:
[----:B0-----:R-:W-:-:S04]  /*12410*/  IMAD.U32 R3, RZ, RZ, UR56 ;  /* 0x00000038ff037e24 */ /* 0x001fc8000f8e00ff */
[----:B------:R0:W1:Y:S03]  /*12420*/  SYNCS.PHASECHK.TRANS64.TRYWAIT P1, [R3+URZ+0x2a800], R2 ;  /* 0x02a80002030075a7 */ /* 0x000066000802017f */
[----:B-1----:R-:W-:Y:S05]  /*12430*/  @!P1 NANOSLEEP.SYNCS 0x989680 ;  /* 0x009896800000995d */ /* 0x002fea0003900000 */
[----:B------:R-:W1:Y:S02]  /*12440*/  @!P1 SYNCS.PHASECHK.TRANS64 P1, [R3+URZ+0x2a800], R2 ;  /* 0x02a80002030095a7 */ /* 0x000e64000802007f */
[----:B-1----:R-:W-:Y:S05]  /*12450*/  @!P1 BRA `(.L_x_912) ;  /* 0xfffffffc00ec9947 */ /* 0x002fea000383ffff */
[----:B------:R-:W-:Y:S05]  /*12460*/  BRA `(.L_x_1075) ;  /* 0xfffffef000947947 */ /* 0x000fea000383ffff */
.L_x_916:
[----:B0-----:R-:W-:-:S04]  /*12470*/  IMAD.U32 R3, RZ, RZ, UR56 ;  /* 0x00000038ff037e24 */ /* 0x001fc8000f8e00ff */
[----:B------:R0:W2:Y:S03]  /*12480*/  SYNCS.PHASECHK.TRANS64.TRYWAIT P2, [R3+URZ+0x2a830], R2 ;  /* 0x02a83002030075a7 */ /* 0x0000a6000804017f */
[----:B--2---:R-:W-:Y:S05]  /*12490*/  @!P2 NANOSLEEP.SYNCS 0x989680 ;  /* 0x009896800000a95d */ /* 0x004fea0003900000 */
[----:B------:R-:W2:Y:S02]  /*124a0*/  @!P2 SYNCS.PHASECHK.TRANS64 P2, [R3+URZ+0x2a830], R2 ;  /* 0x02a830020300a5a7 */ /* 0x000ea4000804007f */
[----:B--2---:R-:W-:Y:S05]  /*124b0*/  @!P2 BRA `(.L_x_916) ;  /* 0xfffffffc00eca947 */ /* 0x004fea000383ffff */
[----:B------:R-:W-:Y:S05]  /*124c0*/  BRA `(.L_x_915) ;  /* 0xfffffef000b07947 */ /* 0x000fea000383ffff */
.L_x_932:
[----:B-1----:R-:W-:-:S04]  /*124d0*/  IMAD.U32 R15, RZ, RZ, UR58 ;  /* 0x0000003aff0f7e24 */ /* 0x002fc8000f8e00ff */
[----:B------:R1:W2:Y:S03]  /*124e0*/  SYNCS.PHASECHK.TRANS64.TRYWAIT P2, [R15+URZ+0x2a830], R14 ;  /* 0x02a8300e0f0075a7 */ /* 0x0002a6000804017f */
[----:B--2---:R-:W-:Y:S05]  /*124f0*/  @!P2 NANOSLEEP.SYNCS 0x989680 ;  /* 0x009896800000a95d */ /* 0x004fea0003900000 */
[----:B------:R-:W2:Y:S02]  /*12500*/  @!P2 SYNCS.PHASECHK.TRANS64 P2, [R15+URZ+0x2a830], R14 ;  /* 0x02a8300e0f00a5a7 */ /* 0x000ea4000804007f */
[----:B--2---:R-:W-:Y:S05]  /*12510*/  @!P2 BRA `(.L_x_932) ;  /* 0xfffffffc00eca947 */ /* 0x004fea000383ffff */
[----:B------:R-:W-:Y:S05]  /*12520*/  BRA `(.L_x_931) ;  /* 0xffffff1c00d07947 */ /* 0x000fea000383ffff */
.L_x_936:
[----:B-1----:R-:W-:-:S04]  /*12530*/  IMAD.U32 R15, RZ, RZ, UR11 ;  /* 0x0000000bff0f7e24 */ /* 0x002fc8000f8e00ff */
[----:B------:R1:W3:Y:S03]  /*12540*/  SYNCS.PHASECHK.TRANS64.TRYWAIT P2, [R15+URZ+0x2a850], R0 ;  /* 0x02a850000f0075a7 */ /* 0x0002e6000804017f */
[----:B---3--:R-:W-:Y:S05]  /*12550*/  @!P2 NANOSLEEP.SYNCS 0x989680 ;  /* 0x009896800000a95d */ /* 0x008fea0003900000 */
[----:B------:R-:W3:Y:S02]  /*12560*/  @!P2 SYNCS.PHASECHK.TRANS64 P2, [R15+URZ+0x2a850], R0 ;  /* 0x02a850000f00a5a7 */ /* 0x000ee4000804007f */
[----:B---3--:R-:W-:Y:S05]  /*12570*/  @!P2 BRA `(.L_x_936) ;  /* 0xfffffffc00eca947 */ /* 0x008fea000383ffff */
[----:B------:R-:W-:Y:S05]  /*12580*/  BRA `(.L_x_935) ;  /* 0xffffff2400dc7947 */ /* 0x000fea000383ffff */
.L_x_953:
[----:B-1----:R-:W-:-:S04]  /*12590*/  IMAD.U32 R14, RZ, RZ, UR7 ;  /* 0x00000007ff0e7e24 */ /* 0x002fc8000f8e00ff */
[----:B------:R1:W2:Y:S03]  /*125a0*/  SYNCS.PHASECHK.TRANS64.TRYWAIT P2, [R14+URZ+0x2a830], R3 ;  /* 0x02a830030e0075a7 */ /* 0x0002a6000804017f */
[----:B--2---:R-:W-:Y:S05]  /*125b0*/  @!P2 NANOSLEEP.SYNCS 0x989680 ;  /* 0x009896800000a95d */ /* 0x004fea0003900000 */
[----:B------:R-:W2:Y:S02]  /*125c0*/  @!P2 SYNCS.PHASECHK.TRANS64 P2, [R14+URZ+0x2a830], R3 ;  /* 0x02a830030e00a5a7 */ /* 0x000ea4000804007f */
[----:B--2---:R-:W-:Y:S05]  /*125d0*/  @!P2 BRA `(.L_x_953) ;  /* 0xfffffffc00eca947 */ /* 0x004fea000383ffff */
[----:B------:R-:W-:Y:S05]  /*125e0*/  BRA `(.L_x_952) ;  /* 0xffffff4c00987947 */ /* 0x000fea000383ffff */
.L_x_957:
[----:B01----:R-:W-:-:S04]  /*125f0*/  IMAD.U32 R3, RZ, RZ, UR11 ;  /* 0x0000000bff037e24 */ /* 0x003fc8000f8e00ff */
[----:B------:R0:W1:Y:S03]  /*12600*/  SYNCS.PHASECHK.TRANS64.TRYWAIT P2, [R3+URZ+0x2a850], R0 ;  /* 0x02a85000030075a7 */ /* 0x000066000804017f */
[----:B-1----:R-:W-:Y:S05]  /*12610*/  @!P2 NANOSLEEP.SYNCS 0x989680 ;  /* 0x009896800000a95d */ /* 0x002fea0003900000 */
[----:B------:R-:W1:Y:S02]  /*12620*/  @!P2 SYNCS.PHASECHK.TRANS64 P2, [R3+URZ+0x2a850], R0 ;  /* 0x02a850000300a5a7 */ /* 0x000e64000804007f */
[----:B-1----:R-:W-:Y:S05]  /*12630*/  @!P2 BRA `(.L_x_957) ;  /* 0xfffffffc00eca947 */ /* 0x002fea000383ffff */
[----:B------:R-:W-:Y:S05]  /*12640*/  BRA `(.L_x_956) ;  /* 0xffffff5400a47947 */ /* 0x000fea000383ffff */
.L_x_963:
[----:B-1----:R-:W-:-:S04]  /*12650*/  IMAD.U32 R14, RZ, RZ, UR7 ;  /* 0x00000007ff0e7e24 */ /* 0x002fc8000f8e00ff */
[----:B------:R1:W2:Y:S03]  /*12660*/  SYNCS.PHASECHK.TRANS64.TRYWAIT P2, [R14+URZ+0x2a830], R3 ;  /* 0x02a830030e0075a7 */ /* 0x0002a6000804017f */
[----:B--2---:R-:W-:Y:S05]  /*12670*/  @!P2 NANOSLEEP.SYNCS 0x989680 ;  /* 0x009896800000a95d */ /* 0x004fea0003900000 */
[----:B------:R-:W2:Y:S02]  /*12680*/  @!P2 SYNCS.PHASECHK.TRANS64 P2, [R14+URZ+0x2a830], R3 ;  /* 0x02a830030e00a5a7 */ /* 0x000ea4000804007f */
[----:B--2---:R-:W-:Y:S05]  /*12690*/  @!P2 BRA `(.L_x_963) ;  /* 0xfffffffc00eca947 */ /* 0x004fea000383ffff */
[----:B------:R-:W-:Y:S05]  /*126a0*/  BRA `(.L_x_962) ;  /* 0xffffff6800647947 */ /* 0x000fea000383ffff */
.L_x_967:
[----:B01----:R-:W-:-:S04]  /*126b0*/  IMAD.U32 R3, RZ, RZ, UR11 ;  /* 0x0000000bff037e24 */ /* 0x003fc8000f8e00ff */
[----:B------:R0:W1:Y:S03]  /*126c0*/  SYNCS.PHASECHK.TRANS64.TRYWAIT P2, [R3+URZ+0x2a850], R0 ;  /* 0x02a85000030075a7 */ /* 0x000066000804017f */
[----:B-1----:R-:W-:Y:S05]  /*126d0*/  @!P2 NANOSLEEP.SYNCS 0x989680 ;  /* 0x009896800000a95d */ /* 0x002fea0003900000 */
[----:B------:R-:W1:Y:S02]  /*126e0*/  @!P2 SYNCS.PHASECHK.TRANS64 P2, [R3+URZ+0x2a850], R0 ;  /* 0x02a850000300a5a7 */ /* 0x000e64000804007f */
[----:B-1----:R-:W-:Y:S05]  /*126f0*/  @!P2 BRA `(.L_x_967) ;  /* 0xfffffffc00eca947 */ /* 0x002fea000383ffff */
[----:B------:R-:W-:Y:S05]  /*12700*/  BRA `(.L_x_966) ;  /* 0xffffff7000707947 */ /* 0x000fea000383ffff */
.L_x_980:
[----:B-1----:R-:W-:-:S04]  /*12710*/  IMAD.U32 R7, RZ, RZ, UR5 ;  /* 0x00000005ff077e24 */ /* 0x002fc8000f8e00ff */
[----:B------:R1:W2:Y:S03]  /*12720*/  SYNCS.PHASECHK.TRANS64.TRYWAIT P0, [R7+URZ+0x2a850], R4 ;  /* 0x02a85004070075a7 */ /* 0x0002a6000800017f */
[----:B--2---:R-:W-:Y:S05]  /*12730*/  @!P0 NANOSLEEP.SYNCS 0x989680 ;  /* 0x009896800000895d */ /* 0x004fea0003900000 */
[----:B------:R-:W2:Y:S02]  /*12740*/  @!P0 SYNCS.PHASECHK.TRANS64 P0, [R7+URZ+0x2a850], R4 ;  /* 0x02a85004070085a7 */ /* 0x000ea4000800007f */
[----:B--2---:R-:W-:Y:S05]  /*12750*/  @!P0 BRA `(.L_x_980) ;  /* 0xfffffffc00ec8947 */ /* 0x004fea000383ffff */
[----:B------:R-:W-:Y:S05]  /*12760*/  BRA `(.L_x_979) ;  /* 0xffffff9800787947 */ /* 0x000fea000383ffff */
.L_x_997:
[----:B------:R-:W-:Y:S02]  /*12770*/  IMAD.MOV.U32 R13, RZ, RZ, R0 ;  /* 0x000000ffff0d7224 */ /* 0x000fe400078e0000 */
[----:B------:R-:W-:Y:S02]  /*12780*/  IMAD.MOV.U32 R12, RZ, RZ, RZ ;  /* 0x000000ffff0c7224 */ /* 0x000fe400078e00ff */
[----:B------:R-:W-:Y:S02]  /*12790*/  IMAD.MOV.U32 R11, RZ, RZ, 0x1f ;  /* 0x0000001fff0b7424 */ /* 0x000fe400078e00ff */
[----:B------:R-:W-:-:S07]  /*127a0*/  IMAD.MOV.U32 R15, RZ, RZ, -0x1 ;  /* 0xffffffffff0f7424 */ /* 0x000fce00078e00ff */
[----:B01----:R-:W-:Y:S05]  /*127b0*/  WARPSYNC.COLLECTIVE R15, `(.L_x_1076) ;  /* 0x000000000f087348 */ /* 0x003fea0003c00000 */
[----:B------:R2:W3:Y:S02]  /*127c0*/  SHFL.IDX P6, R14, R13, R12, R11 ;  /* 0x0000000c0d0e7389 */ /* 0x0004e400000c000b */
[----:B0123--:R-:W-:Y:S01]  /*127d0*/  ENDCOLLECTIVE ;  /* 0x000000000000791b */ /* 0x00ffe20003800000 */
.L_x_1076:
[----:B------:R-:W-:Y:S05]  /*127e0*/  BRA `(.L_x_1077) ;  /* 0xffffffc800347947 */ /* 0x000fea000383ffff */
.L_x_999:
[----:B------:R-:W-:Y:S01]  /*127f0*/  BSSY B0, `(.L_x_1078) ;  /* 0x0000006000007945 */ /* 0x000fe20003800000 */
[----:B------:R-:W-:-:S07]  /*12800*/  IMAD.MOV.U32 R15, RZ, RZ, -0x1 ;  /* 0xffffffffff0f7424 */ /* 0x000fce00078e00ff */
[----:B012---:R-:W-:Y:S05]  /*12810*/  WARPSYNC.COLLECTIVE R15, `(.L_x_1079) ;  /* 0x000000000f0c7348 */ /* 0x007fea0003c00000 */
[----:B------:R-:W-:Y:S02]  /*12820*/  ELECT P6, UR62, PT ;  /* 0x00000000003e782f */ /* 0x000fe400038c0000 */
[----:B------:R-:W-:Y:S01]  /*12830*/  MOV R14, UR62 ;  /* 0x0000003e000e7c02 */ /* 0x000fe20008000f00 */
[----:B012---:R-:W-:Y:S10]  /*12840*/  ENDCOLLECTIVE ;  /* 0x000000000000791b */ /* 0x007ff40003800000 */
.L_x_1079:
[----:B------:R-:W-:Y:S05]  /*12850*/  BSYNC B0 ;  /* 0x0000000000007941 */ /* 0x000fea0003800000 */
.L_x_1078:
[----:B------:R-:W-:Y:S05]  /*12860*/  BRA `(.L_x_1080) ;  /* 0xffffffc800347947 */ /* 0x000fea000383ffff */
.L_x_1001:
[----:B-1----:R-:W-:-:S04]  /*12870*/  IMAD.U32 R3, RZ, RZ, UR38 ;  /* 0x00000026ff037e24 */ /* 0x002fc8000f8e00ff */
[----:B------:R1:W2:Y:S03]  /*12880*/  SYNCS.PHASECHK.TRANS64.TRYWAIT P0, [R3+URZ+0x2a840], R0 ;  /* 0x02a84000030075a7 */ /* 0x0002a6000800017f */
[----:B--2---:R-:W-:Y:S05]  /*12890*/  @!P0 NANOSLEEP.SYNCS 0x989680 ;  /* 0x009896800000895d */ /* 0x004fea0003900000 */
[----:B------:R-:W2:Y:S02]  /*128a0*/  @!P0 SYNCS.PHASECHK.TRANS64 P0, [R3+URZ+0x2a840], R0 ;  /* 0x02a84000030085a7 */ /* 0x000ea4000800007f */
[----:B--2---:R-:W-:Y:S05]  /*128b0*/  @!P0 BRA `(.L_x_1001) ;  /* 0xfffffffc00ec8947 */ /* 0x004fea000383ffff */
[----:B------:R-:W-:Y:S05]  /*128c0*/  BRA `(.L_x_1081) ;  /* 0xffffffc800887947 */ /* 0x000fea000383ffff */
.L_x_1004:
[----:B------:R-:W-:Y:S02]  /*128d0*/  IMAD.MOV.U32 R13, RZ, RZ, R6 ;  /* 0x000000ffff0d7224 */ /* 0x000fe400078e0006 */
[----:B------:R-:W-:Y:S02]  /*128e0*/  IMAD.MOV.U32 R12, RZ, RZ, RZ ;  /* 0x000000ffff0c7224 */ /* 0x000fe400078e00ff */
[----:B------:R-:W-:Y:S02]  /*128f0*/  IMAD.MOV.U32 R11, RZ, RZ, 0x181f ;  /* 0x0000181fff0b7424 */ /* 0x000fe400078e00ff */
[----:B------:R-:W-:Y:S02]  /*12900*/  IMAD.MOV.U32 R15, RZ, RZ, -0x1 ;  /* 0xffffffffff0f7424 */ /* 0x000fe400078e00ff */
[----:B------:R-:W-:-:S07]  /*12910*/  VIADD R4, R4, UR42 ;  /* 0x0000002a04047c36 */ /* 0x000fce0008000000 */
[----:B------:R-:W-:Y:S05]  /*12920*/  WARPSYNC.COLLECTIVE R15, `(.L_x_1082) ;  /* 0x000000000f087348 */ /* 0x000fea0003c00000 */
[----:B------:R0:W1:Y:S02]  /*12930*/  SHFL.IDX P6, R14, R13, R12, R11 ;  /* 0x0000000c0d0e7389 */ /* 0x00006400000c000b */
[----:B01----:R-:W-:Y:S01]  /*12940*/  ENDCOLLECTIVE ;  /* 0x000000000000791b */ /* 0x003fe20003800000 */
.L_x_1082:
[----:B------:R-:W-:Y:S02]  /*12950*/  IMAD.MOV.U32 R13, RZ, RZ, R0 ;  /* 0x000000ffff0d7224 */ /* 0x000fe400078e0000 */
[----:B------:R-:W-:-:S07]  /*12960*/  IMAD.MOV.U32 R2, RZ, RZ, R14 ;  /* 0x000000ffff027224 */ /* 0x000fce00078e000e */
[----:B------:R-:W-:Y:S05]  /*12970*/  WARPSYNC.COLLECTIVE R15, `(.L_x_1083) ;  /* 0x000000000f087348 */ /* 0x000fea0003c00000 */
[----:B------:R0:W1:Y:S02]  /*12980*/  SHFL.IDX P6, R14, R13, R12, R11 ;  /* 0x0000000c0d0e7389 */ /* 0x00006400000c000b */
[----:B01----:R-:W-:Y:S01]  /*12990*/  ENDCOLLECTIVE ;  /* 0x000000000000791b */ /* 0x003fe20003800000 */
.L_x_1083:
[----:B------:R-:W-:Y:S02]  /*129a0*/  ULDC UR4, c[0x0][0x288] ;  /* 0x0000a20000047ab9 */ /* 0x000fe40000000800 */
[----:B------:R-:W-:Y:S02]  /*129b0*/  IMAD R5, R8, UR4, RZ ;  /* 0x0000000408057c24 */ /* 0x000fe4000f8e02ff */
[----:B------:R-:W-:-:S03]  /*129c0*/  VIADD R8, R4, 0x10 ;  /* 0x0000001004087836 */ /* 0x000fc60000000000 */
[----:B------:R-:W-:Y:S01]  /*129d0*/  ISETP.GE.AND P3, PT, R4, R5, PT ;  /* 0x000000050400720c */ /* 0x000fe20003f66270 */
[----:B------:R-:W-:Y:S02]  /*129e0*/  IMAD.MOV.U32 R13, RZ, RZ, R6 ;  /* 0x000000ffff0d7224 */ /* 0x000fe400078e0006 */
[----:B------:R-:W-:-:S10]  /*129f0*/  IMAD.MOV.U32 R12, RZ, RZ, 0x1 ;  /* 0x00000001ff0c7424 */ /* 0x000fd400078e00ff */
[----:B------:R-:W-:Y:S01]  /*12a00*/  @!P3 LEA R21, R7, UR38, 0x1 ;  /* 0x000000260715bc11 */ /* 0x000fe2000f8e08ff */
[----:B------:R-:W-:-:S07]  /*12a10*/  IMAD.MOV.U32 R3, RZ, RZ, R14 ;  /* 0x000000ffff037224 */ /* 0x000fce00078e000e */
[----:B------:R-:W-:Y:S05]  /*12a20*/  WARPSYNC.COLLECTIVE R15, `(.L_x_1084) ;  /* 0x000000000f087348 */ /* 0x000fea0003c00000 */
[----:B------:R0:W1:Y:S02]  /*12a30*/  SHFL.IDX P6, R14, R13, R12, R11 ;  /* 0x0000000c0d0e7389 */ /* 0x00006400000c000b */
[----:B01----:R-:W-:Y:S01]  /*12a40*/  ENDCOLLECTIVE ;  /* 0x000000000000791b */ /* 0x003fe20003800000 */
.L_x_1084:
[----:B------:R-:W-:-:S04]  /*12a50*/  LOP3.LUT R3, R3, R2, RZ, 0x3c, !PT ;  /* 0x0000000203037212 */ /* 0x000fc800078e3cff */
[----:B------:R-:W-:-:S04]  /*12a60*/  LOP3.LUT R2, R3, R2, RZ, 0x3c, !PT ;  /* 0x0000000203027212 */ /* 0x000fc800078e3cff */
[----:B------:R-:W-:Y:S01]  /*12a70*/  LOP3.LUT R3, R3, R2, RZ, 0x3c, !PT ;  /* 0x0000000203037212 */ /* 0x000fe200078e3cff */
[----:B------:R-:W-:Y:S02]  /*12a80*/  IMAD.MOV.U32 R13, RZ, RZ, R0 ;  /* 0x000000ffff0d7224 */ /* 0x000fe400078e0000 */
[----:B------:R-:W-:-:S05]  /*12a90*/  @!P3 IMAD.WIDE.U32 R2, R10, 0x2, R2 ;  /* 0x000000020a02b825 */ /* 0x000fca00078e0002 */
        /* <DEDUP_REMOVED lines=11> */
.L_x_1085:
[----:B------:R-:W-:Y:S02]  /*12b50*/  IMAD.MOV.U32 R9, RZ, RZ, R8 ;  /* 0x000000ffff097224 */ /* 0x000fe400078e0008 */
[----:B------:R-:W-:Y:S01]  /*12b60*/  VIADD R2, R4, 0x20 ;  /* 0x0000002004027836 */ /* 0x000fe20000000000 */
[----:B------:R-:W-:Y:S01]  /*12b70*/  @!P3 LEA R20, R7, UR38, 0x1 ;  /* 0x000000260714bc11 */ /* 0x000fe2000f8e08ff */
[----:B------:R-:W-:Y:S02]  /*12b80*/  IMAD.MOV.U32 R13, RZ, RZ, R6 ;  /* 0x000000ffff0d7224 */ /* 0x000fe400078e0006 */
[----:B------:R-:W-:Y:S02]  /*12b90*/  IMAD.MOV.U32 R12, RZ, RZ, 0x2 ;  /* 0x00000002ff0c7424 */ /* 0x000fe400078e00ff */
[----:B------:R-:W-:-:S07]  /*12ba0*/  IMAD.MOV.U32 R8, RZ, RZ, R14 ;  /* 0x000000ffff087224 */ /* 0x000fce00078e000e */
[----:B------:R-:W-:Y:S05]  /*12bb0*/  WARPSYNC.COLLECTIVE R15, `(.L_x_1086) ;  /* 0x000000000f087348 */ /* 0x000fea0003c00000 */
[----:B------:R0:W1:Y:S02]  /*12bc0*/  SHFL.IDX P6, R14, R13, R12, R11 ;  /* 0x0000000c0d0e7389 */ /* 0x00006400000c000b */
[----:B01----:R-:W-:Y:S01]  /*12bd0*/  ENDCOLLECTIVE ;  /* 0x000000000000791b */ /* 0x003fe20003800000 */
.L_x_1086:
        /* <DEDUP_REMOVED lines=13> */
.L_x_1087:
        /* <DEDUP_REMOVED lines=9> */
.L_x_1088:
        /* <DEDUP_REMOVED lines=13> */
.L_x_1089:
        /* <DEDUP_REMOVED lines=9> */
.L_x_1090:
        /* <DEDUP_REMOVED lines=13> */
.L_x_1091:
        /* <DEDUP_REMOVED lines=9> */
.L_x_1092:
        /* <DEDUP_REMOVED lines=13> */
.L_x_1093:
        /* <DEDUP_REMOVED lines=9> */
.L_x_1094:
        /* <DEDUP_REMOVED lines=13> */
.L_x_1095:
        /* <DEDUP_REMOVED lines=8> */
.L_x_1096:
        /* <DEDUP_REMOVED lines=12> */
.L_x_1097:
[----:B------:R-:W-:Y:S05]  /*13370*/  BRA `(.L_x_1098) ;  /* 0xffffffc800fc7947 */ /* 0x000fea000383ffff */
.L_x_1007:
[----:B-1----:R-:W-:-:S04]  /*13380*/  IMAD.U32 R3, RZ, RZ, UR38 ;  /* 0x00000026ff037e24 */ /* 0x002fc8000f8e00ff */
[----:B------:R1:W2:Y:S03]  /*13390*/  SYNCS.PHASECHK.TRANS64.TRYWAIT P0, [R3+URZ+0x2a820], R0 ;  /* 0x02a82000030075a7 */ /* 0x0002a6000800017f */
[----:B--2---:R-:W-:Y:S05]  /*133a0*/  @!P0 NANOSLEEP.SYNCS 0x989680 ;  /* 0x009896800000895d */ /* 0x004fea0003900000 */
[----:B------:R-:W2:Y:S02]  /*133b0*/  @!P0 SYNCS.PHASECHK.TRANS64 P0, [R3+URZ+0x2a820], R0 ;  /* 0x02a82000030085a7 */ /* 0x000ea4000800007f */
[----:B--2---:R-:W-:Y:S05]  /*133c0*/  @!P0 BRA `(.L_x_1007) ;  /* 0xfffffffc00ec8947 */ /* 0x004fea000383ffff */
[----:B------:R-:W-:Y:S05]  /*133d0*/  BRA `(.L_x_1099) ;  /* 0xffffffcc00547947 */ /* 0x000fea000383ffff */
.L_x_1014:
[----:B-1----:R-:W-:-:S04]  /*133e0*/  IMAD.U32 R3, RZ, RZ, UR38 ;  /* 0x00000026ff037e24 */ /* 0x002fc8000f8e00ff */
[----:B------:R1:W2:Y:S03]  /*133f0*/  SYNCS.PHASECHK.TRANS64.TRYWAIT P0, [R3+URZ+0x2a848], R2 ;  /* 0x02a84802030075a7 */ /* 0x0002a6000800017f */
[----:B--2---:R-:W-:Y:S05]  /*13400*/  @!P0 NANOSLEEP.SYNCS 0x989680 ;  /* 0x009896800000895d */ /* 0x004fea0003900000 */
[----:B------:R-:W2:Y:S02]  /*13410*/  @!P0 SYNCS.PHASECHK.TRANS64 P0, [R3+URZ+0x2a848], R2 ;  /* 0x02a84802030085a7 */ /* 0x000ea4000800007f */
[----:B--2---:R-:W-:Y:S05]  /*13420*/  @!P0 BRA `(.L_x_1014) ;  /* 0xfffffffc00ec8947 */ /* 0x004fea000383ffff */
[----:B------:R-:W-:Y:S05]  /*13430*/  BRA `(.L_x_1100) ;  /* 0xffffffd000387947 */ /* 0x000fea000383ffff */
.L_x_1021:
[----:B0-----:R-:W-:-:S04]  /*13440*/  IMAD.U32 R3, RZ, RZ, UR38 ;  /* 0x00000026ff037e24 */ /* 0x001fc8000f8e00ff */
[----:B------:R0:W1:Y:S03]  /*13450*/  SYNCS.PHASECHK.TRANS64.TRYWAIT P0, [R3+URZ+0x2a860], R2 ;  /* 0x02a86002030075a7 */ /* 0x000066000800017f */
[----:B-1----:R-:W-:Y:S05]  /*13460*/  @!P0 NANOSLEEP.SYNCS 0x989680 ;  /* 0x009896800000895d */ /* 0x002fea0003900000 */
[----:B------:R-:W1:Y:S02]  /*13470*/  @!P0 SYNCS.PHASECHK.TRANS64 P0, [R3+URZ+0x2a860], R2 ;  /* 0x02a86002030085a7 */ /* 0x000e64000800007f */
[----:B-1----:R-:W-:Y:S05]  /*13480*/  @!P0 BRA `(.L_x_1021) ;  /* 0xfffffffc00ec8947 */ /* 0x002fea000383ffff */
[----:B------:R-:W-:Y:S05]  /*13490*/  BRA `(.L_x_1101) ;  /* 0xffffffd4000c7947 */ /* 0x000fea000383ffff */
.L_x_1030:
[----:B-1----:R-:W-:-:S04]  /*134a0*/  IMAD.U32 R3, RZ, RZ, UR38 ;  /* 0x00000026ff037e24 */ /* 0x002fc8000f8e00ff */
[----:B------:R1:W2:Y:S03]  /*134b0*/  SYNCS.PHASECHK.TRANS64.TRYWAIT P0, [R3+URZ+0x2a840], R2 ;  /* 0x02a84002030075a7 */ /* 0x0002a6000800017f */
[----:B--2---:R-:W-:Y:S05]  /*134c0*/  @!P0 NANOSLEEP.SYNCS 0x989680 ;  /* 0x009896800000895d */ /* 0x004fea0003900000 */
[----:B------:R-:W2:Y:S02]  /*134d0*/  @!P0 SYNCS.PHASECHK.TRANS64 P0, [R3+URZ+0x2a840], R2 ;  /* 0x02a84002030085a7 */ /* 0x000ea4000800007f */
[----:B--2---:R-:W-:Y:S05]  /*134e0*/  @!P0 BRA `(.L_x_1030) ;  /* 0xfffffffc00ec8947 */ /* 0x004fea000383ffff */
[----:B------:R-:W-:Y:S05]  /*134f0*/  BRA `(.L_x_1102) ;  /* 0xffffffd8002c7947 */ /* 0x000fea000383ffff */
.L_x_1037:
[----:B0-----:R-:W-:-:S04]  /*13500*/  IMAD.U32 R3, RZ, RZ, UR38 ;  /* 0x00000026ff037e24 */ /* 0x001fc8000f8e00ff */
[----:B------:R0:W1:Y:S03]  /*13510*/  SYNCS.PHASECHK.TRANS64.TRYWAIT P0, [R3+URZ+0x2a868], R2 ;  /* 0x02a86802030075a7 */ /* 0x000066000800017f */
[----:B-1----:R-:W-:Y:S05]  /*13520*/  @!P0 NANOSLEEP.SYNCS 0x989680 ;  /* 0x009896800000895d */ /* 0x002fea0003900000 */
[----:B------:R-:W1:Y:S02]  /*13530*/  @!P0 SYNCS.PHASECHK.TRANS64 P0, [R3+URZ+0x2a868], R2 ;  /* 0x02a86802030085a7 */ /* 0x000e64000800007f */
[----:B-1----:R-:W-:Y:S05]  /*13540*/  @!P0 BRA `(.L_x_1037) ;  /* 0xfffffffc00ec8947 */ /* 0x002fea000383ffff */
[----:B------:R-:W-:Y:S05]  /*13550*/  BRA `(.L_x_1103) ;  /* 0xffffffdc00007947 */ /* 0x000fea000383ffff */
.L_x_1046:
[----:B-1----:R-:W-:-:S04]  /*13560*/  IMAD.U32 R3, RZ, RZ, UR38 ;  /* 0x00000026ff037e24 */ /* 0x002fc8000f8e00ff */
[----:B------:R1:W2:Y:S03]  /*13570*/  SYNCS.PHASECHK.TRANS64.TRYWAIT P0, [R3+URZ+0x2a848], R2 ;  /* 0x02a84802030075a7 */ /* 0x0002a6000800017f */
[----:B--2---:R-:W-:Y:S05]  /*13580*/  @!P0 NANOSLEEP.SYNCS 0x989680 ;  /* 0x009896800000895d */ /* 0x004fea0003900000 */
[----:B------:R-:W2:Y:S02]  /*13590*/  @!P0 SYNCS.PHASECHK.TRANS64 P0, [R3+URZ+0x2a848], R2 ;  /* 0x02a84802030085a7 */ /* 0x000ea4000800007f */
[----:B--2---:R-:W-:Y:S05]  /*135a0*/  @!P0 BRA `(.L_x_1046) ;  /* 0xfffffffc00ec8947 */ /* 0x004fea000383ffff */
[----:B------:R-:W-:Y:S05]  /*135b0*/  BRA `(.L_x_1104) ;  /* 0xffffffe000387947 */ /* 0x000fea000383ffff */
.L_x_1053:
[----:B0-----:R-:W-:-:S04]  /*135c0*/  IMAD.U32 R3, RZ, RZ, UR38 ;  /* 0x00000026ff037e24 */ /* 0x001fc8000f8e00ff */
[----:B------:R0:W1:Y:S03]  /*135d0*/  SYNCS.PHASECHK.TRANS64.TRYWAIT P0, [R3+URZ+0x2a860], R2 ;  /* 0x02a86002030075a7 */ /* 0x000066000800017f */
[----:B-1----:R-:W-:Y:S05]  /*135e0*/  @!P0 NANOSLEEP.SYNCS 0x989680 ;  /* 0x009896800000895d */ /* 0x002fea0003900000 */
[----:B------:R-:W1:Y:S02]  /*135f0*/  @!P0 SYNCS.PHASECHK.TRANS64 P0, [R3+URZ+0x2a860], R2 ;  /* 0x02a86002030085a7 */ /* 0x000e64000800007f */
[----:B-1----:R-:W-:Y:S05]  /*13600*/  @!P0 BRA `(.L_x_1053) ;  /* 0xfffffffc00ec8947 */ /* 0x002fea000383ffff */
[----:B------:R-:W-:Y:S05]  /*13610*/  BRA `(.L_x_1105) ;  /* 0xffffffe400087947 */ /* 0x000fea000383ffff */
.L_x_1061:
[----:B-1----:R1:W2:Y:S02]  /*13620*/  SYNCS.PHASECHK.TRANS64.TRYWAIT P0, [R3+URZ+0x2a860], R2 ;  /* 0x02a86002030075a7 */ /* 0x0022a4000800017f */
[----:B--2---:R-:W-:Y:S05]  /*13630*/  @!P0 NANOSLEEP.SYNCS 0x989680 ;  /* 0x009896800000895d */ /* 0x004fea0003900000 */
[----:B------:R-:W2:Y:S02]  /*13640*/  @!P0 SYNCS.PHASECHK.TRANS64 P0, [R3+URZ+0x2a860], R2 ;  /* 0x02a86002030085a7 */ /* 0x000ea4000800007f */
[----:B--2---:R-:W-:Y:S05]  /*13650*/  @!P0 BRA `(.L_x_1061) ;  /* 0xfffffffc00f08947 */ /* 0x004fea000383ffff */
[----:B------:R-:W-:Y:S05]  /*13660*/  BRA `(.L_x_1106) ;  /* 0xffffffe400d47947 */ /* 0x000fea000383ffff */
.L_x_1066:
[----:B0-----:R0:W1:Y:S02]  /*13670*/  SYNCS.PHASECHK.TRANS64.TRYWAIT P0, [R2+URZ+0x2a820], R3 ;  /* 0x02a82003020075a7 */ /* 0x001064000800017f */
[----:B-1----:R-:W-:Y:S05]  /*13680*/  @!P0 NANOSLEEP.SYNCS 0x989680 ;  /* 0x009896800000895d */ /* 0x002fea0003900000 */
[----:B------:R-:W1:Y:S02]  /*13690*/  @!P0 SYNCS.PHASECHK.TRANS64 P0, [R2+URZ+0x2a820], R3 ;  /* 0x02a82003020085a7 */ /* 0x000e64000800007f */
[----:B-1----:R-:W-:Y:S05]  /*136a0*/  @!P0 BRA `(.L_x_1066) ;  /* 0xfffffffc00f08947 */ /* 0x002fea000383ffff */
[----:B------:R-:W-:Y:S05]  /*136b0*/  BRA `(.L_x_1107) ;  /* 0xffffffe800a47947 */ /* 0x000fea000383ffff */
.L_x_1067:
        /* <DEDUP_REMOVED lines=11> */
.L_x_1109:
[----:B------:R-:W-:Y:S05]  /*13770*/  BSYNC B0 ;  /* 0x0000000000007941 */ /* 0x000fea0003800000 */
.L_x_1108:
[----:B------:R-:W-:Y:S05]  /*13780*/  BRA `(.L_x_1110) ;  /* 0xffffffe800887947 */ /* 0x000fea000383ffff */
.L_x_1068:
[----:B------:R-:W-:Y:S01]  /*13790*/  BSSY B0, `(.L_x_1111) ;  /* 0x0000006000007945 */ /* 0x000fe20003800000 */
[----:B------:R-:W-:-:S07]  /*137a0*/  IMAD.MOV.U32 R15, RZ, RZ, -0x1 ;  /* 0xffffffffff0f7424 */ /* 0x000fce00078e00ff */
[----:B0-----:R-:W-:Y:S05]  /*137b0*/  WARPSYNC.COLLECTIVE R15, `(.L_x_1112) ;  /* 0x000000000f0c7348 */ /* 0x001fea0003c00000 */
[----:B------:R-:W-:Y:S02]  /*137c0*/  ELECT P6, UR62, PT ;  /* 0x00000000003e782f */ /* 0x000fe400038c0000 */
[----:B------:R-:W-:Y:S01]  /*137d0*/  MOV R14, UR62 ;  /* 0x0000003e000e7c02 */ /* 0x000fe20008000f00 */
[----:B0-----:R-:W-:Y:S10]  /*137e0*/  ENDCOLLECTIVE ;  /* 0x000000000000791b */ /* 0x001ff40003800000 */
.L_x_1112:
[----:B------:R-:W-:Y:S05]  /*137f0*/  BSYNC B0 ;  /* 0x0000000000007941 */ /* 0x000fea0003800000 */
.L_x_1111:
[----:B------:R-:W-:Y:S05]  /*13800*/  BRA `(.L_x_1113) ;  /* 0xffffffe8007c7947 */ /* 0x000fea000383ffff */
.L_x_1070:
[----:B0-----:R0:W1:Y:S02]  /*13810*/  SYNCS.PHASECHK.TRANS64.TRYWAIT P0, [R6+URZ], R5 ;  /* 0x00000005060075a7 */ /* 0x001064000800017f */
[----:B-1----:R-:W-:Y:S05]  /*13820*/  @!P0 NANOSLEEP.SYNCS 0x989680 ;  /* 0x009896800000895d */ /* 0x002fea0003900000 */
[----:B------:R-:W1:Y:S02]  /*13830*/  @!P0 SYNCS.PHASECHK.TRANS64 P0, [R6+URZ], R5 ;  /* 0x00000005060085a7 */ /* 0x000e64000800007f */
[----:B-1----:R-:W-:Y:S05]  /*13840*/  @!P0 BRA `(.L_x_1070) ;  /* 0xfffffffc00f08947 */ /* 0x002fea000383ffff */
[----:B------:R-:W-:Y:S05]  /*13850*/  BRA `(.L_x_1114) ;  /* 0xffffffe800b07947 */ /* 0x000fea000383ffff */
.L_x_1071:
[----:B-1----:R1:W2:Y:S02]  /*13860*/  SYNCS.PHASECHK.TRANS64.TRYWAIT P0, [R3+URZ], R4 ;  /* 0x00000004030075a7 */ /* 0x0022a4000800017f */
[----:B--2---:R-:W-:Y:S05]  /*13870*/  @!P0 NANOSLEEP.SYNCS 0x989680 ;  /* 0x009896800000895d */ /* 0x004fea0003900000 */
[----:B------:R-:W2:Y:S02]  /*13880*/  @!P0 SYNCS.PHASECHK.TRANS64 P0, [R3+URZ], R4 ;  /* 0x00000004030085a7 */ /* 0x000ea4000800007f */
[----:B--2---:R-:W-:Y:S05]  /*13890*/  @!P0 BRA `(.L_x_1071) ;  /* 0xfffffffc00f08947 */ /* 0x004fea000383ffff */
[----:B------:R-:W-:Y:S05]  /*138a0*/  BRA `(.L_x_1115) ;  /* 0xffffffe800a47947 */ /* 0x000fea000383ffff */
.L_x_1073:
[----:B-1----:R1:W2:Y:S02]  /*138b0*/  SYNCS.PHASECHK.TRANS64.TRYWAIT P0, [R0+URZ], R5 ;  /* 0x00000005000075a7 */ /* 0x0022a4000800017f */
[----:B--2---:R-:W-:Y:S05]  /*138c0*/  @!P0 NANOSLEEP.SYNCS 0x989680 ;  /* 0x009896800000895d */ /* 0x004fea0003900000 */
[----:B------:R-:W2:Y:S02]  /*138d0*/  @!P0 SYNCS.PHASECHK.TRANS64 P0, [R0+URZ], R5 ;  /* 0x00000005000085a7 */ /* 0x000ea4000800007f */
[----:B--2---:R-:W-:Y:S05]  /*138e0*/  @!P0 BRA `(.L_x_1073) ;  /* 0xfffffffc00f08947 */ /* 0x004fea000383ffff */
[----:B------:R-:W-:Y:S05]  /*138f0*/  BRA `(.L_x_1116) ;  /* 0xffffffe800a87947 */ /* 0x000fea000383ffff */
.L_x_1117:
        /* <DEDUP_REMOVED lines=16> */
.L_x_2984:


//--------------------- .text._ZN7cutlass13device_kernelIN5flash11enable_sm90INS1_16FlashAttnFwdSm90INS1_25CollectiveMainloopFwdSm90ILi2EN4cute5tupleIJNS5_1CILi1EEES8_S8_EEENS6_IJNS7_ILi128EEENS7_ILi96EEENS7_ILi192EEEEEELi128ENS_6half_tEfNS_4arch4Sm90ELb0ELb1ELb0ELb1ELb0ELb0ELb0ELb1ELb1ELb1ELb1ELb0EEENS1_21CollectiveEpilogueFwdINS6_IJSA_SA_SB_EEES9_SE_SG_Li256ELb1ELb1ELb1ELb0EEENS1_36VarlenDynamicPersistentTileSchedulerILi128ELi96ELi256ELi128ELb1ELb1ELb1ELb1ELb0ELb1EEEEEEEEEvNT_6ParamsE --------------------------
	.section	.text._ZN7cutlass13device_kernelIN5flash11enable_sm90INS1_16FlashAttnFwdSm90INS1_25CollectiveMainloopFwdSm90ILi2EN4cute5tupleIJNS5_1CILi1EEES8_S8_EEENS6_IJNS7_ILi128EEENS7_ILi96EEENS7_ILi192EEEEEELi128ENS_6half_tEfNS_4arch4Sm90ELb0ELb1ELb0ELb1ELb0ELb0ELb0ELb1ELb1ELb1ELb1ELb0EEENS1_21CollectiveEpilogueFwdINS6_IJSA_SA_SB_EEES9_SE_SG_Li256ELb1ELb1ELb1ELb0EEENS1_36VarlenDynamicPersistentTileSchedulerILi128ELi96ELi256ELi128ELb1ELb1ELb1ELb1ELb0ELb1EEEEEEEEEvNT_6ParamsE,"ax",@progbits
	.align	128
.text._ZN7cutlass13device_kernelIN5flash11enable_sm90INS1_16FlashAttnFwdSm90INS1_25CollectiveMainloopFwdSm90ILi2EN4cute5tupleIJNS5_1CILi1EEES8_S8_EEENS6_IJNS7_ILi128EEENS7_ILi96EEENS7_ILi192EEEEEELi128ENS_6half_tEfNS_4arch4Sm90ELb0ELb1ELb0ELb1ELb0ELb0ELb0ELb1ELb1ELb1ELb1ELb0EEENS1_21CollectiveEpilogueFwdINS6_IJSA_SA_SB_EEES9_SE_SG_Li256ELb1ELb1ELb1ELb0EEENS1_36VarlenDynamicPersistentTileSchedulerILi128ELi96ELi256ELi128ELb1ELb1ELb1ELb1ELb0ELb1EEEEEEEEEvNT_6ParamsE:
        .type           _ZN7cutlass13device_kernelIN5flash11enable_sm90INS1_16FlashAttnFwdSm90INS1_25CollectiveMainloopFwdSm90ILi2EN4cute5tupleIJNS5_1CILi1EEES8_S8_EEENS6_IJNS7_ILi128EEENS7_ILi96EEENS7_ILi192EEEEEELi128ENS_6half_tEfNS_4arch4Sm90ELb0ELb1ELb0ELb1ELb0ELb0ELb0ELb1ELb1ELb1ELb1ELb0EEENS1_21CollectiveEpilogueFwdINS6_IJSA_SA_SB_EEES9_SE_SG_Li256ELb1ELb1ELb1ELb0EEENS1_36VarlenDynamicPersistentTileSchedulerILi128ELi96ELi256ELi128ELb1ELb1ELb1ELb1ELb0ELb1EEEEEEEEEvNT_6ParamsE,@function
        .size           _ZN7cutlass13device_kernelIN5flash11enable_sm90INS1_16FlashAttnFwdSm90INS1_25CollectiveMainloopFwdSm90ILi2EN4cute5tupleIJNS5_1CILi1EEES8_S8_EEENS6_IJNS7_ILi128EEENS7_ILi96EEENS7_ILi192EEEEEELi128ENS_6half_tEfNS_4arch4Sm90ELb0ELb1ELb0ELb1ELb0ELb0ELb0ELb1ELb1ELb1ELb1ELb0EEENS1_21CollectiveEpilogueFwdINS6_IJSA_SA_SB_EEES9_SE_SG_Li256ELb1ELb1ELb1ELb0EEENS1_36VarlenDynamicPersistentTileSchedulerILi128ELi96ELi256ELi128ELb1ELb1ELb1ELb1ELb0ELb1EEEEEEEEEvNT_6ParamsE,(.L_x_2985 - _ZN7cutlass13device_kernelIN5flash11enable_sm90INS1_16FlashAttnFwdSm90INS1_25CollectiveMainloopFwdSm90ILi2EN4cute5tupleIJNS5_1CILi1EEES8_S8_EEENS6_IJNS7_ILi128EEENS7_ILi96EEENS7_ILi192EEEEEELi128ENS_6half_tEfNS_4arch4Sm90ELb0ELb1ELb0ELb1ELb0ELb0ELb0ELb1ELb1ELb1ELb1ELb0EEENS1_21CollectiveEpilogueFwdINS6_IJSA_SA_SB_EEES9_SE_SG_Li256ELb1ELb1ELb1ELb0EEENS1_36VarlenDynamicPersistentTileSchedulerILi128ELi96ELi256ELi128ELb1ELb1ELb1ELb1ELb0ELb1EEEEEEEEEvNT_6ParamsE)
        .other          _ZN7cutlass13device_kernelIN5flash11enable_sm90INS1_16FlashAttnFwdSm90INS1_25CollectiveMainloopFwdSm90ILi2EN4cute5tupleIJNS5_1CILi1EEES8_S8_EEENS6_IJNS7_ILi128EEENS7_ILi96EEENS7_ILi192EEEEEELi128ENS_6half_tEfNS_4arch4Sm90ELb0ELb1ELb0ELb1ELb0ELb0ELb0ELb1ELb1ELb1ELb1ELb0EEENS1_21CollectiveEpilogueFwdINS6_IJSA_SA_SB_EEES9_SE_SG_Li256ELb1ELb1ELb1ELb0EEENS1_36VarlenDynamicPersistentTileSchedulerILi128ELi96ELi256ELi128ELb1ELb1ELb1ELb1ELb0ELb1EEEEEEEEEvNT_6ParamsE,@"STO_CUDA_ENTRY STV_DEFAULT"
_ZN7cutlass13device_kernelIN5flash11enable_sm90INS1_16FlashAttnFwdSm90INS1_25CollectiveMainloopFwdSm90ILi2EN4cute5tupleIJNS5_1CILi1EEES8_S8_EEENS6_IJNS7_ILi128EEENS7_ILi96EEENS7_ILi192EEEEEELi128ENS_6half_tEfNS_4arch4Sm90ELb0ELb1ELb0ELb1ELb0ELb0ELb0ELb1ELb1ELb1ELb1ELb0EEENS1_21CollectiveEpilogueFwdINS6_IJSA_SA_SB_EEES9_SE_SG_Li256ELb1ELb1ELb1ELb0EEENS1_36VarlenDynamicPersistentTileSchedulerILi128ELi96ELi256ELi128ELb1ELb1ELb1ELb1ELb0ELb1EEEEEEEEEvNT_6ParamsE:
        /* <DEDUP_REMOVED lines=18> */
.L_x_1119:
[----:B------:R-:W-:Y:S05]  /*0120*/  BSYNC B0 ;  /* 0x0000000000007941 */ /* 0x000fea0003800000 */
.L_x_1118:
        /* <DEDUP_REMOVED lines=41> */
.L_x_1120:
        /* <DEDUP_REMOVED lines=22> */
.L_x_1121:
        /* <DEDUP_REMOVED lines=18> */
.L_x_1122:
        /* <DEDUP_REMOVED lines=22> */
.L_x_1123:
        /* <DEDUP_REMOVED lines=22> */
.L_x_1124:
[----:B0-----:R-:W-:Y:S01]  /*0900*/  UMOV UR4, 0x1 ;  /* 0x0000000100047882 */ /* 0x001fe20000000000 */
[----:B------:R-:W-:Y:S01]  /*0910*/  PLOP3.LUT P0, PT, PT, PT, UP0, 0x80, 0x0 ;  /* 0x000000000000781c */ /* 0x000fe20003f0f008 */
[----:B------:R-:W-:Y:S01]  /*0920*/  USEL UR4, UR4, 0x2, !UP0 ;  /* 0x0000000204047887 */ /* 0x000fe2000c000000 */
[----:B------:R-:W-:-:S05]  /*0930*/  NOP ;  /* 0x0000000000007918 */ /* 0x000fca0000000000 */
[----:B------:R-:W-:-:S05]  /*0940*/  IMAD.U32 R2, RZ, RZ, UR4 ;  /* 0x00000004ff027e24 */ /* 0x000fca000f8e00ff */
[----:B------:R0:W-:Y:S01]  /*0950*/  STL [R1+0x5c], R2 ;  /* 0x00005c0201007387 */ /* 0x0001e20000100800 */
[----:B-12-4-:R-:W-:Y:S06]  /*0960*/  BAR.SYNC.DEFER_BLOCKING 0x0 ;  /* 0x0000000000007b1d */ /* 0x016fec0000010000 */
[----:B------:R-:W-:Y:S05]  /*0970*/  @!P0 BRA `(.L_x_1125) ;  /* 0x000000f800d08947 */ /* 0x000fea0003800000 */
.L_x_1126:
        /* <DEDUP_REMOVED lines=14> */
[----:B------:R-:W2:Y:S01]  /*0a60*/  LDL R0, [R1+0x5c] ;  /* 0x00005c0001007983 */ /* 0x000ea20000100800 */
[----:B------:R-:W-:Y:S01]  /*0a70*/  VIADD R204, R6, 0xffffff80 ;  /* 0xffffff8006cc7836 */ /* 0x000fe20000000000 */
[----:B------:R-:W-:Y:S01]  /*0a80*/  R2UR UR5, R13 ;  /* 0x000000000d0572ca */ /* 0x000fe200000e0000 */
[----:B------:R-:W-:Y:S01]  /*0a90*/  UMOV UR38, URZ ;  /* 0x0000003f00267c82 */ /* 0x000fe20008000000 */
[----:B------:R-:W-:Y:S01]  /*0aa0*/  R2UR UR6, R14 ;  /* 0x000000000e0672ca */ /* 0x000fe200000e0000 */
[----:B------:R-:W-:Y:S01]  /*0ab0*/  UMOV UR36, URZ ;  /* 0x0000003f00247c82 */ /* 0x000fe20008000000 */
[----:B------:R-:W-:Y:S02]  /*0ac0*/  SHF.R.S32.HI R3, RZ, 0x1f, R204 ;  /* 0x0000001fff037819 */ /* 0x000fe400000114cc */
[----:B------:R-:W-:Y:S02]  /*0ad0*/  R2UR UR7, R15 ;  /* 0x000000000f0772ca */ /* 0x000fe400000e0000 */
[----:B------:R-:W-:-:S02]  /*0ae0*/  LEA.HI R5, R3, R204, RZ, 0x7 ;  /* 0x000000cc03057211 */ /* 0x000fc400078f38ff */
[----:B0-----:R-:W-:Y:S02]  /*0af0*/  LEA.HI R2, R3, R204, RZ, 0x5 ;  /* 0x000000cc03027211 */ /* 0x001fe400078f28ff */
[C---:B------:R-:W-:Y:S02]  /*0b00*/  LOP3.LUT R7, R5.reuse, 0xffffff80, RZ, 0xc0, !PT ;  /* 0xffffff8005077812 */ /* 0x040fe400078ec0ff */
[----:B------:R-:W-:Y:S01]  /*0b10*/  SHF.R.S32.HI R198, RZ, 0x7, R5 ;  /* 0x00000007ffc67819 */ /* 0x000fe20000011405 */
[----:B------:R-:W-:Y:S02]  /*0b20*/  IMAD.SHL.U32 R2, R2, 0x20, RZ ;  /* 0x0000002002027824 */ /* 0x000fe400078e00ff */
[----:B------:R-:W-:Y:S01]  /*0b30*/  IMAD.IADD R182, R204, 0x1, -R7 ;  /* 0x00000001ccb67824 */ /* 0x000fe200078e0a07 */
[----:B------:R-:W-:Y:S02]  /*0b40*/  LEA.HI R5, R5, R198, RZ, 0x1 ;  /* 0x000000c605057211 */ /* 0x000fe400078f08ff */
[----:B------:R-:W-:-:S02]  /*0b50*/  LOP3.LUT R2, R2, 0xfffffc00, RZ, 0xc0, !PT ;  /* 0xfffffc0002027812 */ /* 0x000fc400078ec0ff */
[----:B------:R-:W-:-:S04]  /*0b60*/  SHF.R.S32.HI R11, RZ, 0x1f, R182 ;  /* 0x0000001fff0b7819 */ /* 0x000fc800000114b6 */
[CC--:B------:R-:W-:Y:S02]  /*0b70*/  LEA.HI R4, R11.reuse, R182.reuse, RZ, 0x2 ;  /* 0x000000b60b047211 */ /* 0x0c0fe400078f10ff */
[----:B------:R-:W-:Y:S02]  /*0b80*/  LEA.HI R11, R11, R182, RZ, 0x5 ;  /* 0x000000b60b0b7211 */ /* 0x000fe400078f28ff */
[--C-:B------:R-:W-:Y:S02]  /*0b90*/  SHF.R.S32.HI R6, RZ, 0x2, R4.reuse ;  /* 0x00000002ff067819 */ /* 0x100fe40000011404 */
[----:B------:R-:W-:Y:S02]  /*0ba0*/  SHF.R.S32.HI R13, RZ, 0x1f, R4 ;  /* 0x0000001fff0d7819 */ /* 0x000fe40000011404 */
[----:B------:R-:W-:Y:S02]  /*0bb0*/  SHF.R.S32.HI R11, RZ, 0x5, R11 ;  /* 0x00000005ff0b7819 */ /* 0x000fe4000001140b */
[----:B------:R-:W-:-:S04]  /*0bc0*/  LEA.HI R13, R13, R6, RZ, 0x3 ;  /* 0x000000060d0d7211 */ /* 0x000fc800078f18ff */
[----:B------:R-:W-:-:S05]  /*0bd0*/  LOP3.LUT R13, R13, 0xfffffff8, RZ, 0xc0, !PT ;  /* 0xfffffff80d0d7812 */ /* 0x000fca00078ec0ff */
[----:B------:R-:W-:-:S04]  /*0be0*/  IMAD.IADD R6, R6, 0x1, -R13 ;  /* 0x0000000106067824 */ /* 0x000fc800078e0a0d */
[----:B------:R-:W-:Y:S01]  /*0bf0*/  IMAD R6, R11, 0x10, R6 ;  /* 0x000000100b067824 */ /* 0x000fe200078e0206 */
[----:B--2---:R-:W-:Y:S02]  /*0c00*/  R2UR UR4, R0 ;  /* 0x00000000000472ca */ /* 0x004fe400000e0000 */
[----:B------:R-:W-:-:S04]  /*0c10*/  LEA.HI R0, R3, R204, RZ, 0x4 ;  /* 0x000000cc03007211 */ /* 0x000fc800078f20ff */
[----:B------:R-:W-:Y:S02]  /*0c20*/  SHF.R.S32.HI R9, RZ, 0x4, R0 ;  /* 0x00000004ff097819 */ /* 0x000fe40000011400 */
[C---:B------:R-:W-:Y:S02]  /*0c30*/  LOP3.LUT R7, R0.reuse, 0x3fffff0, RZ, 0xc0, !PT ;  /* 0x03fffff000077812 */ /* 0x040fe400078ec0ff */
[----:B------:R-:W-:-:S03]  /*0c40*/  LEA.HI R0, R0, R9, RZ, 0x1 ;  /* 0x0000000900007211 */ /* 0x000fc600078f08ff */
[----:B------:R-:W-:Y:S01]  /*0c50*/  IMAD.IADD R7, R204, 0x1, -R7 ;  /* 0x00000001cc077824 */ /* 0x000fe200078e0a07 */
[----:B------:R-:W-:Y:S01]  /*0c60*/  LOP3.LUT R0, R0, 0x1ffffffe, RZ, 0xc0, !PT ;  /* 0x1ffffffe00007812 */ /* 0x000fe200078ec0ff */
[----:B------:R-:W-:Y:S02]  /*0c70*/  ULOP3.LUT UR8, UR4, 0x1, URZ, 0xfc, !UPT ;  /* 0x0000000104087892 */ /* 0x000fe4000f8efc3f */
[----:B------:R-:W-:Y:S01]  /*0c80*/  IMAD R7, R7, 0x40, R2 ;  /* 0x0000004007077824 */ /* 0x000fe200078e0202 */
[-C--:B------:R-:W-:Y:S01]  /*0c90*/  LEA.HI R2, R3, R204.reuse, RZ, 0x2 ;  /* 0x000000cc03027211 */ /* 0x080fe200078f10ff */
[----:B------:R-:W-:Y:S01]  /*0ca0*/  IMAD.IADD R0, R9, 0x1, -R0 ;  /* 0x0000000109007824 */ /* 0x000fe200078e0a00 */
[----:B------:R-:W-:Y:S01]  /*0cb0*/  LEA.HI R3, R3, R204, RZ, 0x3 ;  /* 0x000000cc03037211 */ /* 0x000fe200078f18ff */
[----:B------:R-:W-:Y:S01]  /*0cc0*/  UMOV UR4, URZ ;  /* 0x0000003f00047c82 */ /* 0x000fe20008000000 */
[----:B------:R-:W-:Y:S02]  /*0cd0*/  IMAD.U32 R201, RZ, RZ, UR8 ;  /* 0x00000008ffc97e24 */ /* 0x000fe4000f8e00ff */
[----:B------:R-:W-:Y:S01]  /*0ce0*/  IMAD R200, R0, 0x8, R7 ;  /* 0x0000000800c87824 */ /* 0x000fe200078e0207 */
[----:B------:R-:W-:Y:S01]  /*0cf0*/  LOP3.LUT R7, R2, 0xfffffffc, RZ, 0xc0, !PT ;  /* 0xfffffffc02077812 */ /* 0x000fe200078ec0ff */
[----:B------:R-:W-:Y:S01]  /*0d00*/  IMAD.U32 R181, RZ, RZ, UR4 ;  /* 0x00000004ffb57e24 */ /* 0x000fe2000f8e00ff */
[----:B------:R-:W-:-:S03]  /*0d10*/  SHF.R.S32.HI R179, RZ, 0x3, R3 ;  /* 0x00000003ffb37819 */ /* 0x000fc60000011403 */
[----:B------:R-:W-:Y:S01]  /*0d20*/  IMAD.IADD R0, R204, 0x1, -R7 ;  /* 0x00000001cc007824 */ /* 0x000fe200078e0a07 */
[----:B------:R-:W-:Y:S02]  /*0d30*/  LOP3.LUT R7, R5, 0x3fffffe, RZ, 0xc0, !PT ;  /* 0x03fffffe05077812 */ /* 0x000fe400078ec0ff */
[----:B------:R-:W-:Y:S02]  /*0d40*/  LOP3.LUT R5, R3, 0xfffffff8, RZ, 0xc0, !PT ;  /* 0xfffffff803057812 */ /* 0x000fe400078ec0ff */
[----:B------:R-:W-:Y:S01]  /*0d50*/  LEA.HI R2, R0, R0, RZ, 0x1 ;  /* 0x0000000000027211 */ /* 0x000fe200078f08ff */
[----:B------:R-:W-:Y:S02]  /*0d60*/  IMAD.IADD R7, R198, 0x1, -R7 ;  /* 0x00000001c6077824 */ /* 0x000fe400078e0a07 */
[----:B------:R-:W-:Y:S01]  /*0d70*/  IMAD.IADD R160, R204, 0x1, -R5 ;  /* 0x00000001cca07824 */ /* 0x000fe200078e0a05 */
[----:B------:R-:W-:Y:S01]  /*0d80*/  LOP3.LUT R5, R4, 0x7ffffffc, RZ, 0xc0, !PT ;  /* 0x7ffffffc04057812 */ /* 0x000fe200078ec0ff */
[----:B------:R-:W-:Y:S01]  /*0d90*/  IMAD R199, R7, 0x40, R6 ;  /* 0x0000004007c77824 */ /* 0x000fe200078e0206 */
[----:B------:R-:W-:Y:S01]  /*0da0*/  LOP3.LUT R9, R2, 0x1ffffffe, RZ, 0xc0, !PT ;  /* 0x1ffffffe02097812 */ /* 0x000fe200078ec0ff */
[----:B------:R-:W-:-:S02]  /*0db0*/  IMAD.SHL.U32 R22, R160, 0x8, RZ ;  /* 0x00000008a0167824 */ /* 0x000fc400078e00ff */
[----:B------:R-:W-:Y:S02]  /*0dc0*/  IMAD.IADD R5, R182, 0x1, -R5 ;  /* 0x00000001b6057824 */ /* 0x000fe400078e0a05 */
[----:B------:R-:W-:Y:S01]  /*0dd0*/  VIADD R23, R22, 0x40 ;  /* 0x0000004016177836 */ /* 0x000fe20000000000 */
[----:B------:R-:W-:Y:S01]  /*0de0*/  SHF.R.S32.HI R203, RZ, 0x1f, R22 ;  /* 0x0000001fffcb7819 */ /* 0x000fe20000011416 */
[----:B------:R-:W-:Y:S02]  /*0df0*/  IMAD.SHL.U32 R18, R5, 0x2, RZ ;  /* 0x0000000205127824 */ /* 0x000fe400078e00ff */
[----:B------:R-:W-:Y:S01]  /*0e00*/  IMAD.IADD R0, R0, 0x1, -R9 ;  /* 0x0000000100007824 */ /* 0x000fe200078e0a09 */
[----:B------:R-:W-:Y:S01]  /*0e10*/  SHF.R.S32.HI R202, RZ, 0x1f, R23 ;  /* 0x0000001fffca7819 */ /* 0x000fe20000011417 */
[C---:B------:R-:W-:Y:S02]  /*0e20*/  VIADD R178, R18.reuse, 0x8 ;  /* 0x0000000812b27836 */ /* 0x040fe40000000000 */
[----:B------:R-:W-:-:S02]  /*0e30*/  VIADD R177, R18, 0x10 ;  /* 0x0000001012b17836 */ /* 0x000fc40000000000 */
[C---:B------:R-:W-:Y:S01]  /*0e40*/  VIADD R176, R18.reuse, 0x18 ;  /* 0x0000001812b07836 */ /* 0x040fe20000000000 */
[----:B------:R-:W-:Y:S01]  /*0e50*/  SHF.R.S32.HI R197, RZ, 0x1f, R178 ;  /* 0x0000001fffc57819 */ /* 0x000fe200000114b2 */
        /* <DEDUP_REMOVED lines=22> */
[----:B------:R-:W-:Y:S01]  /*0fc0*/  VIADD R164, R18, 0x78 ;  /* 0x0000007812a47836 */ /* 0x000fe20000000000 */
[----:B------:R-:W-:Y:S01]  /*0fd0*/  SHF.R.S32.HI R185, RZ, 0x1f, R166 ;  /* 0x0000001fffb97819 */ /* 0x000fe200000114a6 */
[----:B------:R-:W-:Y:S01]  /*0fe0*/  IMAD R19, R0, 0x8, R199 ;  /* 0x0000000800137824 */ /* 0x000fe200078e02c7 */
[----:B------:R-:W-:-:S02]  /*0ff0*/  SHF.R.S32.HI R184, RZ, 0x1f, R165 ;  /* 0x0000001fffb87819 */ /* 0x000fc400000114a5 */
[----:B------:R-:W-:-:S07]  /*1000*/  SHF.R.S32.HI R183, RZ, 0x1f, R164 ;  /* 0x0000001fffb77819 */ /* 0x000fce00000114a4 */
.L_x_1230:
[----:B01234-:R-:W0:Y:S01]  /*1010*/  LDC.64 R2, c[0x0][0xa28] ;  /* 0x00028a00ff027b82 */ /* 0x01fe220000000a00 */
[----:B------:R-:W-:Y:S01]  /*1020*/  IMAD.U32 R9, RZ, RZ, UR7 ;  /* 0x00000007ff097e24 */ /* 0x000fe2000f8e00ff */
[----:B------:R-:W-:Y:S01]  /*1030*/  ULDC.64 UR8, c[0x0][0x208] ;  /* 0x0000820000087ab9 */ /* 0x000fe20000000a00 */
[----:B------:R-:W-:-:S05]  /*1040*/  IMAD.MOV.U32 R7, RZ, RZ, RZ ;  /* 0x000000ffff077224 */ /* 0x000fca00078e00ff */
[----:B------:R-:W1:Y:S08]  /*1050*/  LDC.64 R4, c[0x0][0xa18] ;  /* 0x00028600ff047b82 */ /* 0x000e700000000a00 */
[----:B------:R-:W2:Y:S01]  /*1060*/  LDC R17, c[0x0][0x288] ;  /* 0x0000a200ff117b82 */ /* 0x000ea20000000800 */
[----:B------:R-:W-:Y:S01]  /*1070*/  ULOP3.LUT UR4, UR6, 0xff000000, URZ, 0xc0, !UPT ;  /* 0xff00000006047892 */ /* 0x000fe2000f8ec03f */
[----:B------:R-:W-:Y:S01]  /*1080*/  ULDC.64 UR10, c[0x0][0xa20] ;  /* 0x00028800000a7ab9 */ /* 0x000fe20000000a00 */
[----:B0-----:R-:W-:-:S05]  /*1090*/  ISETP.NE.U32.AND P0, PT, R2, RZ, PT ;  /* 0x000000ff0200720c */ /* 0x001fca0003f05070 */
[----:B------:R-:W0:Y:S01]  /*10a0*/  LDC R0, c[0x0][0x424] ;  /* 0x00010900ff007b82 */ /* 0x000e220000000800 */
[----:B------:R-:W-:Y:S02]  /*10b0*/  ISETP.NE.AND.EX P0, PT, R3, RZ, PT, P0 ;  /* 0x000000ff0300720c */ /* 0x000fe40003f05300 */
[----:B-1----:R-:W-:-:S05]  /*10c0*/  ISETP.NE.U32.AND P1, PT, R4, RZ, PT ;  /* 0x000000ff0400720c */ /* 0x002fca0003f25070 */
[----:B------:R-:W1:Y:S01]  /*10d0*/  LDC R11, c[0x0][0x2f0] ;  /* 0x0000bc00ff0b7b82 */ /* 0x000e620000000800 */
[----:B------:R-:W-:-:S07]  /*10e0*/  ISETP.NE.AND.EX P1, PT, R5, RZ, PT, P1 ;  /* 0x000000ff0500720c */ /* 0x000fce0003f25310 */
[----:B------:R-:W3:Y:S08]  /*10f0*/  @P0 LDC.64 R2, c[0x0][0xa28] ;  /* 0x00028a00ff020b82 */ /* 0x000ef00000000a00 */
[----:B------:R-:W4:Y:S01]  /*1100*/  @P1 LDC.64 R4, c[0x0][0xa18] ;  /* 0x00028600ff041b82 */ /* 0x000f220000000a00 */
[----:B---3--:R-:W-:Y:S01]  /*1110*/  @P0 IMAD.WIDE R2, R9, 0x4, R2 ;  /* 0x0000000409020825 */ /* 0x008fe200078e0202 */
[----:B------:R-:W-:-:S04]  /*1120*/  USHF.R.U32.HI UR4, URZ, 0x8, UR4 ;  /* 0x000000083f047899 */ /* 0x000fc80008011604 */
[----:B------:R3:W5:Y:S01]  /*1130*/  @P0 LDG.E R7, desc[UR8][R2.64] ;  /* 0x0000000802070981 */ /* 0x000762000c1e1900 */
[----:B----4-:R-:W-:Y:S02]  /*1140*/  @P1 IMAD.WIDE R4, R9, 0x4, R4 ;  /* 0x0000000409041825 */ /* 0x010fe400078e0204 */
[----:B------:R-:W4:Y:S03]  /*1150*/  LDC.64 R8, c[0x0][0x418] ;  /* 0x00010600ff087b82 */ /* 0x000f260000000a00 */
[----:B--2---:R3:W5:Y:S01]  /*1160*/  @P1 LDG.E R17, desc[UR8][R4.64] ;  /* 0x0000000804111981 */ /* 0x004762000c1e1900 */
[----:B------:R-:W-:Y:S01]  /*1170*/  ULOP3.LUT UR8, UR6, 0xff0000, URZ, 0xc0, !UPT ;  /* 0x00ff000006087892 */ /* 0x000fe2000f8ec03f */
[----:B------:R-:W-:-:S03]  /*1180*/  ISETP.NE.U32.AND P2, PT, RZ, UR10, PT ;  /* 0x0000000aff007c0c */ /* 0x000fc6000bf45070 */
[----:B------:R-:W-:Y:S01]  /*1190*/  ULEA.HI UR8, UR8, UR4, URZ, 0x10 ;  /* 0x0000000408087291 */ /* 0x000fe2000f8f803f */
[----:B------:R-:W-:Y:S01]  /*11a0*/  ISETP.NE.AND.EX P2, PT, RZ, UR11, PT, P2 ;  /* 0x0000000bff007c0c */ /* 0x000fe2000bf45320 */
[----:B------:R-:W-:-:S06]  /*11b0*/  ULOP3.LUT UR4, UR6, 0xffff, URZ, 0xc0, !UPT ;  /* 0x0000ffff06047892 */ /* 0x000fcc000f8ec03f */
[----:B------:R-:W-:Y:S01]  /*11c0*/  IMAD.U32 R163, RZ, RZ, UR4 ;  /* 0x00000004ffa37e24 */ /* 0x000fe2000f8e00ff */
[----:B----4-:R-:W-:-:S04]  /*11d0*/  ISETP.NE.U32.AND P0, PT, R8, RZ, PT ;  /* 0x000000ff0800720c */ /* 0x010fc80003f05070 */
[----:B------:R-:W-:-:S04]  /*11e0*/  ISETP.NE.AND.EX P0, PT, R9, RZ, PT, P0 ;  /* 0x000000ff0900720c */ /* 0x000fc80003f05300 */
[----:B0-----:R-:W-:Y:S01]  /*11f0*/  SEL R0, R0, 0x1, P0 ;  /* 0x0000000100007807 */ /* 0x001fe20000000000 */
[----:B-1-3--:R-:W-:Y:S08]  /*1200*/  @P1 BRA `(.L_x_1127) ;  /* 0x00000000002c1947 */ /* 0x00aff00003800000 */
[----:B------:R-:W-:Y:S02]  /*1210*/  ULDC.64 UR10, c[0x0][0xa00] ;  /* 0x00028000000a7ab9 */ /* 0x000fe40000000a00 */
[----:B------:R-:W-:-:S04]  /*1220*/  ISETP.NE.U32.AND P0, PT, RZ, UR10, PT ;  /* 0x0000000aff007c0c */ /* 0x000fc8000bf05070 */
[----:B------:R-:W-:-:S13]  /*1230*/  ISETP.NE.AND.EX P0, PT, RZ, UR11, PT, P0 ;  /* 0x0000000bff007c0c */ /* 0x000fda000bf05300 */
[----:B------:R-:W-:Y:S05]  /*1240*/  @!P0 BRA `(.L_x_1127) ;  /* 0x00000000001c8947 */ /* 0x000fea0003800000 */
[----:B------:R-:W0:Y:S01]  /*1250*/  LDC.64 R2, c[0x0][0xa00] ;  /* 0x00028000ff027b82 */ /* 0x000e220000000a00 */
[----:B------:R-:W-:Y:S01]  /*1260*/  IMAD.U32 R5, RZ, RZ, UR7 ;  /* 0x00000007ff057e24 */ /* 0x000fe2000f8e00ff */
[----:B------:R-:W-:-:S03]  /*1270*/  ULDC.64 UR10, c[0x0][0x208] ;  /* 0x00008200000a7ab9 */ /* 0x000fc60000000a00 */
[----:B0-----:R-:W-:-:S05]  /*1280*/  IMAD.WIDE R2, R5, 0x4, R2 ;  /* 0x0000000405027825 */ /* 0x001fca00078e0202 */
[----:B-----5:R-:W2:Y:S04]  /*1290*/  LDG.E R17, desc[UR10][R2.64] ;  /* 0x0000000a02117981 */ /* 0x020ea8000c1e1900 */
[----:B------:R-:W2:Y:S02]  /*12a0*/  LDG.E R4, desc[UR10][R2.64+0x4] ;  /* 0x0000040a02047981 */ /* 0x000ea4000c1e1900 */
[----:B--2---:R-:W-:-:S07]  /*12b0*/  IMAD.IADD R17, R4, 0x1, -R17 ;  /* 0x0000000104117824 */ /* 0x004fce00078e0a11 */
.L_x_1127:
[----:B------:R-:W-:Y:S02]  /*12c0*/  IMAD R16, R0, R11, RZ ;  /* 0x0000000b00107224 */ /* 0x000fe400078e02ff */
[----:B------:R-:W-:Y:S01]  /*12d0*/  IMAD.U32 R180, RZ, RZ, UR7 ;  /* 0x00000007ffb47e24 */ /* 0x000fe2000f8e00ff */
[----:B------:R-:W-:Y:S06]  /*12e0*/  @!P2 BRA `(.L_x_1128) ;  /* 0x00000000001ca947 */ /* 0x000fec0003800000 */
[----:B------:R-:W-:Y:S01]  /*12f0*/  ULDC.64 UR10, c[0x0][0xa20] ;  /* 0x00028800000a7ab9 */ /* 0x000fe20000000a00 */
[----:B------:R-:W-:Y:S01]  /*1300*/  ULDC.64 UR12, c[0x0][0x208] ;  /* 0x00008200000c7ab9 */ /* 0x000fe20000000a00 */
[----:B------:R-:W-:-:S06]  /*1310*/  UIMAD.WIDE UR6, UR7, 0x4, UR10 ;  /* 0x00000004070678a5 */ /* 0x000fcc000f8e020a */
[----:B------:R-:W-:Y:S02]  /*1320*/  IMAD.U32 R2, RZ, RZ, UR6 ;  /* 0x00000006ff027e24 */ /* 0x000fe4000f8e00ff */
[----:B------:R-:W-:-:S05]  /*1330*/  IMAD.U32 R3, RZ, RZ, UR7 ;  /* 0x00000007ff037e24 */ /* 0x000fca000f8e00ff */
[----:B------:R0:W5:Y:S01]  /*1340*/  LDG.E R16, desc[UR12][R2.64] ;  /* 0x0000000c02107981 */ /* 0x000162000c1e1900 */
[----:B------:R-:W-:Y:S05]  /*1350*/  BRA `(.L_x_1129) ;  /* 0x00000000002c7947 */ /* 0x000fea0003800000 */
.L_x_1128:
        /* <DEDUP_REMOVED lines=8> */
[----:B------:R-:W2:Y:S04]  /*13e0*/  LDG.E R16, desc[UR10][R2.64] ;  /* 0x0000000a02107981 */ /* 0x000ea8000c1e1900 */
[----:B------:R-:W2:Y:S02]  /*13f0*/  LDG.E R5, desc[UR10][R2.64+0x4] ;  /* 0x0000040a02057981 */ /* 0x000ea4000c1e1900 */
[----:B--2---:R-:W-:-:S07]  /*1400*/  IMAD.IADD R16, R5, 0x1, -R16 ;  /* 0x0000000105107824 */ /* 0x004fce00078e0a10 */
.L_x_1129:
[----:B------:R-:W-:Y:S01]  /*1410*/  ULDC UR4, c[0x0][0x448] ;  /* 0x0001120000047ab9 */ /* 0x000fe20000000800 */
[----:B-----5:R-:W-:Y:S01]  /*1420*/  IMAD.IADD R16, R16, 0x1, -R7 ;  /* 0x0000000110107824 */ /* 0x020fe200078e0a07 */
[----:B------:R-:W-:Y:S02]  /*1430*/  UISETP.NE.AND UP0, UPT, UR4, 0x1, UPT ;  /* 0x000000010400788c */ /* 0x000fe4000bf05270 */
[----:B------:R-:W-:Y:S02]  /*1440*/  USHF.L.U32 UR39, UR5, 0x7, URZ ;  /* 0x0000000705277899 */ /* 0x000fe4000800063f */
[----:B------:R-:W-:Y:S01]  /*1450*/  IADD3 R0, R16, 0x1, -R17 ;  /* 0x0000000110007810 */ /* 0x000fe20007ffe811 */
[----:B------:R-:W-:Y:S01]  /*1460*/  ULDC.64 UR4, c[0x0][0x9e0] ;  /* 0x0002780000047ab9 */ /* 0x000fe20000000a00 */
[----:B------:R-:W-:Y:S02]  /*1470*/  UIADD3 UR9, UR39, 0x7f, URZ ;  /* 0x0000007f27097890 */ /* 0x000fe4000fffe03f */
[----:B------:R-:W-:Y:S01]  /*1480*/  R2UR UR10, R0 ;  /* 0x00000000000a72ca */ /* 0x000fe200000e0000 */
[----:B------:R-:W-:-:S02]  /*1490*/  UISETP.GE.AND UP1, UPT, UR5, 0x1, UPT ;  /* 0x000000010500788c */ /* 0x000fc4000bf26270 */
[----:B------:R-:W-:Y:S01]  /*14a0*/  @UP0 ULDC UR6, c[0x0][0x44c] ;  /* 0x0001130000060ab9 */ /* 0x000fe20000000800 */
[----:B------:R-:W-:Y:S01]  /*14b0*/  @UP0 ULDC UR11, c[0x0][0x450] ;  /* 0x00011400000b0ab9 */ /* 0x000fe20000000800 */
[----:B------:R-:W-:Y:S02]  /*14c0*/  UIMAD.WIDE.U32 UR6, UR9, UR6, URZ ;  /* 0x00000006090672a5 */ /* 0x000fe4000f8e003f */
[----:B------:R-:W-:Y:S02]  /*14d0*/  PLOP3.LUT P1, PT, PT, PT, UP1, 0x80, 0x0 ;  /* 0x000000000000781c */ /* 0x000fe40003f2f018 */
[----:B------:R-:W-:-:S04]  /*14e0*/  @UP0 USHF.R.U32.HI UR9, URZ, UR11, UR7 ;  /* 0x0000000b3f090299 */ /* 0x000fc80008011607 */
[----:B------:R-:W-:-:S04]  /*14f0*/  UIADD3 UR9, UR10, UR9, URZ ;  /* 0x000000090a097290 */ /* 0x000fc8000fffe03f */
[----:B------:R-:W-:-:S06]  /*1500*/  UIADD3 UR4, UR9, UR4, URZ ;  /* 0x0000000409047290 */ /* 0x000fcc000fffe03f */
[----:B------:R-:W-:Y:S01]  /*1510*/  IMAD.U32 R0, RZ, RZ, UR4 ;  /* 0x00000004ff007e24 */ /* 0x000fe2000f8e00ff */
[----:B------:R-:W-:Y:S06]  /*1520*/  @!P1 BRA `(.L_x_1130) ;  /* 0x0000000000409947 */ /* 0x000fec0003800000 */
        /* <DEDUP_REMOVED lines=10> */
.L_x_1131:
[----:B------:R-:W-:-:S11]  /*15d0*/  UISETP.NE.AND UP1, UPT, UR5, 0x1, UPT ;  /* 0x000000010500788c */ /* 0x000fd6000bf25270 */
[----:B------:R-:W-:Y:S02]  /*15e0*/  @UP1 ULDC.64 UR10, c[0x0][0x9e8] ;  /* 0x00027a00000a1ab9 */ /* 0x000fe40000000a00 */
[----:B------:R-:W-:-:S04]  /*15f0*/  UIMAD.WIDE.U32 UR6, UR4, UR10, URZ ;  /* 0x0000000a040672a5 */ /* 0x000fc8000f8e003f */
[----:B------:R-:W-:-:S12]  /*1600*/  @UP1 USHF.R.U32.HI UR4, URZ, UR11, UR7 ;  /* 0x0000000b3f041299 */ /* 0x000fd80008011607 */
.L_x_1132:
[----:B------:R-:W-:-:S06]  /*1610*/  UIMAD UR4, UR4, UR5, UR5 ;  /* 0x00000005040472a4 */ /* 0x000fcc000f8e0205 */
[----:B------:R-:W-:-:S07]  /*1620*/  VIMNMX R0, R0, UR4, PT ;  /* 0x0000000400007c48 */ /* 0x000fce000bfe0100 */
.L_x_1130:
[----:B------:R-:W-:Y:S01]  /*1630*/  IMAD.IADD R93, R16, 0x1, -R17 ;  /* 0x00000001105d7824 */ /* 0x000fe200078e0a11 */
[----:B------:R-:W-:Y:S01]  /*1640*/  @UP0 ULDC UR6, c[0x0][0x44c] ;  /* 0x0001130000060ab9 */ /* 0x000fe20000000800 */
[----:B0-----:R-:W-:Y:S01]  /*1650*/  VIADD R2, R0, 0x5f ;  /* 0x0000005f00027836 */ /* 0x001fe20000000000 */
[----:B------:R-:W-:Y:S01]  /*1660*/  UIMAD.WIDE.U32 UR6, UR39, UR6, URZ ;  /* 0x00000006270672a5 */ /* 0x000fe2000f8e003f */
[----:B------:R-:W-:Y:S01]  /*1670*/  VIADD R0, R16, 0x5f ;  /* 0x0000005f10007836 */ /* 0x000fe20000000000 */
[----:B------:R-:W-:Y:S01]  /*1680*/  R2UR UR9, R93 ;  /* 0x000000005d0972ca */ /* 0x000fe200000e0000 */
[----:B------:R-:W-:Y:S01]  /*1690*/  @UP0 ULDC UR10, c[0x0][0x450] ;  /* 0x00011400000a0ab9 */ /* 0x000fe20000000800 */
[----:B------:R-:W-:Y:S01]  /*16a0*/  IMAD.HI R2, R2, 0x2aaaaaab, RZ ;  /* 0x2aaaaaab02027827 */ /* 0x000fe200078e02ff */
[----:B------:R-:W-:Y:S01]  /*16b0*/  UMOV UR4, UR39 ;  /* 0x0000002700047c82 */ /* 0x000fe20008000000 */
[----:B------:R-:W-:Y:S02]  /*16c0*/  @UP0 USHF.R.U32.HI UR4, URZ, UR10, UR7 ;  /* 0x0000000a3f040299 */ /* 0x000fe40008011607 */
[----:B------:R-:W-:Y:S01]  /*16d0*/  IMAD.HI R0, R0, 0x2aaaaaab, RZ ;  /* 0x2aaaaaab00007827 */ /* 0x000fe200078e02ff */
[----:B------:R-:W-:-:S04]  /*16e0*/  SHF.R.U32.HI R5, RZ, 0x1f, R2 ;  /* 0x0000001fff057819 */ /* 0x000fc80000011602 */
[----:B------:R-:W-:Y:S02]  /*16f0*/  SHF.R.U32.HI R3, RZ, 0x1f, R0 ;  /* 0x0000001fff037819 */ /* 0x000fe40000011600 */
[----:B------:R-:W-:Y:S01]  /*1700*/  UIADD3 UR4, UR9, UR4, URZ ;  /* 0x0000000409047290 */ /* 0x000fe2000fffe03f */
[----:B------:R-:W-:Y:S02]  /*1710*/  LEA.HI.SX32 R2, R2, R5, 0x1c ;  /* 0x0000000502027211 */ /* 0x000fe400078fe2ff */
[----:B------:R-:W-:Y:S01]  /*1720*/  ULDC UR9, c[0x0][0x9dc] ;  /* 0x0002770000097ab9 */ /* 0x000fe20000000800 */
[----:B------:R-:W-:Y:S01]  /*1730*/  LEA.HI.SX32 R3, R0, R3, 0x1c ;  /* 0x0000000300037211 */ /* 0x000fe200078fe2ff */
[----:B------:R-:W-:-:S03]  /*1740*/  UIADD3 UR9, UR4, -UR9, URZ ;  /* 0x8000000904097290 */ /* 0x000fc6000fffe03f */
[----:B------:R-:W-:Y:S01]  /*1750*/  VIMNMX R79, R3, R2, PT ;  /* 0x00000002034f7248 */ /* 0x000fe20003fe0100 */
[----:B------:R-:W-:Y:S08]  /*1760*/  @!P1 BRA `(.L_x_1133) ;  /* 0x0000000000449947 */ /* 0x000ff00003800000 */
        /* <DEDUP_REMOVED lines=10> */
.L_x_1134:
[----:B------:R-:W-:-:S11]  /*1810*/  UISETP.NE.AND UP0, UPT, UR5, 0x1, UPT ;  /* 0x000000010500788c */ /* 0x000fd6000bf05270 */
[----:B------:R-:W-:Y:S02]  /*1820*/  @UP0 ULDC.64 UR10, c[0x0][0x9e8] ;  /* 0x00027a00000a0ab9 */ /* 0x000fe40000000a00 */
[----:B------:R-:W-:-:S04]  /*1830*/  UIMAD.WIDE.U32 UR6, UR4, UR10, URZ ;  /* 0x0000000a040672a5 */ /* 0x000fc8000f8e003f */
[----:B------:R-:W-:-:S12]  /*1840*/  @UP0 USHF.R.U32.HI UR4, URZ, UR11, UR7 ;  /* 0x0000000b3f040299 */ /* 0x000fd80008011607 */
.L_x_1135:
[----:B------:R-:W-:-:S04]  /*1850*/  UIMAD UR4, UR4, UR5, URZ ;  /* 0x00000005040472a4 */ /* 0x000fc8000f8e023f */
[----:B------:R-:W-:-:S04]  /*1860*/  UISETP.LT.AND UP0, UPT, UR9, UR4, UPT ;  /* 0x000000040900728c */ /* 0x000fc8000bf01270 */
[----:B------:R-:W-:-:S12]  /*1870*/  USEL UR9, UR9, UR4, !UP0 ;  /* 0x0000000409097287 */ /* 0x000fd8000c000000 */
.L_x_1133:
[----:B------:R-:W-:Y:S02]  /*1880*/  UIMAD.WIDE UR4, UR9, 0x2aaaaaab, URZ ;  /* 0x2aaaaaab090478a5 */ /* 0x000fe4000f8e023f */
[----:B------:R-:W-:Y:S02]  /*1890*/  ULOP3.LUT UR6, UR8, 0xff, URZ, 0xc0, !UPT ;  /* 0x000000ff08067892 */ /* 0x000fe4000f8ec03f */
[----:B------:R-:W-:-:S04]  /*18a0*/  USHF.R.U32.HI UR4, URZ, 0x1f, UR5 ;  /* 0x0000001f3f047899 */ /* 0x000fc80008011605 */
[----:B------:R-:W-:Y:S01]  /*18b0*/  ULEA.HI.SX32 UR4, UR5, UR4, 0x1c ;  /* 0x0000000405047291 */ /* 0x000fe2000f8fe23f */
[----:B------:R-:W-:Y:S01]  /*18c0*/  IMAD.U32 R162, RZ, RZ, UR6 ;  /* 0x00000006ffa27e24 */ /* 0x000fe2000f8e00ff */
[----:B------:R-:W-:Y:S02]  /*18d0*/  USHF.R.U32.HI UR5, URZ, 0x10, UR8 ;  /* 0x000000103f057899 */ /* 0x000fe40008011608 */
[----:B------:R-:W-:-:S04]  /*18e0*/  UISETP.LT.AND UP0, UPT, URZ, UR4, UPT ;  /* 0x000000043f00728c */ /* 0x000fc8000bf01270 */
[----:B------:R-:W-:Y:S01]  /*18f0*/  USEL UR61, URZ, UR4, !UP0 ;  /* 0x000000043f3d7287 */ /* 0x000fe2000c000000 */
[----:B------:R-:W-:Y:S02]  /*1900*/  IMAD.U32 R161, RZ, RZ, UR5 ;  /* 0x00000005ffa17e24 */ /* 0x000fe4000f8e00ff */
[----:B------:R-:W-:-:S03]  /*1910*/  UMOV UR4, URZ ;  /* 0x0000003f00047c82 */ /* 0x000fc60008000000 */
[----:B------:R-:W-:-:S13]  /*1920*/  ISETP.GT.AND P0, PT, R79, UR61, PT ;  /* 0x0000003d4f007c0c */ /* 0x000fda000bf04270 */
[----:B------:R-:W-:Y:S05]  /*1930*/  @!P0 BRA `(.L_x_1136) ;  /* 0x00000000009c8947 */ /* 0x000fea0003800000 */
[----:B------:R-:W-:Y:S01]  /*1940*/  R2UR UR5, R161 ;  /* 0x00000000a10572ca */ /* 0x000fe200000e0000 */
[----:B------:R-:W-:-:S12]  /*1950*/  ULDC UR4, c[0x0][0x9f0] ;  /* 0x00027c0000047ab9 */ /* 0x000fd80000000800 */
[----:B------:R-:W-:-:S04]  /*1960*/  UISETP.NE.AND UP0, UPT, UR5, URZ, UPT ;  /* 0x0000003f0500728c */ /* 0x000fc8000bf05270 */
[----:B------:R-:W-:-:S03]  /*1970*/  USEL UR9, UR5, UR4, UP0 ;  /* 0x0000000405097287 */ /* 0x000fc60008000000 */
[----:B------:R-:W-:-:S03]  /*1980*/  UMOV UR4, URZ ;  /* 0x0000003f00047c82 */ /* 0x000fc60008000000 */
[----:B------:R-:W-:-:S05]  /*1990*/  IMAD.U32 R4, RZ, RZ, UR9 ;  /* 0x00000009ff047e24 */ /* 0x000fca000f8e00ff */
[----:B------:R-:W-:-:S04]  /*19a0*/  IABS R0, R4 ;  /* 0x0000000400007213 */ /* 0x000fc80000000000 */
[----:B------:R-:W-:Y:S02]  /*19b0*/  R2UR UR10, R0 ;  /* 0x00000000000a72ca */ /* 0x000fe400000e0000 */
[----:B------:R-:W-:Y:S02]  /*19c0*/  IADD3 R0, R4, -0x1, R79 ;  /* 0xffffffff04007810 */ /* 0x000fe40007ffe04f */
[----:B------:R-:W-:Y:S02]  /*19d0*/  IABS R4, R4 ;  /* 0x0000000400047213 */ /* 0x000fe40000000000 */
[----:B------:R-:W-:-:S03]  /*19e0*/  R2UR UR6, R0 ;  /* 0x00000000000672ca */ /* 0x000fc600000e0000 */
[----:B------:R-:W-:-:S04]  /*19f0*/  IMAD.MOV R4, RZ, RZ, -R4 ;  /* 0x000000ffff047224 */ /* 0x000fc800078e0a04 */
[----:B------:R-:W0:Y:S06]  /*1a00*/  I2F.RP R2, UR10 ;  /* 0x0000000a00027d06 */ /* 0x000e2c0008209400 */
[----:B------:R-:W-:-:S06]  /*1a10*/  UIADD3 UR6, -UR61, UR6, URZ ;  /* 0x000000063d067290 */ /* 0x000fcc000fffe13f */
[----:B------:R-:W-:Y:S01]  /*1a20*/  IMAD.U32 R0, RZ, RZ, UR6 ;  /* 0x00000006ff007e24 */ /* 0x000fe2000f8e00ff */
[----:B------:R-:W-:Y:S01]  /*1a30*/  ULOP3.LUT UR6, UR6, UR9, URZ, 0x3c, !UPT ;  /* 0x0000000906067292 */ /* 0x000fe2000f8e3c3f */
[----:B0-----:R-:W0:Y:S03]  /*1a40*/  MUFU.RCP R2, R2 ;  /* 0x0000000200027308 */ /* 0x001e260000001000 */
[----:B------:R-:W-:-:S04]  /*1a50*/  IABS R0, R0 ;  /* 0x0000000000007213 */ /* 0x000fc80000000000 */
[----:B------:R-:W-:Y:S01]  /*1a60*/  R2UR UR8, R0 ;  /* 0x00000000000872ca */ /* 0x000fe200000e0000 */
[----:B------:R-:W-:Y:S02]  /*1a70*/  IMAD.MOV.U32 R0, RZ, RZ, R4 ;  /* 0x000000ffff007224 */ /* 0x000fe400078e0004 */
[----:B0-----:R-:W-:-:S06]  /*1a80*/  VIADD R3, R2, 0xffffffe ;  /* 0x0ffffffe02037836 */ /* 0x001fcc0000000000 */
[----:B------:R-:W0:Y:S02]  /*1a90*/  F2I.FTZ.U32.TRUNC.NTZ R3, R3 ;  /* 0x0000000300037305 */ /* 0x000e24000021f000 */
[----:B0-----:R-:W-:-:S13]  /*1aa0*/  R2UR UR5, R3 ;  /* 0x00000000030572ca */ /* 0x001fda00000e0000 */
[----:B------:R-:W-:-:S04]  /*1ab0*/  UIADD3 UR7, URZ, -UR5, URZ ;  /* 0x800000053f077290 */ /* 0x000fc8000fffe03f */
[----:B------:R-:W-:-:S04]  /*1ac0*/  UIMAD UR7, UR7, UR10, URZ ;  /* 0x0000000a070772a4 */ /* 0x000fc8000f8e023f */
[----:B------:R-:W-:-:S03]  /*1ad0*/  UIMAD.WIDE.U32 UR4, UR5, UR7, UR4 ;  /* 0x00000007050472a5 */ /* 0x000fc6000f8e0004 */
[----:B------:R-:W-:Y:S01]  /*1ae0*/  R2UR UR7, R0 ;  /* 0x00000000000772ca */ /* 0x000fe200000e0000 */
[----:B------:R-:W-:-:S12]  /*1af0*/  UIMAD.WIDE.U32 UR4, UR5, UR8, URZ ;  /* 0x00000008050472a5 */ /* 0x000fd8000f8e003f */
[----:B------:R-:W-:-:S04]  /*1b00*/  UIMAD UR4, UR5, UR7, UR8 ;  /* 0x00000007050472a4 */ /* 0x000fc8000f8e0208 */
[----:B------:R-:W-:-:S11]  /*1b10*/  UISETP.GT.U32.AND UP1, UPT, UR10, UR4, UPT ;  /* 0x000000040a00728c */ /* 0x000fd6000bf24070 */
[----:B------:R-:W-:Y:S02]  /*1b20*/  @!UP1 UIADD3 UR4, UR4, -UR10, URZ ;  /* 0x8000000a04049290 */ /* 0x000fe4000fffe03f */
[----:B------:R-:W-:Y:S02]  /*1b30*/  @!UP1 UIADD3 UR5, UR5, 0x1, URZ ;  /* 0x0000000105059890 */ /* 0x000fe4000fffe03f */
[----:B------:R-:W-:Y:S02]  /*1b40*/  UISETP.GE.U32.AND UP0, UPT, UR4, UR10, UPT ;  /* 0x0000000a0400728c */ /* 0x000fe4000bf06070 */
[----:B------:R-:W-:-:S09]  /*1b50*/  UISETP.GE.AND UP1, UPT, UR6, URZ, UPT ;  /* 0x0000003f0600728c */ /* 0x000fd2000bf26270 */
[----:B------:R-:W-:Y:S02]  /*1b60*/  @UP0 UIADD3 UR5, UR5, 0x1, URZ ;  /* 0x0000000105050890 */ /* 0x000fe4000fffe03f */
[----:B------:R-:W-:-:S05]  /*1b70*/  UISETP.NE.AND UP0, UPT, UR9, URZ, UPT ;  /* 0x0000003f0900728c */ /* 0x000fca000bf05270 */
[----:B------:R-:W-:Y:S02]  /*1b80*/  UMOV UR4, UR5 ;  /* 0x0000000500047c82 */ /* 0x000fe40008000000 */
[----:B------:R-:W-:-:S04]  /*1b90*/  @!UP1 UIADD3 UR4, -UR4, URZ, URZ ;  /* 0x0000003f04049290 */ /* 0x000fc8000fffe13f */
[----:B------:R-:W-:-:S12]  /*1ba0*/  @!UP0 ULOP3.LUT UR4, URZ, UR9, URZ, 0x33, !UPT ;  /* 0x000000093f048292 */ /* 0x000fd8000f8e333f */
.L_x_1136:
[----:B------:R-:W-:Y:S01]  /*1bb0*/  R2UR UR5, R162 ;  /* 0x00000000a20572ca */ /* 0x000fe200000e0000 */
[----:B------:R-:W-:Y:S01]  /*1bc0*/  IMAD.U32 R2, RZ, RZ, UR4 ;  /* 0x00000004ff027e24 */ /* 0x000fe2000f8e00ff */
[----:B------:R-:W-:Y:S01]  /*1bd0*/  PLOP3.LUT P0, PT, PT, PT, PT, 0x80, 0x0 ;  /* 0x000000000000781c */ /* 0x000fe20003f0f070 */
[----:B------:R-:W-:Y:S01]  /*1be0*/  IMAD.MOV.U32 R0, RZ, RZ, RZ ;  /* 0x000000ffff007224 */ /* 0x000fe200078e00ff */
[----:B------:R-:W-:Y:S01]  /*1bf0*/  CS2R R86, SRZ ;  /* 0x0000000000567805 */ /* 0x000fe2000001ff00 */
[----:B------:R-:W-:Y:S01]  /*1c00*/  IMAD.MOV.U32 R92, RZ, RZ, RZ ;  /* 0x000000ffff5c7224 */ /* 0x000fe200078e00ff */
[----:B------:R-:W-:Y:S02]  /*1c10*/  CS2R R84, SRZ ;  /* 0x0000000000547805 */ /* 0x000fe4000001ff00 */
[----:B------:R-:W-:Y:S02]  /*1c20*/  CS2R R82, SRZ ;  /* 0x0000000000527805 */ /* 0x000fe4000001ff00 */
[----:B------:R-:W-:-:S02]  /*1c30*/  CS2R R80, SRZ ;  /* 0x0000000000507805 */ /* 0x000fc4000001ff00 */
[----:B------:R-:W-:Y:S02]  /*1c40*/  CS2R R94, SRZ ;  /* 0x00000000005e7805 */ /* 0x000fe4000001ff00 */
[----:B------:R-:W-:Y:S02]  /*1c50*/  CS2R R76, SRZ ;  /* 0x00000000004c7805 */ /* 0x000fe4000001ff00 */
[----:B------:R-:W-:Y:S02]  /*1c60*/  CS2R R74, SRZ ;  /* 0x00000000004a7805 */ /* 0x000fe4000001ff00 */
[----:B------:R-:W-:Y:S01]  /*1c70*/  CS2R R72, SRZ ;  /* 0x0000000000487805 */ /* 0x000fe2000001ff00 */
[----:B------:R-:W-:Y:S01]  /*1c80*/  UIMAD UR61, UR5, UR4, UR61 ;  /* 0x00000004053d72a4 */ /* 0x000fe2000f8e023d */
[----:B------:R-:W-:Y:S02]  /*1c90*/  CS2R R70, SRZ ;  /* 0x0000000000467805 */ /* 0x000fe4000001ff00 */
[----:B------:R-:W-:-:S02]  /*1ca0*/  CS2R R68, SRZ ;  /* 0x0000000000447805 */ /* 0x000fc4000001ff00 */
[----:B------:R-:W-:Y:S02]  /*1cb0*/  CS2R R66, SRZ ;  /* 0x0000000000427805 */ /* 0x000fe4000001ff00 */
[----:B------:R-:W-:Y:S02]  /*1cc0*/  CS2R R64, SRZ ;  /* 0x0000000000407805 */ /* 0x000fe4000001ff00 */
[----:B------:R-:W-:Y:S02]  /*1cd0*/  CS2R R62, SRZ ;  /* 0x00000000003e7805 */ /* 0x000fe4000001ff00 */
[----:B------:R-:W-:Y:S02]  /*1ce0*/  VIADDMNMX R79, R2, UR61, R79, PT ;  /* 0x0000003d024f7c46 */ /* 0x000fe4000b80014f */
[----:B------:R-:W-:Y:S02]  /*1cf0*/  CS2R R60, SRZ ;  /* 0x00000000003c7805 */ /* 0x000fe4000001ff00 */
[----:B------:R-:W-:-:S02]  /*1d00*/  CS2R R58, SRZ ;  /* 0x00000000003a7805 */ /* 0x000fc4000001ff00 */
[----:B------:R-:W-:Y:S02]  /*1d10*/  CS2R R56, SRZ ;  /* 0x0000000000387805 */ /* 0x000fe4000001ff00 */
[----:B------:R-:W-:Y:S02]  /*1d20*/  ISETP.GT.AND P1, PT, R79, UR61, PT ;  /* 0x0000003d4f007c0c */ /* 0x000fe4000bf24270 */
        /* <DEDUP_REMOVED lines=48> */
.L_x_1138:
[----:B------:R-:W-:Y:S02]  /*2030*/  R2UR UR6, R181 ;  /* 0x00000000b50672ca */ /* 0x000fe400000e0000 */
[----:B------:R-:W-:-:S11]  /*2040*/  R2UR UR5, R201 ;  /* 0x00000000c90572ca */ /* 0x000fd600000e0000 */
[----:B------:R-:W-:Y:S02]  /*2050*/  ULEA.HI UR4, UR6, UR6, URZ, 0x1 ;  /* 0x0000000606047291 */ /* 0x000fe4000f8f083f */
[----:B------:R-:W-:Y:S02]  /*2060*/  IMAD.U32 R2, RZ, RZ, UR5 ;  /* 0x00000005ff027e24 */ /* 0x000fe4000f8e00ff */
[----:B------:R-:W-:-:S03]  /*2070*/  ULOP3.LUT UR4, UR4, 0xfffffffe, URZ, 0xc0, !UPT ;  /* 0xfffffffe04047892 */ /* 0x000fc6000f8ec03f */
[----:B------:R-:W-:Y:S01]  /*2080*/  ISETP.NE.AND P0, PT, R2, 0x3, PT ;  /* 0x000000030200780c */ /* 0x000fe20003f05270 */
[----:B------:R-:W-:-:S06]  /*2090*/  UIADD3 UR4, UR6, -UR4, URZ ;  /* 0x8000000406047290 */ /* 0x000fcc000fffe03f */
[----:B------:R-:W-:-:S05]  /*20a0*/  IMAD.U32 R0, RZ, RZ, UR4 ;  /* 0x00000004ff007e24 */ /* 0x000fca000f8e00ff */
[----:B------:R-:W-:-:S04]  /*20b0*/  SHF.L.U32 R0, R0, 0x1f, RZ ;  /* 0x0000001f00007819 */ /* 0x000fc800000006ff */
[----:B------:R-:W0:Y:S02]  /*20c0*/  SYNCS.PHASECHK.TRANS64.TRYWAIT P1, [UR37+0x2a800], R0 ;  /* 0x02a80000ff0075a7 */ /* 0x000e240008020165 */
[----:B0-----:R-:W-:Y:S05]  /*20d0*/  @!P1 BRA `(.L_x_1139) ;  /* 0x0000015800689947 */ /* 0x001fea0003800000 */
.L_x_1365:
[----:B------:R-:W-:Y:S05]  /*20e0*/  @!P0 BRA `(.L_x_1140) ;  /* 0x0000000000048947 */ /* 0x000fea0003800000 */
[----:B------:R-:W-:Y:S01]  /*20f0*/  BPT.TRAP 0x1 ;  /* 0x000000040000795c */ /* 0x000fe20000300000 */
.L_x_1140:
[----:B0-----:R-:W-:Y:S02]  /*2100*/  IMAD.U32 R3, RZ, RZ, UR36 ;  /* 0x00000024ff037e24 */ /* 0x001fe4000f8e00ff */
[----:B------:R-:W-:-:S03]  /*2110*/  IMAD.U32 R0, RZ, RZ, UR38 ;  /* 0x00000026ff007e24 */ /* 0x000fc6000f8e00ff */
[----:B------:R-:W-:Y:S02]  /*2120*/  LEA R3, R3, UR37, 0x3 ;  /* 0x0000002503037c11 */ /* 0x000fe4000f8e18ff */
[----:B------:R-:W-:-:S04]  /*2130*/  SHF.L.U32 R0, R0, 0x1f, RZ ;  /* 0x0000001f00007819 */ /* 0x000fc800000006ff */
[----:B------:R0:W1:Y:S01]  /*2140*/  SYNCS.PHASECHK.TRANS64.TRYWAIT P2, [R3+URZ+0x2a830], R0 ;  /* 0x02a83000030075a7 */ /* 0x000062000804017f */
[----:B------:R-:W-:Y:S05]  /*2150*/  @!P0 BRA `(.L_x_1141) ;  /* 0x0000000000048947 */ /* 0x000fea0003800000 */
[----:B------:R-:W-:Y:S01]  /*2160*/  BPT.TRAP 0x1 ;  /* 0x000000040000795c */ /* 0x000fe20000300000 */
.L_x_1141:
[----:B------:R-:W2:Y:S02]  /*2170*/  S2R R2, SR_TID.X ;  /* 0x0000000000027919 */ /* 0x000ea40000002100 */
[----:B--2---:R-:W-:-:S04]  /*2180*/  LOP3.LUT R2, R2, 0x7f, RZ, 0xc0, !PT ;  /* 0x0000007f02027812 */ /* 0x004fc800078ec0ff */
[----:B------:R-:W-:Y:S01]  /*2190*/  ISETP.NE.AND P1, PT, R2, RZ, PT ;  /* 0x000000ff0200720c */ /* 0x000fe20003f25270 */
[----:B-1----:R-:W-:-:S12]  /*21a0*/  @P2 BRA `(.L_x_1142) ;  /* 0x0000000000082947 */ /* 0x002fd80003800000 */
[----:B------:R-:W1:Y:S02]  /*21b0*/  SYNCS.PHASECHK.TRANS64.TRYWAIT P2, [R3+URZ+0x2a830], R0 ;  /* 0x02a83000030075a7 */ /* 0x000e64000804017f */
[----:B-1----:R-:W-:Y:S05]  /*21c0*/  @!P2 BRA `(.L_x_1143) ;  /* 0x000001580044a947 */ /* 0x002fea0003800000 */
.L_x_1142:
[----:B------:R-:W-:Y:S05]  /*21d0*/  WARPSYNC.ALL ;  /* 0x0000000000007948 */ /* 0x000fea0003800000 */
[----:B------:R-:W-:Y:S01]  /*21e0*/  UIADD3 UR4, UR37, 0x18400, URZ ;  /* 0x0001840025047890 */ /* 0x000fe2000fffe03f */
[----:B------:R-:W-:Y:S01]  /*21f0*/  WARPGROUP.ARRIVE ;  /* 0x00000000000079c5 */ /* 0x000fe20000000000 */
[----:B------:R-:W-:Y:S01]  /*2200*/  UMOV UR9, 0x40000040 ;  /* 0x4000004000097882 */ /* 0x000fe20000000000 */
[----:B------:R-:W-:Y:S01]  /*2210*/  UMOV UR11, 0x40000040 ;  /* 0x40000040000b7882 */ /* 0x000fe20000000000 */
[----:B------:R-:W-:Y:S01]  /*2220*/  USHF.R.U32.HI UR4, URZ, 0x4, UR4 ;  /* 0x000000043f047899 */ /* 0x000fe20008011604 */
[----:B------:R-:W-:Y:S01]  /*2230*/  IMAD.U32 R5, RZ, RZ, UR9 ;  /* 0x00000009ff057e24 */ /* 0x000fe2000f8e00ff */
[----:B------:R-:W-:Y:S01]  /*2240*/  UMOV UR13, 0x40000040 ;  /* 0x40000040000d7882 */ /* 0x000fe20000000000 */
[----:B------:R-:W-:Y:S01]  /*2250*/  UMOV UR15, 0x40000040 ;  /* 0x40000040000f7882 */ /* 0x000fe20000000000 */
[----:B------:R-:W-:Y:S01]  /*2260*/  ULOP3.LUT UR4, UR4, 0x3fff, URZ, 0xc0, !UPT ;  /* 0x00003fff04047892 */ /* 0x000fe2000f8ec03f */
[----:B01----:R-:W-:Y:S01]  /*2270*/  VIADD R0, R19, UR39 ;  /* 0x0000002713007c36 */ /* 0x003fe20008000000 */
[----:B------:R-:W-:Y:S01]  /*2280*/  UMOV UR17, 0x40000040 ;  /* 0x4000004000117882 */ /* 0x000fe20000000000 */
[----:B------:R-:W-:Y:S01]  /*2290*/  UMOV UR19, 0x40000040 ;  /* 0x4000004000137882 */ /* 0x000fe20000000000 */
[----:B------:R-:W-:Y:S01]  /*22a0*/  ULOP3.LUT UR60, UR4, 0x10000, URZ, 0xfc, !UPT ;  /* 0x00010000043c7892 */ /* 0x000fe2000f8efc3f */
[----:B------:R-:W-:Y:S01]  /*22b0*/  IMAD.MOV.U32 R2, RZ, RZ, R0 ;  /* 0x000000ffff027224 */ /* 0x000fe200078e0000 */
[----:B------:R-:W-:-:S02]  /*22c0*/  ULOP3.LUT UR4, UR40, 0x10000, URZ, 0xfc, !UPT ;  /* 0x0001000028047892 */ /* 0x000fc4000f8efc3f */
[----:B------:R-:W-:Y:S02]  /*22d0*/  UIMAD UR5, UR36, 0x900, UR60 ;  /* 0x00000900240578a4 */ /* 0x000fe4000f8e023c */
[----:B------:R-:W-:Y:S02]  /*22e0*/  UIADD3 UR12, UR4, 0x4, URZ ;  /* 0x00000004040c7890 */ /* 0x000fe4000fffe03f */
[----:B------:R-:W-:Y:S01]  /*22f0*/  UIADD3 UR14, UR5, 0x4, URZ ;  /* 0x00000004050e7890 */ /* 0x000fe2000fffe03f */
[----:B------:R-:W-:Y:S02]  /*2300*/  UMOV UR8, UR4 ;  /* 0x0000000400087c82 */ /* 0x000fe40008000000 */
[----:B------:R-:W-:Y:S01]  /*2310*/  UMOV UR10, UR5 ;  /* 0x00000005000a7c82 */ /* 0x000fe20008000000 */
[----:B------:R-:W-:Y:S01]  /*2320*/  IMAD.U32 R4, RZ, RZ, UR8 ;  /* 0x00000008ff047e24 */ /* 0x000fe2000f8e00ff */
[----:B------:R-:W-:Y:S01]  /*2330*/  HGMMA.64x96x16.F32 R24, gdesc[UR8], RZ, !UPT, gsb0 ;  /* 0x01600000081879f0 */ /* 0x000fe2000c0008ff */
[----:B------:R-:W-:-:S02]  /*2340*/  UIADD3 UR8, UR4, 0x2, URZ ;  /* 0x0000000204087890 */ /* 0x000fc4000fffe03f */
[----:B------:R-:W-:Y:S01]  /*2350*/  UIADD3 UR10, UR5, 0x2, URZ ;  /* 0x00000002050a7890 */ /* 0x000fe2000fffe03f */
[----:B------:R-:W-:Y:S01]  /*2360*/  UMOV UR9, 0x40000040 ;  /* 0x4000004000097882 */ /* 0x000fe20000000000 */
[----:B------:R-:W-:Y:S01]  /*2370*/  UMOV UR11, 0x40000040 ;  /* 0x40000040000b7882 */ /* 0x000fe20000000000 */
[----:B------:R-:W-:Y:S02]  /*2380*/  UIADD3 UR16, UR4, 0x6, URZ ;  /* 0x0000000604107890 */ /* 0x000fe4000fffe03f */
[----:B------:R-:W-:Y:S02]  /*2390*/  UIADD3 UR18, UR5, 0x6, URZ ;  /* 0x0000000605127890 */ /* 0x000fe4000fffe03f */
[----:B------:R-:W-:Y:S02]  /*23a0*/  UIADD3 UR20, UR4, 0x400, URZ ;  /* 0x0000040004147890 */ /* 0x000fe4000fffe03f */
[----:B------:R-:W-:Y:S01]  /*23b0*/  UIADD3 UR22, UR5, 0x300, URZ ;  /* 0x0000030005167890 */ /* 0x000fe2000fffe03f */
[----:B------:R-:W-:Y:S01]  /*23c0*/  UMOV UR21, 0x40000040 ;  /* 0x4000004000157882 */ /* 0x000fe20000000000 */
[----:B------:R-:W-:Y:S01]  /*23d0*/  UMOV UR23, 0x40000040 ;  /* 0x4000004000177882 */ /* 0x000fe20000000000 */
[----:B------:R-:W-:-:S02]  /*23e0*/  UIADD3 UR24, UR4, 0x402, URZ ;  /* 0x0000040204187890 */ /* 0x000fc4000fffe03f */
[----:B------:R-:W-:Y:S01]  /*23f0*/  UIADD3 UR26, UR5, 0x302, URZ ;  /* 0x00000302051a7890 */ /* 0x000fe2000fffe03f */
[----:B------:R-:W-:Y:S01]  /*2400*/  UMOV UR25, 0x40000040 ;  /* 0x4000004000197882 */ /* 0x000fe20000000000 */
[----:B------:R-:W-:Y:S01]  /*2410*/  UMOV UR27, 0x40000040 ;  /* 0x40000040001b7882 */ /* 0x000fe20000000000 */
[----:B------:R-:W-:Y:S02]  /*2420*/  UIADD3 UR28, UR4, 0x404, URZ ;  /* 0x00000404041c7890 */ /* 0x000fe4000fffe03f */
[----:B------:R-:W-:Y:S01]  /*2430*/  UIADD3 UR30, UR5, 0x304, URZ ;  /* 0x00000304051e7890 */ /* 0x000fe2000fffe03f */
[----:B------:R-:W-:Y:S01]  /*2440*/  UMOV UR29, 0x40000040 ;  /* 0x40000040001d7882 */ /* 0x000fe20000000000 */
[----:B------:R-:W-:Y:S01]  /*2450*/  UMOV UR31, 0x40000040 ;  /* 0x40000040001f7882 */ /* 0x000fe20000000000 */
        /* <DEDUP_REMOVED lines=20> */
[----:B------:R-:W-:Y:S02]  /*25a0*/  ULDC UR4, c[0x0][0x448] ;  /* 0x0001120000047ab9 */ /* 0x000fe40000000800 */
[----:B------:R-:W-:-:S06]  /*25b0*/  UISETP.NE.AND UP0, UPT, UR4, 0x1, UPT ;  /* 0x000000010400788c */ /* 0x000fcc000bf05270 */
[----:B------:R-:W-:Y:S02]  /*25c0*/  PLOP3.LUT P2, PT, PT, PT, UP0, 0x80, 0x0 ;  /* 0x000000000000781c */ /* 0x000fe40003f4f008 */
[----:B------:R-:W-:-:S03]  /*25d0*/  PLOP3.LUT P3, PT, PT, PT, UP0, 0x80, 0x0 ;  /* 0x000000000000781c */ /* 0x000fc60003f6f008 */
[----:B------:R-:W-:-:S08]  /*25e0*/  @UP0 ULDC UR4, c[0x0][0x44c] ;  /* 0x0001130000040ab9 */ /* 0x000fd00000000800 */
[----:B------:R-:W-:Y:S01]  /*25f0*/  @P2 IMAD.HI.U32 R6, R0, UR4, RZ ;  /* 0x0000000400062c27 */ /* 0x000fe2000f8e00ff */
[----:B------:R-:W-:-:S03]  /*2600*/  @UP0 ULDC UR4, c[0x0][0x450] ;  /* 0x0001140000040ab9 */ /* 0x000fc60000000800 */
[----:B------:R-:W-:Y:S01]  /*2610*/  @!P1 VIADD R0, R3, 0x2a840 ;  /* 0x0002a84003009836 */ /* 0x000fe20000000000 */
[----:B------:R-:W-:Y:S01]  /*2620*/  @P3 SHF.R.U32.HI R2, RZ, UR4, R6 ;  /* 0x00000004ff023c19 */ /* 0x000fe20008011606 */
[----:B------:R-:W-:Y:S01]  /*2630*/  IMAD.MOV.U32 R6, RZ, RZ, -0x60 ;  /* 0xffffffa0ff067424 */ /* 0x000fe200078e00ff */
[----:B------:R-:W-:Y:S01]  /*2640*/  ULDC.64 UR4, c[0x0][0x9e0] ;  /* 0x0002780000047ab9 */ /* 0x000fe20000000a00 */
[C---:B------:R-:W-:Y:S01]  /*2650*/  IMAD R3, R79.reuse, -0x60, R16 ;  /* 0xffffffa04f037824 */ /* 0x040fe200078e0210 */
[----:B------:R-:W-:Y:S01]  /*2660*/  UISETP.GE.AND UP1, UPT, UR5, 0x1, UPT ;  /* 0x000000010500788c */ /* 0x000fe2000bf26270 */
[----:B------:R-:W0:Y:S01]  /*2670*/  SHFL.IDX PT, R8, R2, RZ, 0x1c1f ;  /* 0x001c1fff02087589 */ /* 0x000e2200000e0000 */
[----:B------:R-:W-:Y:S01]  /*2680*/  @!P1 PRMT R0, RZ, 0x654, R0 ;  /* 0x00000654ff009816 */ /* 0x000fe20000000000 */
[----:B------:R-:W-:Y:S01]  /*2690*/  IMAD R7, R79, R6, 0x61 ;  /* 0x000000614f077424 */ /* 0x000fe200078e0206 */
[----:B------:R-:W-:Y:S02]  /*26a0*/  IADD3 R15, -R18, 0x60, R3 ;  /* 0x00000060120f7810 */ /* 0x000fe40007ffe103 */
[----:B------:R-:W-:Y:S01]  /*26b0*/  PLOP3.LUT P2, PT, PT, PT, UP1, 0x40, 0x0 ;  /* 0x000000000000781c */ /* 0x000fe20003f4e818 */
[----:B------:R-:W-:-:S02]  /*26c0*/  WARPGROUP.DEPBAR.LE gsb0, 0x0 ;  /* 0x00008000000079c5 */ /* 0x000fc40000010000 */
[----:B------:R-:W-:-:S06]  /*26d0*/  WARPGROUP.ARRIVE ;  /* 0x00000000000079c5 */ /* 0x000fcc0000000000 */
[----:B------:R-:W-:Y:S03]  /*26e0*/  HGMMA.64x96x16.F32 R24, gdesc[UR8], R24, gsb0 ;  /* 0x01600000081879f0 */ /* 0x000fe60008000818 */
[----:B------:R-:W-:Y:S02]  /*26f0*/  WARPGROUP.DEPBAR.LE gsb0, 0x0 ;  /* 0x00008000000079c5 */ /* 0x000fe40000010000 */
[----:B------:R-:W-:-:S06]  /*2700*/  WARPGROUP.ARRIVE ;  /* 0x00000000000079c5 */ /* 0x000fcc0000000000 */
[----:B------:R-:W-:Y:S01]  /*2710*/  HGMMA.64x96x16.F32 R24, gdesc[UR12], R24, gsb0 ;  /* 0x016000000c1879f0 */ /* 0x000fe20008000818 */
[----:B------:R-:W-:Y:S02]  /*2720*/  ULDC UR14, c[0x0][0x9dc] ;  /* 0x00027700000e7ab9 */ /* 0x000fe40000000800 */
[----:B------:R-:W-:Y:S01]  /*2730*/  ULOP3.LUT UR6, URZ, UR14, URZ, 0x33, !UPT ;  /* 0x0000000e3f067292 */ /* 0x000fe2000f8e333f */
        /* <DEDUP_REMOVED lines=29> */
[----:B-1----:R-:W-:Y:S01]  /*2910*/  IADD3 R0, R16, R7, -R18 ;  /* 0x0000000710007210 */ /* 0x002fe20007ffe812 */
[----:B------:R-:W-:-:S04]  /*2920*/  VIADD R7, R7, 0xffffffff ;  /* 0xffffffff07077836 */ /* 0x000fc80000000000 */
[----:B------:R-:W-:Y:S02]  /*2930*/  IMAD.IADD R0, R0, 0x1, -R17 ;  /* 0x0000000100007824 */ /* 0x000fe400078e0a11 */
[----:B------:R-:W-:Y:S02]  /*2940*/  IMAD.IADD R9, R7, 0x1, -R18 ;  /* 0x0000000107097824 */ /* 0x000fe400078e0a12 */
[C---:B------:R-:W-:Y:S02]  /*2950*/  VIADD R10, R0.reuse, UR4 ;  /* 0x00000004000a7c36 */ /* 0x040fe40008000000 */
[----:B------:R-:W-:-:S03]  /*2960*/  VIADD R21, R0, UR6 ;  /* 0x0000000600157c36 */ /* 0x000fc60008000000 */
[----:B0-----:R-:W-:Y:S01]  /*2970*/  VIADDMNMX R0, R8, R10, R15, PT ;  /* 0x0000000a08007246 */ /* 0x001fe2000380010f */
[----:B------:R-:W-:Y:S01]  /*2980*/  IMAD.IADD R3, R21, 0x1, R8 ;  /* 0x0000000115037824 */ /* 0x000fe200078e0208 */
[----:B------:R-:W-:Y:S06]  /*2990*/  @P2 BRA `(.L_x_1144) ;  /* 0x0000000000542947 */ /* 0x000fec0003800000 */
[----:B------:R-:W-:Y:S01]  /*29a0*/  IADD3 R6, -R17, R16, R8 ;  /* 0x0000001011067210 */ /* 0x000fe20007ffe108 */
[----:B------:R-:W-:Y:S03]  /*29b0*/  BSSY B0, `(.L_x_1145) ;  /* 0x0000010000007945 */ /* 0x000fe60003800000 */
[----:B------:R-:W-:-:S13]  /*29c0*/  ISETP.GT.AND P2, PT, R6, -0x1, PT ;  /* 0xffffffff0600780c */ /* 0x000fda0003f44270 */
[----:B------:R-:W-:Y:S05]  /*29d0*/  @P2 BRA `(.L_x_1146) ;  /* 0x0000000000202947 */ /* 0x000fea0003800000 */
[----:B------:R-:W-:Y:S01]  /*29e0*/  UISETP.NE.AND UP2, UPT, UR5, 0x1, UPT ;  /* 0x000000010500788c */ /* 0x000fe2000bf45270 */
[----:B------:R-:W-:-:S05]  /*29f0*/  LOP3.LUT R6, RZ, R6, RZ, 0x33, !PT ;  /* 0x00000006ff067212 */ /* 0x000fca00078e33ff */
[----:B------:R-:W-:-:S05]  /*2a00*/  PLOP3.LUT P2, PT, PT, PT, UP2, 0x80, 0x0 ;  /* 0x000000000000781c */ /* 0x000fca0003f4f028 */
[----:B------:R-:W-:-:S08]  /*2a10*/  @UP2 ULDC.64 UR6, c[0x0][0x9e8] ;  /* 0x00027a0000062ab9 */ /* 0x000fd00000000a00 */
[----:B------:R-:W-:-:S05]  /*2a20*/  @P2 IMAD.HI.U32 R8, R6, UR6, RZ ;  /* 0x0000000606082c27 */ /* 0x000fca000f8e00ff */
[----:B------:R-:W-:-:S04]  /*2a30*/  @P2 SHF.R.U32.HI R6, RZ, UR7, R8 ;  /* 0x00000007ff062c19 */ /* 0x000fc80008011608 */
[----:B------:R-:W-:Y:S01]  /*2a40*/  LOP3.LUT R6, RZ, R6, RZ, 0x33, !PT ;  /* 0x00000006ff067212 */ /* 0x000fe200078e33ff */
[----:B------:R-:W-:Y:S06]  /*2a50*/  BRA `(.L_x_1147) ;  /* 0x0000000000147947 */ /* 0x000fec0003800000 */
.L_x_1146:
[----:B------:R-:W-:-:S06]  /*2a60*/  UISETP.NE.AND UP2, UPT, UR5, 0x1, UPT ;  /* 0x000000010500788c */ /* 0x000fcc000bf45270 */
[----:B------:R-:W-:-:S05]  /*2a70*/  PLOP3.LUT P2, PT, PT, PT, UP2, 0x80, 0x0 ;  /* 0x000000000000781c */ /* 0x000fca0003f4f028 */
[----:B------:R-:W-:-:S08]  /*2a80*/  @UP2 ULDC.64 UR6, c[0x0][0x9e8] ;  /* 0x00027a0000062ab9 */ /* 0x000fd00000000a00 */
[----:B------:R-:W-:-:S05]  /*2a90*/  @P2 IMAD.HI.U32 R8, R6, UR6, RZ ;  /* 0x0000000606082c27 */ /* 0x000fca000f8e00ff */
[----:B------:R-:W-:-:S07]  /*2aa0*/  @P2 SHF.R.U32.HI R6, RZ, UR7, R8 ;  /* 0x00000007ff062c19 */ /* 0x000fce0008011608 */
.L_x_1147:
[----:B------:R-:W-:Y:S05]  /*2ab0*/  BSYNC B0 ;  /* 0x0000000000007941 */ /* 0x000fea0003800000 */
.L_x_1145:
[----:B------:R-:W-:-:S05]  /*2ac0*/  IMAD R6, R6, UR5, R9 ;  /* 0x0000000506067c24 */ /* 0x000fca000f8e0209 */
[----:B------:R-:W-:Y:S02]  /*2ad0*/  VIMNMX R3, R3, R6, !PT ;  /* 0x0000000603037248 */ /* 0x000fe40007fe0100 */
[----:B------:R-:W-:-:S07]  /*2ae0*/  VIADDMNMX R0, R6, UR5, R0, PT ;  /* 0x0000000506007c46 */ /* 0x000fce000b800100 */
.L_x_1144:
[C---:B------:R-:W-:Y:S02]  /*2af0*/  ISETP.GE.AND P2, PT, R7.reuse, 0x2, PT ;  /* 0x000000020700780c */ /* 0x040fe40003f46270 */
[----:B------:R-:W-:Y:S02]  /*2b00*/  ISETP.GE.AND P6, PT, R7, 0xa, PT ;  /* 0x0000000a0700780c */ /* 0x000fe40003fc6270 */
[----:B------:R-:W-:Y:S02]  /*2b10*/  ISETP.GT.AND P4, PT, R3, 0x1, !P2 ;  /* 0x000000010300780c */ /* 0x000fe40005784270 */
[----:B------:R-:W-:Y:S02]  /*2b20*/  ISETP.GE.AND P3, PT, R7, 0x9, PT ;  /* 0x000000090700780c */ /* 0x000fe40003f66270 */
[----:B------:R-:W-:Y:S02]  /*2b30*/  ISETP.LT.OR P4, PT, R0, 0x2, P4 ;  /* 0x000000020000780c */ /* 0x000fe40002781670 */
[----:B------:R-:W-:-:S02]  /*2b40*/  P2R R11, PR, RZ, 0x40 ;  /* 0x00000040ff0b7803 */ /* 0x000fc40000000000 */
[----:B------:R-:W-:Y:S02]  /*2b50*/  FSEL R84, R25, -INF , !P4 ;  /* 0xff80000019547808 */ /* 0x000fe40006000000 */
[C---:B------:R-:W-:Y:S02]  /*2b60*/  ISETP.GT.AND P4, PT, R3.reuse, 0x9, !P6 ;  /* 0x000000090300780c */ /* 0x040fe40007784270 */
[----:B------:R-:W-:Y:S02]  /*2b70*/  ISETP.GT.AND P5, PT, R3, 0x8, !P3 ;  /* 0x000000080300780c */ /* 0x000fe40005fa4270 */
[----:B------:R-:W-:Y:S02]  /*2b80*/  ISETP.LT.OR P4, PT, R0, 0xa, P4 ;  /* 0x0000000a0000780c */ /* 0x000fe40002781670 */
[----:B------:R-:W-:Y:S02]  /*2b90*/  ISETP.GE.AND P6, PT, R7, 0x11, PT ;  /* 0x000000110700780c */ /* 0x000fe40003fc6270 */
[----:B------:R-:W-:-:S02]  /*2ba0*/  FSEL R86, R29, -INF , !P4 ;  /* 0xff8000001d567808 */ /* 0x000fc40006000000 */
[----:B------:R-:W-:Y:S02]  /*2bb0*/  ISETP.LT.OR P5, PT, R0, 0x9, P5 ;  /* 0x000000090000780c */ /* 0x000fe40002fa1670 */
[----:B------:R-:W-:Y:S02]  /*2bc0*/  ISETP.GT.AND P4, PT, R3, 0x10, !P6 ;  /* 0x000000100300780c */ /* 0x000fe40007784270 */
[----:B------:R-:W-:Y:S02]  /*2bd0*/  FSEL R158, R28, -INF , !P5 ;  /* 0xff8000001c9e7808 */ /* 0x000fe40006800000 */
        /* <DEDUP_REMOVED lines=15> */
[C---:B------:R-:W-:Y:S02]  /*2cd0*/  ISETP.LT.OR P4, PT, R0.reuse, 0x1a, P4 ;  /* 0x0000001a0000780c */ /* 0x040fe40002781670 */
        /* <DEDUP_REMOVED lines=65> */
[----:B------:R-:W-:Y:S02]  /*30f0*/  P2R R12, PR, RZ, 0x40 ;  /* 0x00000040ff0c7803 */ /* 0x000fe40000000000 */
        /* <DEDUP_REMOVED lines=16> */
[----:B------:R-:W-:-:S04]  /*3200*/  ISETP.GT.AND P6, PT, R3, 0x59, !P6 ;  /* 0x000000590300780c */ /* 0x000fc800077c4270 */
[----:B------:R-:W-:Y:S02]  /*3210*/  ISETP.LT.OR P6, PT, R0, 0x5a, P6 ;  /* 0x0000005a0000780c */ /* 0x000fe400037c1670 */
[----:B------:R-:W0:Y:S02]  /*3220*/  SHFL.IDX PT, R0, R2, 0x1, 0x1c1f ;  /* 0x003c1f0002007f89 */ /* 0x000e2400000e0000 */
[----:B------:R-:W-:Y:S02]  /*3230*/  FSEL R20, R69, -INF , !P6 ;  /* 0xff80000045147808 */ /* 0x000fe40007000000 */
[----:B------:R-:W-:Y:S02]  /*3240*/  PLOP3.LUT P6, PT, PT, PT, UP1, 0x40, 0x0 ;  /* 0x000000000000781c */ /* 0x000fe40003fce818 */
[----:B0-----:R-:W-:Y:S01]  /*3250*/  VIADDMNMX R15, R0, R10, R15, PT ;  /* 0x0000000a000f7246 */ /* 0x001fe2000380010f */
[----:B------:R-:W-:-:S10]  /*3260*/  IMAD.IADD R21, R21, 0x1, R0 ;  /* 0x0000000115157824 */ /* 0x000fd400078e0200 */
[----:B------:R-:W-:Y:S05]  /*3270*/  @P6 BRA `(.L_x_1148) ;  /* 0x00000000005c6947 */ /* 0x000fea0003800000 */
        /* <DEDUP_REMOVED lines=8> */
[----:B------:R-:W-:Y:S01]  /*3300*/  @P6 IMAD.HI.U32 R2, R0, UR6, RZ ;  /* 0x0000000600026c27 */ /* 0x000fe2000f8e00ff */
[----:B------:R-:W-:-:S13]  /*3310*/  PLOP3.LUT P6, PT, PT, PT, UP2, 0x80, 0x0 ;  /* 0x000000000000781c */ /* 0x000fda0003fcf028 */
[----:B------:R-:W-:-:S04]  /*3320*/  @P6 SHF.R.U32.HI R0, RZ, UR7, R2 ;  /* 0x00000007ff006c19 */ /* 0x000fc80008011602 */
[----:B------:R-:W-:Y:S01]  /*3330*/  LOP3.LUT R0, RZ, R0, RZ, 0x33, !PT ;  /* 0x00000000ff007212 */ /* 0x000fe200078e33ff */
[----:B------:R-:W-:Y:S06]  /*3340*/  BRA `(.L_x_1151) ;  /* 0x0000000000187947 */ /* 0x000fec0003800000 */
.L_x_1150:
[----:B------:R-:W-:-:S06]  /*3350*/  UISETP.NE.AND UP2, UPT, UR5, 0x1, UPT ;  /* 0x000000010500788c */ /* 0x000fcc000bf45270 */
[----:B------:R-:W-:-:S05]  /*3360*/  PLOP3.LUT P6, PT, PT, PT, UP2, 0x80, 0x0 ;  /* 0x000000000000781c */ /* 0x000fca0003fcf028 */
[----:B------:R-:W-:-:S08]  /*3370*/  @UP2 ULDC.64 UR6, c[0x0][0x9e8] ;  /* 0x00027a0000062ab9 */ /* 0x000fd00000000a00 */
[----:B------:R-:W-:Y:S01]  /*3380*/  @P6 IMAD.HI.U32 R2, R0, UR6, RZ ;  /* 0x0000000600026c27 */ /* 0x000fe2000f8e00ff */
[----:B------:R-:W-:-:S13]  /*3390*/  PLOP3.LUT P6, PT, PT, PT, UP2, 0x80, 0x0 ;  /* 0x000000000000781c */ /* 0x000fda0003fcf028 */
[----:B------:R-:W-:-:S07]  /*33a0*/  @P6 SHF.R.U32.HI R0, RZ, UR7, R2 ;  /* 0x00000007ff006c19 */ /* 0x000fce0008011602 */
.L_x_1151:
[----:B------:R-:W-:Y:S05]  /*33b0*/  BSYNC B0 ;  /* 0x0000000000007941 */ /* 0x000fea0003800000 */
.L_x_1149:
[----:B------:R-:W-:-:S05]  /*33c0*/  IMAD R0, R0, UR5, R9 ;  /* 0x0000000500007c24 */ /* 0x000fca000f8e0209 */
[----:B------:R-:W-:Y:S02]  /*33d0*/  VIMNMX R21, R21, R0, !PT ;  /* 0x0000000015157248 */ /* 0x000fe40007fe0100 */
[----:B------:R-:W-:-:S07]  /*33e0*/  VIADDMNMX R15, R0, UR5, R15, PT ;  /* 0x00000005000f7c46 */ /* 0x000fce000b80010f */
.L_x_1148:
[C---:B------:R-:W-:Y:S01]  /*33f0*/  ISETP.GT.AND P2, PT, R21.reuse, 0x1, !P2 ;  /* 0x000000011500780c */ /* 0x040fe20005744270 */
[----:B------:R-:W-:Y:S01]  /*3400*/  ULDC UR6, c[0x0][0x988] ;  /* 0x0002620000067ab9 */ /* 0x000fe20000000800 */
[----:B------:R-:W-:Y:S01]  /*3410*/  ISETP.GT.AND P3, PT, R21, 0x8, !P3 ;  /* 0x000000081500780c */ /* 0x000fe20005f64270 */
[----:B------:R-:W-:Y:S01]  /*3420*/  IMAD.U32 R9, RZ, RZ, UR6 ;  /* 0x00000006ff097e24 */ /* 0x000fe2000f8e00ff */
[C---:B------:R-:W-:Y:S01]  /*3430*/  ISETP.LT.OR P2, PT, R15.reuse, 0x2, P2 ;  /* 0x000000020f00780c */ /* 0x040fe20001741670 */
[----:B------:R-:W-:Y:S01]  /*3440*/  @UP0 ULDC UR6, c[0x0][0x44c] ;  /* 0x0001130000060ab9 */ /* 0x000fe20000000800 */
[----:B------:R-:W-:Y:S01]  /*3450*/  ISETP.LT.OR P3, PT, R15, 0x9, P3 ;  /* 0x000000090f00780c */ /* 0x000fe20001f61670 */
[----:B------:R-:W-:Y:S01]  /*3460*/  UIMAD.WIDE.U32 UR6, UR39, UR6, URZ ;  /* 0x00000006270672a5 */ /* 0x000fe2000f8e003f */
[----:B------:R-:W-:Y:S01]  /*3470*/  FSEL R36, R27, -INF , !P2 ;  /* 0xff8000001b247808 */ /* 0x000fe20005000000 */
[----:B------:R-:W-:Y:S01]  /*3480*/  @UP0 ULDC UR15, c[0x0][0x450] ;  /* 0x00011400000f0ab9 */ /* 0x000fe20000000800 */
[----:B------:R-:W-:Y:S01]  /*3490*/  ISETP.NE.AND P2, PT, R11, RZ, PT ;  /* 0x000000ff0b00720c */ /* 0x000fe20003f45270 */
[----:B------:R-:W-:Y:S01]  /*34a0*/  UMOV UR10, UR39 ;  /* 0x00000027000a7c82 */ /* 0x000fe20008000000 */
[----:B------:R-:W-:Y:S01]  /*34b0*/  FSEL R32, R30, -INF , !P3 ;  /* 0xff8000001e207808 */ /* 0x000fe20005800000 */
[----:B------:R-:W-:Y:S01]  /*34c0*/  @UP0 USHF.R.U32.HI UR10, URZ, UR15, UR7 ;  /* 0x0000000f3f0a0299 */ /* 0x000fe20008011607 */
[----:B------:R-:W-:-:S02]  /*34d0*/  ISETP.GT.AND P2, PT, R21, 0x9, !P2 ;  /* 0x000000091500780c */ /* 0x000fc40005744270 */
[----:B------:R-:W-:Y:S02]  /*34e0*/  ISETP.NE.AND P3, PT, R14, RZ, PT ;  /* 0x000000ff0e00720c */ /* 0x000fe40003f65270 */
[----:B------:R-:W-:Y:S02]  /*34f0*/  ISETP.LT.OR P2, PT, R15, 0xa, P2 ;  /* 0x0000000a0f00780c */ /* 0x000fe40001741670 */
[----:B------:R-:W-:Y:S02]  /*3500*/  ISETP.NE.AND P6, PT, R25, RZ, PT ;  /* 0x000000ff1900720c */ /* 0x000fe40003fc5270 */
[----:B------:R-:W-:Y:S02]  /*3510*/  FSEL R30, R31, -INF , !P2 ;  /* 0xff8000001f1e7808 */ /* 0x000fe40005000000 */
[----:B------:R-:W-:Y:S02]  /*3520*/  ISETP.NE.AND P2, PT, R12, RZ, PT ;  /* 0x000000ff0c00720c */ /* 0x000fe40003f45270 */
[----:B------:R-:W-:-:S02]  /*3530*/  FMNMX.FTZ R3, R156, R84, !PT ;  /* 0x000000549c037209 */ /* 0x000fc40007810000 */
[----:B------:R-:W-:Y:S02]  /*3540*/  ISETP.GT.AND P2, PT, R21, 0x10, !P2 ;  /* 0x000000101500780c */ /* 0x000fe40005744270 */
[----:B------:R-:W-:Y:S02]  /*3550*/  FMNMX.FTZ R3, R158, R3, !PT ;  /* 0x000000039e037209 */ /* 0x000fe40007810000 */
[----:B------:R-:W-:Y:S02]  /*3560*/  ISETP.LT.OR P2, PT, R15, 0x11, P2 ;  /* 0x000000110f00780c */ /* 0x000fe40001741670 */
[----:B------:R-:W-:Y:S02]  /*3570*/  FMNMX.FTZ R3, R86, R3, !PT ;  /* 0x0000000356037209 */ /* 0x000fe40007810000 */
[----:B------:R-:W-:Y:S02]  /*3580*/  FSEL R34, R34, -INF , !P2 ;  /* 0xff80000022227808 */ /* 0x000fe40005000000 */
[----:B------:R-:W-:-:S02]  /*3590*/  ISETP.NE.AND P2, PT, R13, RZ, PT ;  /* 0x000000ff0d00720c */ /* 0x000fc40003f45270 */
[----:B------:R-:W-:Y:S02]  /*35a0*/  FMNMX.FTZ R3, R152, R3, !PT ;  /* 0x0000000398037209 */ /* 0x000fe40007810000 */
[----:B------:R-:W-:Y:S02]  /*35b0*/  ISETP.GT.AND P2, PT, R21, 0x11, !P2 ;  /* 0x000000111500780c */ /* 0x000fe40005744270 */
[----:B------:R-:W-:Y:S02]  /*35c0*/  FMNMX.FTZ R3, R88, R3, !PT ;  /* 0x0000000358037209 */ /* 0x000fe40007810000 */
[----:B------:R-:W-:Y:S02]  /*35d0*/  ISETP.LT.OR P2, PT, R15, 0x12, P2 ;  /* 0x000000120f00780c */ /* 0x000fe40001741670 */
[----:B------:R-:W-:Y:S02]  /*35e0*/  FMNMX.FTZ R3, R90, R3, !PT ;  /* 0x000000035a037209 */ /* 0x000fe40007810000 */
[----:B------:R-:W-:-:S02]  /*35f0*/  FSEL R24, R35, -INF , !P2 ;  /* 0xff80000023187808 */ /* 0x000fc40005000000 */
[----:B------:R-:W-:Y:S02]  /*3600*/  ISETP.GT.AND P2, PT, R21, 0x18, !P3 ;  /* 0x000000181500780c */ /* 0x000fe40005f44270 */
[----:B------:R-:W-:Y:S02]  /*3610*/  FMNMX.FTZ R3, R92, R3, !PT ;  /* 0x000000035c037209 */ /* 0x000fe40007810000 */
[----:B------:R-:W-:Y:S02]  /*3620*/  ISETP.LT.OR P2, PT, R15, 0x19, P2 ;  /* 0x000000190f00780c */ /* 0x000fe40001741670 */
[----:B------:R-:W-:Y:S02]  /*3630*/  FMNMX.FTZ R3, R80, R3, !PT ;  /* 0x0000000350037209 */ /* 0x000fe40007810000 */
[----:B------:R-:W-:Y:S02]  /*3640*/  FSEL R38, R38, -INF , !P2 ;  /* 0xff80000026267808 */ /* 0x000fe40005000000 */
        /* <DEDUP_REMOVED lines=38> */
[----:B------:R-:W-:Y:S01]  /*38b0*/  ISETP.NE.AND P3, PT, R77, RZ, PT ;  /* 0x000000ff4d00720c */ /* 0x000fe20003f65270 */
[----:B------:R-:W0:Y:S01]  /*38c0*/  SHFL.BFLY PT, R82, R7, 0x2, 0x1f ;  /* 0x0c401f0007527f89 */ /* 0x000e2200000e0000 */
[----:B------:R-:W-:Y:S02]  /*38d0*/  FSEL R50, R50, -INF , !P2 ;  /* 0xff80000032327808 */ /* 0x000fe40005000000 */
[----:B------:R-:W-:Y:S02]  /*38e0*/  ISETP.NE.AND P2, PT, R73, RZ, PT ;  /* 0x000000ff4900720c */ /* 0x000fe40003f45270 */
[C---:B------:R-:W-:Y:S02]  /*38f0*/  ISETP.GT.AND P4, PT, R21.reuse, 0x51, !P4 ;  /* 0x000000511500780c */ /* 0x040fe40006784270 */
[----:B------:R-:W-:-:S02]  /*3900*/  ISETP.GT.AND P2, PT, R21, 0x31, !P2 ;  /* 0x000000311500780c */ /* 0x000fc40005744270 */
[----:B------:R-:W-:Y:S02]  /*3910*/  ISETP.GT.AND P5, PT, R21, 0x58, !P5 ;  /* 0x000000581500780c */ /* 0x000fe40006fa4270 */
[C---:B------:R-:W-:Y:S02]  /*3920*/  ISETP.LT.OR P2, PT, R15.reuse, 0x32, P2 ;  /* 0x000000320f00780c */ /* 0x040fe40001741670 */
[----:B------:R-:W-:Y:S02]  /*3930*/  ISETP.LT.OR P4, PT, R15, 0x52, P4 ;  /* 0x000000520f00780c */ /* 0x000fe40002781670 */
[----:B------:R-:W-:Y:S02]  /*3940*/  FSEL R6, R51, -INF , !P2 ;  /* 0xff80000033067808 */ /* 0x000fe40005000000 */
[----:B------:R-:W-:Y:S02]  /*3950*/  ISETP.NE.AND P2, PT, R49, RZ, PT ;  /* 0x000000ff3100720c */ /* 0x000fe40003f45270 */
[----:B------:R-:W-:-:S02]  /*3960*/  ISETP.LT.OR P5, PT, R15, 0x59, P5 ;  /* 0x000000590f00780c */ /* 0x000fc40002fa1670 */
[----:B------:R-:W-:Y:S02]  /*3970*/  ISETP.GT.AND P2, PT, R21, 0x38, !P2 ;  /* 0x000000381500780c */ /* 0x000fe40005744270 */
[----:B------:R-:W-:Y:S02]  /*3980*/  FSEL R70, R70, -INF , !P5 ;  /* 0xff80000046467808 */ /* 0x000fe40006800000 */
[----:B------:R-:W-:Y:S02]  /*3990*/  ISETP.LT.OR P2, PT, R15, 0x39, P2 ;  /* 0x000000390f00780c */ /* 0x000fe40001741670 */
[----:B0-----:R-:W-:Y:S02]  /*39a0*/  FMNMX.FTZ R82, R7, R82, !PT ;  /* 0x0000005207527209 */ /* 0x001fe40007810000 */
[----:B------:R-:W-:Y:S02]  /*39b0*/  FSEL R54, R54, -INF , !P2 ;  /* 0xff80000036367808 */ /* 0x000fe40005000000 */
[----:B------:R-:W-:Y:S01]  /*39c0*/  ISETP.NE.AND P2, PT, R75, RZ, PT ;  /* 0x000000ff4b00720c */ /* 0x000fe20003f45270 */
[----:B------:R-:W0:Y:S01]  /*39d0*/  SHFL.BFLY PT, R3, R82, 0x1, 0x1f ;  /* 0x0c201f0052037f89 */ /* 0x000e2200000e0000 */
[----:B------:R-:W-:-:S02]  /*39e0*/  R2UR UR11, R93 ;  /* 0x000000005d0b72ca */ /* 0x000fc400000e0000 */
[----:B------:R-:W-:-:S04]  /*39f0*/  ISETP.GT.AND P2, PT, R21, 0x39, !P2 ;  /* 0x000000391500780c */ /* 0x000fc80005744270 */
[----:B------:R-:W-:-:S04]  /*3a00*/  ISETP.LT.OR P2, PT, R15, 0x3a, P2 ;  /* 0x0000003a0f00780c */ /* 0x000fc80001741670 */
[----:B------:R-:W-:Y:S02]  /*3a10*/  FSEL R10, R55, -INF , !P2 ;  /* 0xff800000370a7808 */ /* 0x000fe40005000000 */
[----:B------:R-:W-:Y:S01]  /*3a20*/  ISETP.NE.AND P2, PT, R53, RZ, PT ;  /* 0x000000ff3500720c */ /* 0x000fe20003f45270 */
[----:B------:R-:W-:-:S03]  /*3a30*/  UIADD3 UR6, UR11, UR10, URZ ;  /* 0x0000000a0b067290 */ /* 0x000fc6000fffe03f */
[----:B------:R-:W-:Y:S01]  /*3a40*/  ISETP.GT.AND P2, PT, R21, 0x40, !P2 ;  /* 0x000000401500780c */ /* 0x000fe20005744270 */
[----:B------:R-:W-:-:S03]  /*3a50*/  UIADD3 UR4, UR6, UR4, URZ ;  /* 0x0000000406047290 */ /* 0x000fc6000fffe03f */
[----:B------:R-:W-:Y:S02]  /*3a60*/  ISETP.LT.OR P2, PT, R15, 0x41, P2 ;  /* 0x000000410f00780c */ /* 0x000fe40001741670 */
[----:B0-----:R-:W-:Y:S02]  /*3a70*/  FMNMX.FTZ R3, R82, R3, !PT ;  /* 0x0000000352037209 */ /* 0x001fe40007810000 */
[----:B------:R-:W-:Y:S02]  /*3a80*/  FSEL R58, R58, -INF , !P2 ;  /* 0xff8000003a3a7808 */ /* 0x000fe40005000000 */
[----:B------:R-:W-:Y:S01]  /*3a90*/  ISETP.GT.AND P2, PT, R21, 0x41, !P3 ;  /* 0x000000411500780c */ /* 0x000fe20005f44270 */
[----:B------:R-:W-:Y:S01]  /*3aa0*/  FMUL.FTZ R11, R3, R9 ;  /* 0x00000009030b7220 */ /* 0x000fe20000410000 */
[----:B------:R-:W-:Y:S02]  /*3ab0*/  ISETP.NE.AND P3, PT, R61, RZ, PT ;  /* 0x000000ff3d00720c */ /* 0x000fe40003f65270 */
[----:B------:R-:W-:-:S02]  /*3ac0*/  ISETP.LT.OR P2, PT, R15, 0x42, P2 ;  /* 0x000000420f00780c */ /* 0x000fc40001741670 */
[----:B------:R-:W-:Y:S02]  /*3ad0*/  ISETP.GT.AND P3, PT, R21, 0x50, !P3 ;  /* 0x000000501500780c */ /* 0x000fe40005f64270 */
[----:B------:R-:W-:Y:S02]  /*3ae0*/  FSEL R12, R59, -INF , !P2 ;  /* 0xff8000003b0c7808 */ /* 0x000fe40005000000 */
[----:B------:R-:W-:Y:S02]  /*3af0*/  ISETP.GT.AND P2, PT, R21, RZ, !P6 ;  /* 0x000000ff1500720c */ /* 0x000fe40007744270 */
[----:B------:R-:W-:Y:S02]  /*3b00*/  ISETP.NE.AND P6, PT, R57, RZ, PT ;  /* 0x000000ff3900720c */ /* 0x000fe40003fc5270 */
[C---:B------:R-:W-:Y:S02]  /*3b10*/  ISETP.LT.OR P2, PT, R15.reuse, 0x1, P2 ;  /* 0x000000010f00780c */ /* 0x040fe40001741670 */
[----:B------:R-:W-:-:S02]  /*3b20*/  ISETP.LT.OR P3, PT, R15, 0x51, P3 ;  /* 0x000000510f00780c */ /* 0x000fc40001f61670 */
[----:B------:R-:W-:Y:S02]  /*3b30*/  FSEL R26, R26, -INF , !P2 ;  /* 0xff8000001a1a7808 */ /* 0x000fe40005000000 */
[----:B------:R-:W-:Y:S02]  /*3b40*/  FSETP.NEU.FTZ.AND P2, PT, R3, -INF , PT ;  /* 0xff8000000300780b */ /* 0x000fe40003f5d000 */
[----:B------:R-:W-:Y:S02]  /*3b50*/  FMNMX.FTZ R7, R26, R36, !PT ;  /* 0x000000241a077209 */ /* 0x000fe40007810000 */
[----:B------:R-:W-:Y:S02]  /*3b60*/  FSEL R27, R11, RZ, P2 ;  /* 0x000000ff0b1b7208 */ /* 0x000fe40001000000 */
[----:B------:R-:W-:Y:S02]  /*3b70*/  FMNMX.FTZ R7, R32, R7, !PT ;  /* 0x0000000720077209 */ /* 0x000fe40007810000 */
[----:B------:R-:W-:Y:S01]  /*3b80*/  ISETP.GT.AND P2, PT, R21, 0x48, !P6 ;  /* 0x000000481500780c */ /* 0x000fe20007744270 */
[--C-:B------:R-:W-:Y:S01]  /*3b90*/  FFMA.FTZ R25, R84, R9, -R27.reuse ;  /* 0x0000000954197223 */ /* 0x100fe2000001081b */
[----:B------:R-:W-:Y:S01]  /*3ba0*/  FMNMX.FTZ R7, R30, R7, !PT ;  /* 0x000000071e077209 */ /* 0x000fe20007810000 */
[-CC-:B------:R-:W-:Y:S01]  /*3bb0*/  FFMA.FTZ R29, R86, R9.reuse, -R27.reuse ;  /* 0x00000009561d7223 */ /* 0x180fe2000001081b */
[----:B------:R-:W-:Y:S01]  /*3bc0*/  ISETP.LT.OR P2, PT, R15, 0x49, P2 ;  /* 0x000000490f00780c */ /* 0x000fe20001741670 */
[--C-:B------:R-:W-:Y:S01]  /*3bd0*/  FFMA.FTZ R31, R88, R9, -R27.reuse ;  /* 0x00000009581f7223 */ /* 0x100fe2000001081b */
[----:B------:R-:W-:Y:S01]  /*3be0*/  FMNMX.FTZ R11, R34, R7, !PT ;  /* 0x00000007220b7209 */ /* 0x000fe20007810000 */
[-CC-:B------:R-:W-:Y:S01]  /*3bf0*/  FFMA.FTZ R156, R156, R9.reuse, -R27.reuse ;  /* 0x000000099c9c7223 */ /* 0x180fe2000001081b */
[----:B------:R0:W-:Y:S01]  /*3c00*/  MUFU.EX2 R7, R25 ;  /* 0x0000001900077308 */ /* 0x0001e20000000800 */
[----:B------:R-:W-:Y:S01]  /*3c10*/  FSEL R62, R62, -INF , !P2 ;  /* 0xff8000003e3e7808 */ /* 0x000fe20005000000 */
[--C-:B------:R-:W-:Y:S01]  /*3c20*/  FFMA.FTZ R158, R158, R9, -R27.reuse ;  /* 0x000000099e9e7223 */ /* 0x100fe2000001081b */
[----:B------:R-:W-:Y:S01]  /*3c30*/  FMNMX.FTZ R11, R24, R11, !PT ;  /* 0x0000000b180b7209 */ /* 0x000fe20007810000 */
[-CC-:B------:R-:W-:Y:S01]  /*3c40*/  FFMA.FTZ R152, R152, R9.reuse, -R27.reuse ;  /* 0x0000000998987223 */ /* 0x180fe2000001081b */
[----:B------:R-:W-:Y:S01]  /*3c50*/  ISETP.NE.AND P2, PT, R81, RZ, PT ;  /* 0x000000ff5100720c */ /* 0x000fe20003f45270 */
[--C-:B------:R-:W-:Y:S01]  /*3c60*/  FFMA.FTZ R39, R8, R9, -R27.reuse ;  /* 0x0000000908277223 */ /* 0x100fe2000001081b */
[----:B------:R-:W-:Y:S01]  /*3c70*/  FMNMX.FTZ R11, R38, R11, !PT ;  /* 0x0000000b260b7209 */ /* 0x000fe20007810000 */
[----:B------:R-:W1:Y:S01]  /*3c80*/  MUFU.EX2 R156, R156 ;  /* 0x0000009c009c7308 */ /* 0x000e620000000800 */
[----:B------:R-:W-:Y:S01]  /*3c90*/  ISETP.GT.AND P2, PT, R21, 0x49, !P2 ;  /* 0x000000491500780c */ /* 0x000fe20005744270 */
[--C-:B------:R-:W-:Y:S01]  /*3ca0*/  FFMA.FTZ R33, R90, R9, -R27.reuse ;  /* 0x000000095a217223 */ /* 0x100fe2000001081b */
[----:B------:R-:W-:Y:S01]  /*3cb0*/  FMNMX.FTZ R11, R14, R11, !PT ;  /* 0x0000000b0e0b7209 */ /* 0x000fe20007810000 */
[-CC-:B------:R-:W-:Y:S01]  /*3cc0*/  FFMA.FTZ R20, R20, R9.reuse, -R27.reuse ;  /* 0x0000000914147223 */ /* 0x180fe2000001081b */
[----:B------:R-:W-:Y:S01]  /*3cd0*/  ISETP.LT.OR P2, PT, R15, 0x4a, P2 ;  /* 0x0000004a0f00780c */ /* 0x000fe20001741670 */
[--C-:B------:R-:W-:Y:S01]  /*3ce0*/  FFMA.FTZ R76, R76, R9, -R27.reuse ;  /* 0x000000094c4c7223 */ /* 0x100fe2000001081b */
[----:B------:R-:W-:Y:S01]  /*3cf0*/  FMNMX.FTZ R13, R42, R11, !PT ;  /* 0x0000000b2a0d7209 */ /* 0x000fe20007810000 */
[----:B------:R-:W-:Y:S01]  /*3d00*/  MUFU.EX2 R158, R158 ;  /* 0x0000009e009e7308 */ /* 0x000fe20000000800 */
[----:B------:R-:W-:Y:S01]  /*3d10*/  FSEL R82, R63, -INF , !P2 ;  /* 0xff8000003f527808 */ /* 0x000fe20005000000 */
[--C-:B------:R-:W-:Y:S01]  /*3d20*/  FFMA.FTZ R72, R72, R9, -R27.reuse ;  /* 0x0000000948487223 */ /* 0x100fe2000001081b */
[----:B------:R-:W-:Y:S01]  /*3d30*/  FMNMX.FTZ R13, R0, R13, !PT ;  /* 0x0000000d000d7209 */ /* 0x000fe20007810000 */
[-CC-:B------:R-:W-:Y:S01]  /*3d40*/  FFMA.FTZ R48, R48, R9.reuse, -R27.reuse ;  /* 0x0000000930307223 */ /* 0x180fe2000001081b */
[----:B------:R-:W-:Y:S01]  /*3d50*/  ISETP.NE.AND P6, PT, R65, RZ, PT ;  /* 0x000000ff4100720c */ /* 0x000fe20003fc5270 */
[--C-:B------:R-:W-:Y:S01]  /*3d60*/  FFMA.FTZ R52, R52, R9, -R27.reuse ;  /* 0x0000000934347223 */ /* 0x100fe2000001081b */
[----:B------:R-:W-:Y:S01]  /*3d70*/  FMNMX.FTZ R13, R46, R13, !PT ;  /* 0x0000000d2e0d7209 */ /* 0x000fe20007810000 */
[----:B------:R2:W-:Y:S01]  /*3d80*/  MUFU.EX2 R11, R29 ;  /* 0x0000001d000b7308 */ /* 0x0005e20000000800 */
[----:B------:R-:W-:Y:S01]  /*3d90*/  FSEL R66, R66, -INF , !P3 ;  /* 0xff80000042427808 */ /* 0x000fe20005800000 */
[--C-:B------:R-:W-:Y:S01]  /*3da0*/  FFMA.FTZ R44, R44, R9, -R27.reuse ;  /* 0x000000092c2c7223 */ /* 0x100fe2000001081b */
[----:B------:R-:W-:Y:S01]  /*3db0*/  FMNMX.FTZ R13, R2, R13, !PT ;  /* 0x0000000d020d7209 */ /* 0x000fe20007810000 */
[-CC-:B------:R-:W-:Y:S01]  /*3dc0*/  FFMA.FTZ R56, R56, R9.reuse, -R27.reuse ;  /* 0x0000000938387223 */ /* 0x180fe2000001081b */
[----:B------:R-:W-:Y:S01]  /*3dd0*/  ISETP.GT.AND P6, PT, R21, 0x59, !P6 ;  /* 0x000000591500780c */ /* 0x000fe200077c4270 */
[--C-:B------:R-:W-:Y:S01]  /*3de0*/  FFMA.FTZ R21, R80, R9, -R27.reuse ;  /* 0x0000000950157223 */ /* 0x100fe2000001081b */
[----:B0-----:R-:W-:Y:S01]  /*3df0*/  FMNMX.FTZ R25, R50, R13, !PT ;  /* 0x0000000d32197209 */ /* 0x001fe20007810000 */
[----:B------:R-:W-:Y:S01]  /*3e00*/  MUFU.EX2 R152, R152 ;  /* 0x0000009800987308 */ /* 0x000fe20000000800 */
[----:B------:R-:W-:Y:S01]  /*3e10*/  FSEL R80, R67, -INF , !P4 ;  /* 0xff80000043507808 */ /* 0x000fe20006000000 */
[--C-:B--2---:R-:W-:Y:S01]  /*3e20*/  FFMA.FTZ R29, R92, R9, -R27.reuse ;  /* 0x000000095c1d7223 */ /* 0x104fe2000001081b */
[----:B------:R-:W-:Y:S01]  /*3e30*/  FMNMX.FTZ R25, R6, R25, !PT ;  /* 0x0000001906197209 */ /* 0x000fe20007810000 */
[-CC-:B------:R-:W-:Y:S01]  /*3e40*/  FFMA.FTZ R40, R40, R9.reuse, -R27.reuse ;  /* 0x0000000928287223 */ /* 0x180fe2000001081b */
[----:B------:R-:W-:Y:S01]  /*3e50*/  ISETP.LT.OR P6, PT, R15, 0x5a, P6 ;  /* 0x0000005a0f00780c */ /* 0x000fe200037c1670 */
[--C-:B------:R-:W-:Y:S01]  /*3e60*/  FFMA.FTZ R15, R74, R9, -R27.reuse ;  /* 0x000000094a0f7223 */ /* 0x100fe2000001081b */
[----:B------:R-:W-:Y:S01]  /*3e70*/  FMNMX.FTZ R25, R54, R25, !PT ;  /* 0x0000001936197209 */ /* 0x000fe20007810000 */
[----:B------:R0:W-:Y:S01]  /*3e80*/  MUFU.EX2 R154, R29 ;  /* 0x0000001d009a7308 */ /* 0x0001e20000000800 */
[-CC-:B------:R-:W-:Y:S01]  /*3e90*/  FFMA.FTZ R60, R60, R9.reuse, -R27.reuse ;  /* 0x000000093c3c7223 */ /* 0x180fe2000001081b */
[--C-:B------:R-:W-:Y:S01]  /*3ea0*/  FFMA.FTZ R28, R28, R9, -R27.reuse ;  /* 0x000000091c1c7223 */ /* 0x100fe2000001081b */
[----:B------:R-:W-:Y:S01]  /*3eb0*/  FMNMX.FTZ R25, R10, R25, !PT ;  /* 0x000000190a197209 */ /* 0x000fe20007810000 */
[-CC-:B------:R-:W-:Y:S01]  /*3ec0*/  FFMA.FTZ R64, R64, R9.reuse, -R27.reuse ;  /* 0x0000000940407223 */ /* 0x180fe2000001081b */
[----:B------:R-:W-:Y:S01]  /*3ed0*/  FFMA.FTZ R68, R68, R9, -R27 ;  /* 0x0000000944447223 */ /* 0x000fe2000001081b */
[----:B-1----:R-:W-:Y:S01]  /*3ee0*/  FADD.FTZ R41, R156, R7 ;  /* 0x000000079c297221 */ /* 0x002fe20000010000 */
[----:B------:R-:W-:Y:S01]  /*3ef0*/  FMNMX.FTZ R25, R58, R25, !PT ;  /* 0x000000193a197209 */ /* 0x000fe20007810000 */
[----:B------:R-:W-:Y:S01]  /*3f00*/  MUFU.EX2 R13, R31 ;  /* 0x0000001f000d7308 */ /* 0x000fe20000000800 */
[----:B0-----:R-:W-:Y:S01]  /*3f10*/  FFMA.FTZ R29, R78, R9, -R27 ;  /* 0x000000094e1d7223 */ /* 0x001fe2000001081b */
[----:B------:R-:W-:-:S02]  /*3f20*/  FSEL R78, R71, -INF , !P6 ;  /* 0xff800000474e7808 */ /* 0x000fc40007000000 */
[----:B------:R-:W-:Y:S02]  /*3f30*/  FMNMX.FTZ R25, R12, R25, !PT ;  /* 0x000000190c197209 */ /* 0x000fe40007810000 */
[----:B------:R-:W-:Y:S02]  /*3f40*/  F2FP.F16.F32.PACK_AB R156, R7, R156 ;  /* 0x0000009c079c723e */ /* 0x000fe400000000ff */
        /* <DEDUP_REMOVED lines=9> */
[----:B------:R-:W0:Y:S01]  /*3fe0*/  SHFL.BFLY PT, R74, R25, 0x2, 0x1f ;  /* 0x0c401f00194a7f89 */ /* 0x000e2200000e0000 */
[----:B------:R-:W-:Y:S08]  /*3ff0*/  MUFU.EX2 R148, R29 ;  /* 0x0000001d00947308 */ /* 0x000ff00000000800 */
[----:B------:R-:W1:Y:S08]  /*4000*/  MUFU.EX2 R76, R76 ;  /* 0x0000004c004c7308 */ /* 0x000e700000000800 */
[----:B------:R-:W-:Y:S01]  /*4010*/  MUFU.EX2 R72, R72 ;  /* 0x0000004800487308 */ /* 0x000fe20000000800 */
[----:B0-----:R-:W-:-:S07]  /*4020*/  FMNMX.FTZ R74, R25, R74, !PT ;  /* 0x0000004a194a7209 */ /* 0x001fce0007810000 */
[----:B------:R-:W0:Y:S01]  /*4030*/  MUFU.EX2 R29, R48 ;  /* 0x00000030001d7308 */ /* 0x000e220000000800 */
[----:B-1----:R-:W-:Y:S01]  /*4040*/  F2FP.F16.F32.PACK_AB R150, R31, R76 ;  /* 0x0000004c1f96723e */ /* 0x002fe200000000ff */
[----:B------:R-:W1:Y:S06]  /*4050*/  SHFL.BFLY PT, R15, R74, 0x1, 0x1f ;  /* 0x0c201f004a0f7f89 */ /* 0x000e6c00000e0000 */
[----:B------:R-:W-:Y:S08]  /*4060*/  MUFU.EX2 R52, R52 ;  /* 0x0000003400347308 */ /* 0x000ff00000000800 */
[----:B------:R-:W2:Y:S01]  /*4070*/  MUFU.EX2 R35, R44 ;  /* 0x0000002c00237308 */ /* 0x000ea20000000800 */
[----:B0-----:R-:W-:-:S07]  /*4080*/  F2FP.F16.F32.PACK_AB R144, R29, R72 ;  /* 0x000000481d90723e */ /* 0x001fce00000000ff */
[----:B------:R-:W-:Y:S01]  /*4090*/  MUFU.EX2 R56, R56 ;  /* 0x0000003800387308 */ /* 0x000fe20000000800 */
[----:B-1----:R-:W-:-:S04]  /*40a0*/  FMNMX.FTZ R8, R74, R15, !PT ;  /* 0x0000000f4a087209 */ /* 0x002fc80007810000 */
[C---:B------:R-:W-:Y:S01]  /*40b0*/  FSETP.NEU.FTZ.AND P2, PT, R8.reuse, -INF , PT ;  /* 0xff8000000800780b */ /* 0x040fe20003f5d000 */
[----:B------:R-:W-:Y:S02]  /*40c0*/  FMUL.FTZ R15, R8, R9 ;  /* 0x00000009080f7220 */ /* 0x000fe40000410000 */
[----:B------:R-:W0:Y:S01]  /*40d0*/  MUFU.EX2 R25, R40 ;  /* 0x0000002800197308 */ /* 0x000e220000000800 */
[----:B--2---:R-:W-:Y:S02]  /*40e0*/  F2FP.F16.F32.PACK_AB R146, R35, R52 ;  /* 0x000000342392723e */ /* 0x004fe400000000ff */
[----:B------:R-:W-:Y:S02]  /*40f0*/  FSEL R27, R15, RZ, P2 ;  /* 0x000000ff0f1b7208 */ /* 0x000fe40001000000 */
[----:B------:R-:W-:-:S03]  /*4100*/  PLOP3.LUT P2, PT, PT, PT, UP1, 0x40, 0x0 ;  /* 0x000000000000781c */ /* 0x000fc60003f4e818 */
[----:B------:R1:W-:Y:S01]  /*4110*/  MUFU.EX2 R15, R20 ;  /* 0x00000014000f7308 */ /* 0x0003e20000000800 */
[-CC-:B------:R-:W-:Y:S01]  /*4120*/  FFMA.FTZ R26, R26, R9.reuse, -R27.reuse ;  /* 0x000000091a1a7223 */ /* 0x180fe2000001081b */
[-CC-:B------:R-:W-:Y:S01]  /*4130*/  FFMA.FTZ R14, R14, R9.reuse, -R27.reuse ;  /* 0x000000090e0e7223 */ /* 0x180fe2000001081b */
[-CC-:B------:R-:W-:Y:S01]  /*4140*/  FFMA.FTZ R36, R36, R9.reuse, -R27.reuse ;  /* 0x0000000924247223 */ /* 0x180fe2000001081b */
[-CC-:B------:R-:W-:Y:S01]  /*4150*/  FFMA.FTZ R32, R32, R9.reuse, -R27.reuse ;  /* 0x0000000920207223 */ /* 0x180fe2000001081b */
[-CC-:B------:R-:W-:Y:S01]  /*4160*/  FFMA.FTZ R30, R30, R9.reuse, -R27.reuse ;  /* 0x000000091e1e7223 */ /* 0x180fe2000001081b */
[-CC-:B------:R-:W-:Y:S01]  /*4170*/  FFMA.FTZ R34, R34, R9.reuse, -R27.reuse ;  /* 0x0000000922227223 */ /* 0x180fe2000001081b */
[-C--:B------:R-:W-:Y:S01]  /*4180*/  FFMA.FTZ R0, R0, R9.reuse, -R27 ;  /* 0x0000000900007223 */ /* 0x080fe2000001081b */
[----:B------:R2:W-:Y:S01]  /*4190*/  MUFU.EX2 R155, R14 ;  /* 0x0000000e009b7308 */ /* 0x0005e20000000800 */
[----:B-1----:R-:W-:Y:S01]  /*41a0*/  FADD.FTZ R20, R158, R41 ;  /* 0x000000299e147221 */ /* 0x002fe20000010000 */
[-CC-:B------:R-:W-:Y:S01]  /*41b0*/  FFMA.FTZ R24, R24, R9.reuse, -R27.reuse ;  /* 0x0000000918187223 */ /* 0x180fe2000001081b */
[-CC-:B------:R-:W-:Y:S01]  /*41c0*/  FFMA.FTZ R38, R38, R9.reuse, -R27.reuse ;  /* 0x0000000926267223 */ /* 0x180fe2000001081b */
[-CC-:B------:R-:W-:Y:S01]  /*41d0*/  FFMA.FTZ R2, R2, R9.reuse, -R27.reuse ;  /* 0x0000000902027223 */ /* 0x180fe2000001081b */
[----:B------:R-:W-:Y:S01]  /*41e0*/  FADD.FTZ R41, R11, R20 ;  /* 0x000000140b297221 */ /* 0x000fe20000010000 */
[-CC-:B------:R-:W-:Y:S01]  /*41f0*/  FFMA.FTZ R42, R42, R9.reuse, -R27.reuse ;  /* 0x000000092a2a7223 */ /* 0x180fe2000001081b */
[-C--:B------:R-:W-:Y:S01]  /*4200*/  FFMA.FTZ R46, R46, R9.reuse, -R27 ;  /* 0x000000092e2e7223 */ /* 0x080fe2000001081b */
[----:B------:R-:W-:Y:S01]  /*4210*/  MUFU.EX2 R26, R26 ;  /* 0x0000001a001a7308 */ /* 0x000fe20000000800 */
[----:B--2---:R-:W-:Y:S01]  /*4220*/  FADD.FTZ R14, R152, R41 ;  /* 0x00000029980e7221 */ /* 0x004fe20000010000 */
[-CC-:B------:R-:W-:Y:S01]  /*4230*/  FFMA.FTZ R50, R50, R9.reuse, -R27.reuse ;  /* 0x0000000932327223 */ /* 0x180fe2000001081b */
[-CC-:B------:R-:W-:Y:S01]  /*4240*/  FFMA.FTZ R6, R6, R9.reuse, -R27.reuse ;  /* 0x0000000906067223 */ /* 0x180fe2000001081b */
[-CC-:B------:R-:W-:Y:S01]  /*4250*/  FFMA.FTZ R54, R54, R9.reuse, -R27.reuse ;  /* 0x0000000936367223 */ /* 0x180fe2000001081b */
[----:B------:R-:W-:Y:S01]  /*4260*/  FADD.FTZ R14, R13, R14 ;  /* 0x0000000e0d0e7221 */ /* 0x000fe20000010000 */
[----:B------:R-:W-:Y:S01]  /*4270*/  F2FP.F16.F32.PACK_AB R158, R11, R158 ;  /* 0x0000009e0b9e723e */ /* 0x000fe200000000ff */
[-CC-:B------:R-:W-:Y:S01]  /*4280*/  FFMA.FTZ R10, R10, R9.reuse, -R27.reuse ;  /* 0x000000090a0a7223 */ /* 0x180fe2000001081b */
[----:B------:R-:W1:Y:S01]  /*4290*/  MUFU.EX2 R157, R36 ;  /* 0x00000024009d7308 */ /* 0x000e620000000800 */
[----:B------:R-:W-:Y:S01]  /*42a0*/  FADD.FTZ R41, R33, R14 ;  /* 0x0000000e21297221 */ /* 0x000fe20000010000 */
[-CC-:B------:R-:W-:Y:S01]  /*42b0*/  FFMA.FTZ R58, R58, R9.reuse, -R27.reuse ;  /* 0x000000093a3a7223 */ /* 0x180fe2000001081b */
[-CC-:B------:R-:W-:Y:S01]  /*42c0*/  FFMA.FTZ R12, R12, R9.reuse, -R27.reuse ;  /* 0x000000090c0c7223 */ /* 0x180fe2000001081b */
[-CC-:B------:R-:W-:Y:S01]  /*42d0*/  FFMA.FTZ R62, R62, R9.reuse, -R27.reuse ;  /* 0x000000093e3e7223 */ /* 0x180fe2000001081b */
[-CC-:B------:R-:W-:Y:S01]  /*42e0*/  FFMA.FTZ R82, R82, R9.reuse, -R27.reuse ;  /* 0x0000000952527223 */ /* 0x180fe2000001081b */
[-CC-:B------:R-:W-:Y:S01]  /*42f0*/  FFMA.FTZ R66, R66, R9.reuse, -R27.reuse ;  /* 0x0000000942427223 */ /* 0x180fe2000001081b */
[-CC-:B------:R-:W-:Y:S01]  /*4300*/  FFMA.FTZ R80, R80, R9.reuse, -R27.reuse ;  /* 0x0000000950507223 */ /* 0x180fe2000001081b */
[----:B------:R-:W2:Y:S01]  /*4310*/  MUFU.EX2 R32, R32 ;  /* 0x0000002000207308 */ /* 0x000ea20000000800 */
[-CC-:B------:R-:W-:Y:S01]  /*4320*/  FFMA.FTZ R70, R70, R9.reuse, -R27.reuse ;  /* 0x0000000946467223 */ /* 0x180fe2000001081b */
[----:B------:R-:W-:Y:S01]  /*4330*/  FFMA.FTZ R27, R78, R9, -R27 ;  /* 0x000000094e1b7223 */ /* 0x000fe2000001081b */
[----:B------:R-:W-:-:S02]  /*4340*/  F2FP.F16.F32.PACK_AB R152, R13, R152 ;  /* 0x000000980d98723e */ /* 0x000fc400000000ff */
[----:B0-----:R-:W-:-:S03]  /*4350*/  F2FP.F16.F32.PACK_AB R140, R25, R56 ;  /* 0x00000038198c723e */ /* 0x001fc600000000ff */
[----:B------:R-:W0:Y:S08]  /*4360*/  MUFU.EX2 R159, R30 ;  /* 0x0000001e009f7308 */ /* 0x000e300000000800 */
[----:B------:R3:W-:Y:S08]  /*4370*/  MUFU.EX2 R149, R0 ;  /* 0x0000000000957308 */ /* 0x0007f00000000800 */
[----:B------:R-:W4:Y:S01]  /*4380*/  MUFU.EX2 R34, R34 ;  /* 0x0000002200227308 */ /* 0x000f220000000800 */
[----:B---3--:R-:W-:Y:S01]  /*4390*/  FADD.FTZ R0, R154, R41 ;  /* 0x000000299a007221 */ /* 0x008fe20000010000 */
[----:B-1----:R-:W-:Y:S01]  /*43a0*/  FADD.FTZ R41, R26, R157 ;  /* 0x0000009d1a297221 */ /* 0x002fe20000010000 */
[----:B------:R-:W-:-:S02]  /*43b0*/  F2FP.F16.F32.PACK_AB R154, R154, R33 ;  /* 0x000000219a9a723e */ /* 0x000fc400000000ff */
[----:B------:R-:W-:Y:S01]  /*43c0*/  FADD.FTZ R43, R21, R0 ;  /* 0x00000000152b7221 */ /* 0x000fe20000010000 */
[----:B--2---:R-:W-:Y:S01]  /*43d0*/  FADD.FTZ R0, R32, R41 ;  /* 0x0000002920007221 */ /* 0x004fe20000010000 */
[----:B------:R-:W-:Y:S01]  /*43e0*/  F2FP.F16.F32.PACK_AB R157, R157, R26 ;  /* 0x0000001a9d9d723e */ /* 0x000fe200000000ff */
[----:B------:R-:W1:Y:S01]  /*43f0*/  MUFU.EX2 R153, R24 ;  /* 0x0000001800997308 */ /* 0x000e620000000800 */
[C---:B------:R-:W-:Y:S01]  /*4400*/  FADD.FTZ R43, R148.reuse, R43 ;  /* 0x0000002b942b7221 */ /* 0x040fe20000010000 */
[C---:B0-----:R-:W-:Y:S01]  /*4410*/  FADD.FTZ R41, R159.reuse, R0 ;  /* 0x000000009f297221 */ /* 0x041fe20000010000 */
[----:B------:R-:W-:Y:S02]  /*4420*/  F2FP.F16.F32.PACK_AB R148, R148, R21 ;  /* 0x000000159494723e */ /* 0x000fe400000000ff */
[----:B------:R-:W-:-:S03]  /*4430*/  F2FP.F16.F32.PACK_AB R159, R159, R32 ;  /* 0x000000209f9f723e */ /* 0x000fc600000000ff */
[----:B------:R-:W0:Y:S01]  /*4440*/  MUFU.EX2 R38, R38 ;  /* 0x0000002600267308 */ /* 0x000e220000000800 */
[----:B----4-:R-:W-:-:S07]  /*4450*/  FADD.FTZ R0, R34, R41 ;  /* 0x0000002922007221 */ /* 0x010fce0000010000 */
[----:B------:R2:W-:Y:S01]  /*4460*/  MUFU.EX2 R151, R2 ;  /* 0x0000000200977308 */ /* 0x0005e20000000800 */
[C---:B-1----:R-:W-:Y:S01]  /*4470*/  FADD.FTZ R41, R153.reuse, R0 ;  /* 0x0000000099297221 */ /* 0x042fe20000010000 */
[----:B------:R-:W-:-:S06]  /*4480*/  F2FP.F16.F32.PACK_AB R153, R153, R34 ;  /* 0x000000229999723e */ /* 0x000fcc00000000ff */
[----:B------:R-:W1:Y:S01]  /*4490*/  MUFU.EX2 R42, R42 ;  /* 0x0000002a002a7308 */ /* 0x000e620000000800 */
[----:B--2---:R-:W-:Y:S01]  /*44a0*/  FADD.FTZ R2, R76, R43 ;  /* 0x0000002b4c027221 */ /* 0x004fe20000010000 */
[----:B0-----:R-:W-:-:S03]  /*44b0*/  FADD.FTZ R0, R38, R41 ;  /* 0x0000002926007221 */ /* 0x001fc60000010000 */
[----:B------:R-:W-:Y:S01]  /*44c0*/  FADD.FTZ R43, R31, R2 ;  /* 0x000000021f2b7221 */ /* 0x000fe20000010000 */
[C---:B------:R-:W-:Y:S01]  /*44d0*/  FADD.FTZ R41, R155.reuse, R0 ;  /* 0x000000009b297221 */ /* 0x040fe20000010000 */
[----:B------:R-:W-:Y:S01]  /*44e0*/  F2FP.F16.F32.PACK_AB R155, R155, R38 ;  /* 0x000000269b9b723e */ /* 0x000fe200000000ff */
[----:B------:R-:W0:Y:S01]  /*44f0*/  MUFU.EX2 R46, R46 ;  /* 0x0000002e002e7308 */ /* 0x000e220000000800 */
[----:B------:R-:W-:-:S04]  /*4500*/  FADD.FTZ R2, R72, R43 ;  /* 0x0000002b48027221 */ /* 0x000fc80000010000 */
[----:B------:R-:W-:-:S03]  /*4510*/  FADD.FTZ R43, R29, R2 ;  /* 0x000000021d2b7221 */ /* 0x000fc60000010000 */
[----:B------:R-:W2:Y:S01]  /*4520*/  MUFU.EX2 R60, R60 ;  /* 0x0000003c003c7308 */ /* 0x000ea20000000800 */
[----:B------:R-:W-:Y:S01]  /*4530*/  FADD.FTZ R2, R52, R43 ;  /* 0x0000002b34027221 */ /* 0x000fe20000010000 */
[----:B-1----:R-:W-:-:S03]  /*4540*/  FADD.FTZ R0, R42, R41 ;  /* 0x000000292a007221 */ /* 0x002fc60000010000 */
[----:B------:R-:W-:Y:S01]  /*4550*/  FADD.FTZ R43, R35, R2 ;  /* 0x00000002232b7221 */ /* 0x000fe20000010000 */
[C---:B------:R-:W-:Y:S01]  /*4560*/  FADD.FTZ R7, R149.reuse, R0 ;  /* 0x0000000095077221 */ /* 0x040fe20000010000 */
[----:B------:R-:W-:Y:S01]  /*4570*/  F2FP.F16.F32.PACK_AB R149, R149, R42 ;  /* 0x0000002a9595723e */ /* 0x000fe200000000ff */
[----:B------:R-:W1:Y:S01]  /*4580*/  MUFU.EX2 R37, R28 ;  /* 0x0000001c00257308 */ /* 0x000e620000000800 */
[----:B------:R-:W-:Y:S01]  /*4590*/  FADD.FTZ R2, R56, R43 ;  /* 0x0000002b38027221 */ /* 0x000fe20000010000 */
[----:B0-----:R-:W-:-:S03]  /*45a0*/  FADD.FTZ R0, R46, R7 ;  /* 0x000000072e007221 */ /* 0x001fc60000010000 */
[----:B------:R-:W-:Y:S01]  /*45b0*/  FADD.FTZ R11, R25, R2 ;  /* 0x00000002190b7221 */ /* 0x000fe20000010000 */
[C---:B------:R-:W-:Y:S01]  /*45c0*/  FADD.FTZ R7, R151.reuse, R0 ;  /* 0x0000000097077221 */ /* 0x040fe20000010000 */
[----:B------:R-:W-:Y:S01]  /*45d0*/  F2FP.F16.F32.PACK_AB R151, R151, R46 ;  /* 0x0000002e9797723e */ /* 0x000fe200000000ff */
[----:B------:R-:W0:Y:S01]  /*45e0*/  MUFU.EX2 R50, R50 ;  /* 0x0000003200327308 */ /* 0x000e220000000800 */
[----:B--2---:R-:W-:-:S07]  /*45f0*/  FADD.FTZ R2, R60, R11 ;  /* 0x0000000b3c027221 */ /* 0x004fce0000010000 */
[----:B------:R-:W2:Y:S01]  /*4600*/  MUFU.EX2 R64, R64 ;  /* 0x0000004000407308 */ /* 0x000ea20000000800 */
[C---:B-1----:R-:W-:Y:S01]  /*4610*/  FADD.FTZ R11, R37.reuse, R2 ;  /* 0x00000002250b7221 */ /* 0x042fe20000010000 */
[----:B------:R-:W-:-:S06]  /*4620*/  F2FP.F16.F32.PACK_AB R142, R37, R60 ;  /* 0x0000003c258e723e */ /* 0x000fcc00000000ff */
[----:B------:R-:W1:Y:S01]  /*4630*/  MUFU.EX2 R145, R6 ;  /* 0x0000000600917308 */ /* 0x000e620000000800 */
[----:B0-----:R-:W-:-:S07]  /*4640*/  FADD.FTZ R0, R50, R7 ;  /* 0x0000000732007221 */ /* 0x001fce0000010000 */
[----:B------:R-:W0:Y:S01]  /*4650*/  MUFU.EX2 R39, R39 ;  /* 0x0000002700277308 */ /* 0x000e220000000800 */
[----:B--2---:R-:W-:-:S07]  /*4660*/  FADD.FTZ R2, R64, R11 ;  /* 0x0000000b40027221 */ /* 0x004fce0000010000 */
[----:B------:R-:W2:Y:S01]  /*4670*/  MUFU.EX2 R54, R54 ;  /* 0x0000003600367308 */ /* 0x000ea20000000800 */
[C---:B-1----:R-:W-:Y:S01]  /*4680*/  FADD.FTZ R7, R145.reuse, R0 ;  /* 0x0000000091077221 */ /* 0x042fe20000010000 */
[----:B------:R-:W-:-:S06]  /*4690*/  F2FP.F16.F32.PACK_AB R145, R145, R50 ;  /* 0x000000329191723e */ /* 0x000fcc00000000ff */
[----:B------:R-:W1:Y:S01]  /*46a0*/  MUFU.EX2 R68, R68 ;  /* 0x0000004400447308 */ /* 0x000e620000000800 */
[C---:B0-----:R-:W-:Y:S01]  /*46b0*/  FADD.FTZ R11, R39.reuse, R2 ;  /* 0x00000002270b7221 */ /* 0x041fe20000010000 */
[----:B------:R-:W-:-:S06]  /*46c0*/  F2FP.F16.F32.PACK_AB R136, R39, R64 ;  /* 0x000000402788723e */ /* 0x000fcc00000000ff */
[----:B------:R0:W3:Y:S01]  /*46d0*/  MUFU.EX2 R147, R10 ;  /* 0x0000000a00937308 */ /* 0x0000e20000000800 */
[----:B--2---:R-:W-:-:S07]  /*46e0*/  FADD.FTZ R0, R54, R7 ;  /* 0x0000000736007221 */ /* 0x004fce0000010000 */
[----:B------:R-:W2:Y:S01]  /*46f0*/  MUFU.EX2 R58, R58 ;  /* 0x0000003a003a7308 */ /* 0x000ea20000000800 */
[----:B-1----:R-:W-:Y:S01]  /*4700*/  FADD.FTZ R2, R68, R11 ;  /* 0x0000000b44027221 */ /* 0x002fe20000010000 */
[----:B------:R-:W-:Y:S01]  /*4710*/  F2FP.F16.F32.PACK_AB R138, R15, R68 ;  /* 0x000000440f8a723e */ /* 0x000fe200000000ff */
[----:B0-----:R-:W-:Y:S02]  /*4720*/  VIADD R10, R79, 0xfffffffe ;  /* 0xfffffffe4f0a7836 */ /* 0x001fe40000000000 */
[----:B------:R-:W-:-:S03]  /*4730*/  FADD.FTZ R7, R15, R2 ;  /* 0x000000020f077221 */ /* 0x000fc60000010000 */
[----:B------:R-:W0:Y:S01]  /*4740*/  MUFU.EX2 R141, R12 ;  /* 0x0000000c008d7308 */ /* 0x000e220000000800 */
[C---:B---3--:R-:W-:Y:S01]  /*4750*/  FADD.FTZ R11, R147.reuse, R0 ;  /* 0x00000000930b7221 */ /* 0x048fe20000010000 */
[----:B------:R-:W-:-:S06]  /*4760*/  F2FP.F16.F32.PACK_AB R147, R147, R54 ;  /* 0x000000369393723e */ /* 0x000fcc00000000ff */
        /* <DEDUP_REMOVED lines=14> */
[----:B------:R-:W-:-:S03]  /*4850*/  F2FP.F16.F32.PACK_AB R137, R137, R66 ;  /* 0x000000428989723e */ /* 0x000fc600000000ff */
[----:B--2---:R-:W-:-:S04]  /*4860*/  FADD.FTZ R6, R70, R11 ;  /* 0x0000000b46067221 */ /* 0x004fc80000010000 */
[C---:B0-----:R-:W-:Y:S01]  /*4870*/  FADD.FTZ R6, R27.reuse, R6 ;  /* 0x000000061b067221 */ /* 0x041fe20000010000 */
[----:B------:R-:W-:Y:S01]  /*4880*/  F2FP.F16.F32.PACK_AB R139, R27, R70 ;  /* 0x000000461b8b723e */ /* 0x000fe200000000ff */
[----:B------:R-:W-:Y:S06]  /*4890*/  @P2 BRA `(.L_x_1152) ;  /* 0x0000000000442947 */ /* 0x000fec0003800000 */
        /* <DEDUP_REMOVED lines=10> */
.L_x_1153:
[----:B------:R-:W-:-:S11]  /*4940*/  UISETP.NE.AND UP2, UPT, UR5, 0x1, UPT ;  /* 0x000000010500788c */ /* 0x000fd6000bf45270 */
[----:B------:R-:W-:Y:S02]  /*4950*/  @UP2 ULDC.64 UR6, c[0x0][0x9e8] ;  /* 0x00027a0000062ab9 */ /* 0x000fe40000000a00 */
[----:B------:R-:W-:-:S04]  /*4960*/  UIMAD.WIDE.U32 UR10, UR15, UR6, URZ ;  /* 0x000000060f0a72a5 */ /* 0x000fc8000f8e003f */
[----:B------:R-:W-:-:S12]  /*4970*/  @UP2 USHF.R.U32.HI UR15, URZ, UR7, UR11 ;  /* 0x000000073f0f2299 */ /* 0x000fd8000801160b */
.L_x_1154:
[----:B------:R-:W-:-:S04]  /*4980*/  UIMAD UR5, UR15, UR5, UR5 ;  /* 0x000000050f0572a4 */ /* 0x000fc8000f8e0205 */
[----:B------:R-:W-:-:S04]  /*4990*/  UISETP.LT.AND UP2, UPT, UR4, UR5, UPT ;  /* 0x000000050400728c */ /* 0x000fc8000bf41270 */
[----:B------:R-:W-:-:S12]  /*49a0*/  USEL UR4, UR4, UR5, UP2 ;  /* 0x0000000504047287 */ /* 0x000fd80009000000 */
.L_x_1152:
[----:B------:R-:W-:Y:S01]  /*49b0*/  UIMAD.WIDE UR4, UR4, 0x2aaaaaab, URZ ;  /* 0x2aaaaaab040478a5 */ /* 0x000fe2000f8e023f */
[----:B------:R-:W-:Y:S01]  /*49c0*/  IMAD.MOV.U32 R2, RZ, RZ, 0x3f800000 ;  /* 0x3f800000ff027424 */ /* 0x000fe200078e00ff */
[----:B------:R-:W-:Y:S01]  /*49d0*/  CS2R R86, SRZ ;  /* 0x0000000000567805 */ /* 0x000fe2000001ff00 */
[----:B------:R-:W-:Y:S01]  /*49e0*/  IMAD.MOV.U32 R0, RZ, RZ, 0x3f800000 ;  /* 0x3f800000ff007424 */ /* 0x000fe200078e00ff */
[----:B------:R-:W-:Y:S01]  /*49f0*/  USHF.R.U32.HI UR4, URZ, 0x1f, UR5 ;  /* 0x0000001f3f047899 */ /* 0x000fe20008011605 */
[----:B------:R-:W-:Y:S02]  /*4a00*/  CS2R R84, SRZ ;  /* 0x0000000000547805 */ /* 0x000fe4000001ff00 */
[----:B------:R-:W-:Y:S02]  /*4a10*/  CS2R R82, SRZ ;  /* 0x0000000000527805 */ /* 0x000fe4000001ff00 */
[----:B------:R-:W-:Y:S01]  /*4a20*/  CS2R R80, SRZ ;  /* 0x0000000000507805 */ /* 0x000fe2000001ff00 */
[----:B------:R-:W-:Y:S01]  /*4a30*/  ULEA.HI.SX32 UR4, UR5, UR4, 0x1c ;  /* 0x0000000405047291 */ /* 0x000fe2000f8fe23f */
[----:B------:R-:W-:-:S02]  /*4a40*/  CS2R R78, SRZ ;  /* 0x00000000004e7805 */ /* 0x000fc4000001ff00 */
[----:B------:R-:W-:Y:S02]  /*4a50*/  CS2R R76, SRZ ;  /* 0x00000000004c7805 */ /* 0x000fe4000001ff00 */
[----:B------:R-:W-:Y:S01]  /*4a60*/  CS2R R74, SRZ ;  /* 0x00000000004a7805 */ /* 0x000fe2000001ff00 */
[----:B------:R-:W-:Y:S01]  /*4a70*/  UISETP.LT.AND UP2, UPT, UR61, UR4, UPT ;  /* 0x000000043d00728c */ /* 0x000fe2000bf41270 */
[----:B------:R-:W-:Y:S02]  /*4a80*/  CS2R R72, SRZ ;  /* 0x0000000000487805 */ /* 0x000fe4000001ff00 */
[----:B------:R-:W-:Y:S02]  /*4a90*/  CS2R R70, SRZ ;  /* 0x0000000000467805 */ /* 0x000fe4000001ff00 */
[----:B------:R-:W-:Y:S01]  /*4aa0*/  CS2R R68, SRZ ;  /* 0x0000000000447805 */ /* 0x000fe2000001ff00 */
[----:B------:R-:W-:Y:S01]  /*4ab0*/  USEL UR58, UR61, UR4, !UP2 ;  /* 0x000000043d3a7287 */ /* 0x000fe2000d000000 */
[----:B------:R-:W-:-:S02]  /*4ac0*/  CS2R R66, SRZ ;  /* 0x0000000000427805 */ /* 0x000fc4000001ff00 */
[----:B------:R-:W-:Y:S02]  /*4ad0*/  CS2R R64, SRZ ;  /* 0x0000000000407805 */ /* 0x000fe4000001ff00 */
[----:B------:R-:W-:Y:S02]  /*4ae0*/  CS2R R62, SRZ ;  /* 0x00000000003e7805 */ /* 0x000fe4000001ff00 */
[----:B------:R-:W-:Y:S02]  /*4af0*/  CS2R R60, SRZ ;  /* 0x00000000003c7805 */ /* 0x000fe4000001ff00 */
[----:B------:R-:W-:Y:S02]  /*4b00*/  CS2R R58, SRZ ;  /* 0x00000000003a7805 */ /* 0x000fe4000001ff00 */
[----:B------:R-:W-:Y:S02]  /*4b10*/  ISETP.GE.AND P2, PT, R10, UR58, PT ;  /* 0x0000003a0a007c0c */ /* 0x000fe4000bf46270 */
        /* <DEDUP_REMOVED lines=16> */
[----:B------:R-:W-:Y:S01]  /*4c20*/  CS2R R24, SRZ ;  /* 0x0000000000187805 */ /* 0x000fe2000001ff00 */
[----:B------:R-:W-:Y:S06]  /*4c30*/  @!P2 BRA `(.L_x_1155) ;  /* 0x0000002c0064a947 */ /* 0x000fec0003800000 */
[----:B------:R-:W-:Y:S01]  /*4c40*/  IMAD.MOV.U32 R2, RZ, RZ, 0x3f800000 ;  /* 0x3f800000ff027424 */ /* 0x000fe200078e00ff */
[----:B------:R-:W-:Y:S01]  /*4c50*/  ULDC UR59, c[0x0][0x9e4] ;  /* 0x00027900003b7ab9 */ /* 0x000fe20000000800 */
[----:B------:R-:W-:-:S07]  /*4c60*/  IMAD.MOV.U32 R87, RZ, RZ, RZ ;  /* 0x000000ffff577224 */ /* 0x000fce00078e00ff */
.L_x_1172:
[----:B------:R-:W-:-:S04]  /*4c70*/  UIADD3 UR4, UR36, 0x1, URZ ;  /* 0x0000000124047890 */ /* 0x000fc8000fffe03f */
[----:B------:R-:W-:-:S04]  /*4c80*/  UISETP.NE.AND UP2, UPT, UR4, 0x2, UPT ;  /* 0x000000020400788c */ /* 0x000fc8000bf45270 */
[----:B------:R-:W-:Y:S02]  /*4c90*/  USEL UR7, URZ, 0x1, UP2 ;  /* 0x000000013f077887 */ /* 0x000fe40009000000 */
[----:B------:R-:W-:Y:S02]  /*4ca0*/  USEL UR4, UR4, URZ, UP2 ;  /* 0x0000003f04047287 */ /* 0x000fe40009000000 */
[----:B------:R-:W-:Y:S01]  /*4cb0*/  ULOP3.LUT UR7, UR38, UR7, URZ, 0x3c, !UPT ;  /* 0x0000000726077292 */ /* 0x000fe2000f8e3c3f */
[----:B------:R-:W-:Y:S11]  /*4cc0*/  @!P0 BRA `(.L_x_1156) ;  /* 0x0000000000048947 */ /* 0x000ff60003800000 */
[----:B------:R-:W-:Y:S01]  /*4cd0*/  BPT.TRAP 0x1 ;  /* 0x000000040000795c */ /* 0x000fe20000300000 */
.L_x_1156:
[----:B------:R-:W-:Y:S01]  /*4ce0*/  ULEA UR6, UR4, UR37, 0x3 ;  /* 0x0000002504067291 */ /* 0x000fe2000f8e183f */
[----:B------:R-:W-:-:S05]  /*4cf0*/  IMAD.U32 R9, RZ, RZ, UR7 ;  /* 0x00000007ff097e24 */ /* 0x000fca000f8e00ff */
[----:B------:R-:W-:-:S04]  /*4d00*/  SHF.L.U32 R9, R9, 0x1f, RZ ;  /* 0x0000001f09097819 */ /* 0x000fc800000006ff */
[----:B------:R0:W1:Y:S01]  /*4d10*/  SYNCS.PHASECHK.TRANS64.TRYWAIT P2, [UR6+0x2a830], R9 ;  /* 0x02a83009ff0075a7 */ /* 0x0000620008040146 */
[----:B------:R-:W-:Y:S05]  /*4d20*/  @!P0 BRA `(.L_x_1157) ;  /* 0x0000000000048947 */ /* 0x000fea0003800000 */
[----:B------:R-:W-:Y:S01]  /*4d30*/  BPT.TRAP 0x1 ;  /* 0x000000040000795c */ /* 0x000fe20000300000 */
.L_x_1157:
[----:B-1----:R-:W-:Y:S05]  /*4d40*/  @P2 BRA `(.L_x_1158) ;  /* 0x0000000000082947 */ /* 0x002fea0003800000 */
[----:B------:R-:W1:Y:S02]  /*4d50*/  SYNCS.PHASECHK.TRANS64.TRYWAIT P2, [UR6+0x2a830], R9 ;  /* 0x02a83009ff0075a7 */ /* 0x000e640008040146 */
[----:B-1----:R-:W-:Y:S05]  /*4d60*/  @!P2 BRA `(.L_x_1159) ;  /* 0x0000012c0070a947 */ /* 0x002fea0003800000 */
.L_x_1158:
        /* <DEDUP_REMOVED lines=39> */
[----:B------:R-:W-:Y:S01]  /*4fe0*/  UMOV UR52, UR56 ;  /* 0x0000003800347c82 */ /* 0x000fe20008000000 */
[----:B------:R-:W-:Y:S01]  /*4ff0*/  UMOV UR53, UR57 ;  /* 0x0000003900357c82 */ /* 0x000fe20008000000 */
        /* <DEDUP_REMOVED lines=90> */
.L_x_1160:
[----:B------:R-:W-:Y:S01]  /*55a0*/  ULEA UR5, UR36, UR37, 0x3 ;  /* 0x0000002524057291 */ /* 0x000fe2000f8e183f */
[----:B------:R-:W-:-:S05]  /*55b0*/  IMAD.U32 R0, RZ, RZ, UR38 ;  /* 0x00000026ff007e24 */ /* 0x000fca000f8e00ff */
[----:B------:R-:W-:-:S04]  /*55c0*/  SHF.L.U32 R0, R0, 0x1f, RZ ;  /* 0x0000001f00007819 */ /* 0x000fc800000006ff */
[----:B------:R2:W3:Y:S01]  /*55d0*/  SYNCS.PHASECHK.TRANS64.TRYWAIT P2, [UR5+0x2a850], R0 ;  /* 0x02a85000ff0075a7 */ /* 0x0004e20008040145 */
[----:B------:R-:W-:Y:S05]  /*55e0*/  @!P0 BRA `(.L_x_1161) ;  /* 0x0000000000048947 */ /* 0x000fea0003800000 */
[----:B------:R-:W-:Y:S01]  /*55f0*/  BPT.TRAP 0x1 ;  /* 0x000000040000795c */ /* 0x000fe20000300000 */
.L_x_1161:
[----:B---3--:R-:W-:Y:S05]  /*5600*/  @P2 BRA `(.L_x_1162) ;  /* 0x0000000000082947 */ /* 0x008fea0003800000 */
[----:B------:R-:W3:Y:S02]  /*5610*/  SYNCS.PHASECHK.TRANS64.TRYWAIT P2, [UR5+0x2a850], R0 ;  /* 0x02a85000ff0075a7 */ /* 0x000ee40008040145 */
[----:B---3--:R-:W-:Y:S05]  /*5620*/  @!P2 BRA `(.L_x_1163) ;  /* 0x000001240058a947 */ /* 0x008fea0003800000 */
.L_x_1162:
[----:B------:R-:W-:Y:S01]  /*5630*/  UIADD3 UR10, UR37, 0x400, URZ ;  /* 0x00000400250a7890 */ /* 0x000fe2000fffe03f */
[----:B------:R-:W-:Y:S01]  /*5640*/  WARPGROUP.ARRIVE ;  /* 0x00000000000079c5 */ /* 0x000fe20000000000 */
[----:B------:R-:W-:Y:S01]  /*5650*/  UMOV UR11, 0x40000040 ;  /* 0x40000040000b7882 */ /* 0x000fe20000000000 */
[----:B------:R-:W-:Y:S01]  /*5660*/  PLOP3.LUT P2, PT, PT, PT, UP0, 0x80, 0x0 ;  /* 0x000000000000781c */ /* 0x000fe20003f4f008 */
[----:B------:R-:W-:Y:S01]  /*5670*/  USHF.R.U32.HI UR10, URZ, 0x4, UR10 ;  /* 0x000000043f0a7899 */ /* 0x000fe2000801160a */
[----:B------:R-:W-:Y:S01]  /*5680*/  PLOP3.LUT P3, PT, PT, PT, UP0, 0x80, 0x0 ;  /* 0x000000000000781c */ /* 0x000fe20003f6f008 */
[----:B------:R-:W-:Y:S01]  /*5690*/  VIADD R21, R19, UR39 ;  /* 0x0000002713157c36 */ /* 0x000fe20008000000 */
[----:B------:R-:W-:Y:S01]  /*56a0*/  ULDC UR15, c[0x0][0x9dc] ;  /* 0x00027700000f7ab9 */ /* 0x000fe20000000800 */
[----:B------:R-:W-:Y:S01]  /*56b0*/  ULOP3.LUT UR10, UR10, 0x3fff, URZ, 0xc0, !UPT ;  /* 0x00003fff0a0a7892 */ /* 0x000fe2000f8ec03f */
[----:B0-2---:R-:W-:-:S03]  /*56c0*/  IMAD.U32 R0, RZ, RZ, UR6 ;  /* 0x00000006ff007e24 */ /* 0x005fc6000f8e00ff */
[----:B------:R-:W-:Y:S01]  /*56d0*/  ULOP3.LUT UR10, UR10, 0x3000000, URZ, 0xfc, !UPT ;  /* 0x030000000a0a7892 */ /* 0x000fe2000f8efc3f */
[----:B------:R-:W-:-:S03]  /*56e0*/  @!P1 VIADD R0, R0, 0x2a840 ;  /* 0x0002a84000009836 */ /* 0x000fc60000000000 */
[----:B------:R-:W-:Y:S02]  /*56f0*/  UIMAD UR14, UR36, 0x600, UR10 ;  /* 0x00000600240e78a4 */ /* 0x000fe4000f8e020a */
[----:B------:R-:W-:-:S05]  /*5700*/  @!P1 PRMT R0, RZ, 0x654, R0 ;  /* 0x00000654ff009816 */ /* 0x000fca0000000000 */
[----:B------:R-:W-:Y:S02]  /*5710*/  UMOV UR10, UR14 ;  /* 0x0000000e000a7c82 */ /* 0x000fe40008000000 */
        /* <DEDUP_REMOVED lines=22> */
[----:B------:R-:W-:Y:S02]  /*5880*/  UMOV UR11, 0x40000040 ;  /* 0x40000040000b7882 */ /* 0x000fe40000000000 */
[----:B------:R-:W-:Y:S01]  /*5890*/  UMOV UR14, UR15 ;  /* 0x0000000f000e7c82 */ /* 0x000fe20008000000 */
[----:B------:R-:W-:Y:S01]  /*58a0*/  ULDC UR15, c[0x0][0x9e0] ;  /* 0x00027800000f7ab9 */ /* 0x000fe20000000800 */
[----:B------:R-:W-:Y:S01]  /*58b0*/  ULOP3.LUT UR6, URZ, UR14, URZ, 0x33, !UPT ;  /* 0x0000000e3f067292 */ /* 0x000fe2000f8e333f */
[----:B------:R-:W-:Y:S02]  /*58c0*/  WARPGROUP.DEPBAR.LE gsb0, 0x0 ;  /* 0x00008000000079c5 */ /* 0x000fe40000010000 */
[----:B------:R-:W-:-:S06]  /*58d0*/  WARPGROUP.ARRIVE ;  /* 0x00000000000079c5 */ /* 0x000fcc0000000000 */
[----:B------:R-:W-:Y:S01]  /*58e0*/  HGMMA.64x128x16.F32 R24, R136, gdesc[UR8].tnspB, R24, gsb0 ;  /* 0x41e0000888187df0 */ /* 0x000fe20008000818 */
[----:B------:R-:W-:Y:S02]  /*58f0*/  @UP0 ULDC UR10, c[0x0][0x44c] ;  /* 0x00011300000a0ab9 */ /* 0x000fe40000000800 */
[----:B------:R-:W-:Y:S01]  /*5900*/  @P2 IMAD.HI.U32 R2, R21, UR10, RZ ;  /* 0x0000000a15022c27 */ /* 0x000fe2000f8e00ff */
[----:B------:R-:W-:Y:S01]  /*5910*/  @UP0 ULDC UR10, c[0x0][0x450] ;  /* 0x00011400000a0ab9 */ /* 0x000fe20000000800 */
[----:B------:R-:W-:-:S03]  /*5920*/  PLOP3.LUT P2, PT, PT, PT, UP1, 0x40, 0x0 ;  /* 0x000000000000781c */ /* 0x000fc60003f4e818 */
[----:B------:R-:W-:-:S05]  /*5930*/  @P3 SHF.R.U32.HI R21, RZ, UR10, R2 ;  /* 0x0000000aff153c19 */ /* 0x000fca0008011602 */
[----:B------:R-:W0:Y:S01]  /*5940*/  SHFL.IDX PT, R2, R21, RZ, 0x1c1f ;  /* 0x001c1fff15027589 */ /* 0x000e2200000e0000 */
[----:B------:R-:W-:Y:S02]  /*5950*/  WARPGROUP.DEPBAR.LE gsb0, 0x0 ;  /* 0x00008000000079c5 */ /* 0x000fe40000010000 */
[----:B------:R-:W-:Y:S01]  /*5960*/  IMAD R139, R10, -0x60, RZ ;  /* 0xffffffa00a8b7824 */ /* 0x000fe200078e02ff */
[----:B------:R2:W-:Y:S03]  /*5970*/  @!P1 SYNCS.ARRIVE.TRANS64.RED.A1T0 RZ, [R0+URZ], RZ ;  /* 0x000000ff00ff99a7 */ /* 0x0005e6000810043f */
[----:B-1----:R-:W-:Y:S01]  /*5980*/  IMAD.IADD R9, R139, 0x1, -R18 ;  /* 0x000000018b097824 */ /* 0x002fe200078e0a12 */
[----:B--2---:R-:W-:-:S04]  /*5990*/  IADD3 R0, -R18, 0x1, R139 ;  /* 0x0000000112007810 */ /* 0x004fc80007ffe18b */
[----:B------:R-:W-:-:S05]  /*59a0*/  IADD3 R0, -R17, R0, R16 ;  /* 0x0000000011007210 */ /* 0x000fca0007ffe110 */
[C---:B------:R-:W-:Y:S02]  /*59b0*/  VIADD R141, R0.reuse, UR15 ;  /* 0x0000000f008d7c36 */ /* 0x040fe40008000000 */
[----:B------:R-:W-:Y:S02]  /*59c0*/  VIADD R143, R0, UR6 ;  /* 0x00000006008f7c36 */ /* 0x000fe40008000000 */
[--C-:B0-----:R-:W-:Y:S02]  /*59d0*/  IMAD.IADD R11, R141, 0x1, R2.reuse ;  /* 0x000000018d0b7824 */ /* 0x101fe400078e0202 */
[----:B------:R-:W-:Y:S01]  /*59e0*/  IMAD.IADD R15, R143, 0x1, R2 ;  /* 0x000000018f0f7824 */ /* 0x000fe200078e0202 */
[----:B------:R-:W-:Y:S06]  /*59f0*/  @P2 BRA `(.L_x_1164) ;  /* 0x0000000000542947 */ /* 0x000fec0003800000 */
[----:B------:R-:W-:Y:S01]  /*5a00*/  IADD3 R0, -R17, R16, R2 ;  /* 0x0000001011007210 */ /* 0x000fe20007ffe102 */
[----:B------:R-:W-:Y:S03]  /*5a10*/  BSSY B0, `(.L_x_1165) ;  /* 0x0000010000007945 */ /* 0x000fe60003800000 */
        /* <DEDUP_REMOVED lines=10> */
.L_x_1166:
[----:B------:R-:W-:-:S05]  /*5ac0*/  IMAD.U32 R2, RZ, RZ, UR59 ;  /* 0x0000003bff027e24 */ /* 0x000fca000f8e00ff */
[----:B------:R-:W-:-:S13]  /*5ad0*/  ISETP.NE.AND P2, PT, R2, 0x1, PT ;  /* 0x000000010200780c */ /* 0x000fda0003f45270 */
[----:B------:R-:W0:Y:S02]  /*5ae0*/  @P2 LDC.64 R12, c[0x0][0x9e8] ;  /* 0x00027a00ff0c2b82 */ /* 0x000e240000000a00 */
[----:B0-----:R-:W-:-:S05]  /*5af0*/  @P2 IMAD.HI.U32 R12, R0, R12, RZ ;  /* 0x0000000c000c2227 */ /* 0x001fca00078e00ff */
[----:B------:R-:W-:-:S07]  /*5b00*/  @P2 SHF.R.U32.HI R0, RZ, R13, R12 ;  /* 0x0000000dff002219 */ /* 0x000fce000001160c */
.L_x_1167:
[----:B------:R-:W-:Y:S05]  /*5b10*/  BSYNC B0 ;  /* 0x0000000000007941 */ /* 0x000fea0003800000 */
.L_x_1165:
[----:B------:R-:W-:-:S05]  /*5b20*/  IMAD R0, R0, R2, R9 ;  /* 0x0000000200007224 */ /* 0x000fca00078e0209 */
[----:B------:R-:W-:Y:S02]  /*5b30*/  VIADDMNMX R11, R0, R2, R11, PT ;  /* 0x00000002000b7246 */ /* 0x000fe4000380010b */
[----:B------:R-:W-:-:S07]  /*5b40*/  VIMNMX R15, R15, R0, !PT ;  /* 0x000000000f0f7248 */ /* 0x000fce0007fe0100 */
.L_x_1164:
[C---:B------:R-:W-:Y:S01]  /*5b50*/  ISETP.GE.AND P2, PT, R139.reuse, 0x2, PT ;  /* 0x000000028b00780c */ /* 0x040fe20003f46270 */
[----:B------:R-:W0:Y:S01]  /*5b60*/  SHFL.IDX PT, R12, R21, 0x1, 0x1c1f ;  /* 0x003c1f00150c7f89 */ /* 0x000e2200000e0000 */
        /* <DEDUP_REMOVED lines=117> */
[----:B------:R-:W-:-:S13]  /*62c0*/  PLOP3.LUT P6, PT, PT, PT, UP1, 0x40, 0x0 ;  /* 0x000000000000781c */ /* 0x000fda0003fce818 */
[----:B------:R-:W-:Y:S05]  /*62d0*/  @P6 BRA `(.L_x_1168) ;  /* 0x0000000000546947 */ /* 0x000fea0003800000 */
        /* <DEDUP_REMOVED lines=12> */
.L_x_1170:
[----:B------:R-:W-:-:S05]  /*63a0*/  IMAD.U32 R150, RZ, RZ, UR59 ;  /* 0x0000003bff967e24 */ /* 0x000fca000f8e00ff */
[----:B------:R-:W-:-:S13]  /*63b0*/  ISETP.NE.AND P6, PT, R150, 0x1, PT ;  /* 0x000000019600780c */ /* 0x000fda0003fc5270 */
[----:B------:R-:W0:Y:S02]  /*63c0*/  @P6 LDC.64 R12, c[0x0][0x9e8] ;  /* 0x00027a00ff0c6b82 */ /* 0x000e240000000a00 */
[----:B0-----:R-:W-:-:S05]  /*63d0*/  @P6 IMAD.HI.U32 R12, R21, R12, RZ ;  /* 0x0000000c150c6227 */ /* 0x001fca00078e00ff */
[----:B------:R-:W-:-:S07]  /*63e0*/  @P6 SHF.R.U32.HI R21, RZ, R13, R12 ;  /* 0x0000000dff156219 */ /* 0x000fce000001160c */
.L_x_1171:
[----:B------:R-:W-:Y:S05]  /*63f0*/  BSYNC B0 ;  /* 0x0000000000007941 */ /* 0x000fea0003800000 */
.L_x_1169:
[----:B------:R-:W-:-:S05]  /*6400*/  IMAD R12, R21, R150, R9 ;  /* 0x00000096150c7224 */ /* 0x000fca00078e0209 */
[----:B------:R-:W-:Y:S02]  /*6410*/  VIADDMNMX R11, R12, R150, R11, PT ;  /* 0x000000960c0b7246 */ /* 0x000fe4000380010b */
[----:B------:R-:W-:-:S07]  /*6420*/  VIMNMX R15, R15, R12, !PT ;  /* 0x0000000c0f0f7248 */ /* 0x000fce0007fe0100 */
.L_x_1168:
[C---:B------:R-:W-:Y:S01]  /*6430*/  ISETP.GT.AND P2, PT, R15.reuse, 0x1, !P2 ;  /* 0x000000010f00780c */ /* 0x040fe20005744270 */
[----:B------:R-:W-:Y:S01]  /*6440*/  UMOV UR38, UR7 ;  /* 0x0000000700267c82 */ /* 0x000fe20008000000 */
[----:B------:R-:W-:Y:S01]  /*6450*/  ISETP.GT.AND P3, PT, R15, 0x8, !P3 ;  /* 0x000000080f00780c */ /* 0x000fe20005f64270 */
[----:B------:R-:W-:Y:S01]  /*6460*/  UMOV UR36, UR4 ;  /* 0x0000000400247c82 */ /* 0x000fe20008000000 */
        /* <DEDUP_REMOVED lines=37> */
[----:B------:R-:W-:Y:S02]  /*66c0*/  ISETP.NE.AND P6, PT, R156, RZ, PT ;  /* 0x000000ff9c00720c */ /* 0x000fe40003fc5270 */
        /* <DEDUP_REMOVED lines=30> */
[----:B------:R-:W-:Y:S01]  /*68b0*/  FSEL R114, R114, -INF , !P2 ;  /* 0xff80000072727808 */ /* 0x000fe20005000000 */
[----:B------:R-:W0:Y:S01]  /*68c0*/  LDC R9, c[0x0][0x988] ;  /* 0x00026200ff097b82 */ /* 0x000e220000000800 */
[----:B------:R-:W-:Y:S01]  /*68d0*/  ISETP.NE.AND P2, PT, R157, RZ, PT ;  /* 0x000000ff9d00720c */ /* 0x000fe20003f45270 */
[----:B------:R-:W1:Y:S01]  /*68e0*/  SHFL.BFLY PT, R12, R13, 0x2, 0x1f ;  /* 0x0c401f000d0c7f89 */ /* 0x000e6200000e0000 */
[----:B------:R-:W-:-:S02]  /*68f0*/  ISETP.NE.AND P3, PT, R121, RZ, PT ;  /* 0x000000ff7900720c */ /* 0x000fc40003f65270 */
[C---:B------:R-:W-:Y:S02]  /*6900*/  ISETP.GT.AND P2, PT, R15.reuse, 0x31, !P2 ;  /* 0x000000310f00780c */ /* 0x040fe40005744270 */
[----:B------:R-:W-:Y:S02]  /*6910*/  ISETP.GT.AND P4, PT, R15, 0x51, !P4 ;  /* 0x000000510f00780c */ /* 0x000fe40006784270 */
[----:B------:R-:W-:Y:S02]  /*6920*/  ISETP.LT.OR P2, PT, R11, 0x32, P2 ;  /* 0x000000320b00780c */ /* 0x000fe40001741670 */
[----:B------:R-:W-:Y:S02]  /*6930*/  ISETP.GT.AND P5, PT, R15, 0x58, !P5 ;  /* 0x000000580f00780c */ /* 0x000fe40006fa4270 */
[----:B------:R-:W-:Y:S02]  /*6940*/  FSEL R98, R115, -INF , !P2 ;  /* 0xff80000073627808 */ /* 0x000fe40005000000 */
[----:B------:R-:W-:-:S02]  /*6950*/  ISETP.NE.AND P2, PT, R113, RZ, PT ;  /* 0x000000ff7100720c */ /* 0x000fc40003f45270 */
[----:B------:R-:W-:Y:S02]  /*6960*/  ISETP.LT.OR P4, PT, R11, 0x52, P4 ;  /* 0x000000520b00780c */ /* 0x000fe40002781670 */
[----:B------:R-:W-:Y:S02]  /*6970*/  ISETP.GT.AND P2, PT, R15, 0x38, !P2 ;  /* 0x000000380f00780c */ /* 0x000fe40005744270 */
[C---:B------:R-:W-:Y:S02]  /*6980*/  ISETP.LT.OR P5, PT, R11.reuse, 0x59, P5 ;  /* 0x000000590b00780c */ /* 0x040fe40002fa1670 */
[----:B------:R-:W-:Y:S02]  /*6990*/  ISETP.LT.OR P2, PT, R11, 0x39, P2 ;  /* 0x000000390b00780c */ /* 0x000fe40001741670 */
[----:B------:R-:W-:Y:S02]  /*69a0*/  FSEL R134, R134, -INF , !P5 ;  /* 0xff80000086867808 */ /* 0x000fe40006800000 */
[----:B------:R-:W-:-:S02]  /*69b0*/  FSEL R118, R118, -INF , !P2 ;  /* 0xff80000076767808 */ /* 0x000fc40005000000 */
        /* <DEDUP_REMOVED lines=12> */
[----:B------:R-:W-:-:S03]  /*6a80*/  ISETP.GT.AND P2, PT, R15, 0x41, !P2 ;  /* 0x000000410f00780c */ /* 0x000fc60005744270 */
[----:B0-----:R-:W-:Y:S01]  /*6a90*/  FMUL.FTZ R95, R12, R9 ;  /* 0x000000090c5f7220 */ /* 0x001fe20000410000 */
[----:B------:R-:W-:-:S04]  /*6aa0*/  ISETP.LT.OR P2, PT, R11, 0x42, P2 ;  /* 0x000000420b00780c */ /* 0x000fc80001741670 */
[----:B------:R-:W-:Y:S02]  /*6ab0*/  FSEL R94, R123, -INF , !P2 ;  /* 0xff8000007b5e7808 */ /* 0x000fe40005000000 */
[----:B------:R-:W-:Y:S02]  /*6ac0*/  ISETP.GT.AND P2, PT, R15, 0x48, !P3 ;  /* 0x000000480f00780c */ /* 0x000fe40005f44270 */
[----:B------:R-:W-:Y:S02]  /*6ad0*/  ISETP.NE.AND P3, PT, R89, RZ, PT ;  /* 0x000000ff5900720c */ /* 0x000fe40003f65270 */
[----:B------:R-:W-:Y:S02]  /*6ae0*/  ISETP.LT.OR P2, PT, R11, 0x49, P2 ;  /* 0x000000490b00780c */ /* 0x000fe40001741670 */
[----:B------:R-:W-:Y:S02]  /*6af0*/  ISETP.GT.AND P3, PT, R15, 0x50, !P3 ;  /* 0x000000500f00780c */ /* 0x000fe40005f64270 */
[----:B------:R-:W-:-:S02]  /*6b00*/  FSEL R126, R126, -INF , !P2 ;  /* 0xff8000007e7e7808 */ /* 0x000fc40005000000 */
[----:B------:R-:W-:Y:S02]  /*6b10*/  ISETP.GT.AND P2, PT, R15, 0x49, !P6 ;  /* 0x000000490f00780c */ /* 0x000fe40007744270 */
[----:B------:R-:W-:Y:S02]  /*6b20*/  ISETP.NE.AND P6, PT, R97, RZ, PT ;  /* 0x000000ff6100720c */ /* 0x000fe40003fc5270 */
[C---:B------:R-:W-:Y:S02]  /*6b30*/  ISETP.LT.OR P2, PT, R11.reuse, 0x4a, P2 ;  /* 0x0000004a0b00780c */ /* 0x040fe40001741670 */
[----:B------:R-:W-:Y:S02]  /*6b40*/  ISETP.LT.OR P3, PT, R11, 0x51, P3 ;  /* 0x000000510b00780c */ /* 0x000fe40001f61670 */
[----:B------:R-:W-:Y:S02]  /*6b50*/  FSEL R214, R127, -INF , !P2 ;  /* 0xff8000007fd67808 */ /* 0x000fe40005000000 */
[----:B------:R-:W-:-:S02]  /*6b60*/  ISETP.GT.AND P2, PT, R15, RZ, !P6 ;  /* 0x000000ff0f00720c */ /* 0x000fc40007744270 */
[----:B------:R-:W-:Y:S02]  /*6b70*/  ISETP.NE.AND P6, PT, R93, RZ, PT ;  /* 0x000000ff5d00720c */ /* 0x000fe40003fc5270 */
[----:B------:R-:W-:Y:S02]  /*6b80*/  ISETP.LT.OR P2, PT, R11, 0x1, P2 ;  /* 0x000000010b00780c */ /* 0x000fe40001741670 */
[----:B------:R-:W-:Y:S02]  /*6b90*/  FSEL R130, R130, -INF , !P3 ;  /* 0xff80000082827808 */ /* 0x000fe40005800000 */
[----:B------:R-:W-:Y:S02]  /*6ba0*/  FSEL R93, R90, -INF , !P2 ;  /* 0xff8000005a5d7808 */ /* 0x000fe40005000000 */
[----:B------:R-:W-:Y:S02]  /*6bb0*/  FSETP.NEU.FTZ.AND P2, PT, R12, -INF , PT ;  /* 0xff8000000c00780b */ /* 0x000fe40003f5d000 */
[----:B------:R-:W-:-:S02]  /*6bc0*/  FMNMX.FTZ R13, R93, R8, !PT ;  /* 0x000000085d0d7209 */ /* 0x000fc40007810000 */
[----:B------:R-:W-:Y:S02]  /*6bd0*/  FSEL R95, R95, RZ, P2 ;  /* 0x000000ff5f5f7208 */ /* 0x000fe40001000000 */
[----:B------:R-:W-:Y:S02]  /*6be0*/  FMNMX.FTZ R21, R212, R13, !PT ;  /* 0x0000000dd4157209 */ /* 0x000fe40007810000 */
[----:B------:R-:W-:Y:S01]  /*6bf0*/  ISETP.GT.AND P6, PT, R15, 0x59, !P6 ;  /* 0x000000590f00780c */ /* 0x000fe200077c4270 */
[--C-:B------:R-:W-:Y:S01]  /*6c00*/  FFMA.FTZ R15, R100, R9, -R95.reuse ;  /* 0x00000009640f7223 */ /* 0x100fe2000001085f */
[----:B------:R-:W-:Y:S01]  /*6c10*/  FMNMX.FTZ R21, R150, R21, !PT ;  /* 0x0000001596157209 */ /* 0x000fe20007810000 */
[-CC-:B------:R-:W-:Y:S01]  /*6c20*/  FFMA.FTZ R148, R148, R9.reuse, -R95.reuse ;  /* 0x0000000994947223 */ /* 0x180fe2000001085f */
[----:B------:R-:W-:Y:S01]  /*6c30*/  FSEL R100, R131, -INF , !P4 ;  /* 0xff80000083647808 */ /* 0x000fe20006000000 */
[--C-:B------:R-:W-:Y:S01]  /*6c40*/  FFMA.FTZ R99, R14, R9, -R95.reuse ;  /* 0x000000090e637223 */ /* 0x100fe2000001085f */
[----:B------:R-:W-:Y:S01]  /*6c50*/  FMNMX.FTZ R21, R210, R21, !PT ;  /* 0x00000015d2157209 */ /* 0x000fe20007810000 */
[-CC-:B------:R-:W-:Y:S01]  /*6c60*/  FFMA.FTZ R146, R146, R9.reuse, -R95.reuse ;  /* 0x0000000992927223 */ /* 0x180fe2000001085f */
        /* <DEDUP_REMOVED lines=8> */
[----:B------:R0:W-:Y:S01]  /*6cf0*/  MUFU.EX2 R21, R148 ;  /* 0x0000009400157308 */ /* 0x0001e20000000800 */
        /* <DEDUP_REMOVED lines=8> */
[--C-:B0-----:R-:W-:Y:S01]  /*6d80*/  FFMA.FTZ R148, R104, R9, -R95.reuse ;  /* 0x0000000968947223 */ /* 0x101fe2000001085f */
        /* <DEDUP_REMOVED lines=8> */
[----:B------:R0:W-:Y:S03]  /*6e10*/  MUFU.EX2 R89, R146 ;  /* 0x0000009200597308 */ /* 0x0001e60000000800 */
[----:B------:R-:W-:-:S04]  /*6e20*/  FMNMX.FTZ R91, R114, R91, !PT ;  /* 0x0000005b725b7209 */ /* 0x000fc80007810000 */
[----:B------:R-:W-:Y:S01]  /*6e30*/  FMNMX.FTZ R97, R98, R91, !PT ;  /* 0x0000005b62617209 */ /* 0x000fe20007810000 */
[----:B------:R-:W-:Y:S01]  /*6e40*/  MUFU.EX2 R90, R90 ;  /* 0x0000005a005a7308 */ /* 0x000fe20000000800 */
[----:B0-----:R-:W-:Y:S02]  /*6e50*/  FFMA.FTZ R146, R116, R9, -R95 ;  /* 0x0000000974927223 */ /* 0x001fe4000001085f */
        /* <DEDUP_REMOVED lines=15> */
[--C-:B------:R-:W-:Y:S01]  /*6f50*/  FFMA.FTZ R97, R2, R9, -R95.reuse ;  /* 0x0000000902617223 */ /* 0x100fe2000001085f */
[----:B------:R-:W-:Y:S03]  /*6f60*/  MUFU.EX2 R148, R148 ;  /* 0x0000009400947308 */ /* 0x000fe60000000800 */
[----:B------:R-:W0:Y:S05]  /*6f70*/  SHFL.BFLY PT, R103, R0, 0x2, 0x1f ;  /* 0x0c401f0000677f89 */ /* 0x000e2a00000e0000 */
[----:B------:R-:W-:Y:S08]  /*6f80*/  MUFU.EX2 R15, R15 ;  /* 0x0000000f000f7308 */ /* 0x000ff00000000800 */
[----:B------:R-:W-:Y:S08]  /*6f90*/  MUFU.EX2 R11, R11 ;  /* 0x0000000b000b7308 */ /* 0x000ff00000000800 */
[----:B------:R-:W-:Y:S01]  /*6fa0*/  MUFU.EX2 R104, R104 ;  /* 0x0000006800687308 */ /* 0x000fe20000000800 */
[----:B0-----:R-:W-:Y:S01]  /*6fb0*/  FMNMX.FTZ R14, R0, R103, !PT ;  /* 0x00000067000e7209 */ /* 0x001fe20007810000 */
[-CC-:B------:R-:W-:Y:S01]  /*6fc0*/  FFMA.FTZ R103, R92, R9.reuse, -R95.reuse ;  /* 0x000000095c677223 */ /* 0x180fe2000001085f */
[----:B------:R-:W-:Y:S01]  /*6fd0*/  FSEL R0, R12, RZ, P2 ;  /* 0x000000ff0c007208 */ /* 0x000fe20001000000 */
[----:B------:R-:W-:-:S02]  /*6fe0*/  FFMA.FTZ R92, R128, R9, -R95 ;  /* 0x00000009805c7223 */ /* 0x000fc4000001085f */
[----:B------:R-:W0:Y:S02]  /*6ff0*/  SHFL.BFLY PT, R107, R14, 0x1, 0x1f ;  /* 0x0c201f000e6b7f89 */ /* 0x000e2400000e0000 */
[----:B------:R-:W-:Y:S01]  /*7000*/  MUFU.EX2 R144, R144 ;  /* 0x0000009000907308 */ /* 0x000fe20000000800 */
[----:B------:R-:W-:Y:S01]  /*7010*/  FADD.FTZ R0, -R0, R3 ;  /* 0x0000000300007221 */ /* 0x000fe20000010100 */
[----:B------:R-:W-:-:S03]  /*7020*/  FFMA.FTZ R3, R88, R9, -R95 ;  /* 0x0000000958037223 */ /* 0x000fc6000001085f */
[----:B------:R-:W-:-:S03]  /*7030*/  FMUL.FTZ R0, R0, R9 ;  /* 0x0000000900007220 */ /* 0x000fc60000410000 */
[----:B------:R-:W-:Y:S08]  /*7040*/  MUFU.EX2 R97, R97 ;  /* 0x0000006100617308 */ /* 0x000ff00000000800 */
[----:B------:R-:W1:Y:S01]  /*7050*/  MUFU.EX2 R0, R0 ;  /* 0x0000000000007308 */ /* 0x000e620000000800 */
[----:B0-----:R-:W-:Y:S01]  /*7060*/  FMNMX.FTZ R14, R14, R107, !PT ;  /* 0x0000006b0e0e7209 */ /* 0x001fe20007810000 */
[----:B------:R-:W-:-:S06]  /*7070*/  IMAD.U32 R107, RZ, RZ, UR5 ;  /* 0x00000005ff6b7e24 */ /* 0x000fcc000f8e00ff */
[----:B------:R-:W-:Y:S01]  /*7080*/  MUFU.EX2 R146, R146 ;  /* 0x0000009200927308 */ /* 0x000fe20000000800 */
[C---:B------:R-:W-:Y:S01]  /*7090*/  FSETP.NEU.FTZ.AND P2, PT, R14.reuse, -INF , PT ;  /* 0xff8000000e00780b */ /* 0x040fe20003f5d000 */
[----:B------:R-:W-:Y:S01]  /*70a0*/  FMUL.FTZ R95, R14, R9 ;  /* 0x000000090e5f7220 */ /* 0x000fe20000410000 */
[----:B------:R-:W-:-:S04]  /*70b0*/  @!P1 VIADD R107, R107, 0x2a860 ;  /* 0x0002a8606b6b9836 */ /* 0x000fc80000000000 */
[----:B------:R-:W-:Y:S01]  /*70c0*/  FSEL R95, R95, RZ, P2 ;  /* 0x000000ff5f5f7208 */ /* 0x000fe20001000000 */
[----:B-1----:R-:W-:Y:S01]  /*70d0*/  FFMA.FTZ R7, R0, R7, R13 ;  /* 0x0000000700077223 */ /* 0x002fe2000001000d */
[----:B------:R-:W-:Y:S01]  /*70e0*/  @!P1 PRMT R107, RZ, 0x654, R107 ;  /* 0x00000654ff6b9816 */ /* 0x000fe2000000006b */
[----:B------:R-:W-:Y:S02]  /*70f0*/  MUFU.EX2 R99, R99 ;  /* 0x0000006300637308 */ /* 0x000fe40000000800 */
[-CC-:B------:R-:W-:Y:S01]  /*7100*/  FFMA.FTZ R157, R93, R9.reuse, -R95.reuse ;  /* 0x000000095d9d7223 */ /* 0x180fe2000001085f */
[----:B------:R-:W-:Y:S01]  /*7110*/  FSEL R93, R14, RZ, P2 ;  /* 0x000000ff0e5d7208 */ /* 0x000fe20001000000 */
[-CC-:B------:R-:W-:Y:S01]  /*7120*/  FFMA.FTZ R88, R212, R9.reuse, -R95.reuse ;  /* 0x00000009d4587223 */ /* 0x180fe2000001085f */
[-CC-:B------:R-:W-:Y:S01]  /*7130*/  FFMA.FTZ R159, R150, R9.reuse, -R95.reuse ;  /* 0x00000009969f7223 */ /* 0x180fe2000001085f */
[-CC-:B------:R-:W-:Y:S01]  /*7140*/  FFMA.FTZ R112, R210, R9.reuse, -R95.reuse ;  /* 0x00000009d2707223 */ /* 0x180fe2000001085f */
[-C--:B------:R-:W-:Y:S01]  /*7150*/  FFMA.FTZ R151, R110, R9.reuse, -R95 ;  /* 0x000000096e977223 */ /* 0x080fe2000001085f */
[----:B------:R-:W-:Y:S01]  /*7160*/  FADD.FTZ R2, -R93, R8 ;  /* 0x000000085d027221 */ /* 0x000fe20000010100 */
[----:B------:R-:W-:Y:S01]  /*7170*/  MUFU.EX2 R157, R157 ;  /* 0x0000009d009d7308 */ /* 0x000fe20000000800 */
[----:B------:R-:W-:Y:S01]  /*7180*/  FADD.FTZ R110, R90, R7 ;  /* 0x000000075a6e7221 */ /* 0x000fe20000010000 */
[-CC-:B------:R-:W-:Y:S01]  /*7190*/  FFMA.FTZ R153, R154, R9.reuse, -R95.reuse ;  /* 0x000000099a997223 */ /* 0x180fe2000001085f */
[-C--:B------:R-:W-:Y:S01]  /*71a0*/  FMUL.FTZ R2, R2, R9.reuse ;  /* 0x0000000902027220 */ /* 0x080fe20000410000 */
[-CC-:B------:R-:W-:Y:S01]  /*71b0*/  FFMA.FTZ R116, R208, R9.reuse, -R95.reuse ;  /* 0x00000009d0747223 */ /* 0x180fe2000001085f */
[----:B------:R-:W-:Y:S01]  /*71c0*/  FADD.FTZ R7, R21, R110 ;  /* 0x0000006e15077221 */ /* 0x000fe20000010000 */
[-CC-:B------:R-:W-:Y:S01]  /*71d0*/  FFMA.FTZ R155, R152, R9.reuse, -R95.reuse ;  /* 0x00000009989b7223 */ /* 0x180fe2000001085f */
[-C--:B------:R-:W-:Y:S01]  /*71e0*/  FFMA.FTZ R120, R206, R9.reuse, -R95 ;  /* 0x00000009ce787223 */ /* 0x080fe2000001085f */
[----:B------:R-:W-:Y:S01]  /*71f0*/  MUFU.EX2 R88, R88 ;  /* 0x0000005800587308 */ /* 0x000fe20000000800 */
[----:B------:R-:W-:Y:S01]  /*7200*/  FADD.FTZ R110, R138, R7 ;  /* 0x000000078a6e7221 */ /* 0x000fe20000010000 */
[-CC-:B------:R-:W-:Y:S01]  /*7210*/  FFMA.FTZ R149, R106, R9.reuse, -R95.reuse ;  /* 0x000000096a957223 */ /* 0x180fe2000001085f */
[-CC-:B------:R-:W-:Y:S01]  /*7220*/  FFMA.FTZ R106, R158, R9.reuse, -R95.reuse ;  /* 0x000000099e6a7223 */ /* 0x180fe2000001085f */
[-CC-:B------:R-:W-:Y:S01]  /*7230*/  FFMA.FTZ R156, R156, R9.reuse, -R95.reuse ;  /* 0x000000099c9c7223 */ /* 0x180fe2000001085f */
[----:B------:R-:W-:Y:S01]  /*7240*/  FADD.FTZ R93, R89, R110 ;  /* 0x0000006e595d7221 */ /* 0x000fe20000010000 */
[-CC-:B------:R-:W-:Y:S01]  /*7250*/  FFMA.FTZ R145, R114, R9.reuse, -R95.reuse ;  /* 0x0000000972917223 */ /* 0x180fe2000001085f */
[-CC-:B------:R-:W-:Y:S01]  /*7260*/  FFMA.FTZ R98, R98, R9.reuse, -R95.reuse ;  /* 0x0000000962627223 */ /* 0x180fe2000001085f */
[----:B------:R-:W0:Y:S01]  /*7270*/  MUFU.EX2 R2, R2 ;  /* 0x0000000200027308 */ /* 0x000e220000000800 */
[-CC-:B------:R-:W-:Y:S01]  /*7280*/  FFMA.FTZ R147, R118, R9.reuse, -R95.reuse ;  /* 0x0000000976937223 */ /* 0x180fe2000001085f */
[-CC-:B------:R-:W-:Y:S01]  /*7290*/  FFMA.FTZ R94, R94, R9.reuse, -R95.reuse ;  /* 0x000000095e5e7223 */ /* 0x180fe2000001085f */
[-CC-:B------:R-:W-:Y:S01]  /*72a0*/  FFMA.FTZ R141, R122, R9.reuse, -R95.reuse ;  /* 0x000000097a8d7223 */ /* 0x180fe2000001085f */
[----:B------:R1:W-:Y:S01]  /*72b0*/  @!P1 SYNCS.ARRIVE.TRANS64.RED.A1T0 RZ, [R107+URZ], RZ ;  /* 0x000000ff6bff99a7 */ /* 0x0003e2000810043f */
[-CC-:B------:R-:W-:Y:S01]  /*72c0*/  FFMA.FTZ R126, R126, R9.reuse, -R95.reuse ;  /* 0x000000097e7e7223 */ /* 0x180fe2000001085f */
[-CC-:B------:R-:W-:Y:S01]  /*72d0*/  FFMA.FTZ R214, R214, R9.reuse, -R95.reuse ;  /* 0x00000009d6d67223 */ /* 0x180fe2000001085f */
[-CC-:B------:R-:W-:Y:S01]  /*72e0*/  FFMA.FTZ R130, R130, R9.reuse, -R95.reuse ;  /* 0x0000000982827223 */ /* 0x180fe2000001085f */
[----:B------:R-:W2:Y:S01]  /*72f0*/  MUFU.EX2 R159, R159 ;  /* 0x0000009f009f7308 */ /* 0x000ea20000000800 */
[-CC-:B------:R-:W-:Y:S01]  /*7300*/  FFMA.FTZ R100, R100, R9.reuse, -R95.reuse ;  /* 0x0000000964647223 */ /* 0x180fe2000001085f */
[----:B------:R-:W-:Y:S01]  /*7310*/  FFMA.FTZ R134, R134, R9, -R95 ;  /* 0x0000000986867223 */ /* 0x000fe2000001085f */
[C---:B------:R-:W-:Y:S01]  /*7320*/  ISETP.GT.AND P2, PT, R10.reuse, UR58, PT ;  /* 0x0000003a0a007c0c */ /* 0x040fe2000bf44270 */
[----:B------:R-:W-:Y:S01]  /*7330*/  VIADD R10, R10, 0xffffffff ;  /* 0xffffffff0a0a7836 */ /* 0x000fe20000000000 */
[----:B------:R-:W-:-:S02]  /*7340*/  F2FP.F16.F32.PACK_AB R152, R140, R89 ;  /* 0x000000598c98723e */ /* 0x000fc400000000ff */
[----:B------:R-:W-:Y:S01]  /*7350*/  F2FP.F16.F32.PACK_AB R158, R138, R21 ;  /* 0x000000158a9e723e */ /* 0x000fe200000000ff */
[----:B------:R-:W3:Y:S01]  /*7360*/  MUFU.EX2 R112, R112 ;  /* 0x0000007000707308 */ /* 0x000ee20000000800 */
[----:B0-----:R-:W-:Y:S01]  /*7370*/  FFMA.FTZ R7, R2, R6, R157 ;  /* 0x0000000602077223 */ /* 0x001fe2000001009d */
[----:B------:R-:W-:Y:S01]  /*7380*/  FADD.FTZ R6, R140, R93 ;  /* 0x0000005d8c067221 */ /* 0x000fe20000010000 */
[----:B------:R-:W-:Y:S02]  /*7390*/  F2FP.F16.F32.PACK_AB R154, R136, R91 ;  /* 0x0000005b889a723e */ /* 0x000fe400000000ff */
[----:B------:R-:W-:Y:S01]  /*73a0*/  FADD.FTZ R110, R88, R7 ;  /* 0x00000007586e7221 */ /* 0x000fe20000010000 */
[----:B------:R-:W-:Y:S01]  /*73b0*/  FADD.FTZ R93, R91, R6 ;  /* 0x000000065b5d7221 */ /* 0x000fe20000010000 */
[-C--:B------:R-:W-:Y:S01]  /*73c0*/  FFMA.FTZ R6, R102, R9.reuse, -R95 ;  /* 0x0000000966067223 */ /* 0x080fe2000001085f */
[----:B------:R-:W0:Y:S01]  /*73d0*/  MUFU.EX2 R153, R153 ;  /* 0x0000009900997308 */ /* 0x000e220000000800 */
[----:B--2---:R-:W-:Y:S01]  /*73e0*/  FADD.FTZ R7, R159, R110 ;  /* 0x0000006e9f077221 */ /* 0x004fe20000010000 */
[----:B------:R-:W-:Y:S01]  /*73f0*/  FADD.FTZ R93, R136, R93 ;  /* 0x0000005d885d7221 */ /* 0x000fe20000010000 */
[----:B------:R-:W-:Y:S01]  /*7400*/  FFMA.FTZ R95, R108, R9, -R95 ;  /* 0x000000096c5f7223 */ /* 0x000fe2000001085f */
[----:B------:R-:W-:-:S02]  /*7410*/  F2FP.F16.F32.PACK_AB R150, R104, R11 ;  /* 0x0000000b6896723e */ /* 0x000fc400000000ff */
[----:B------:R-:W-:Y:S01]  /*7420*/  FADD.FTZ R110, R148, R93 ;  /* 0x0000005d946e7221 */ /* 0x000fe20000010000 */
[C---:B------:R-:W-:Y:S01]  /*7430*/  F2FP.F16.F32.PACK_AB R148, R15.reuse, R148 ;  /* 0x000000940f94723e */ /* 0x040fe200000000ff */
[----:B------:R-:W2:Y:S01]  /*7440*/  MUFU.EX2 R116, R116 ;  /* 0x0000007400747308 */ /* 0x000ea20000000800 */
[----:B---3--:R-:W-:Y:S01]  /*7450*/  FADD.FTZ R102, R112, R7 ;  /* 0x0000000770667221 */ /* 0x008fe20000010000 */
[----:B------:R-:W-:Y:S01]  /*7460*/  FADD.FTZ R110, R15, R110 ;  /* 0x0000006e0f6e7221 */ /* 0x000fe20000010000 */
[----:B------:R-:W-:Y:S02]  /*7470*/  F2FP.F16.F32.PACK_AB R157, R88, R157 ;  /* 0x0000009d589d723e */ /* 0x000fe400000000ff */
[----:B------:R-:W-:Y:S01]  /*7480*/  F2FP.F16.F32.PACK_AB R159, R112, R159 ;  /* 0x0000009f709f723e */ /* 0x000fe200000000ff */
[----:B------:R-:W-:Y:S02]  /*7490*/  FADD.FTZ R93, R11, R110 ;  /* 0x0000006e0b5d7221 */ /* 0x000fe40000010000 */
[----:B------:R-:W3:Y:S01]  /*74a0*/  MUFU.EX2 R155, R155 ;  /* 0x0000009b009b7308 */ /* 0x000ee20000000800 */
[----:B0-----:R-:W-:Y:S01]  /*74b0*/  FADD.FTZ R7, R153, R102 ;  /* 0x0000006699077221 */ /* 0x001fe20000010000 */
[----:B------:R-:W-:-:S04]  /*74c0*/  FADD.FTZ R93, R104, R93 ;  /* 0x0000005d685d7221 */ /* 0x000fc80000010000 */
[----:B------:R-:W-:Y:S01]  /*74d0*/  FADD.FTZ R110, R144, R93 ;  /* 0x0000005d906e7221 */ /* 0x000fe20000010000 */
[C---:B------:R-:W-:Y:S01]  /*74e0*/  F2FP.F16.F32.PACK_AB R144, R97.reuse, R144 ;  /* 0x000000906190723e */ /* 0x040fe200000000ff */
[----:B------:R-:W0:Y:S01]  /*74f0*/  MUFU.EX2 R120, R120 ;  /* 0x0000007800787308 */ /* 0x000e220000000800 */
[C---:B--2---:R-:W-:Y:S01]  /*7500*/  FADD.FTZ R102, R116.reuse, R7 ;  /* 0x0000000774667221 */ /* 0x044fe20000010000 */
[----:B------:R-:W-:Y:S01]  /*7510*/  FADD.FTZ R93, R97, R110 ;  /* 0x0000006e615d7221 */ /* 0x000fe20000010000 */
[----:B------:R-:W-:-:S03]  /*7520*/  F2FP.F16.F32.PACK_AB R153, R116, R153 ;  /* 0x000000997499723e */ /* 0x000fc600000000ff */
[----:B------:R-:W-:Y:S01]  /*7530*/  FADD.FTZ R110, R146, R93 ;  /* 0x0000005d926e7221 */ /* 0x000fe20000010000 */
[----:B------:R-:W-:Y:S01]  /*7540*/  F2FP.F16.F32.PACK_AB R146, R99, R146 ;  /* 0x000000926392723e */ /* 0x000fe200000000ff */
[----:B------:R-:W2:Y:S01]  /*7550*/  MUFU.EX2 R149, R149 ;  /* 0x0000009500957308 */ /* 0x000ea20000000800 */
[----:B---3--:R-:W-:Y:S01]  /*7560*/  FADD.FTZ R7, R155, R102 ;  /* 0x000000669b077221 */ /* 0x008fe20000010000 */
[----:B------:R-:W-:-:S06]  /*7570*/  FADD.FTZ R110, R99, R110 ;  /* 0x0000006e636e7221 */ /* 0x000fcc0000010000 */
[----:B------:R-:W3:Y:S01]  /*7580*/  MUFU.EX2 R106, R106 ;  /* 0x0000006a006a7308 */ /* 0x000ee20000000800 */
[C---:B0-----:R-:W-:Y:S01]  /*7590*/  FADD.FTZ R102, R120.reuse, R7 ;  /* 0x0000000778667221 */ /* 0x041fe20000010000 */
[----:B------:R-:W-:-:S06]  /*75a0*/  F2FP.F16.F32.PACK_AB R155, R120, R155 ;  /* 0x0000009b789b723e */ /* 0x000fcc00000000ff */
[----:B------:R-:W0:Y:S01]  /*75b0*/  MUFU.EX2 R151, R151 ;  /* 0x0000009700977308 */ /* 0x000e220000000800 */
[----:B--2---:R-:W-:-:S07]  /*75c0*/  FADD.FTZ R7, R149, R102 ;  /* 0x0000006695077221 */ /* 0x004fce0000010000 */
[----:B------:R2:W4:Y:S01]  /*75d0*/  MUFU.EX2 R8, R156 ;  /* 0x0000009c00087308 */ /* 0x0005220000000800 */
[C---:B---3--:R-:W-:Y:S01]  /*75e0*/  FADD.FTZ R102, R106.reuse, R7 ;  /* 0x000000076a667221 */ /* 0x048fe20000010000 */
[----:B------:R-:W-:-:S06]  /*75f0*/  F2FP.F16.F32.PACK_AB R149, R106, R149 ;  /* 0x000000956a95723e */ /* 0x000fcc00000000ff */
[----:B------:R-:W3:Y:S01]  /*7600*/  MUFU.EX2 R145, R145 ;  /* 0x0000009100917308 */ /* 0x000ee20000000800 */
[----:B0-----:R-:W-:Y:S01]  /*7610*/  FADD.FTZ R7, R151, R102 ;  /* 0x0000006697077221 */ /* 0x001fe20000010000 */
[----:B--2---:R-:W-:-:S06]  /*7620*/  F2FP.F16.F32.PACK_AB R156, R90, R13 ;  /* 0x0000000d5a9c723e */ /* 0x004fcc00000000ff */
[----:B------:R-:W0:Y:S01]  /*7630*/  MUFU.EX2 R98, R98 ;  /* 0x0000006200627308 */ /* 0x000e220000000800 */
[----:B----4-:R-:W-:-:S07]  /*7640*/  F2FP.F16.F32.PACK_AB R151, R8, R151 ;  /* 0x000000970897723e */ /* 0x010fce00000000ff */
[----:B------:R-:W2:Y:S08]  /*7650*/  MUFU.EX2 R147, R147 ;  /* 0x0000009300937308 */ /* 0x000eb00000000800 */
[----:B------:R-:W4:Y:S08]  /*7660*/  MUFU.EX2 R6, R6 ;  /* 0x0000000600067308 */ /* 0x000f300000000800 */
[----:B-1----:R1:W-:Y:S08]  /*7670*/  MUFU.EX2 R107, R94 ;  /* 0x0000005e006b7308 */ /* 0x0023f00000000800 */
[----:B------:R-:W5:Y:S01]  /*7680*/  MUFU.EX2 R101, R101 ;  /* 0x0000006500657308 */ /* 0x000f620000000800 */
[----:B-1----:R-:W-:Y:S01]  /*7690*/  FADD.FTZ R94, R8, R7 ;  /* 0x00000007085e7221 */ /* 0x002fe20000010000 */
[----:B------:R-:W-:-:S03]  /*76a0*/  IMAD.MOV.U32 R8, RZ, RZ, R14 ;  /* 0x000000ffff087224 */ /* 0x000fc600078e000e */
[----:B---3--:R-:W-:Y:S01]  /*76b0*/  FADD.FTZ R7, R145, R94 ;  /* 0x0000005e91077221 */ /* 0x008fe20000010000 */
[C---:B0-----:R-:W-:Y:S02]  /*76c0*/  F2FP.F16.F32.PACK_AB R145, R98.reuse, R145 ;  /* 0x000000916291723e */ /* 0x041fe400000000ff */
[----:B------:R-:W0:Y:S01]  /*76d0*/  MUFU.EX2 R141, R141 ;  /* 0x0000008d008d7308 */ /* 0x000e220000000800 */
[----:B------:R-:W-:-:S04]  /*76e0*/  FADD.FTZ R90, R98, R7 ;  /* 0x00000007625a7221 */ /* 0x000fc80000010000 */
[----:B--2---:R-:W-:Y:S01]  /*76f0*/  FADD.FTZ R7, R147, R90 ;  /* 0x0000005a93077221 */ /* 0x004fe20000010000 */
[C---:B----4-:R-:W-:Y:S02]  /*7700*/  F2FP.F16.F32.PACK_AB R147, R6.reuse, R147 ;  /* 0x000000930693723e */ /* 0x050fe400000000ff */
[----:B------:R-:W1:Y:S01]  /*7710*/  MUFU.EX2 R20, R20 ;  /* 0x0000001400147308 */ /* 0x000e620000000800 */
[----:B------:R-:W-:Y:S01]  /*7720*/  FADD.FTZ R90, R6, R7 ;  /* 0x00000007065a7221 */ /* 0x000fe20000010000 */
[----:B-----5:R-:W-:-:S06]  /*7730*/  FADD.FTZ R93, R101, R110 ;  /* 0x0000006e655d7221 */ /* 0x020fcc0000010000 */
[----:B------:R-:W2:Y:S01]  /*7740*/  MUFU.EX2 R142, R142 ;  /* 0x0000008e008e7308 */ /* 0x000ea20000000800 */
[----:B0-----:R-:W-:Y:S01]  /*7750*/  FADD.FTZ R90, R141, R90 ;  /* 0x0000005a8d5a7221 */ /* 0x001fe20000010000 */
[----:B------:R-:W-:-:S03]  /*7760*/  F2FP.F16.F32.PACK_AB R141, R107, R141 ;  /* 0x0000008d6b8d723e */ /* 0x000fc600000000ff */
[----:B------:R-:W-:-:S03]  /*7770*/  FADD.FTZ R90, R107, R90 ;  /* 0x0000005a6b5a7221 */ /* 0x000fc60000010000 */
        /* <DEDUP_REMOVED lines=26> */
[----:B--2---:R-:W-:Y:S01]  /*7920*/  FADD.FTZ R90, R139, R90 ;  /* 0x0000005a8b5a7221 */ /* 0x004fe20000010000 */
[C---:B0-----:R-:W-:Y:S01]  /*7930*/  FADD.FTZ R7, R3.reuse, R20 ;  /* 0x0000001403077221 */ /* 0x041fe20000010000 */
[----:B------:R-:W-:Y:S01]  /*7940*/  F2FP.F16.F32.PACK_AB R138, R3, R96 ;  /* 0x00000060038a723e */ /* 0x000fe200000000ff */
[----:B------:R-:W-:Y:S02]  /*7950*/  IMAD.MOV.U32 R3, RZ, RZ, R12 ;  /* 0x000000ffff037224 */ /* 0x000fe400078e000c */
[C---:B-1----:R-:W-:Y:S01]  /*7960*/  FADD.FTZ R6, R95.reuse, R90 ;  /* 0x0000005a5f067221 */ /* 0x042fe20000010000 */
[----:B------:R-:W-:Y:S01]  /*7970*/  F2FP.F16.F32.PACK_AB R139, R95, R139 ;  /* 0x0000008b5f8b723e */ /* 0x000fe200000000ff */
[----:B------:R-:W-:Y:S06]  /*7980*/  @P2 BRA `(.L_x_1172) ;  /* 0xffffffd000b82947 */ /* 0x000fec000383ffff */
[----:B------:R-:W-:Y:S01]  /*7990*/  IMAD.MOV.U32 R8, RZ, RZ, R14 ;  /* 0x000000ffff087224 */ /* 0x000fe200078e000e */
[----:B------:R-:W-:Y:S01]  /*79a0*/  UMOV UR36, UR4 ;  /* 0x0000000400247c82 */ /* 0x000fe20008000000 */
[----:B------:R-:W-:Y:S01]  /*79b0*/  IMAD.MOV.U32 R3, RZ, RZ, R12 ;  /* 0x000000ffff037224 */ /* 0x000fe200078e000c */
[----:B------:R-:W-:-:S06]  /*79c0*/  UMOV UR38, UR7 ;  /* 0x0000000700267c82 */ /* 0x000fcc0008000000 */
.L_x_1155:
[----:B------:R-:W-:Y:S01]  /*79d0*/  ULDC UR4, c[0x0][0x448] ;  /* 0x0001120000047ab9 */ /* 0x000fe20000000800 */
[----:B------:R-:W-:Y:S01]  /*79e0*/  IADD3 R11, R16, 0x1, -R17 ;  /* 0x00000001100b7810 */ /* 0x000fe20007ffe811 */
[----:B------:R-:W-:Y:S01]  /*79f0*/  UISETP.NE.AND UP0, UPT, UR4, 0x1, UPT ;  /* 0x000000010400788c */ /* 0x000fe2000bf05270 */
[----:B------:R-:W-:Y:S02]  /*7a00*/  ULDC UR10, c[0x0][0x9e4] ;  /* 0x00027900000a7ab9 */ /* 0x000fe40000000800 */
[----:B------:R-:W-:Y:S01]  /*7a10*/  R2UR UR7, R11 ;  /* 0x000000000b0772ca */ /* 0x000fe200000e0000 */
[----:B------:R-:W-:Y:S02]  /*7a20*/  UISETP.GE.AND UP1, UPT, UR10, 0x1, UPT ;  /* 0x000000010a00788c */ /* 0x000fe4000bf26270 */
[----:B------:R-:W-:-:S04]  /*7a30*/  UIADD3 UR6, UR39, 0x7f, URZ ;  /* 0x0000007f27067890 */ /* 0x000fc8000fffe03f */
[----:B------:R-:W-:Y:S01]  /*7a40*/  PLOP3.LUT P2, PT, PT, PT, UP1, 0x40, 0x0 ;  /* 0x000000000000781c */ /* 0x000fe20003f4e818 */
[----:B------:R-:W-:Y:S01]  /*7a50*/  @UP0 ULDC UR4, c[0x0][0x44c] ;  /* 0x0001130000040ab9 */ /* 0x000fe20000000800 */
[----:B------:R-:W-:Y:S01]  /*7a60*/  @UP0 ULDC UR11, c[0x0][0x450] ;  /* 0x00011400000b0ab9 */ /* 0x000fe20000000800 */
[----:B------:R-:W-:-:S04]  /*7a70*/  UIMAD.WIDE.U32 UR4, UR6, UR4, URZ ;  /* 0x00000004060472a5 */ /* 0x000fc8000f8e003f */
[----:B------:R-:W-:-:S04]  /*7a80*/  @UP0 USHF.R.U32.HI UR6, URZ, UR11, UR5 ;  /* 0x0000000b3f060299 */ /* 0x000fc80008011605 */
[----:B------:R-:W-:-:S04]  /*7a90*/  UIADD3 UR6, UR7, UR6, URZ ;  /* 0x0000000607067290 */ /* 0x000fc8000fffe03f */
[----:B------:R-:W-:Y:S01]  /*7aa0*/  UIADD3 UR14, UR6, -UR14, URZ ;  /* 0x8000000e060e7290 */ /* 0x000fe2000fffe03f */
[----:B------:R-:W-:Y:S11]  /*7ab0*/  @P2 BRA `(.L_x_1173) ;  /* 0x0000000000482947 */ /* 0x000ff60003800000 */
[----:B------:R-:W-:Y:S02]  /*7ac0*/  UMOV UR11, UR6 ;  /* 0x00000006000b7c82 */ /* 0x000fe40008000000 */
        /* <DEDUP_REMOVED lines=10> */
.L_x_1174:
[----:B------:R-:W-:-:S11]  /*7b70*/  UISETP.NE.AND UP2, UPT, UR10, 0x1, UPT ;  /* 0x000000010a00788c */ /* 0x000fd6000bf45270 */
[----:B------:R-:W-:Y:S02]  /*7b80*/  @UP2 ULDC.64 UR4, c[0x0][0x9e8] ;  /* 0x00027a0000042ab9 */ /* 0x000fe40000000a00 */
[----:B------:R-:W-:-:S04]  /*7b90*/  UIMAD.WIDE.U32 UR6, UR11, UR4, URZ ;  /* 0x000000040b0672a5 */ /* 0x000fc8000f8e003f */
[----:B------:R-:W-:-:S12]  /*7ba0*/  @UP2 USHF.R.U32.HI UR11, URZ, UR5, UR7 ;  /* 0x000000053f0b2299 */ /* 0x000fd80008011607 */
.L_x_1175:
[----:B------:R-:W-:-:S04]  /*7bb0*/  UIMAD UR10, UR11, UR10, URZ ;  /* 0x0000000a0b0a72a4 */ /* 0x000fc8000f8e023f */
[----:B------:R-:W-:-:S04]  /*7bc0*/  UISETP.LT.AND UP2, UPT, UR14, UR10, UPT ;  /* 0x0000000a0e00728c */ /* 0x000fc8000bf41270 */
[----:B------:R-:W-:-:S12]  /*7bd0*/  USEL UR14, UR14, UR10, !UP2 ;  /* 0x0000000a0e0e7287 */ /* 0x000fd8000d000000 */
.L_x_1173:
[----:B------:R-:W-:-:S04]  /*7be0*/  UIADD3 UR4, UR14, 0x5f, URZ ;  /* 0x0000005f0e047890 */ /* 0x000fc8000fffe03f */
[----:B------:R-:W-:-:S04]  /*7bf0*/  UIMAD.WIDE UR4, UR4, 0x2aaaaaab, URZ ;  /* 0x2aaaaaab040478a5 */ /* 0x000fc8000f8e023f */
[----:B------:R-:W-:-:S04]  /*7c00*/  USHF.R.U32.HI UR4, URZ, 0x1f, UR5 ;  /* 0x0000001f3f047899 */ /* 0x000fc80008011605 */
[----:B------:R-:W-:-:S04]  /*7c10*/  ULEA.HI.SX32 UR4, UR5, UR4, 0x1c ;  /* 0x0000000405047291 */ /* 0x000fc8000f8fe23f */
[----:B------:R-:W-:-:S04]  /*7c20*/  UISETP.LT.AND UP2, UPT, UR61, UR4, UPT ;  /* 0x000000043d00728c */ /* 0x000fc8000bf41270 */
[----:B------:R-:W-:-:S06]  /*7c30*/  USEL UR58, UR61, UR4, !UP2 ;  /* 0x000000043d3a7287 */ /* 0x000fcc000d000000 */
[----:B------:R-:W-:-:S13]  /*7c40*/  ISETP.GE.AND P2, PT, R10, UR58, PT ;  /* 0x0000003a0a007c0c */ /* 0x000fda000bf46270 */
[----:B------:R-:W-:Y:S05]  /*7c50*/  @!P2 BRA `(.L_x_1176) ;  /* 0x0000001800f4a947 */ /* 0x000fea0003800000 */
[----:B------:R-:W-:Y:S01]  /*7c60*/  IMAD.MOV.U32 R11, RZ, RZ, R8 ;  /* 0x000000ffff0b7224 */ /* 0x000fe200078e0008 */
[----:B------:R-:W-:Y:S01]  /*7c70*/  UMOV UR6, UR38 ;  /* 0x0000002600067c82 */ /* 0x000fe20008000000 */
[----:B------:R-:W-:Y:S01]  /*7c80*/  IMAD.MOV.U32 R12, RZ, RZ, R3 ;  /* 0x000000ffff0c7224 */ /* 0x000fe200078e0003 */
[----:B------:R-:W-:-:S06]  /*7c90*/  UMOV UR4, UR36 ;  /* 0x0000002400047c82 */ /* 0x000fcc0008000000 */
.L_x_1185:
[----:B------:R-:W-:-:S04]  /*7ca0*/  UIADD3 UR7, UR4, 0x1, URZ ;  /* 0x0000000104077890 */ /* 0x000fc8000fffe03f */
[----:B------:R-:W-:-:S04]  /*7cb0*/  UISETP.NE.AND UP2, UPT, UR7, 0x2, UPT ;  /* 0x000000020700788c */ /* 0x000fc8000bf45270 */
[----:B------:R-:W-:Y:S02]  /*7cc0*/  USEL UR7, UR7, URZ, UP2 ;  /* 0x0000003f07077287 */ /* 0x000fe40009000000 */
[----:B------:R-:W-:-:S04]  /*7cd0*/  USEL UR38, URZ, 0x1, UP2 ;  /* 0x000000013f267887 */ /* 0x000fc80009000000 */
[----:B------:R-:W-:Y:S01]  /*7ce0*/  ULOP3.LUT UR38, UR6, UR38, URZ, 0x3c, !UPT ;  /* 0x0000002606267292 */ /* 0x000fe2000f8e3c3f */
[----:B------:R-:W-:Y:S01]  /*7cf0*/  UMOV UR36, UR7 ;  /* 0x0000000700247c82 */ /* 0x000fe20008000000 */
[----:B------:R-:W-:Y:S10]  /*7d00*/  @!P0 BRA `(.L_x_1177) ;  /* 0x0000000000048947 */ /* 0x000ff40003800000 */
[----:B------:R-:W-:Y:S01]  /*7d10*/  BPT.TRAP 0x1 ;  /* 0x000000040000795c */ /* 0x000fe20000300000 */
.L_x_1177:
[----:B------:R-:W-:Y:S01]  /*7d20*/  ULEA UR5, UR36, UR37, 0x3 ;  /* 0x0000002524057291 */ /* 0x000fe2000f8e183f */
[----:B------:R-:W-:-:S05]  /*7d30*/  IMAD.U32 R3, RZ, RZ, UR38 ;  /* 0x00000026ff037e24 */ /* 0x000fca000f8e00ff */
[----:B------:R-:W-:-:S04]  /*7d40*/  SHF.L.U32 R3, R3, 0x1f, RZ ;  /* 0x0000001f03037819 */ /* 0x000fc800000006ff */
[----:B------:R0:W1:Y:S01]  /*7d50*/  SYNCS.PHASECHK.TRANS64.TRYWAIT P2, [UR5+0x2a830], R3 ;  /* 0x02a83003ff0075a7 */ /* 0x0000620008040145 */
[----:B------:R-:W-:Y:S05]  /*7d60*/  @!P0 BRA `(.L_x_1178) ;  /* 0x0000000000048947 */ /* 0x000fea0003800000 */
[----:B------:R-:W-:Y:S01]  /*7d70*/  BPT.TRAP 0x1 ;  /* 0x000000040000795c */ /* 0x000fe20000300000 */
.L_x_1178:
[----:B-1----:R-:W-:Y:S05]  /*7d80*/  @P2 BRA `(.L_x_1179) ;  /* 0x0000000000082947 */ /* 0x002fea0003800000 */
[----:B------:R-:W1:Y:S02]  /*7d90*/  SYNCS.PHASECHK.TRANS64.TRYWAIT P2, [UR5+0x2a830], R3 ;  /* 0x02a83003ff0075a7 */ /* 0x000e640008040145 */
[----:B-1----:R-:W-:Y:S05]  /*7da0*/  @!P2 BRA `(.L_x_1180) ;  /* 0x000000fc0090a947 */ /* 0x002fea0003800000 */
.L_x_1179:
        /* <DEDUP_REMOVED lines=131> */
.L_x_1181:
[----:B------:R-:W-:Y:S01]  /*85e0*/  ULEA UR5, UR4, UR37, 0x3 ;  /* 0x0000002504057291 */ /* 0x000fe2000f8e183f */
[----:B------:R-:W-:-:S05]  /*85f0*/  IMAD.U32 R0, RZ, RZ, UR6 ;  /* 0x00000006ff007e24 */ /* 0x000fca000f8e00ff */
[----:B------:R-:W-:-:S04]  /*8600*/  SHF.L.U32 R0, R0, 0x1f, RZ ;  /* 0x0000001f00007819 */ /* 0x000fc800000006ff */
[----:B------:R2:W3:Y:S01]  /*8610*/  SYNCS.PHASECHK.TRANS64.TRYWAIT P2, [UR5+0x2a850], R0 ;  /* 0x02a85000ff0075a7 */ /* 0x0004e20008040145 */
[----:B------:R-:W-:Y:S05]  /*8620*/  @!P0 BRA `(.L_x_1182) ;  /* 0x0000000000048947 */ /* 0x000fea0003800000 */
[----:B------:R-:W-:Y:S01]  /*8630*/  BPT.TRAP 0x1 ;  /* 0x000000040000795c */ /* 0x000fe20000300000 */
.L_x_1182:
[----:B---3--:R-:W-:Y:S05]  /*8640*/  @P2 BRA `(.L_x_1183) ;  /* 0x0000000000082947 */ /* 0x008fea0003800000 */
[----:B------:R-:W3:Y:S02]  /*8650*/  SYNCS.PHASECHK.TRANS64.TRYWAIT P2, [UR5+0x2a850], R0 ;  /* 0x02a85000ff0075a7 */ /* 0x000ee40008040145 */
[----:B---3--:R-:W-:Y:S05]  /*8660*/  @!P2 BRA `(.L_x_1184) ;  /* 0x000000f40078a947 */ /* 0x008fea0003800000 */
.L_x_1183:
[----:B------:R-:W-:Y:S01]  /*8670*/  UIADD3 UR6, UR37, 0x400, URZ ;  /* 0x0000040025067890 */ /* 0x000fe2000fffe03f */
[----:B------:R-:W-:Y:S01]  /*8680*/  WARPGROUP.ARRIVE ;  /* 0x00000000000079c5 */ /* 0x000fe20000000000 */
[----:B------:R-:W-:Y:S01]  /*8690*/  UMOV UR11, 0x40000040 ;  /* 0x40000040000b7882 */ /* 0x000fe20000000000 */
[----:B0-2---:R-:W-:Y:S01]  /*86a0*/  FMNMX.FTZ R0, R88, R12, !PT ;  /* 0x0000000c58007209 */ /* 0x005fe20007810000 */
[----:B------:R-:W-:Y:S01]  /*86b0*/  USHF.R.U32.HI UR6, URZ, 0x4, UR6 ;  /* 0x000000043f067899 */ /* 0x000fe20008011606 */
[----:B-1----:R-:W-:Y:S01]  /*86c0*/  FMNMX.FTZ R8, R90, R11, !PT ;  /* 0x0000000b5a087209 */ /* 0x002fe20007810000 */
[----:B------:R-:W0:Y:S01]  /*86d0*/  LDC R9, c[0x0][0x988] ;  /* 0x00026200ff097b82 */ /* 0x000e220000000800 */
[----:B------:R-:W-:Y:S01]  /*86e0*/  FMNMX.FTZ R3, R89, R0, !PT ;  /* 0x0000000059037209 */ /* 0x000fe20007810000 */
[----:B------:R-:W-:Y:S01]  /*86f0*/  ULOP3.LUT UR6, UR6, 0x3fff, URZ, 0xc0, !UPT ;  /* 0x00003fff06067892 */ /* 0x000fe2000f8ec03f */
[----:B------:R-:W-:Y:S02]  /*8700*/  FMNMX.FTZ R15, R91, R8, !PT ;  /* 0x000000085b0f7209 */ /* 0x000fe40007810000 */
[----:B------:R-:W-:Y:S01]  /*8710*/  FMNMX.FTZ R0, R92, R3, !PT ;  /* 0x000000035c007209 */ /* 0x000fe20007810000 */
[----:B------:R-:W-:Y:S01]  /*8720*/  ULOP3.LUT UR6, UR6, 0x3000000, URZ, 0xfc, !UPT ;  /* 0x0300000006067892 */ /* 0x000fe2000f8efc3f */
[----:B------:R-:W-:-:S02]  /*8730*/  FMNMX.FTZ R8, R94, R15, !PT ;  /* 0x0000000f5e087209 */ /* 0x000fc40007810000 */
[----:B------:R-:W-:Y:S01]  /*8740*/  FMNMX.FTZ R3, R93, R0, !PT ;  /* 0x000000005d037209 */ /* 0x000fe20007810000 */
[----:B------:R-:W-:Y:S01]  /*8750*/  UIMAD UR4, UR4, 0x600, UR6 ;  /* 0x00000600040478a4 */ /* 0x000fe2000f8e0206 */
[----:B------:R-:W-:Y:S02]  /*8760*/  FMNMX.FTZ R15, R95, R8, !PT ;  /* 0x000000085f0f7209 */ /* 0x000fe40007810000 */
[----:B------:R-:W-:Y:S01]  /*8770*/  FMNMX.FTZ R0, R96, R3, !PT ;  /* 0x0000000360007209 */ /* 0x000fe20007810000 */
[----:B------:R-:W-:Y:S01]  /*8780*/  UIADD3 UR6, UR4, 0x280, URZ ;  /* 0x0000028004067890 */ /* 0x000fe2000fffe03f */
[----:B------:R-:W-:Y:S02]  /*8790*/  FMNMX.FTZ R8, R98, R15, !PT ;  /* 0x0000000f62087209 */ /* 0x000fe40007810000 */
[----:B------:R-:W-:Y:S01]  /*87a0*/  UMOV UR10, UR4 ;  /* 0x00000004000a7c82 */ /* 0x000fe20008000000 */
[----:B------:R-:W-:Y:S01]  /*87b0*/  FMNMX.FTZ R3, R97, R0, !PT ;  /* 0x0000000061037209 */ /* 0x000fe20007810000 */
[----:B------:R-:W-:Y:S01]  /*87c0*/  HGMMA.64x128x16.F32 R24, R156, gdesc[UR8].tnspB, R24, gsb0 ;  /* 0x41e000089c187df0 */ /* 0x000fe20008000818 */
[----:B------:R-:W-:Y:S01]  /*87d0*/  UIADD3 UR10, UR4, 0x80, URZ ;  /* 0x00000080040a7890 */ /* 0x000fe2000fffe03f */
[----:B------:R-:W-:Y:S01]  /*87e0*/  FMNMX.FTZ R15, R99, R8, !PT ;  /* 0x00000008630f7209 */ /* 0x000fe20007810000 */
[----:B------:R-:W-:Y:S01]  /*87f0*/  UMOV UR11, 0x40000040 ;  /* 0x40000040000b7882 */ /* 0x000fe20000000000 */
[----:B------:R-:W-:-:S02]  /*8800*/  FMNMX.FTZ R0, R100, R3, !PT ;  /* 0x0000000364007209 */ /* 0x000fc40007810000 */
[----:B------:R-:W-:Y:S02]  /*8810*/  FMNMX.FTZ R8, R102, R15, !PT ;  /* 0x0000000f66087209 */ /* 0x000fe40007810000 */
[----:B------:R-:W-:Y:S02]  /*8820*/  FMNMX.FTZ R3, R101, R0, !PT ;  /* 0x0000000065037209 */ /* 0x000fe40007810000 */
[----:B------:R-:W-:Y:S02]  /*8830*/  FMNMX.FTZ R21, R103, R8, !PT ;  /* 0x0000000867157209 */ /* 0x000fe40007810000 */
[----:B------:R-:W-:Y:S02]  /*8840*/  FMNMX.FTZ R0, R104, R3, !PT ;  /* 0x0000000368007209 */ /* 0x000fe40007810000 */
[----:B------:R-:W-:Y:S02]  /*8850*/  FMNMX.FTZ R8, R106, R21, !PT ;  /* 0x000000156a087209 */ /* 0x000fe40007810000 */
[----:B------:R-:W-:-:S02]  /*8860*/  FMNMX.FTZ R3, R105, R0, !PT ;  /* 0x0000000069037209 */ /* 0x000fc40007810000 */
[----:B------:R-:W-:Y:S02]  /*8870*/  FMNMX.FTZ R21, R107, R8, !PT ;  /* 0x000000086b157209 */ /* 0x000fe40007810000 */
[----:B------:R-:W-:Y:S02]  /*8880*/  FMNMX.FTZ R0, R108, R3, !PT ;  /* 0x000000036c007209 */ /* 0x000fe40007810000 */
[----:B------:R-:W-:Y:S02]  /*8890*/  FMNMX.FTZ R8, R110, R21, !PT ;  /* 0x000000156e087209 */ /* 0x000fe40007810000 */
[----:B------:R-:W-:Y:S02]  /*88a0*/  FMNMX.FTZ R3, R109, R0, !PT ;  /* 0x000000006d037209 */ /* 0x000fe40007810000 */
[C---:B------:R-:W-:Y:S01]  /*88b0*/  ISETP.GT.AND P2, PT, R10.reuse, UR58, PT ;  /* 0x0000003a0a007c0c */ /* 0x040fe2000bf44270 */
[----:B------:R-:W-:Y:S01]  /*88c0*/  VIADD R10, R10, 0xffffffff ;  /* 0xffffffff0a0a7836 */ /* 0x000fe20000000000 */
        /* <DEDUP_REMOVED lines=12> */
[----:B------:R-:W1:Y:S02]  /*8990*/  SHFL.BFLY PT, R3, R0, 0x2, 0x1f ;  /* 0x0c401f0000037f89 */ /* 0x000e6400000e0000 */
[----:B-1----:R-:W-:-:S05]  /*89a0*/  FMNMX.FTZ R14, R0, R3, !PT ;  /* 0x00000003000e7209 */ /* 0x002fca0007810000 */
[----:B------:R-:W1:Y:S02]  /*89b0*/  SHFL.BFLY PT, R3, R14, 0x1, 0x1f ;  /* 0x0c201f000e037f89 */ /* 0x000e6400000e0000 */
[----:B-1----:R-:W-:-:S05]  /*89c0*/  FMNMX.FTZ R3, R14, R3, !PT ;  /* 0x000000030e037209 */ /* 0x002fca0007810000 */
[----:B------:R-:W-:-:S04]  /*89d0*/  FADD.FTZ R2, -R3, R12 ;  /* 0x0000000c03027221 */ /* 0x000fc80000010100 */
[-C--:B0-----:R-:W-:Y:S01]  /*89e0*/  FMUL.FTZ R12, R2, R9.reuse ;  /* 0x00000009020c7220 */ /* 0x081fe20000410000 */
[-C--:B------:R-:W-:Y:S01]  /*89f0*/  FMUL.FTZ R2, R3, R9.reuse ;  /* 0x0000000903027220 */ /* 0x080fe20000410000 */
[----:B------:R-:W-:Y:S02]  /*8a00*/  WARPGROUP.DEPBAR.LE gsb0, 0x0 ;  /* 0x00008000000079c5 */ /* 0x000fe40000010000 */
[----:B------:R-:W-:Y:S01]  /*8a10*/  WARPGROUP.ARRIVE ;  /* 0x00000000000079c5 */ /* 0x000fe20000000000 */
[-CC-:B------:R-:W-:Y:S01]  /*8a20*/  FFMA.FTZ R156, R89, R9.reuse, -R2.reuse ;  /* 0x00000009599c7223 */ /* 0x180fe20000010802 */
[----:B------:R-:W-:Y:S01]  /*8a30*/  FMNMX.FTZ R89, R111, R8, !PT ;  /* 0x000000086f597209 */ /* 0x000fe20007810000 */
[-CC-:B------:R-:W-:Y:S01]  /*8a40*/  FFMA.FTZ R15, R93, R9.reuse, -R2.reuse ;  /* 0x000000095d0f7223 */ /* 0x180fe20000010802 */
[-CC-:B------:R-:W-:Y:S01]  /*8a50*/  FFMA.FTZ R21, R97, R9.reuse, -R2.reuse ;  /* 0x0000000961157223 */ /* 0x180fe20000010802 */
[--C-:B------:R-:W-:Y:S01]  /*8a60*/  FFMA.FTZ R13, R88, R9, -R2.reuse ;  /* 0x00000009580d7223 */ /* 0x100fe20000010802 */
[----:B------:R-:W-:Y:S01]  /*8a70*/  HGMMA.64x128x16.F32 R24, R152, gdesc[UR8].tnspB, R24, gsb0 ;  /* 0x41e0000898187df0 */ /* 0x000fe20008000818 */
[----:B------:R-:W-:Y:S01]  /*8a80*/  UIADD3 UR10, UR4, 0x100, URZ ;  /* 0x00000100040a7890 */ /* 0x000fe2000fffe03f */
[----:B------:R-:W-:Y:S01]  /*8a90*/  FMNMX.FTZ R8, R114, R89, !PT ;  /* 0x0000005972087209 */ /* 0x000fe20007810000 */
[----:B------:R-:W-:Y:S01]  /*8aa0*/  UMOV UR11, 0x40000040 ;  /* 0x40000040000b7882 */ /* 0x000fe20000000000 */
[-CC-:B------:R-:W-:Y:S01]  /*8ab0*/  FFMA.FTZ R158, R92, R9.reuse, -R2.reuse ;  /* 0x000000095c9e7223 */ /* 0x180fe20000010802 */
[----:B------:R0:W-:Y:S01]  /*8ac0*/  MUFU.EX2 R0, R12 ;  /* 0x0000000c00007308 */ /* 0x0001e20000000800 */
        /* <DEDUP_REMOVED lines=9> */
[-CC-:B0-----:R-:W-:Y:S01]  /*8b60*/  FFMA.FTZ R12, R120, R9.reuse, -R2.reuse ;  /* 0x00000009780c7223 */ /* 0x181fe20000010802 */
[----:B------:R-:W-:Y:S01]  /*8b70*/  FFMA.FTZ R133, R133, R9, -R2 ;  /* 0x0000000985857223 */ /* 0x000fe20000010802 */
[----:B------:R-:W0:Y:S01]  /*8b80*/  MUFU.EX2 R13, R13 ;  /* 0x0000000d000d7308 */ /* 0x000e220000000800 */
[----:B------:R-:W-:-:S04]  /*8b90*/  FMNMX.FTZ R8, R122, R93, !PT ;  /* 0x0000005d7a087209 */ /* 0x000fc80007810000 */
[----:B------:R-:W-:-:S03]  /*8ba0*/  FMNMX.FTZ R93, R123, R8, !PT ;  /* 0x000000087b5d7209 */ /* 0x000fc60007810000 */
[----:B------:R-:W1:Y:S01]  /*8bb0*/  MUFU.EX2 R156, R156 ;  /* 0x0000009c009c7308 */ /* 0x000e620000000800 */
[----:B------:R-:W-:Y:S01]  /*8bc0*/  FMNMX.FTZ R8, R126, R93, !PT ;  /* 0x0000005d7e087209 */ /* 0x000fe20007810000 */
[-CC-:B------:R-:W-:Y:S01]  /*8bd0*/  FFMA.FTZ R93, R105, R9.reuse, -R2.reuse ;  /* 0x00000009695d7223 */ /* 0x180fe20000010802 */
[-CC-:B------:R-:W-:Y:S01]  /*8be0*/  FFMA.FTZ R105, R117, R9.reuse, -R2.reuse ;  /* 0x0000000975697223 */ /* 0x180fe20000010802 */
[----:B------:R-:W-:Y:S01]  /*8bf0*/  FFMA.FTZ R117, R129, R9, -R2 ;  /* 0x0000000981757223 */ /* 0x000fe20000010802 */
[----:B------:R-:W-:-:S03]  /*8c00*/  FMNMX.FTZ R97, R127, R8, !PT ;  /* 0x000000087f617209 */ /* 0x000fc60007810000 */
[----:B------:R-:W2:Y:S01]  /*8c10*/  MUFU.EX2 R158, R158 ;  /* 0x0000009e009e7308 */ /* 0x000ea20000000800 */
[----:B------:R-:W-:Y:S01]  /*8c20*/  FMNMX.FTZ R8, R130, R97, !PT ;  /* 0x0000006182087209 */ /* 0x000fe20007810000 */
[----:B0-----:R-:W-:-:S03]  /*8c30*/  FFMA.FTZ R7, R0, R7, R13 ;  /* 0x0000000700077223 */ /* 0x001fc6000001000d */
[----:B------:R-:W-:-:S03]  /*8c40*/  FMNMX.FTZ R97, R131, R8, !PT ;  /* 0x0000000883617209 */ /* 0x000fc60007810000 */
[----:B------:R-:W0:Y:S01]  /*8c50*/  MUFU.EX2 R15, R15 ;  /* 0x0000000f000f7308 */ /* 0x000e220000000800 */
[----:B------:R-:W-:Y:S01]  /*8c60*/  FMNMX.FTZ R8, R134, R97, !PT ;  /* 0x0000006186087209 */ /* 0x000fe20007810000 */
[--C-:B------:R-:W-:Y:S01]  /*8c70*/  FFMA.FTZ R97, R109, R9, -R2.reuse ;  /* 0x000000096d617223 */ /* 0x100fe20000010802 */
[C---:B-1----:R-:W-:Y:S01]  /*8c80*/  FADD.FTZ R7, R156.reuse, R7 ;  /* 0x000000079c077221 */ /* 0x042fe20000010000 */
[----:B------:R-:W-:Y:S02]  /*8c90*/  F2FP.F16.F32.PACK_AB R156, R156, R13 ;  /* 0x0000000d9c9c723e */ /* 0x000fe400000000ff */
[----:B------:R-:W-:Y:S02]  /*8ca0*/  FMNMX.FTZ R8, R135, R8, !PT ;  /* 0x0000000887087209 */ /* 0x000fe40007810000 */
[----:B------:R-:W-:Y:S03]  /*8cb0*/  MUFU.EX2 R21, R21 ;  /* 0x0000001500157308 */ /* 0x000fe60000000800 */
[----:B------:R-:W1:Y:S05]  /*8cc0*/  SHFL.BFLY PT, R109, R8, 0x2, 0x1f ;  /* 0x0c401f00086d7f89 */ /* 0x000e6a00000e0000 */
[----:B------:R-:W-:Y:S08]  /*8cd0*/  MUFU.EX2 R89, R89 ;  /* 0x0000005900597308 */ /* 0x000ff00000000800 */
[----:B------:R-:W-:Y:S08]  /*8ce0*/  MUFU.EX2 R93, R93 ;  /* 0x0000005d005d7308 */ /* 0x000ff00000000800 */
[----:B------:R-:W-:Y:S01]  /*8cf0*/  MUFU.EX2 R97, R97 ;  /* 0x0000006100617308 */ /* 0x000fe20000000800 */
[----:B-1----:R-:W-:Y:S01]  /*8d00*/  FMNMX.FTZ R88, R8, R109, !PT ;  /* 0x0000006d08587209 */ /* 0x002fe20007810000 */
[----:B------:R-:W-:-:S04]  /*8d10*/  FFMA.FTZ R109, R121, R9, -R2 ;  /* 0x00000009796d7223 */ /* 0x000fc80000010802 */
[----:B------:R-:W1:Y:S02]  /*8d20*/  SHFL.BFLY PT, R121, R88, 0x1, 0x1f ;  /* 0x0c201f0058797f89 */ /* 0x000e6400000e0000 */
[----:B------:R-:W-:Y:S08]  /*8d30*/  MUFU.EX2 R101, R101 ;  /* 0x0000006500657308 */ /* 0x000ff00000000800 */
[----:B------:R-:W-:Y:S08]  /*8d40*/  MUFU.EX2 R105, R105 ;  /* 0x0000006900697308 */ /* 0x000ff00000000800 */
[----:B------:R-:W-:Y:S01]  /*8d50*/  MUFU.EX2 R12, R12 ;  /* 0x0000000c000c7308 */ /* 0x000fe20000000800 */
[----:B-1----:R-:W-:-:S07]  /*8d60*/  FMNMX.FTZ R8, R88, R121, !PT ;  /* 0x0000007958087209 */ /* 0x002fce0007810000 */
[----:B------:R-:W1:Y:S01]  /*8d70*/  MUFU.EX2 R109, R109 ;  /* 0x0000006d006d7308 */ /* 0x000e620000000800 */
[----:B------:R-:W-:-:S04]  /*8d80*/  FMUL.FTZ R92, R8, R9 ;  /* 0x00000009085c7220 */ /* 0x000fc80000410000 */
[-CC-:B------:R-:W-:Y:S01]  /*8d90*/  FFMA.FTZ R157, R90, R9.reuse, -R92.reuse ;  /* 0x000000095a9d7223 */ /* 0x180fe2000001085c */
[-CC-:B------:R-:W-:Y:S01]  /*8da0*/  FFMA.FTZ R90, R91, R9.reuse, -R92.reuse ;  /* 0x000000095b5a7223 */ /* 0x180fe2000001085c */
[----:B------:R-:W-:Y:S01]  /*8db0*/  IMAD.U32 R91, RZ, RZ, UR7 ;  /* 0x00000007ff5b7e24 */ /* 0x000fe2000f8e00ff */
[----:B------:R-:W-:Y:S01]  /*8dc0*/  UMOV UR7, 0x40000040 ;  /* 0x4000004000077882 */ /* 0x000fe20000000000 */
[-CC-:B------:R-:W-:Y:S01]  /*8dd0*/  FFMA.FTZ R159, R94, R9.reuse, -R92.reuse ;  /* 0x000000095e9f7223 */ /* 0x180fe2000001085c */
[-CC-:B------:R-:W-:Y:S01]  /*8de0*/  FFMA.FTZ R94, R95, R9.reuse, -R92.reuse ;  /* 0x000000095f5e7223 */ /* 0x180fe2000001085c */
[----:B------:R-:W-:Y:S01]  /*8df0*/  MUFU.EX2 R157, R157 ;  /* 0x0000009d009d7308 */ /* 0x000fe20000000800 */
[----:B------:R-:W-:Y:S01]  /*8e00*/  @!P1 LEA R91, R91, UR37, 0x3 ;  /* 0x000000255b5b9c11 */ /* 0x000fe2000f8e18ff */
[-CC-:B------:R-:W-:Y:S01]  /*8e10*/  FFMA.FTZ R119, R119, R9.reuse, -R92.reuse ;  /* 0x0000000977777223 */ /* 0x180fe2000001085c */
[-CC-:B------:R-:W-:Y:S01]  /*8e20*/  FFMA.FTZ R122, R122, R9.reuse, -R92.reuse ;  /* 0x000000097a7a7223 */ /* 0x180fe2000001085c */
[-CC-:B------:R-:W-:Y:S01]  /*8e30*/  FFMA.FTZ R123, R123, R9.reuse, -R92.reuse ;  /* 0x000000097b7b7223 */ /* 0x180fe2000001085c */
[----:B------:R-:W-:Y:S01]  /*8e40*/  FFMA.FTZ R126, R126, R9, -R92 ;  /* 0x000000097e7e7223 */ /* 0x000fe2000001085c */
[----:B------:R-:W-:-:S02]  /*8e50*/  @!P1 VIADD R91, R91, 0x2a840 ;  /* 0x0002a8405b5b9836 */ /* 0x000fc40000000000 */
[-CC-:B------:R-:W-:Y:S01]  /*8e60*/  FFMA.FTZ R127, R127, R9.reuse, -R92.reuse ;  /* 0x000000097f7f7223 */ /* 0x180fe2000001085c */
[----:B------:R-:W-:Y:S01]  /*8e70*/  MUFU.EX2 R90, R90 ;  /* 0x0000005a005a7308 */ /* 0x000fe20000000800 */
[-CC-:B------:R-:W-:Y:S01]  /*8e80*/  FFMA.FTZ R130, R130, R9.reuse, -R92.reuse ;  /* 0x0000000982827223 */ /* 0x180fe2000001085c */
[-CC-:B------:R-:W-:Y:S01]  /*8e90*/  FFMA.FTZ R131, R131, R9.reuse, -R92.reuse ;  /* 0x0000000983837223 */ /* 0x180fe2000001085c */
[----:B------:R-:W-:Y:S01]  /*8ea0*/  @!P1 PRMT R91, RZ, 0x654, R91 ;  /* 0x00000654ff5b9816 */ /* 0x000fe2000000005b */
[----:B------:R-:W-:Y:S01]  /*8eb0*/  FFMA.FTZ R134, R134, R9, -R92 ;  /* 0x0000000986867223 */ /* 0x000fe2000001085c */
[----:B------:R-:W-:-:S03]  /*8ec0*/  IMAD.U32 R95, RZ, RZ, UR5 ;  /* 0x00000005ff5f7e24 */ /* 0x000fc6000f8e00ff */
[----:B------:R-:W-:Y:S01]  /*8ed0*/  MUFU.EX2 R159, R159 ;  /* 0x0000009f009f7308 */ /* 0x000fe20000000800 */
[----:B------:R-:W-:Y:S01]  /*8ee0*/  @!P1 VIADD R95, R95, 0x2a860 ;  /* 0x0002a8605f5f9836 */ /* 0x000fe20000000000 */
[----:B------:R-:W-:Y:S02]  /*8ef0*/  WARPGROUP.DEPBAR.LE gsb0, 0x0 ;  /* 0x00008000000079c5 */ /* 0x000fe40000010000 */
[----:B------:R-:W-:Y:S01]  /*8f00*/  WARPGROUP.ARRIVE ;  /* 0x00000000000079c5 */ /* 0x000fe20000000000 */
[-CC-:B------:R-:W-:Y:S01]  /*8f10*/  FFMA.FTZ R152, R96, R9.reuse, -R2.reuse ;  /* 0x0000000960987223 */ /* 0x180fe20000010802 */
[-C--:B------:R-:W-:Y:S01]  /*8f20*/  FFMA.FTZ R154, R100, R9.reuse, -R2 ;  /* 0x00000009649a7223 */ /* 0x080fe20000010802 */
[-CC-:B------:R-:W-:Y:S01]  /*8f30*/  FFMA.FTZ R153, R98, R9.reuse, -R92.reuse ;  /* 0x0000000962997223 */ /* 0x180fe2000001085c */
[----:B------:R-:W-:Y:S01]  /*8f40*/  MUFU.EX2 R94, R94 ;  /* 0x0000005e005e7308 */ /* 0x000fe20000000800 */
[-CC-:B------:R-:W-:Y:S01]  /*8f50*/  FFMA.FTZ R96, R99, R9.reuse, -R92.reuse ;  /* 0x0000000963607223 */ /* 0x180fe2000001085c */
[----:B------:R-:W-:Y:S01]  /*8f60*/  HGMMA.64x128x16.F32 R24, R148, gdesc[UR8].tnspB, R24, gsb0 ;  /* 0x41e0000894187df0 */ /* 0x000fe20008000818 */
[----:B------:R-:W-:Y:S01]  /*8f70*/  UIADD3 UR10, UR4, 0x180, URZ ;  /* 0x00000180040a7890 */ /* 0x000fe2000fffe03f */
[-CC-:B------:R-:W-:Y:S01]  /*8f80*/  FFMA.FTZ R155, R102, R9.reuse, -R92.reuse ;  /* 0x00000009669b7223 */ /* 0x180fe2000001085c */
[----:B------:R-:W-:Y:S01]  /*8f90*/  UMOV UR11, 0x40000040 ;  /* 0x40000040000b7882 */ /* 0x000fe20000000000 */
[-CC-:B------:R-:W-:Y:S01]  /*8fa0*/  FFMA.FTZ R98, R103, R9.reuse, -R92.reuse ;  /* 0x0000000967627223 */ /* 0x180fe2000001085c */
[-CC-:B------:R-:W-:Y:S01]  /*8fb0*/  FFMA.FTZ R100, R107, R9.reuse, -R92.reuse ;  /* 0x000000096b647223 */ /* 0x180fe2000001085c */
[----:B------:R-:W-:Y:S01]  /*8fc0*/  MUFU.EX2 R152, R152 ;  /* 0x0000009800987308 */ /* 0x000fe20000000800 */
[----:B------:R-:W-:Y:S01]  /*8fd0*/  FFMA.FTZ R102, R111, R9, -R92 ;  /* 0x000000096f667223 */ /* 0x000fe2000001085c */
[----:B------:R-:W-:-:S06]  /*8fe0*/  @!P1 PRMT R95, RZ, 0x654, R95 ;  /* 0x00000654ff5f9816 */ /* 0x000fcc000000005f */
        /* <DEDUP_REMOVED lines=10> */
[----:B------:R-:W3:Y:S08]  /*9090*/  MUFU.EX2 R113, R113 ;  /* 0x0000007100717308 */ /* 0x000ef00000000800 */
        /* <DEDUP_REMOVED lines=10> */
[----:B--2---:R-:W-:Y:S01]  /*9140*/  FADD.FTZ R106, R158, R7 ;  /* 0x000000079e6a7221 */ /* 0x004fe20000010000 */
[-CC-:B------:R-:W-:Y:S01]  /*9150*/  FFMA.FTZ R151, R110, R9.reuse, -R92.reuse ;  /* 0x000000096e977223 */ /* 0x180fe2000001085c */
[----:B------:R-:W-:Y:S01]  /*9160*/  HGMMA.64x128x16.F32 R24, R144, gdesc[UR8].tnspB, R24, gsb0 ;  /* 0x41e0000890187df0 */ /* 0x000fe20008000818 */
[----:B------:R-:W-:Y:S01]  /*9170*/  UIADD3 UR10, UR4, 0x200, URZ ;  /* 0x00000200040a7890 */ /* 0x000fe2000fffe03f */
[----:B------:R-:W-:Y:S01]  /*9180*/  MUFU.EX2 R148, R148 ;  /* 0x0000009400947308 */ /* 0x000fe20000000800 */
[----:B------:R-:W-:Y:S01]  /*9190*/  UMOV UR11, 0x40000040 ;  /* 0x40000040000b7882 */ /* 0x000fe20000000000 */
[----:B------:R-:W-:Y:S01]  /*91a0*/  FFMA.FTZ R104, R115, R9, -R92 ;  /* 0x0000000973687223 */ /* 0x000fe2000001085c */
[----:B------:R-:W-:Y:S01]  /*91b0*/  UMOV UR4, UR36 ;  /* 0x0000002400047c82 */ /* 0x000fe20008000000 */
[----:B0-----:R-:W-:-:S04]  /*91c0*/  F2FP.F16.F32.PACK_AB R158, R15, R158 ;  /* 0x0000009e0f9e723e */ /* 0x001fc800000000ff */
        /* <DEDUP_REMOVED lines=8> */
[----:B------:R-:W-:Y:S01]  /*9250*/  FADD.FTZ R2, -R8, R11 ;  /* 0x0000000b08027221 */ /* 0x000fe20000010100 */
[-CC-:B------:R-:W-:Y:S01]  /*9260*/  FFMA.FTZ R145, R114, R9.reuse, -R92.reuse ;  /* 0x0000000972917223 */ /* 0x180fe2000001085c */
[-CC-:B------:R-:W-:Y:S01]  /*9270*/  FFMA.FTZ R147, R118, R9.reuse, -R92.reuse ;  /* 0x0000000976937223 */ /* 0x180fe2000001085c */
[----:B------:R-:W-:Y:S01]  /*9280*/  HGMMA.64x128x16.F32 R24, R140, gdesc[UR8].tnspB, R24, gsb0 ;  /* 0x41e000088c187df0 */ /* 0x000fe20008000818 */
[-C--:B------:R-:W-:Y:S01]  /*9290*/  FMUL.FTZ R2, R2, R9.reuse ;  /* 0x0000000902027220 */ /* 0x080fe20000410000 */
[----:B------:R-:W-:Y:S01]  /*92a0*/  MUFU.EX2 R144, R144 ;  /* 0x0000009000907308 */ /* 0x000fe20000000800 */
[----:B------:R-:W-:-:S07]  /*92b0*/  FFMA.FTZ R92, R135, R9, -R92 ;  /* 0x00000009875c7223 */ /* 0x000fce000001085c */
[----:B------:R-:W-:Y:S08]  /*92c0*/  MUFU.EX2 R2, R2 ;  /* 0x0000000200027308 */ /* 0x000ff00000000800 */
[----:B------:R-:W-:Y:S08]  /*92d0*/  MUFU.EX2 R145, R145 ;  /* 0x0000009100917308 */ /* 0x000ff00000000800 */
[----:B------:R-:W-:Y:S08]  /*92e0*/  MUFU.EX2 R146, R146 ;  /* 0x0000009200927308 */ /* 0x000ff00000000800 */
[----:B------:R-:W-:Y:S08]  /*92f0*/  MUFU.EX2 R147, R147 ;  /* 0x0000009300937308 */ /* 0x000ff00000000800 */
[----:B------:R-:W0:Y:S08]  /*9300*/  MUFU.EX2 R11, R133 ;  /* 0x00000085000b7308 */ /* 0x000e300000000800 */
[----:B------:R-:W-:Y:S01]  /*9310*/  MUFU.EX2 R92, R92 ;  /* 0x0000005c005c7308 */ /* 0x000fe20000000800 */
[----:B------:R-:W-:-:S02]  /*9320*/  WARPGROUP.DEPBAR.LE gsb0, 0x0 ;  /* 0x00008000000079c5 */ /* 0x000fc40000010000 */
[----:B------:R-:W-:-:S05]  /*9330*/  WARPGROUP.ARRIVE ;  /* 0x00000000000079c5 */ /* 0x000fca0000000000 */
[----:B------:R-:W2:Y:S01]  /*9340*/  MUFU.EX2 R141, R122 ;  /* 0x0000007a008d7308 */ /* 0x000ea20000000800 */
[----:B-1----:R-:W-:Y:S02]  /*9350*/  F2FP.F16.F32.PACK_AB R140, R109, R12 ;  /* 0x0000000c6d8c723e */ /* 0x002fe400000000ff */
[----:B---3--:R-:W-:Y:S01]  /*9360*/  F2FP.F16.F32.PACK_AB R142, R113, R14 ;  /* 0x0000000e718e723e */ /* 0x008fe200000000ff */
[----:B------:R-:W-:Y:S01]  /*9370*/  HGMMA.64x128x16.F32 R24, R136, gdesc[UR4].tnspB, R24, gsb0 ;  /* 0x41e0000488187df0 */ /* 0x000fe20008000818 */
[----:B------:R-:W-:-:S03]  /*9380*/  UMOV UR6, UR38 ;  /* 0x0000002600067c82 */ /* 0x000fc60008000000 */
[----:B------:R-:W1:Y:S01]  /*9390*/  MUFU.EX2 R143, R126 ;  /* 0x0000007e008f7308 */ /* 0x000e620000000800 */
[----:B------:R-:W-:Y:S02]  /*93a0*/  WARPGROUP.DEPBAR.LE gsb0, 0x0 ;  /* 0x00008000000079c5 */ /* 0x000fe40000010000 */
[----:B------:R3:W-:Y:S05]  /*93b0*/  @!P1 SYNCS.ARRIVE.TRANS64.RED.A1T0 RZ, [R91+URZ], RZ ;  /* 0x000000ff5bff99a7 */ /* 0x0007ea000810043f */
[----:B------:R-:W4:Y:S01]  /*93c0*/  MUFU.EX2 R137, R130 ;  /* 0x0000008200897308 */ /* 0x000f220000000800 */
[----:B0-----:R-:W-:Y:S02]  /*93d0*/  F2FP.F16.F32.PACK_AB R138, R11, R88 ;  /* 0x000000580b8a723e */ /* 0x001fe400000000ff */
[----:B------:R-:W-:Y:S01]  /*93e0*/  F2FP.F16.F32.PACK_AB R136, R117, R20 ;  /* 0x000000147588723e */ /* 0x000fe200000000ff */
[----:B---3--:R-:W-:Y:S01]  /*93f0*/  FFMA.FTZ R91, R2, R6, R157 ;  /* 0x00000006025b7223 */ /* 0x008fe2000001009d */
[----:B------:R-:W-:-:S03]  /*9400*/  F2FP.F16.F32.PACK_AB R157, R90, R157 ;  /* 0x0000009d5a9d723e */ /* 0x000fc600000000ff */
[----:B------:R-:W0:Y:S01]  /*9410*/  MUFU.EX2 R139, R134 ;  /* 0x00000086008b7308 */ /* 0x000e220000000800 */
[----:B------:R3:W-:Y:S01]  /*9420*/  @!P1 SYNCS.ARRIVE.TRANS64.RED.A1T0 RZ, [R95+URZ], RZ ;  /* 0x000000ff5fff99a7 */ /* 0x0007e2000810043f */
[----:B------:R-:W-:Y:S01]  /*9430*/  FADD.FTZ R6, R90, R91 ;  /* 0x0000005b5a067221 */ /* 0x000fe20000010000 */
[----:B------:R-:W-:-:S03]  /*9440*/  FADD.FTZ R91, R15, R106 ;  /* 0x0000006a0f5b7221 */ /* 0x000fc60000010000 */
[----:B------:R-:W-:Y:S01]  /*9450*/  FADD.FTZ R7, R159, R6 ;  /* 0x000000069f077221 */ /* 0x000fe20000010000 */
[----:B------:R-:W-:Y:S01]  /*9460*/  FADD.FTZ R106, R152, R91 ;  /* 0x0000005b986a7221 */ /* 0x000fe20000010000 */
[C---:B------:R-:W-:Y:S02]  /*9470*/  F2FP.F16.F32.PACK_AB R152, R21.reuse, R152 ;  /* 0x000000981598723e */ /* 0x040fe400000000ff */
[C---:B------:R-:W-:Y:S01]  /*9480*/  FADD.FTZ R6, R94.reuse, R7 ;  /* 0x000000075e067221 */ /* 0x040fe20000010000 */
[----:B------:R-:W-:Y:S01]  /*9490*/  FADD.FTZ R91, R21, R106 ;  /* 0x0000006a155b7221 */ /* 0x000fe20000010000 */
        /* <DEDUP_REMOVED lines=35> */
[----:B------:R-:W-:-:S03]  /*96d0*/  FADD.FTZ R7, R109, R90 ;  /* 0x0000005a6d077221 */ /* 0x000fc60000010000 */
[----:B--2---:R-:W-:Y:S01]  /*96e0*/  FADD.FTZ R6, R141, R6 ;  /* 0x000000068d067221 */ /* 0x004fe20000010000 */
[----:B------:R-:W-:Y:S01]  /*96f0*/  FADD.FTZ R90, R14, R7 ;  /* 0x000000070e5a7221 */ /* 0x000fe20000010000 */
[C---:B------:R-:W-:Y:S02]  /*9700*/  F2FP.F16.F32.PACK_AB R141, R123.reuse, R141 ;  /* 0x0000008d7b8d723e */ /* 0x040fe400000000ff */
[----:B------:R-:W-:Y:S01]  /*9710*/  FADD.FTZ R6, R123, R6 ;  /* 0x000000067b067221 */ /* 0x000fe20000010000 */
[----:B------:R-:W-:-:S03]  /*9720*/  FADD.FTZ R7, R113, R90 ;  /* 0x0000005a71077221 */ /* 0x000fc60000010000 */
[----:B-1----:R-:W-:Y:S01]  /*9730*/  FADD.FTZ R6, R143, R6 ;  /* 0x000000068f067221 */ /* 0x002fe20000010000 */
[----:B------:R-:W-:Y:S01]  /*9740*/  FADD.FTZ R12, R20, R7 ;  /* 0x00000007140c7221 */ /* 0x000fe20000010000 */
[C---:B------:R-:W-:Y:S02]  /*9750*/  F2FP.F16.F32.PACK_AB R143, R127.reuse, R143 ;  /* 0x0000008f7f8f723e */ /* 0x040fe400000000ff */
[----:B------:R-:W-:Y:S01]  /*9760*/  FADD.FTZ R6, R127, R6 ;  /* 0x000000067f067221 */ /* 0x000fe20000010000 */
[----:B------:R-:W-:-:S03]  /*9770*/  FADD.FTZ R7, R117, R12 ;  /* 0x0000000c75077221 */ /* 0x000fc60000010000 */
[----:B----4-:R-:W-:Y:S01]  /*9780*/  FADD.FTZ R6, R137, R6 ;  /* 0x0000000689067221 */ /* 0x010fe20000010000 */
[----:B------:R-:W-:Y:S01]  /*9790*/  FADD.FTZ R12, R88, R7 ;  /* 0x00000007580c7221 */ /* 0x000fe20000010000 */
[C---:B------:R-:W-:Y:S02]  /*97a0*/  F2FP.F16.F32.PACK_AB R137, R131.reuse, R137 ;  /* 0x000000898389723e */ /* 0x040fe400000000ff */
[----:B------:R-:W-:Y:S01]  /*97b0*/  FADD.FTZ R6, R131, R6 ;  /* 0x0000000683067221 */ /* 0x000fe20000010000 */
[----:B------:R-:W-:Y:S01]  /*97c0*/  FADD.FTZ R7, R11, R12 ;  /* 0x0000000c0b077221 */ /* 0x000fe20000010000 */
[----:B------:R-:W-:Y:S02]  /*97d0*/  IMAD.MOV.U32 R11, RZ, RZ, R8 ;  /* 0x000000ffff0b7224 */ /* 0x000fe400078e0008 */
[----:B0-----:R-:W-:Y:S01]  /*97e0*/  FADD.FTZ R6, R139, R6 ;  /* 0x000000068b067221 */ /* 0x001fe20000010000 */
[----:B------:R-:W-:Y:S01]  /*97f0*/  F2FP.F16.F32.PACK_AB R139, R92, R139 ;  /* 0x0000008b5c8b723e */ /* 0x000fe200000000ff */
[----:B------:R-:W-:-:S02]  /*9800*/  IMAD.MOV.U32 R12, RZ, RZ, R3 ;  /* 0x000000ffff0c7224 */ /* 0x000fc400078e0003 */
[----:B------:R-:W-:Y:S01]  /*9810*/  FADD.FTZ R6, R92, R6 ;  /* 0x000000065c067221 */ /* 0x000fe20000010000 */
[----:B---3--:R-:W-:Y:S06]  /*9820*/  @P2 BRA `(.L_x_1185) ;  /* 0xffffffe4001c2947 */ /* 0x008fec000383ffff */
.L_x_1176:
[----:B------:R-:W-:-:S13]  /*9830*/  ISETP.GE.AND P2, PT, R10, UR61, PT ;  /* 0x0000003d0a007c0c */ /* 0x000fda000bf46270 */
[----:B------:R-:W-:Y:S05]  /*9840*/  @!P2 BRA `(.L_x_1186) ;  /* 0x0000002c0060a947 */ /* 0x000fea0003800000 */
[----:B------:R-:W-:Y:S01]  /*9850*/  IMAD.MOV.U32 R11, RZ, RZ, R8 ;  /* 0x000000ffff0b7224 */ /* 0x000fe200078e0008 */
[----:B------:R-:W-:Y:S01]  /*9860*/  UMOV UR6, UR38 ;  /* 0x0000002600067c82 */ /* 0x000fe20008000000 */
[----:B------:R-:W-:Y:S01]  /*9870*/  IMAD.MOV.U32 R12, RZ, RZ, R3 ;  /* 0x000000ffff0c7224 */ /* 0x000fe200078e0003 */
[----:B------:R-:W-:Y:S01]  /*9880*/  UMOV UR4, UR36 ;  /* 0x0000002400047c82 */ /* 0x000fe20008000000 */
[----:B------:R-:W-:Y:S01]  /*9890*/  ULDC UR58, c[0x0][0x9e4] ;  /* 0x00027900003a7ab9 */ /* 0x000fe20000000800 */
[----:B------:R-:W-:-:S05]  /*98a0*/  ULDC UR59, c[0x0][0x9dc] ;  /* 0x00027700003b7ab9 */ /* 0x000fca0000000800 */
.L_x_1203:
        /* <DEDUP_REMOVED lines=8> */
.L_x_1187:
[----:B------:R-:W-:Y:S01]  /*9930*/  ULEA UR5, UR36, UR37, 0x3 ;  /* 0x0000002524057291 */ /* 0x000fe2000f8e183f */
[----:B------:R-:W-:-:S05]  /*9940*/  IMAD.U32 R3, RZ, RZ, UR38 ;  /* 0x00000026ff037e24 */ /* 0x000fca000f8e00ff */
[----:B------:R-:W-:-:S04]  /*9950*/  SHF.L.U32 R3, R3, 0x1f, RZ ;  /* 0x0000001f03037819 */ /* 0x000fc800000006ff */
[----:B------:R0:W1:Y:S01]  /*9960*/  SYNCS.PHASECHK.TRANS64.TRYWAIT P2, [UR5+0x2a830], R3 ;  /* 0x02a83003ff0075a7 */ /* 0x0000620008040145 */
[----:B------:R-:W-:Y:S05]  /*9970*/  @!P0 BRA `(.L_x_1188) ;  /* 0x0000000000048947 */ /* 0x000fea0003800000 */
[----:B------:R-:W-:Y:S01]  /*9980*/  BPT.TRAP 0x1 ;  /* 0x000000040000795c */ /* 0x000fe20000300000 */
.L_x_1188:
[----:B-1----:R-:W-:Y:S05]  /*9990*/  @P2 BRA `(.L_x_1189) ;  /* 0x0000000000082947 */ /* 0x002fea0003800000 */
[----:B------:R-:W1:Y:S02]  /*99a0*/  SYNCS.PHASECHK.TRANS64.TRYWAIT P2, [UR5+0x2a830], R3 ;  /* 0x02a83003ff0075a7 */ /* 0x000e640008040145 */
[----:B-1----:R-:W-:Y:S05]  /*99b0*/  @!P2 BRA `(.L_x_1190) ;  /* 0x000000e000bca947 */ /* 0x002fea0003800000 */
.L_x_1189:
        /* <DEDUP_REMOVED lines=131> */
.L_x_1191:
[----:B------:R-:W-:Y:S01]  /*a1f0*/  ULEA UR5, UR4, UR37, 0x3 ;  /* 0x0000002504057291 */ /* 0x000fe2000f8e183f */
[----:B------:R-:W-:-:S05]  /*a200*/  IMAD.U32 R0, RZ, RZ, UR6 ;  /* 0x00000006ff007e24 */ /* 0x000fca000f8e00ff */
[----:B------:R-:W-:-:S04]  /*a210*/  SHF.L.U32 R0, R0, 0x1f, RZ ;  /* 0x0000001f00007819 */ /* 0x000fc800000006ff */
[----:B------:R2:W3:Y:S01]  /*a220*/  SYNCS.PHASECHK.TRANS64.TRYWAIT P2, [UR5+0x2a850], R0 ;  /* 0x02a85000ff0075a7 */ /* 0x0004e20008040145 */
[----:B------:R-:W-:Y:S05]  /*a230*/  @!P0 BRA `(.L_x_1192) ;  /* 0x0000000000048947 */ /* 0x000fea0003800000 */
[----:B------:R-:W-:Y:S01]  /*a240*/  BPT.TRAP 0x1 ;  /* 0x000000040000795c */ /* 0x000fe20000300000 */
.L_x_1192:
[----:B---3--:R-:W-:Y:S05]  /*a250*/  @P2 BRA `(.L_x_1193) ;  /* 0x0000000000082947 */ /* 0x008fea0003800000 */
[----:B------:R-:W3:Y:S02]  /*a260*/  SYNCS.PHASECHK.TRANS64.TRYWAIT P2, [UR5+0x2a850], R0 ;  /* 0x02a85000ff0075a7 */ /* 0x000ee40008040145 */
[----:B---3--:R-:W-:Y:S05]  /*a270*/  @!P2 BRA `(.L_x_1194) ;  /* 0x000000d800a4a947 */ /* 0x008fea0003800000 */
.L_x_1193:
[----:B------:R-:W-:Y:S01]  /*a280*/  UIADD3 UR6, UR37, 0x400, URZ ;  /* 0x0000040025067890 */ /* 0x000fe2000fffe03f */
[----:B------:R-:W-:Y:S01]  /*a290*/  WARPGROUP.ARRIVE ;  /* 0x00000000000079c5 */ /* 0x000fe20000000000 */
[----:B------:R-:W-:Y:S01]  /*a2a0*/  UMOV UR11, 0x40000040 ;  /* 0x40000040000b7882 */ /* 0x000fe20000000000 */
[----:B------:R-:W-:Y:S01]  /*a2b0*/  PLOP3.LUT P2, PT, PT, PT, UP0, 0x80, 0x0 ;  /* 0x000000000000781c */ /* 0x000fe20003f4f008 */
[----:B------:R-:W-:Y:S01]  /*a2c0*/  USHF.R.U32.HI UR6, URZ, 0x4, UR6 ;  /* 0x000000043f067899 */ /* 0x000fe20008011606 */
[----:B------:R-:W-:Y:S01]  /*a2d0*/  PLOP3.LUT P3, PT, PT, PT, UP0, 0x80, 0x0 ;  /* 0x000000000000781c */ /* 0x000fe20003f6f008 */
[----:B0-2---:R-:W-:Y:S01]  /*a2e0*/  IMAD.U32 R0, RZ, RZ, UR7 ;  /* 0x00000007ff007e24 */ /* 0x005fe2000f8e00ff */
[----:B------:R-:W-:Y:S01]  /*a2f0*/  ULDC UR14, c[0x0][0x9e0] ;  /* 0x00027800000e7ab9 */ /* 0x000fe20000000800 */
[----:B------:R-:W-:-:S03]  /*a300*/  ULOP3.LUT UR6, UR6, 0x3fff, URZ, 0xc0, !UPT ;  /* 0x00003fff06067892 */ /* 0x000fc6000f8ec03f */
[----:B------:R-:W-:Y:S01]  /*a310*/  @!P1 LEA R0, R0, UR37, 0x3 ;  /* 0x0000002500009c11 */ /* 0x000fe2000f8e18ff */
[----:B------:R-:W-:-:S04]  /*a320*/  ULOP3.LUT UR6, UR6, 0x3000000, URZ, 0xfc, !UPT ;  /* 0x0300000006067892 */ /* 0x000fc8000f8efc3f */
[----:B------:R-:W-:Y:S01]  /*a330*/  UIMAD UR4, UR4, 0x600, UR6 ;  /* 0x00000600040478a4 */ /* 0x000fe2000f8e0206 */
[----:B------:R-:W-:-:S05]  /*a340*/  @!P1 VIADD R0, R0, 0x2a840 ;  /* 0x0002a84000009836 */ /* 0x000fca0000000000 */
[----:B------:R-:W-:Y:S01]  /*a350*/  @!P1 PRMT R0, RZ, 0x654, R0 ;  /* 0x00000654ff009816 */ /* 0x000fe20000000000 */
        /* <DEDUP_REMOVED lines=24> */
[----:B------:R-:W-:Y:S01]  /*a4e0*/  @UP0 ULDC UR4, c[0x0][0x44c] ;  /* 0x0001130000040ab9 */ /* 0x000fe20000000800 */
[----:B------:R-:W-:Y:S02]  /*a4f0*/  WARPGROUP.DEPBAR.LE gsb0, 0x0 ;  /* 0x00008000000079c5 */ /* 0x000fe40000010000 */
[----:B------:R-:W-:-:S06]  /*a500*/  WARPGROUP.ARRIVE ;  /* 0x00000000000079c5 */ /* 0x000fcc0000000000 */
[----:B------:R-:W-:Y:S03]  /*a510*/  HGMMA.64x128x16.F32 R24, R136, gdesc[UR8].tnspB, R24, gsb0 ;  /* 0x41e0000888187df0 */ /* 0x000fe60008000818 */
[----:B------:R-:W-:Y:S02]  /*a520*/  WARPGROUP.DEPBAR.LE gsb0, 0x0 ;  /* 0x00008000000079c5 */ /* 0x000fe40000010000 */
[----:B------:R-:W-:Y:S01]  /*a530*/  VIADD R137, R19, UR39 ;  /* 0x0000002713897c36 */ /* 0x000fe20008000000 */
[----:B------:R0:W-:Y:S01]  /*a540*/  @!P1 SYNCS.ARRIVE.TRANS64.RED.A1T0 RZ, [R0+URZ], RZ ;  /* 0x000000ff00ff99a7 */ /* 0x0001e2000810043f */
[----:B------:R-:W-:Y:S02]  /*a550*/  IMAD R139, R10, -0x60, RZ ;  /* 0xffffffa00a8b7824 */ /* 0x000fe400078e02ff */
[----:B------:R-:W-:Y:S01]  /*a560*/  @P2 IMAD.HI.U32 R2, R137, UR4, RZ ;  /* 0x0000000489022c27 */ /* 0x000fe2000f8e00ff */
[----:B------:R-:W-:Y:S01]  /*a570*/  @UP0 ULDC UR4, c[0x0][0x450] ;  /* 0x0001140000040ab9 */ /* 0x000fe20000000800 */
[----:B------:R-:W-:-:S02]  /*a580*/  PLOP3.LUT P2, PT, PT, PT, UP1, 0x40, 0x0 ;  /* 0x000000000000781c */ /* 0x000fc40003f4e818 */
[----:B------:R-:W-:Y:S01]  /*a590*/  IMAD.IADD R9, R139, 0x1, -R18 ;  /* 0x000000018b097824 */ /* 0x000fe200078e0a12 */
[----:B------:R-:W-:Y:S01]  /*a5a0*/  @P3 SHF.R.U32.HI R137, RZ, UR4, R2 ;  /* 0x00000004ff893c19 */ /* 0x000fe20008011602 */
[----:B------:R-:W-:Y:S01]  /*a5b0*/  ULOP3.LUT UR4, URZ, UR59, URZ, 0x33, !UPT ;  /* 0x0000003b3f047292 */ /* 0x000fe2000f8e333f */
[----:B0-----:R-:W-:-:S03]  /*a5c0*/  IADD3 R0, -R18, 0x1, R139 ;  /* 0x0000000112007810 */ /* 0x001fc60007ffe18b */
[----:B------:R-:W0:Y:S01]  /*a5d0*/  SHFL.IDX PT, R2, R137, RZ, 0x1c1f ;  /* 0x001c1fff89027589 */ /* 0x000e2200000e0000 */
        /* <DEDUP_REMOVED lines=10> */
[----:B-1----:R-:W-:Y:S01]  /*a680*/  IMAD.U32 R8, RZ, RZ, UR58 ;  /* 0x0000003aff087e24 */ /* 0x002fe2000f8e00ff */
[----:B------:R-:W-:-:S04]  /*a690*/  LOP3.LUT R21, RZ, R0, RZ, 0x33, !PT ;  /* 0x00000000ff157212 */ /* 0x000fc800078e33ff */
[----:B------:R-:W-:-:S13]  /*a6a0*/  ISETP.NE.AND P2, PT, R8, 0x1, PT ;  /* 0x000000010800780c */ /* 0x000fda0003f45270 */
[----:B------:R-:W0:Y:S02]  /*a6b0*/  @P2 LDC.64 R2, c[0x0][0x9e8] ;  /* 0x00027a00ff022b82 */ /* 0x000e240000000a00 */
[----:B0-----:R-:W-:-:S05]  /*a6c0*/  @P2 IMAD.HI.U32 R2, R21, R2, RZ ;  /* 0x0000000215022227 */ /* 0x001fca00078e00ff */
[----:B------:R-:W-:-:S04]  /*a6d0*/  @P2 SHF.R.U32.HI R21, RZ, R3, R2 ;  /* 0x00000003ff152219 */ /* 0x000fc80000011602 */
[----:B------:R-:W-:Y:S01]  /*a6e0*/  LOP3.LUT R0, RZ, R21, RZ, 0x33, !PT ;  /* 0x00000015ff007212 */ /* 0x000fe200078e33ff */
[----:B------:R-:W-:Y:S06]  /*a6f0*/  BRA `(.L_x_1198) ;  /* 0x0000000000147947 */ /* 0x000fec0003800000 */
.L_x_1197:
[----:B-1----:R-:W-:-:S05]  /*a700*/  IMAD.U32 R8, RZ, RZ, UR58 ;  /* 0x0000003aff087e24 */ /* 0x002fca000f8e00ff */
[----:B------:R-:W-:-:S13]  /*a710*/  ISETP.NE.AND P2, PT, R8, 0x1, PT ;  /* 0x000000010800780c */ /* 0x000fda0003f45270 */
[----:B------:R-:W0:Y:S02]  /*a720*/  @P2 LDC.64 R2, c[0x0][0x9e8] ;  /* 0x00027a00ff022b82 */ /* 0x000e240000000a00 */
[----:B0-----:R-:W-:-:S05]  /*a730*/  @P2 IMAD.HI.U32 R2, R0, R2, RZ ;  /* 0x0000000200022227 */ /* 0x001fca00078e00ff */
[----:B------:R-:W-:-:S07]  /*a740*/  @P2 SHF.R.U32.HI R0, RZ, R3, R2 ;  /* 0x00000003ff002219 */ /* 0x000fce0000011602 */
.L_x_1198:
[----:B------:R-:W-:Y:S05]  /*a750*/  BSYNC B0 ;  /* 0x0000000000007941 */ /* 0x000fea0003800000 */
.L_x_1196:
[----:B------:R-:W-:-:S05]  /*a760*/  IMAD R0, R0, R8, R9 ;  /* 0x0000000800007224 */ /* 0x000fca00078e0209 */
[----:B------:R-:W-:Y:S02]  /*a770*/  VIADDMNMX R13, R0, R8, R13, PT ;  /* 0x00000008000d7246 */ /* 0x000fe4000380010d */
[----:B------:R-:W-:-:S07]  /*a780*/  VIMNMX R15, R15, R0, !PT ;  /* 0x000000000f0f7248 */ /* 0x000fce0007fe0100 */
.L_x_1195:
        /* <DEDUP_REMOVED lines=63> */
[----:B-1----:R-:W-:Y:S02]  /*ab80*/  FSEL R8, R113, -INF , !P4 ;  /* 0xff80000071087808 */ /* 0x002fe40006000000 */
        /* <DEDUP_REMOVED lines=69> */
.L_x_1201:
[----:B------:R-:W-:-:S05]  /*afe0*/  IMAD.U32 R150, RZ, RZ, UR58 ;  /* 0x0000003aff967e24 */ /* 0x000fca000f8e00ff */
[----:B------:R-:W-:-:S13]  /*aff0*/  ISETP.NE.AND P6, PT, R150, 0x1, PT ;  /* 0x000000019600780c */ /* 0x000fda0003fc5270 */
[----:B------:R-:W0:Y:S02]  /*b000*/  @P6 LDC.64 R2, c[0x0][0x9e8] ;  /* 0x00027a00ff026b82 */ /* 0x000e240000000a00 */
[----:B0-----:R-:W-:-:S05]  /*b010*/  @P6 IMAD.HI.U32 R2, R89, R2, RZ ;  /* 0x0000000259026227 */ /* 0x001fca00078e00ff */
[----:B------:R-:W-:-:S07]  /*b020*/  @P6 SHF.R.U32.HI R89, RZ, R3, R2 ;  /* 0x00000003ff596219 */ /* 0x000fce0000011602 */
.L_x_1202:
[----:B------:R-:W-:Y:S05]  /*b030*/  BSYNC B0 ;  /* 0x0000000000007941 */ /* 0x000fea0003800000 */
.L_x_1200:
[----:B------:R-:W-:-:S05]  /*b040*/  IMAD R2, R89, R150, R9 ;  /* 0x0000009659027224 */ /* 0x000fca00078e0209 */
[----:B------:R-:W-:Y:S02]  /*b050*/  VIADDMNMX R13, R2, R150, R13, PT ;  /* 0x00000096020d7246 */ /* 0x000fe4000380010d */
[----:B------:R-:W-:-:S07]  /*b060*/  VIMNMX R15, R15, R2, !PT ;  /* 0x000000020f0f7248 */ /* 0x000fce0007fe0100 */
.L_x_1199:
[C---:B------:R-:W-:Y:S01]  /*b070*/  ISETP.GT.AND P2, PT, R15.reuse, 0x1, !P2 ;  /* 0x000000010f00780c */ /* 0x040fe20005744270 */
[----:B------:R-:W0:Y:S01]  /*b080*/  LDC R9, c[0x0][0x988] ;  /* 0x00026200ff097b82 */ /* 0x000e220000000800 */
[----:B------:R-:W-:Y:S01]  /*b090*/  ISETP.GT.AND P3, PT, R15, 0x8, !P3 ;  /* 0x000000080f00780c */ /* 0x000fe20005f64270 */
[----:B------:R-:W-:Y:S01]  /*b0a0*/  UMOV UR6, UR38 ;  /* 0x0000002600067c82 */ /* 0x000fe20008000000 */
[C---:B------:R-:W-:Y:S01]  /*b0b0*/  ISETP.LT.OR P2, PT, R13.reuse, 0x2, P2 ;  /* 0x000000020d00780c */ /* 0x040fe20001741670 */
[----:B------:R-:W-:Y:S01]  /*b0c0*/  UMOV UR4, UR36 ;  /* 0x0000002400047c82 */ /* 0x000fe20008000000 */
        /* <DEDUP_REMOVED lines=134> */
[----:B------:R-:W-:Y:S01]  /*b930*/  FSEL R109, R3, RZ, P2 ;  /* 0x000000ff036d7208 */ /* 0x000fe20001000000 */
[--C-:B------:R-:W-:Y:S01]  /*b940*/  FFMA.FTZ R144, R144, R9, -R95.reuse ;  /* 0x0000000990907223 */ /* 0x100fe2000001085f */
[----:B------:R-:W-:Y:S01]  /*b950*/  FMNMX.FTZ R91, R150, R91, !PT ;  /* 0x0000005b965b7209 */ /* 0x000fe20007810000 */
[----:B------:R0:W-:Y:S01]  /*b960*/  MUFU.EX2 R89, R148 ;  /* 0x0000009400597308 */ /* 0x0001e20000000800 */
[-CC-:B------:R-:W-:Y:S01]  /*b970*/  FFMA.FTZ R138, R138, R9.reuse, -R95.reuse ;  /* 0x000000098a8a7223 */ /* 0x180fe2000001085f */
[--C-:B------:R-:W-:Y:S01]  /*b980*/  FFMA.FTZ R99, R14, R9, -R95.reuse ;  /* 0x000000090e637223 */ /* 0x100fe2000001085f */
[----:B------:R-:W-:Y:S01]  /*b990*/  FMNMX.FTZ R91, R158, R91, !PT ;  /* 0x0000005b9e5b7209 */ /* 0x000fe20007810000 */
[-CC-:B------:R-:W-:Y:S01]  /*b9a0*/  FFMA.FTZ R103, R92, R9.reuse, -R95.reuse ;  /* 0x000000095c677223 */ /* 0x180fe2000001085f */
[-CC-:B------:R-:W-:Y:S01]  /*b9b0*/  FFMA.FTZ R140, R140, R9.reuse, -R95.reuse ;  /* 0x000000098c8c7223 */ /* 0x180fe2000001085f */
[--C-:B------:R-:W-:Y:S01]  /*b9c0*/  FFMA.FTZ R14, R120, R9, -R95.reuse ;  /* 0x00000009780e7223 */ /* 0x100fe2000001085f */
[----:B------:R-:W-:Y:S01]  /*b9d0*/  FMNMX.FTZ R91, R106, R91, !PT ;  /* 0x0000005b6a5b7209 */ /* 0x000fe20007810000 */
[----:B------:R-:W-:Y:S01]  /*b9e0*/  MUFU.EX2 R90, R90 ;  /* 0x0000005a005a7308 */ /* 0x000fe20000000800 */
[-CC-:B0-----:R-:W-:Y:S01]  /*b9f0*/  FFMA.FTZ R148, R104, R9.reuse, -R95.reuse ;  /* 0x0000000968947223 */ /* 0x181fe2000001085f */
        /* <DEDUP_REMOVED lines=12> */
[----:B------:R1:W-:Y:S01]  /*bac0*/  MUFU.EX2 R93, R144 ;  /* 0x00000090005d7308 */ /* 0x0003e20000000800 */
[----:B0-----:R-:W-:Y:S02]  /*bad0*/  FFMA.FTZ R146, R116, R9, -R95 ;  /* 0x0000000974927223 */ /* 0x001fe4000001085f */
[----:B------:R-:W-:-:S04]  /*bae0*/  FMNMX.FTZ R97, R102, R97, !PT ;  /* 0x0000006166617209 */ /* 0x000fc80007810000 */
[----:B------:R-:W-:Y:S01]  /*baf0*/  FMNMX.FTZ R97, R122, R97, !PT ;  /* 0x000000617a617209 */ /* 0x000fe20007810000 */
[----:B------:R-:W-:Y:S01]  /*bb00*/  MUFU.EX2 R138, R138 ;  /* 0x0000008a008a7308 */ /* 0x000fe20000000800 */
[----:B-1----:R-:W-:Y:S02]  /*bb10*/  FFMA.FTZ R144, R112, R9, -R95 ;  /* 0x0000000970907223 */ /* 0x002fe4000001085f */
        /* <DEDUP_REMOVED lines=9> */
[----:B------:R-:W-:Y:S01]  /*bbb0*/  FMNMX.FTZ R0, R108, R97, !PT ;  /* 0x000000616c007209 */ /* 0x000fe20007810000 */
[----:B------:R-:W-:-:S04]  /*bbc0*/  FFMA.FTZ R97, R8, R9, -R95 ;  /* 0x0000000908617223 */ /* 0x000fc8000001085f */
[----:B------:R-:W0:Y:S01]  /*bbd0*/  SHFL.BFLY PT, R101, R0, 0x2, 0x1f ;  /* 0x0c401f0000657f89 */ /* 0x000e2200000e0000 */
[----:B------:R-:W-:Y:S08]  /*bbe0*/  MUFU.EX2 R13, R13 ;  /* 0x0000000d000d7308 */ /* 0x000ff00000000800 */
[----:B------:R-:W-:Y:S08]  /*bbf0*/  MUFU.EX2 R104, R104 ;  /* 0x0000006800687308 */ /* 0x000ff00000000800 */
[----:B------:R-:W-:Y:S01]  /*bc00*/  MUFU.EX2 R144, R144 ;  /* 0x0000009000907308 */ /* 0x000fe20000000800 */
[----:B0-----:R-:W-:Y:S01]  /*bc10*/  FMNMX.FTZ R8, R0, R101, !PT ;  /* 0x0000006500087209 */ /* 0x001fe20007810000 */
[----:B------:R-:W-:Y:S01]  /*bc20*/  FADD.FTZ R0, -R109, R12 ;  /* 0x0000000c6d007221 */ /* 0x000fe20000010100 */
[-CC-:B------:R-:W-:Y:S01]  /*bc30*/  FFMA.FTZ R101, R20, R9.reuse, -R95.reuse ;  /* 0x0000000914657223 */ /* 0x180fe2000001085f */
[-CC-:B------:R-:W-:Y:S01]  /*bc40*/  FFMA.FTZ R20, R128, R9.reuse, -R95.reuse ;  /* 0x0000000980147223 */ /* 0x180fe2000001085f */
[-C--:B------:R-:W-:Y:S01]  /*bc50*/  FFMA.FTZ R95, R88, R9.reuse, -R95 ;  /* 0x00000009585f7223 */ /* 0x080fe2000001085f */
[----:B------:R-:W0:Y:S01]  /*bc60*/  SHFL.BFLY PT, R107, R8, 0x1, 0x1f ;  /* 0x0c201f00086b7f89 */ /* 0x000e2200000e0000 */
[----:B------:R-:W-:Y:S01]  /*bc70*/  FMUL.FTZ R0, R0, R9 ;  /* 0x0000000900007220 */ /* 0x000fe20000410000 */
[----:B------:R-:W-:Y:S01]  /*bc80*/  IMAD.U32 R109, RZ, RZ, UR5 ;  /* 0x00000005ff6d7e24 */ /* 0x000fe2000f8e00ff */
[----:B------:R-:W-:Y:S03]  /*bc90*/  MUFU.EX2 R97, R97 ;  /* 0x0000006100617308 */ /* 0x000fe60000000800 */
[----:B------:R-:W-:-:S05]  /*bca0*/  @!P1 VIADD R109, R109, 0x2a860 ;  /* 0x0002a8606d6d9836 */ /* 0x000fca0000000000 */
[----:B------:R-:W1:Y:S01]  /*bcb0*/  MUFU.EX2 R0, R0 ;  /* 0x0000000000007308 */ /* 0x000e620000000800 */
[----:B------:R-:W-:-:S04]  /*bcc0*/  @!P1 PRMT R109, RZ, 0x654, R109 ;  /* 0x00000654ff6d9816 */ /* 0x000fc8000000006d */
[----:B------:R2:W-:Y:S03]  /*bcd0*/  @!P1 SYNCS.ARRIVE.TRANS64.RED.A1T0 RZ, [R109+URZ], RZ ;  /* 0x000000ff6dff99a7 */ /* 0x0005e6000810043f */
[----:B------:R-:W-:Y:S01]  /*bce0*/  MUFU.EX2 R146, R146 ;  /* 0x0000009200927308 */ /* 0x000fe20000000800 */
[----:B0-----:R-:W-:-:S07]  /*bcf0*/  FMNMX.FTZ R8, R8, R107, !PT ;  /* 0x0000006b08087209 */ /* 0x001fce0007810000 */
[----:B------:R-:W-:Y:S01]  /*bd00*/  MUFU.EX2 R99, R99 ;  /* 0x0000006300637308 */ /* 0x000fe20000000800 */
[C---:B------:R-:W-:Y:S01]  /*bd10*/  FSETP.NEU.FTZ.AND P2, PT, R8.reuse, -INF , PT ;  /* 0xff8000000800780b */ /* 0x040fe20003f5d000 */
[----:B------:R-:W-:Y:S01]  /*bd20*/  FMUL.FTZ R107, R8, R9 ;  /* 0x00000009086b7220 */ /* 0x000fe20000410000 */
[----:B-1----:R-:W-:-:S04]  /*bd30*/  FFMA.FTZ R7, R0, R7, R21 ;  /* 0x0000000700077223 */ /* 0x002fc80000010015 */
[----:B------:R-:W-:Y:S01]  /*bd40*/  FSEL R107, R107, RZ, P2 ;  /* 0x000000ff6b6b7208 */ /* 0x000fe20001000000 */
[----:B------:R-:W-:Y:S04]  /*bd50*/  MUFU.EX2 R14, R14 ;  /* 0x0000000e000e7308 */ /* 0x000fe80000000800 */
[-CC-:B------:R-:W-:Y:S01]  /*bd60*/  FFMA.FTZ R159, R2, R9.reuse, -R107.reuse ;  /* 0x00000009029f7223 */ /* 0x180fe2000001086b */
[----:B------:R-:W-:Y:S01]  /*bd70*/  FSEL R2, R8, RZ, P2 ;  /* 0x000000ff08027208 */ /* 0x000fe20001000000 */
[-CC-:B------:R-:W-:Y:S01]  /*bd80*/  FFMA.FTZ R157, R214, R9.reuse, -R107.reuse ;  /* 0x00000009d69d7223 */ /* 0x180fe2000001086b */
[-CC-:B------:R-:W-:Y:S01]  /*bd90*/  FFMA.FTZ R12, R210, R9.reuse, -R107.reuse ;  /* 0x00000009d20c7223 */ /* 0x180fe2000001086b */
[-CC-:B------:R-:W-:Y:S01]  /*bda0*/  FFMA.FTZ R88, R208, R9.reuse, -R107.reuse ;  /* 0x00000009d0587223 */ /* 0x180fe2000001086b */
[-C--:B------:R-:W-:Y:S01]  /*bdb0*/  FFMA.FTZ R145, R114, R9.reuse, -R107 ;  /* 0x0000000972917223 */ /* 0x080fe2000001086b */
[----:B------:R-:W-:Y:S01]  /*bdc0*/  FADD.FTZ R2, -R2, R11 ;  /* 0x0000000b02027221 */ /* 0x000fe20000010100 */
[----:B------:R-:W-:Y:S01]  /*bdd0*/  FADD.FTZ R114, R90, R7 ;  /* 0x000000075a727221 */ /* 0x000fe20000010000 */
[----:B------:R-:W-:Y:S01]  /*bde0*/  MUFU.EX2 R157, R157 ;  /* 0x0000009d009d7308 */ /* 0x000fe20000000800 */
[-CC-:B------:R-:W-:Y:S01]  /*bdf0*/  FFMA.FTZ R153, R152, R9.reuse, -R107.reuse ;  /* 0x0000000998997223 */ /* 0x180fe2000001086b */
[-C--:B------:R-:W-:Y:S01]  /*be00*/  FMUL.FTZ R2, R2, R9.reuse ;  /* 0x0000000902027220 */ /* 0x080fe20000410000 */
[----:B------:R-:W-:Y:S01]  /*be10*/  FADD.FTZ R7, R89, R114 ;  /* 0x0000007259077221 */ /* 0x000fe20000010000 */
[-CC-:B------:R-:W-:Y:S01]  /*be20*/  FFMA.FTZ R96, R206, R9.reuse, -R107.reuse ;  /* 0x00000009ce607223 */ /* 0x180fe2000001086b */
[-CC-:B------:R-:W-:Y:S01]  /*be30*/  FFMA.FTZ R155, R150, R9.reuse, -R107.reuse ;  /* 0x00000009969b7223 */ /* 0x180fe2000001086b */
[-C--:B------:R-:W-:Y:S01]  /*be40*/  FFMA.FTZ R112, R158, R9.reuse, -R107 ;  /* 0x000000099e707223 */ /* 0x080fe2000001086b */
[----:B------:R-:W-:Y:S01]  /*be50*/  FADD.FTZ R114, R136, R7 ;  /* 0x0000000788727221 */ /* 0x000fe20000010000 */
[----:B------:R-:W0:Y:S01]  /*be60*/  MUFU.EX2 R2, R2 ;  /* 0x0000000200027308 */ /* 0x000e220000000800 */
[-CC-:B------:R-:W-:Y:S01]  /*be70*/  FFMA.FTZ R149, R106, R9.reuse, -R107.reuse ;  /* 0x000000096a957223 */ /* 0x180fe2000001086b */
[-CC-:B------:R-:W-:Y:S01]  /*be80*/  FFMA.FTZ R106, R156, R9.reuse, -R107.reuse ;  /* 0x000000099c6a7223 */ /* 0x180fe2000001086b */
[----:B------:R-:W-:Y:S01]  /*be90*/  FADD.FTZ R11, R91, R114 ;  /* 0x000000725b0b7221 */ /* 0x000fe20000010000 */
[-CC-:B------:R-:W-:Y:S01]  /*bea0*/  FFMA.FTZ R151, R110, R9.reuse, -R107.reuse ;  /* 0x000000096e977223 */ /* 0x180fe2000001086b */
[-CC-:B------:R-:W-:Y:S01]  /*beb0*/  FFMA.FTZ R110, R154, R9.reuse, -R107.reuse ;  /* 0x000000099a6e7223 */ /* 0x180fe2000001086b */
[-CC-:B------:R-:W-:Y:S01]  /*bec0*/  FFMA.FTZ R98, R98, R9.reuse, -R107.reuse ;  /* 0x0000000962627223 */ /* 0x180fe2000001086b */
[-CC-:B------:R-:W-:Y:S01]  /*bed0*/  FFMA.FTZ R147, R118, R9.reuse, -R107.reuse ;  /* 0x0000000976937223 */ /* 0x180fe2000001086b */
[----:B------:R-:W1:Y:S01]  /*bee0*/  MUFU.EX2 R12, R12 ;  /* 0x0000000c000c7308 */ /* 0x000e620000000800 */
[-CC-:B------:R-:W-:Y:S01]  /*bef0*/  FFMA.FTZ R94, R94, R9.reuse, -R107.reuse ;  /* 0x000000095e5e7223 */ /* 0x180fe2000001086b */
[-CC-:B------:R-:W-:Y:S01]  /*bf00*/  FFMA.FTZ R141, R122, R9.reuse, -R107.reuse ;  /* 0x000000097a8d7223 */ /* 0x180fe2000001086b */
[--C-:B------:R-:W-:Y:S01]  /*bf10*/  FFMA.FTZ R126, R126, R9, -R107.reuse ;  /* 0x000000097e7e7223 */ /* 0x100fe2000001086b */
[----:B------:R-:W-:Y:S01]  /*bf20*/  F2FP.F16.F32.PACK_AB R156, R90, R21 ;  /* 0x000000155a9c723e */ /* 0x000fe200000000ff */
[-CC-:B------:R-:W-:Y:S01]  /*bf30*/  FFMA.FTZ R212, R212, R9.reuse, -R107.reuse ;  /* 0x00000009d4d47223 */ /* 0x180fe2000001086b */
[-CC-:B------:R-:W-:Y:S01]  /*bf40*/  FFMA.FTZ R130, R130, R9.reuse, -R107.reuse ;  /* 0x0000000982827223 */ /* 0x180fe2000001086b */
[-C--:B------:R-:W-:Y:S01]  /*bf50*/  FFMA.FTZ R100, R100, R9.reuse, -R107 ;  /* 0x0000000964647223 */ /* 0x080fe2000001086b */
[----:B------:R-:W3:Y:S01]  /*bf60*/  MUFU.EX2 R159, R159 ;  /* 0x0000009f009f7308 */ /* 0x000ee20000000800 */
[----:B0-----:R-:W-:Y:S01]  /*bf70*/  FFMA.FTZ R7, R2, R6, R157 ;  /* 0x0000000602077223 */ /* 0x001fe2000001009d */
[----:B------:R-:W-:Y:S01]  /*bf80*/  FADD.FTZ R6, R138, R11 ;  /* 0x0000000b8a067221 */ /* 0x000fe20000010000 */
[----:B------:R-:W-:Y:S01]  /*bf90*/  FFMA.FTZ R134, R134, R9, -R107 ;  /* 0x0000000986867223 */ /* 0x000fe2000001086b */
[C---:B------:R-:W-:Y:S01]  /*bfa0*/  ISETP.GT.AND P2, PT, R10.reuse, UR61, PT ;  /* 0x0000003d0a007c0c */ /* 0x040fe2000bf44270 */
[----:B------:R-:W-:-:S02]  /*bfb0*/  VIADD R10, R10, 0xffffffff ;  /* 0xffffffff0a0a7836 */ /* 0x000fc40000000000 */
[----:B------:R-:W-:Y:S01]  /*bfc0*/  FADD.FTZ R11, R93, R6 ;  /* 0x000000065d0b7221 */ /* 0x000fe20000010000 */
[-C--:B------:R-:W-:Y:S01]  /*bfd0*/  FFMA.FTZ R6, R102, R9.reuse, -R107 ;  /* 0x0000000966067223 */ /* 0x080fe2000001086b */
[----:B------:R-:W0:Y:S01]  /*bfe0*/  MUFU.EX2 R88, R88 ;  /* 0x0000005800587308 */ /* 0x000e220000000800 */
[----:B-1----:R-:W-:Y:S01]  /*bff0*/  FADD.FTZ R114, R12, R7 ;  /* 0x000000070c727221 */ /* 0x002fe20000010000 */
[----:B------:R-:W-:Y:S01]  /*c000*/  FADD.FTZ R11, R140, R11 ;  /* 0x0000000b8c0b7221 */ /* 0x000fe20000010000 */
[----:B------:R-:W-:Y:S01]  /*c010*/  FFMA.FTZ R107, R108, R9, -R107 ;  /* 0x000000096c6b7223 */ /* 0x000fe2000001086b */
[----:B------:R-:W-:Y:S02]  /*c020*/  F2FP.F16.F32.PACK_AB R154, R140, R93 ;  /* 0x0000005d8c9a723e */ /* 0x000fe400000000ff */
[----:B------:R-:W-:Y:S02]  /*c030*/  F2FP.F16.F32.PACK_AB R158, R136, R89 ;  /* 0x00000059889e723e */ /* 0x000fe400000000ff */
[----:B------:R-:W1:Y:S01]  /*c040*/  MUFU.EX2 R153, R153 ;  /* 0x0000009900997308 */ /* 0x000e620000000800 */
[----:B---3--:R-:W-:Y:S01]  /*c050*/  FADD.FTZ R7, R159, R114 ;  /* 0x000000729f077221 */ /* 0x008fe20000010000 */
[----:B------:R-:W-:Y:S01]  /*c060*/  FADD.FTZ R114, R148, R11 ;  /* 0x0000000b94727221 */ /* 0x000fe20000010000 */
[----:B------:R-:W-:-:S02]  /*c070*/  F2FP.F16.F32.PACK_AB R152, R138, R91 ;  /* 0x0000005b8a98723e */ /* 0x000fc400000000ff */
[----:B------:R-:W-:Y:S01]  /*c080*/  F2FP.F16.F32.PACK_AB R157, R12, R157 ;  /* 0x0000009d0c9d723e */ /* 0x000fe200000000ff */
[C---:B------:R-:W-:Y:S01]  /*c090*/  FADD.FTZ R114, R15.reuse, R114 ;  /* 0x000000720f727221 */ /* 0x040fe20000010000 */
[----:B------:R-:W-:Y:S01]  /*c0a0*/  F2FP.F16.F32.PACK_AB R148, R15, R148 ;  /* 0x000000940f94723e */ /* 0x000fe200000000ff */
[----:B------:R-:W3:Y:S01]  /*c0b0*/  MUFU.EX2 R96, R96 ;  /* 0x0000006000607308 */ /* 0x000ee20000000800 */
[----:B0-----:R-:W-:Y:S01]  /*c0c0*/  FADD.FTZ R102, R88, R7 ;  /* 0x0000000758667221 */ /* 0x001fe20000010000 */
[----:B------:R-:W-:Y:S01]  /*c0d0*/  FADD.FTZ R11, R13, R114 ;  /* 0x000000720d0b7221 */ /* 0x000fe20000010000 */
[----:B------:R-:W-:Y:S01]  /*c0e0*/  F2FP.F16.F32.PACK_AB R150, R104, R13 ;  /* 0x0000000d6896723e */ /* 0x000fe200000000ff */
[----:B------:R-:W-:Y:S01]  /*c0f0*/  IMAD.MOV.U32 R12, RZ, RZ, R3 ;  /* 0x000000ffff0c7224 */ /* 0x000fe200078e0003 */
[----:B------:R-:W-:Y:S01]  /*c100*/  F2FP.F16.F32.PACK_AB R159, R88, R159 ;  /* 0x0000009f589f723e */ /* 0x000fe200000000ff */
[----:B------:R-:W-:Y:S02]  /*c110*/  FADD.FTZ R11, R104, R11 ;  /* 0x0000000b680b7221 */ /* 0x000fe40000010000 */
[----:B------:R-:W0:Y:S01]  /*c120*/  MUFU.EX2 R155, R155 ;  /* 0x0000009b009b7308 */ /* 0x000e220000000800 */
[----:B-1----:R-:W-:Y:S01]  /*c130*/  FADD.FTZ R7, R153, R102 ;  /* 0x0000006699077221 */ /* 0x002fe20000010000 */
[----:B------:R-:W-:Y:S01]  /*c140*/  FADD.FTZ R114, R144, R11 ;  /* 0x0000000b90727221 */ /* 0x000fe20000010000 */
[----:B------:R-:W-:-:S03]  /*c150*/  F2FP.F16.F32.PACK_AB R144, R97, R144 ;  /* 0x000000906190723e */ /* 0x000fc600000000ff */
[----:B------:R-:W-:Y:S02]  /*c160*/  FADD.FTZ R11, R97, R114 ;  /* 0x00000072610b7221 */ /* 0x000fe40000010000 */
[----:B------:R-:W1:Y:S01]  /*c170*/  MUFU.EX2 R112, R112 ;  /* 0x0000007000707308 */ /* 0x000e620000000800 */
[----:B---3--:R-:W-:Y:S01]  /*c180*/  FADD.FTZ R102, R96, R7 ;  /* 0x0000000760667221 */ /* 0x008fe20000010000 */
[----:B------:R-:W-:Y:S01]  /*c190*/  FADD.FTZ R114, R146, R11 ;  /* 0x0000000b92727221 */ /* 0x000fe20000010000 */
[C---:B------:R-:W-:Y:S02]  /*c1a0*/  F2FP.F16.F32.PACK_AB R146, R99.reuse, R146 ;  /* 0x000000926392723e */ /* 0x040fe400000000ff */
[----:B------:R-:W-:Y:S01]  /*c1b0*/  F2FP.F16.F32.PACK_AB R153, R96, R153 ;  /* 0x000000996099723e */ /* 0x000fe200000000ff */
[----:B------:R-:W-:Y:S02]  /*c1c0*/  FADD.FTZ R11, R99, R114 ;  /* 0x00000072630b7221 */ /* 0x000fe40000010000 */
[----:B------:R-:W3:Y:S01]  /*c1d0*/  MUFU.EX2 R149, R149 ;  /* 0x0000009500957308 */ /* 0x000ee20000000800 */
[----:B0-----:R-:W-:-:S07]  /*c1e0*/  FADD.FTZ R7, R155, R102 ;  /* 0x000000669b077221 */ /* 0x001fce0000010000 */
[----:B------:R-:W0:Y:S01]  /*c1f0*/  MUFU.EX2 R106, R106 ;  /* 0x0000006a006a7308 */ /* 0x000e220000000800 */
[C---:B-1----:R-:W-:Y:S01]  /*c200*/  FADD.FTZ R102, R112.reuse, R7 ;  /* 0x0000000770667221 */ /* 0x042fe20000010000 */
[----:B------:R-:W-:-:S06]  /*c210*/  F2FP.F16.F32.PACK_AB R155, R112, R155 ;  /* 0x0000009b709b723e */ /* 0x000fcc00000000ff */
[----:B------:R-:W1:Y:S01]  /*c220*/  MUFU.EX2 R151, R151 ;  /* 0x0000009700977308 */ /* 0x000e620000000800 */
[----:B---3--:R-:W-:-:S07]  /*c230*/  FADD.FTZ R7, R149, R102 ;  /* 0x0000006695077221 */ /* 0x008fce0000010000 */
[----:B------:R-:W3:Y:S01]  /*c240*/  MUFU.EX2 R110, R110 ;  /* 0x0000006e006e7308 */ /* 0x000ee20000000800 */
[C---:B0-----:R-:W-:Y:S01]  /*c250*/  FADD.FTZ R102, R106.reuse, R7 ;  /* 0x000000076a667221 */ /* 0x041fe20000010000 */
[----:B------:R-:W-:-:S06]  /*c260*/  F2FP.F16.F32.PACK_AB R149, R106, R149 ;  /* 0x000000956a95723e */ /* 0x000fcc00000000ff */
[----:B------:R-:W0:Y:S01]  /*c270*/  MUFU.EX2 R145, R145 ;  /* 0x0000009100917308 */ /* 0x000e220000000800 */
[----:B-1----:R-:W-:Y:S01]  /*c280*/  FADD.FTZ R7, R151, R102 ;  /* 0x0000006697077221 */ /* 0x002fe20000010000 */
[----:B------:R-:W-:-:S06]  /*c290*/  FADD.FTZ R102, R14, R11 ;  /* 0x0000000b0e667221 */ /* 0x000fcc0000010000 */
[----:B------:R-:W1:Y:S01]  /*c2a0*/  MUFU.EX2 R98, R98 ;  /* 0x0000006200627308 */ /* 0x000e620000000800 */
[----:B---3--:R-:W-:-:S07]  /*c2b0*/  F2FP.F16.F32.PACK_AB R151, R110, R151 ;  /* 0x000000976e97723e */ /* 0x008fce00000000ff */
[----:B------:R-:W3:Y:S08]  /*c2c0*/  MUFU.EX2 R147, R147 ;  /* 0x0000009300937308 */ /* 0x000ef00000000800 */
[----:B------:R-:W4:Y:S08]  /*c2d0*/  MUFU.EX2 R6, R6 ;  /* 0x0000000600067308 */ /* 0x000f300000000800 */
[----:B--2---:R2:W-:Y:S08]  /*c2e0*/  MUFU.EX2 R109, R94 ;  /* 0x0000005e006d7308 */ /* 0x0045f00000000800 */
[----:B------:R-:W5:Y:S01]  /*c2f0*/  MUFU.EX2 R141, R141 ;  /* 0x0000008d008d7308 */ /* 0x000f620000000800 */
[----:B--2---:R-:W-:-:S04]  /*c300*/  FADD.FTZ R94, R110, R7 ;  /* 0x000000076e5e7221 */ /* 0x004fc80000010000 */
[----:B0-----:R-:W-:Y:S01]  /*c310*/  FADD.FTZ R7, R145, R94 ;  /* 0x0000005e91077221 */ /* 0x001fe20000010000 */
[C---:B-1----:R-:W-:Y:S02]  /*c320*/  F2FP.F16.F32.PACK_AB R145, R98.reuse, R145 ;  /* 0x000000916291723e */ /* 0x042fe400000000ff */
[----:B------:R-:W0:Y:S01]  /*c330*/  MUFU.EX2 R101, R101 ;  /* 0x0000006500657308 */ /* 0x000e220000000800 */
[----:B------:R-:W-:-:S04]  /*c340*/  FADD.FTZ R90, R98, R7 ;  /* 0x00000007625a7221 */ /* 0x000fc80000010000 */
[----:B---3--:R-:W-:Y:S01]  /*c350*/  FADD.FTZ R7, R147, R90 ;  /* 0x0000005a93077221 */ /* 0x008fe20000010000 */
[C---:B----4-:R-:W-:Y:S02]  /*c360*/  F2FP.F16.F32.PACK_AB R147, R6.reuse, R147 ;  /* 0x000000930693723e */ /* 0x050fe400000000ff */
[----:B------:R-:W1:Y:S01]  /*c370*/  MUFU.EX2 R142, R142 ;  /* 0x0000008e008e7308 */ /* 0x000e620000000800 */
[----:B------:R-:W-:-:S04]  /*c380*/  FADD.FTZ R90, R6, R7 ;  /* 0x00000007065a7221 */ /* 0x000fc80000010000 */
[----:B-----5:R-:W-:Y:S01]  /*c390*/  FADD.FTZ R90, R141, R90 ;  /* 0x0000005a8d5a7221 */ /* 0x020fe20000010000 */
[----:B------:R-:W-:Y:S02]  /*c3a0*/  F2FP.F16.F32.PACK_AB R141, R109, R141 ;  /* 0x0000008d6d8d723e */ /* 0x000fe400000000ff */
[----:B------:R-:W2:Y:S01]  /*c3b0*/  MUFU.EX2 R143, R126 ;  /* 0x0000007e008f7308 */ /* 0x000ea20000000800 */
[----:B0-----:R-:W-:Y:S01]  /*c3c0*/  FADD.FTZ R11, R101, R102 ;  /* 0x00000066650b7221 */ /* 0x001fe20000010000 */
[----:B------:R-:W-:Y:S01]  /*c3d0*/  FADD.FTZ R90, R109, R90 ;  /* 0x0000005a6d5a7221 */ /* 0x000fe20000010000 */
[----:B------:R-:W-:-:S05]  /*c3e0*/  F2FP.F16.F32.PACK_AB R140, R101, R14 ;  /* 0x0000000e658c723e */ /* 0x000fca00000000ff */
        /* <DEDUP_REMOVED lines=11> */
[----:B--2---:R-:W-:Y:S01]  /*c4a0*/  FADD.FTZ R94, R20, R11 ;  /* 0x0000000b145e7221 */ /* 0x004fe20000010000 */
[----:B------:R-:W-:-:S06]  /*c4b0*/  IMAD.MOV.U32 R11, RZ, RZ, R8 ;  /* 0x000000ffff0b7224 */ /* 0x000fcc00078e0008 */
        /* <DEDUP_REMOVED lines=11> */
[----:B-1----:R-:W-:Y:S01]  /*c570*/  FADD.FTZ R90, R139, R90 ;  /* 0x0000005a8b5a7221 */ /* 0x002fe20000010000 */
[C---:B--2---:R-:W-:Y:S01]  /*c580*/  FADD.FTZ R7, R95.reuse, R14 ;  /* 0x0000000e5f077221 */ /* 0x044fe20000010000 */
[----:B------:R-:W-:Y:S02]  /*c590*/  F2FP.F16.F32.PACK_AB R138, R95, R92 ;  /* 0x0000005c5f8a723e */ /* 0x000fe400000000ff */
[C---:B0-----:R-:W-:Y:S01]  /*c5a0*/  FADD.FTZ R6, R107.reuse, R90 ;  /* 0x0000005a6b067221 */ /* 0x041fe20000010000 */
[----:B------:R-:W-:Y:S01]  /*c5b0*/  F2FP.F16.F32.PACK_AB R139, R107, R139 ;  /* 0x0000008b6b8b723e */ /* 0x000fe200000000ff */
[----:B------:R-:W-:Y:S06]  /*c5c0*/  @P2 BRA `(.L_x_1203) ;  /* 0xffffffd000b82947 */ /* 0x000fec000383ffff */
.L_x_1186:
        /* <DEDUP_REMOVED lines=67> */
.L_x_1204:
[----:B------:R-:W-:Y:S01]  /*ca00*/  ULEA UR5, UR36, UR37, 0x3 ;  /* 0x0000002524057291 */ /* 0x000fe2000f8e183f */
[----:B------:R-:W-:-:S05]  /*ca10*/  IMAD.U32 R0, RZ, RZ, UR38 ;  /* 0x00000026ff007e24 */ /* 0x000fca000f8e00ff */
[----:B------:R-:W-:-:S04]  /*ca20*/  SHF.L.U32 R0, R0, 0x1f, RZ ;  /* 0x0000001f00007819 */ /* 0x000fc800000006ff */
[----:B------:R0:W1:Y:S01]  /*ca30*/  SYNCS.PHASECHK.TRANS64.TRYWAIT P2, [UR5+0x2a850], R0 ;  /* 0x02a85000ff0075a7 */ /* 0x0000620008040145 */
[----:B------:R-:W-:Y:S05]  /*ca40*/  @!P0 BRA `(.L_x_1205) ;  /* 0x0000000000048947 */ /* 0x000fea0003800000 */
[----:B------:R-:W-:Y:S01]  /*ca50*/  BPT.TRAP 0x1 ;  /* 0x000000040000795c */ /* 0x000fe20000300000 */
.L_x_1205:
[----:B-1----:R-:W-:Y:S05]  /*ca60*/  @P2 BRA `(.L_x_1206) ;  /* 0x0000000000082947 */ /* 0x002fea0003800000 */
[----:B------:R-:W1:Y:S02]  /*ca70*/  SYNCS.PHASECHK.TRANS64.TRYWAIT P0, [UR5+0x2a850], R0 ;  /* 0x02a85000ff0075a7 */ /* 0x000e640008000145 */
[----:B-1----:R-:W-:Y:S05]  /*ca80*/  @!P0 BRA `(.L_x_1207) ;  /* 0x000000b000b88947 */ /* 0x002fea0003800000 */
.L_x_1206:
[----:B------:R-:W-:Y:S01]  /*ca90*/  UIADD3 UR37, UR37, 0x400, URZ ;  /* 0x0000040025257890 */ /* 0x000fe2000fffe03f */
[----:B------:R-:W-:Y:S01]  /*caa0*/  WARPGROUP.ARRIVE ;  /* 0x00000000000079c5 */ /* 0x000fe20000000000 */
[----:B------:R-:W-:Y:S01]  /*cab0*/  UMOV UR7, 0x40000040 ;  /* 0x4000004000077882 */ /* 0x000fe20000000000 */
[----:B01----:R-:W0:Y:S01]  /*cac0*/  SHFL.BFLY PT, R0, R7, 0x2, 0x1f ;  /* 0x0c401f0007007f89 */ /* 0x003e2200000e0000 */
[----:B------:R-:W-:Y:S01]  /*cad0*/  USHF.R.U32.HI UR37, URZ, 0x4, UR37 ;  /* 0x000000043f257899 */ /* 0x000fe20008011625 */
[----:B------:R-:W-:Y:S01]  /*cae0*/  IMAD.U32 R10, RZ, RZ, UR5 ;  /* 0x00000005ff0a7e24 */ /* 0x000fe2000f8e00ff */
[----:B------:R-:W-:Y:S01]  /*caf0*/  R2UR UR8, R181 ;  /* 0x00000000b50872ca */ /* 0x000fe200000e0000 */
[----:B------:R-:W1:Y:S01]  /*cb00*/  SHFL.BFLY PT, R5, R6, 0x2, 0x1f ;  /* 0x0c401f0006057f89 */ /* 0x000e6200000e0000 */
[----:B------:R-:W-:Y:S01]  /*cb10*/  ULOP3.LUT UR37, UR37, 0x3fff, URZ, 0xc0, !UPT ;  /* 0x00003fff25257892 */ /* 0x000fe2000f8ec03f */
[----:B------:R-:W-:Y:S02]  /*cb20*/  @!P1 VIADD R10, R10, 0x2a860 ;  /* 0x0002a8600a0a9836 */ /* 0x000fe40000000000 */
[----:B------:R-:W-:Y:S01]  /*cb30*/  IMAD.MOV.U32 R4, RZ, RZ, RZ ;  /* 0x000000ffff047224 */ /* 0x000fe200078e00ff */
[----:B------:R-:W-:Y:S01]  /*cb40*/  ULOP3.LUT UR4, UR37, 0x3000000, URZ, 0xfc, !UPT ;  /* 0x0300000025047892 */ /* 0x000fe2000f8efc3f */
[----:B------:R-:W-:Y:S01]  /*cb50*/  IMAD.MOV.U32 R92, RZ, RZ, -0x800000 ;  /* 0xff800000ff5c7424 */ /* 0x000fe200078e00ff */
[----:B------:R-:W-:-:S02]  /*cb60*/  @!P1 PRMT R10, RZ, 0x654, R10 ;  /* 0x00000654ff0a9816 */ /* 0x000fc4000000000a */
[----:B------:R-:W-:Y:S02]  /*cb70*/  UIMAD UR4, UR36, 0x600, UR4 ;  /* 0x00000600240478a4 */ /* 0x000fe4000f8e0204 */
[----:B------:R-:W-:Y:S02]  /*cb80*/  UIADD3 UR36, UR36, 0x1, URZ ;  /* 0x0000000124247890 */ /* 0x000fe4000fffe03f */
[----:B------:R-:W-:Y:S02]  /*cb90*/  UIADD3 UR8, UR8, 0x1, URZ ;  /* 0x0000000108087890 */ /* 0x000fe4000fffe03f */
[----:B------:R-:W-:Y:S01]  /*cba0*/  UISETP.NE.AND UP0, UPT, UR36, 0x2, UPT ;  /* 0x000000022400788c */ /* 0x000fe2000bf05270 */
[----:B------:R-:W-:Y:S02]  /*cbb0*/  UMOV UR6, UR4 ;  /* 0x0000000400067c82 */ /* 0x000fe40008000000 */
[----:B------:R-:W-:Y:S01]  /*cbc0*/  HGMMA.64x128x16.F32 R24, R156, gdesc[UR4].tnspB, R24, gsb0 ;  /* 0x41e000049c187df0 */ /* 0x000fe20008000818 */
[----:B------:R-:W-:Y:S01]  /*cbd0*/  UIADD3 UR6, UR4, 0x80, URZ ;  /* 0x0000008004067890 */ /* 0x000fe2000fffe03f */
[----:B0-----:R-:W-:Y:S01]  /*cbe0*/  FADD.FTZ R0, R0, R7 ;  /* 0x0000000700007221 */ /* 0x001fe20000010000 */
[----:B------:R-:W-:Y:S01]  /*cbf0*/  UMOV UR7, 0x40000040 ;  /* 0x4000004000077882 */ /* 0x000fe20000000000 */
[----:B------:R-:W-:-:S02]  /*cc00*/  IMAD.U32 R181, RZ, RZ, UR8 ;  /* 0x00000008ffb57e24 */ /* 0x000fc4000f8e00ff */
[----:B-1----:R-:W-:Y:S01]  /*cc10*/  FADD.FTZ R2, R5, R6 ;  /* 0x0000000605027221 */ /* 0x002fe20000010000 */
[----:B------:R-:W-:Y:S01]  /*cc20*/  IMAD.MOV.U32 R6, RZ, RZ, RZ ;  /* 0x000000ffff067224 */ /* 0x000fe200078e00ff */
[----:B------:R-:W0:Y:S01]  /*cc30*/  SHFL.BFLY PT, R5, R0, 0x1, 0x1f ;  /* 0x0c201f0000057f89 */ /* 0x000e2200000e0000 */
[----:B------:R-:W-:-:S03]  /*cc40*/  USEL UR36, UR36, URZ, UP0 ;  /* 0x0000003f24247287 */ /* 0x000fc60008000000 */
[----:B------:R-:W1:Y:S01]  /*cc50*/  SHFL.BFLY PT, R11, R2, 0x1, 0x1f ;  /* 0x0c201f00020b7f89 */ /* 0x000e6200000e0000 */
[----:B0-----:R-:W-:Y:S01]  /*cc60*/  FADD.FTZ R12, R0, R5 ;  /* 0x00000005000c7221 */ /* 0x001fe20000010000 */
[----:B------:R-:W-:Y:S02]  /*cc70*/  IMAD.MOV.U32 R0, RZ, RZ, -0x800000 ;  /* 0xff800000ff007424 */ /* 0x000fe400078e00ff */
        /* <DEDUP_REMOVED lines=35> */
[----:B------:R-:W-:-:S04]  /*ceb0*/  USEL UR4, URZ, 0x1, UP0 ;  /* 0x000000013f047887 */ /* 0x000fc80008000000 */
[----:B------:R-:W-:Y:S01]  /*cec0*/  ULOP3.LUT UR38, UR38, UR4, URZ, 0x3c, !UPT ;  /* 0x0000000426267292 */ /* 0x000fe2000f8e3c3f */
        /* <DEDUP_REMOVED lines=69> */
.L_x_1137:
[----:B------:R-:W0:Y:S01]  /*d320*/  S2R R5, SR_CgaCtaId ;  /* 0x0000000000057919 */ /* 0x000e220000008800 */
[----:B------:R-:W-:Y:S01]  /*d330*/  MOV R16, 0x400 ;  /* 0x0000040000107802 */ /* 0x000fe20000000f00 */
[----:B------:R-:W-:Y:S01]  /*d340*/  BSSY B0, `(.L_x_1208) ;  /* 0x0000312000007945 */ /* 0x000fe20003800000 */
[----:B------:R-:W-:Y:S02]  /*d350*/  BAR.SYNC.DEFER_BLOCKING 0x5, 0x180 ;  /* 0x0146000000007b1d */ /* 0x000fe40000010000 */
[----:B0-----:R-:W-:-:S05]  /*d360*/  LEA R16, R5, R16, 0x18 ;  /* 0x0000001005107211 */ /* 0x001fca00078ec0ff */
[----:B------:R-:W0:Y:S02]  /*d370*/  LDS.128 R4, [R16+0x2a8d0] ;  /* 0x02a8d00010047984 */ /* 0x000e240000000c00 */
[----:B0-----:R-:W-:Y:S02]  /*d380*/  R2UR UR5, R5 ;  /* 0x00000000050572ca */ /* 0x001fe400000e0000 */
[----:B------:R-:W-:Y:S02]  /*d390*/  R2UR UR6, R6 ;  /* 0x00000000060672ca */ /* 0x000fe400000e0000 */
[----:B------:R-:W-:Y:S01]  /*d3a0*/  R2UR UR7, R7 ;  /* 0x00000000070772ca */ /* 0x000fe200000e0000 */
[----:B------:R-:W-:Y:S06]  /*d3b0*/  BAR.ARV 0x4, 0x180 ;  /* 0x0106000000007b1d */ /* 0x000fec0000002000 */
[----:B------:R-:W-:Y:S08]  /*d3c0*/  @P0 BRA `(.L_x_1209) ;  /* 0x0000002000ac0947 */ /* 0x000ff00003800000 */
[----:B------:R-:W0:Y:S01]  /*d3d0*/  S2R R5, SR_SWINHI ;  /* 0x0000000000057919 */ /* 0x000e220000002f00 */
[----:B------:R-:W-:Y:S01]  /*d3e0*/  R2UR UR12, R180 ;  /* 0x00000000b40c72ca */ /* 0x000fe200000e0000 */
[----:B------:R-:W-:Y:S01]  /*d3f0*/  ULDC.64 UR10, c[0x0][0xc00] ;  /* 0x00030000000a7ab9 */ /* 0x000fe20000000a00 */
[----:B------:R-:W-:Y:S01]  /*d400*/  ULDC.64 UR8, c[0x0][0xc00] ;  /* 0x0003000000087ab9 */ /* 0x000fe20000000a00 */
[----:B------:R-:W-:Y:S01]  /*d410*/  ULDC.64 UR16, c[0x0][0x208] ;  /* 0x0000820000107ab9 */ /* 0x000fe20000000a00 */
[----:B------:R-:W-:Y:S02]  /*d420*/  R2UR UR14, R161 ;  /* 0x00000000a10e72ca */ /* 0x000fe400000e0000 */
[----:B------:R-:W-:Y:S02]  /*d430*/  R2UR UR13, R162 ;  /* 0x00000000a20d72ca */ /* 0x000fe400000e0000 */
[----:B------:R-:W-:-:S05]  /*d440*/  R2UR UR20, R163 ;  /* 0x00000000a31472ca */ /* 0x000fca00000e0000 */
[----:B------:R-:W-:Y:S01]  /*d450*/  UIMAD.WIDE UR8, UR12, 0x4, UR8 ;  /* 0x000000040c0878a5 */ /* 0x000fe2000f8e0208 */
[----:B------:R-:W-:Y:S02]  /*d460*/  MOV R78, R16 ;  /* 0x00000010004e7202 */ /* 0x000fe40000000f00 */
[----:B0-----:R-:W-:-:S03]  /*d470*/  MOV R79, R5 ;  /* 0x00000005004f7202 */ /* 0x001fc60000000f00 */
[----:B------:R-:W-:-:S03]  /*d480*/  IMAD.WIDE R4, R200, 0x2, R78 ;  /* 0x00000002c8047825 */ /* 0x000fc600078e024e */
[C---:B------:R-:W-:Y:S02]  /*d490*/  LOP3.LUT R7, R4.reuse, 0x380, RZ, 0xc0, !PT ;  /* 0x0000038004077812 */ /* 0x040fe400078ec0ff */
[C---:B------:R-:W-:Y:S02]  /*d4a0*/  IADD3 R8, P5, R4.reuse, 0x40, RZ ;  /* 0x0000004004087810 */ /* 0x040fe40007fbe0ff */
[----:B------:R-:W-:Y:S02]  /*d4b0*/  SHF.R.U64 R7, R7, 0x3, RZ ;  /* 0x0000000307077819 */ /* 0x000fe400000012ff */
[C---:B------:R-:W-:Y:S01]  /*d4c0*/  IADD3 R17, P6, R4.reuse, 0x20, RZ ;  /* 0x0000002004117810 */ /* 0x040fe20007fde0ff */
[--C-:B------:R-:W-:Y:S01]  /*d4d0*/  IMAD.X R27, RZ, RZ, R5.reuse, P5 ;  /* 0x000000ffff1b7224 */ /* 0x100fe200028e0605 */
[C---:B------:R-:W-:Y:S02]  /*d4e0*/  IADD3 R31, P4, R4.reuse, 0x60, RZ ;  /* 0x00000060041f7810 */ /* 0x040fe40007f9e0ff */
[C---:B------:R-:W-:Y:S01]  /*d4f0*/  IADD3 R93, P3, R4.reuse, 0x4000, RZ ;  /* 0x00004000045d7810 */ /* 0x040fe20007f7e0ff */
[--C-:B------:R-:W-:Y:S01]  /*d500*/  IMAD.X R29, RZ, RZ, R5.reuse, P6 ;  /* 0x000000ffff1d7224 */ /* 0x100fe200030e0605 */
[C---:B------:R-:W-:Y:S01]  /*d510*/  IADD3 R97, P2, R4.reuse, 0x4020, RZ ;  /* 0x0000402004617810 */ /* 0x040fe20007f5e0ff */
[--C-:B------:R-:W-:Y:S01]  /*d520*/  IMAD.X R25, RZ, RZ, R5.reuse, P4 ;  /* 0x000000ffff197224 */ /* 0x100fe200020e0605 */
[C---:B------:R-:W-:Y:S01]  /*d530*/  IADD3 R99, P1, R4.reuse, 0x4040, RZ ;  /* 0x0000404004637810 */ /* 0x040fe20007f3e0ff */
[--C-:B------:R-:W-:Y:S01]  /*d540*/  IMAD.X R15, RZ, RZ, R5.reuse, P3 ;  /* 0x000000ffff0f7224 */ /* 0x100fe200018e0605 */
[----:B------:R-:W-:Y:S01]  /*d550*/  BAR.SYNC.DEFER_BLOCKING 0x1, 0x100 ;  /* 0x0044000000007b1d */ /* 0x000fe20000010000 */
[----:B------:R-:W-:Y:S01]  /*d560*/  IADD3 R96, P0, R4, 0x4060, RZ ;  /* 0x0000406004607810 */ /* 0x000fe20007f1e0ff */
[--C-:B------:R-:W-:Y:S01]  /*d570*/  IMAD.X R13, RZ, RZ, R5.reuse, P2 ;  /* 0x000000ffff0d7224 */ /* 0x100fe200010e0605 */
[----:B------:R-:W-:Y:S01]  /*d580*/  LOP3.LUT R4, R7, R4, RZ, 0x3c, !PT ;  /* 0x0000000407047212 */ /* 0x000fe200078e3cff */
[--C-:B------:R-:W-:Y:S01]  /*d590*/  IMAD.X R11, RZ, RZ, R5.reuse, P1 ;  /* 0x000000ffff0b7224 */ /* 0x100fe200008e0605 */
[----:B------:R-:W-:Y:S01]  /*d5a0*/  LOP3.LUT R7, R8, 0x380, RZ, 0xc0, !PT ;  /* 0x0000038008077812 */ /* 0x000fe200078ec0ff */
[----:B------:R-:W-:Y:S01]  /*d5b0*/  IMAD.X R9, RZ, RZ, R5, P0 ;  /* 0x000000ffff097224 */ /* 0x000fe200000e0605 */
[----:B------:R-:W-:-:S02]  /*d5c0*/  LOP3.LUT R6, R17, 0x380, RZ, 0xc0, !PT ;  /* 0x0000038011067812 */ /* 0x000fc400078ec0ff */
[----:B------:R-:W-:Y:S02]  /*d5d0*/  LOP3.LUT R10, R31, 0x380, RZ, 0xc0, !PT ;  /* 0x000003801f0a7812 */ /* 0x000fe400078ec0ff */
[----:B------:R-:W-:Y:S02]  /*d5e0*/  SHF.R.U64 R7, R7, 0x3, RZ ;  /* 0x0000000307077819 */ /* 0x000fe400000012ff */
[----:B------:R-:W-:Y:S02]  /*d5f0*/  LOP3.LUT R12, R93, 0x380, RZ, 0xc0, !PT ;  /* 0x000003805d0c7812 */ /* 0x000fe400078ec0ff */
[----:B------:R-:W-:Y:S02]  /*d600*/  SHF.R.U64 R6, R6, 0x3, RZ ;  /* 0x0000000306067819 */ /* 0x000fe400000012ff */
[----:B------:R-:W-:Y:S02]  /*d610*/  SHF.R.U64 R10, R10, 0x3, RZ ;  /* 0x000000030a0a7819 */ /* 0x000fe400000012ff */
[----:B------:R-:W-:-:S02]  /*d620*/  LOP3.LUT R26, R7, R8, RZ, 0x3c, !PT ;  /* 0x00000008071a7212 */ /* 0x000fc400078e3cff */
[----:B------:R-:W-:Y:S02]  /*d630*/  LOP3.LUT R8, R97, 0x380, RZ, 0xc0, !PT ;  /* 0x0000038061087812 */ /* 0x000fe400078ec0ff */
[----:B------:R-:W-:Y:S02]  /*d640*/  SHF.R.U64 R12, R12, 0x3, RZ ;  /* 0x000000030c0c7819 */ /* 0x000fe400000012ff */
[----:B------:R-:W-:Y:S02]  /*d650*/  LOP3.LUT R28, R6, R17, RZ, 0x3c, !PT ;  /* 0x00000011061c7212 */ /* 0x000fe400078e3cff */
[----:B------:R-:W-:Y:S02]  /*d660*/  LOP3.LUT R24, R10, R31, RZ, 0x3c, !PT ;  /* 0x0000001f0a187212 */ /* 0x000fe400078e3cff */
[----:B------:R-:W-:Y:S02]  /*d670*/  LOP3.LUT R10, R99, 0x380, RZ, 0xc0, !PT ;  /* 0x00000380630a7812 */ /* 0x000fe400078ec0ff */
[----:B------:R-:W-:-:S02]  /*d680*/  LOP3.LUT R17, R96, 0x380, RZ, 0xc0, !PT ;  /* 0x0000038060117812 */ /* 0x000fc400078ec0ff */
[----:B------:R-:W-:Y:S02]  /*d690*/  SHF.R.U64 R8, R8, 0x3, RZ ;  /* 0x0000000308087819 */ /* 0x000fe400000012ff */
[----:B------:R-:W-:Y:S02]  /*d6a0*/  LOP3.LUT R14, R12, R93, RZ, 0x3c, !PT ;  /* 0x0000005d0c0e7212 */ /* 0x000fe400078e3cff */
[----:B------:R-:W-:Y:S02]  /*d6b0*/  SHF.R.U64 R10, R10, 0x3, RZ ;  /* 0x000000030a0a7819 */ /* 0x000fe400000012ff */
[----:B------:R-:W-:Y:S02]  /*d6c0*/  SHF.R.U64 R17, R17, 0x3, RZ ;  /* 0x0000000311117819 */ /* 0x000fe400000012ff */
[----:B------:R-:W-:Y:S02]  /*d6d0*/  LOP3.LUT R12, R8, R97, RZ, 0x3c, !PT ;  /* 0x00000061080c7212 */ /* 0x000fe400078e3cff */
[----:B------:R-:W-:-:S02]  /*d6e0*/  MOV R30, R4 ;  /* 0x00000004001e7202 */ /* 0x000fc40000000f00 */
[----:B------:R-:W-:Y:S02]  /*d6f0*/  F2FP.F16.F32.PACK_AB R4, R3, R2 ;  /* 0x000000020304723e */ /* 0x000fe400000000ff */
        /* <DEDUP_REMOVED lines=9> */
[----:B------:R-:W-:Y:S02]  /*d790*/  MOV R99, R26 ;  /* 0x0000001a00637202 */ /* 0x000fe40000000f00 */
[----:B------:R-:W-:Y:S02]  /*d7a0*/  MOV R17, R24 ;  /* 0x0000001800117202 */ /* 0x000fe40000000f00 */
[----:B------:R-:W-:Y:S02]  /*d7b0*/  F2FP.F16.F32.PACK_AB R12, R33, R32 ;  /* 0x00000020210c723e */ /* 0x000fe400000000ff */
[----:B------:R-:W-:-:S02]  /*d7c0*/  F2FP.F16.F32.PACK_AB R13, R35, R34 ;  /* 0x00000022230d723e */ /* 0x000fc400000000ff */
[----:B------:R-:W-:Y:S02]  /*d7d0*/  F2FP.F16.F32.PACK_AB R14, R37, R36 ;  /* 0x00000024250e723e */ /* 0x000fe400000000ff */
[----:B------:R-:W-:Y:S02]  /*d7e0*/  F2FP.F16.F32.PACK_AB R15, R39, R38 ;  /* 0x00000026270f723e */ /* 0x000fe400000000ff */
[----:B------:R-:W-:Y:S02]  /*d7f0*/  F2FP.F16.F32.PACK_AB R24, R41, R40 ;  /* 0x000000282918723e */ /* 0x000fe400000000ff */
[----:B------:R-:W-:Y:S01]  /*d800*/  F2FP.F16.F32.PACK_AB R25, R43, R42 ;  /* 0x0000002a2b19723e */ /* 0x000fe200000000ff */
[----:B------:R-:W-:Y:S01]  /*d810*/  STSM.16.M88.4 [R100], R12 ;  /* 0x0000000c64007844 */ /* 0x000fe20000000200 */
[----:B------:R-:W-:Y:S02]  /*d820*/  F2FP.F16.F32.PACK_AB R26, R45, R44 ;  /* 0x0000002c2d1a723e */ /* 0x000fe400000000ff */
[----:B------:R-:W-:-:S02]  /*d830*/  F2FP.F16.F32.PACK_AB R27, R47, R46 ;  /* 0x0000002e2f1b723e */ /* 0x000fc400000000ff */
[----:B------:R-:W-:Y:S02]  /*d840*/  F2FP.F16.F32.PACK_AB R28, R49, R48 ;  /* 0x00000030311c723e */ /* 0x000fe400000000ff */
[----:B------:R-:W-:Y:S01]  /*d850*/  F2FP.F16.F32.PACK_AB R29, R51, R50 ;  /* 0x00000032331d723e */ /* 0x000fe200000000ff */
[----:B------:R-:W-:Y:S01]  /*d860*/  STSM.16.M88.4 [R99], R24 ;  /* 0x0000001863007844 */ /* 0x000fe20000000200 */
[----:B0-----:R-:W-:Y:S02]  /*d870*/  F2FP.F16.F32.PACK_AB R30, R53, R52 ;  /* 0x00000034351e723e */ /* 0x001fe400000000ff */
[----:B------:R-:W-:Y:S02]  /*d880*/  F2FP.F16.F32.PACK_AB R31, R55, R54 ;  /* 0x00000036371f723e */ /* 0x000fe400000000ff */
[----:B------:R-:W-:Y:S02]  /*d890*/  MOV R96, R10 ;  /* 0x0000000a00607202 */ /* 0x000fe40000000f00 */
[----:B------:R-:W-:Y:S01]  /*d8a0*/  MOV R93, R8 ;  /* 0x00000008005d7202 */ /* 0x000fe20000000f00 */
[----:B------:R0:W-:Y:S01]  /*d8b0*/  STSM.16.M88.4 [R17], R28 ;  /* 0x0000001c11007844 */ /* 0x0001e20000000200 */
[----:B------:R-:W-:-:S02]  /*d8c0*/  F2FP.F16.F32.PACK_AB R4, R57, R56 ;  /* 0x000000383904723e */ /* 0x000fc400000000ff */
[----:B------:R-:W-:Y:S02]  /*d8d0*/  F2FP.F16.F32.PACK_AB R5, R59, R58 ;  /* 0x0000003a3b05723e */ /* 0x000fe400000000ff */
[----:B------:R-:W-:Y:S02]  /*d8e0*/  F2FP.F16.F32.PACK_AB R6, R61, R60 ;  /* 0x0000003c3d06723e */ /* 0x000fe400000000ff */
[----:B------:R-:W-:Y:S02]  /*d8f0*/  F2FP.F16.F32.PACK_AB R7, R63, R62 ;  /* 0x0000003e3f07723e */ /* 0x000fe400000000ff */
[----:B------:R-:W-:Y:S02]  /*d900*/  F2FP.F16.F32.PACK_AB R8, R65, R64 ;  /* 0x000000404108723e */ /* 0x000fe400000000ff */
[----:B------:R-:W-:Y:S01]  /*d910*/  F2FP.F16.F32.PACK_AB R9, R67, R66 ;  /* 0x000000424309723e */ /* 0x000fe200000000ff */
[----:B------:R-:W-:Y:S01]  /*d920*/  STSM.16.M88.4 [R98], R4 ;  /* 0x0000000462007844 */ /* 0x000fe20000000200 */
[----:B------:R-:W-:-:S02]  /*d930*/  F2FP.F16.F32.PACK_AB R10, R69, R68 ;  /* 0x00000044450a723e */ /* 0x000fc400000000ff */
[----:B------:R-:W-:Y:S01]  /*d940*/  F2FP.F16.F32.PACK_AB R11, R71, R70 ;  /* 0x00000046470b723e */ /* 0x000fe200000000ff */
[----:B0-----:R-:W-:Y:S01]  /*d950*/  IMAD.U32 R28, RZ, RZ, UR8 ;  /* 0x00000008ff1c7e24 */ /* 0x001fe2000f8e00ff */
[----:B------:R-:W-:Y:S01]  /*d960*/  F2FP.F16.F32.PACK_AB R12, R73, R72 ;  /* 0x00000048490c723e */ /* 0x000fe200000000ff */
[----:B------:R-:W-:Y:S01]  /*d970*/  IMAD.U32 R29, RZ, RZ, UR9 ;  /* 0x00000009ff1d7e24 */ /* 0x000fe2000f8e00ff */
[----:B------:R-:W-:Y:S01]  /*d980*/  F2FP.F16.F32.PACK_AB R13, R75, R74 ;  /* 0x0000004a4b0d723e */ /* 0x000fe200000000ff */
[----:B------:R-:W-:Y:S01]  /*d990*/  STSM.16.M88.4 [R97], R8 ;  /* 0x0000000861007844 */ /* 0x000fe20000000200 */
[----:B------:R-:W-:Y:S01]  /*d9a0*/  F2FP.F16.F32.PACK_AB R14, R77, R76 ;  /* 0x0000004c4d0e723e */ /* 0x000fe200000000ff */
[----:B------:R-:W0:Y:S01]  /*d9b0*/  LDC.64 R30, c[0x0][0xc08] ;  /* 0x00030200ff1e7b82 */ /* 0x000e220000000a00 */
[----:B------:R-:W-:Y:S02]  /*d9c0*/  F2FP.F16.F32.PACK_AB R15, R95, R94 ;  /* 0x0000005e5f0f723e */ /* 0x000fe400000000ff */
[----:B------:R-:W-:-:S02]  /*d9d0*/  F2FP.F16.F32.PACK_AB R24, R81, R80 ;  /* 0x000000505118723e */ /* 0x000fc400000000ff */
[----:B------:R-:W-:Y:S01]  /*d9e0*/  F2FP.F16.F32.PACK_AB R25, R83, R82 ;  /* 0x000000525319723e */ /* 0x000fe200000000ff */
[----:B------:R-:W-:Y:S01]  /*d9f0*/  STSM.16.M88.4 [R96], R12 ;  /* 0x0000000c60007844 */ /* 0x000fe20000000200 */
[----:B------:R-:W-:Y:S02]  /*da00*/  F2FP.F16.F32.PACK_AB R26, R85, R84 ;  /* 0x00000054551a723e */ /* 0x000fe400000000ff */
[----:B------:R-:W-:Y:S02]  /*da10*/  F2FP.F16.F32.PACK_AB R27, R87, R86 ;  /* 0x00000056571b723e */ /* 0x000fe400000000ff */
[----:B------:R-:W-:-:S03]  /*da20*/  ISETP.NE.U32.AND P0, PT, RZ, UR10, PT ;  /* 0x0000000aff007c0c */ /* 0x000fc6000bf05070 */
[----:B------:R1:W-:Y:S01]  /*da30*/  STSM.16.M88.4 [R93], R24 ;  /* 0x000000185d007844 */ /* 0x0003e20000000200 */
[----:B------:R-:W-:Y:S01]  /*da40*/  BAR.SYNC.DEFER_BLOCKING 0x1, 0x100 ;  /* 0x0044000000007b1d */ /* 0x000fe20000010000 */
[----:B------:R-:W-:-:S07]  /*da50*/  ISETP.NE.AND.EX P0, PT, RZ, UR11, PT, P0 ;  /* 0x0000000bff007c0c */ /* 0x000fce000bf05300 */
[----:B-1----:R-:W1:Y:S06]  /*da60*/  LDC R93, c[0x0][0xbe8] ;  /* 0x0002fa00ff5d7b82 */ /* 0x002e6c0000000800 */
[----:B------:R-:W2:Y:S01]  /*da70*/  @P0 LDG.E R17, desc[UR16][R28.64] ;  /* 0x000000101c110981 */ /* 0x000ea2000c1e1900 */
[----:B0-----:R-:W-:Y:S02]  /*da80*/  ISETP.NE.U32.AND P1, PT, R30, RZ, PT ;  /* 0x000000ff1e00720c */ /* 0x001fe40003f25070 */
[----:B------:R-:W-:-:S11]  /*da90*/  R2UR UR4, R31 ;  /* 0x000000001f0472ca */ /* 0x000fd600000e0000 */
[----:B------:R-:W-:Y:S02]  /*daa0*/  VOTEU.ANY UP0, P1 ;  /* 0x00000000003f7886 */ /* 0x000fe40000800100 */
[----:B------:R-:W-:Y:S01]  /*dab0*/  UISETP.NE.AND.EX UP0, UPT, UR4, URZ, UPT, UP0 ;  /* 0x0000003f0400728c */ /* 0x000fe2000bf05300 */
[----:B-1----:R-:W-:Y:S02]  /*dac0*/  ISETP.NE.AND P1, PT, R93, 0x1, PT ;  /* 0x000000015d00780c */ /* 0x002fe40003f25270 */
[----:B------:R-:W-:Y:S02]  /*dad0*/  ULDC UR4, c[0x0][0xa88] ;  /* 0x0002a20000047ab9 */ /* 0x000fe40000000800 */
[----:B------:R-:W-:Y:S01]  /*dae0*/  IMAD.U32 R8, RZ, RZ, UR4 ;  /* 0x00000004ff087e24 */ /* 0x000fe2000f8e00ff */
[----:B------:R-:W-:Y:S01]  /*daf0*/  PLOP3.LUT P4, PT, PT, PT, UP0, 0x80, 0x0 ;  /* 0x000000000000781c */ /* 0x000fe20003f8f008 */
[----:B------:R-:W-:-:S04]  /*db00*/  ULDC UR4, c[0x0][0xad4] ;  /* 0x0002b50000047ab9 */ /* 0x000fc80000000800 */
[----:B------:R-:W-:Y:S02]  /*db10*/  @UP0 ULDC.64 UR8, c[0x0][0xc08] ;  /* 0x0003020000080ab9 */ /* 0x000fe40000000a00 */
[----:B------:R-:W-:Y:S01]  /*db20*/  @UP0 UIMAD.WIDE UR8, UR12, 0x4, UR8 ;  /* 0x000000040c0808a5 */ /* 0x000fe2000f8e0208 */
[----:B------:R-:W0:Y:S01]  /*db30*/  @P1 LDC R6, c[0x0][0xbec] ;  /* 0x0002fb00ff061b82 */ /* 0x000e220000000800 */
[----:B------:R-:W-:-:S04]  /*db40*/  UISETP.NE.AND UP0, UPT, UR14, URZ, UPT ;  /* 0x0000003f0e00728c */ /* 0x000fc8000bf05270 */
[----:B------:R-:W-:Y:S01]  /*db50*/  USEL UR4, UR14, UR4, UP0 ;  /* 0x000000040e047287 */ /* 0x000fe20008000000 */
[----:B------:R-:W-:Y:S02]  /*db60*/  IMAD.U32 R4, RZ, RZ, UR8 ;  /* 0x00000008ff047e24 */ /* 0x000fe4000f8e00ff */
[----:B------:R-:W1:Y:S01]  /*db70*/  @P1 LDC R9, c[0x0][0xbf0] ;  /* 0x0002fc00ff091b82 */ /* 0x000e620000000800 */
[----:B------:R-:W-:Y:S01]  /*db80*/  UISETP.GT.AND UP1, UPT, UR4, 0x1, UPT ;  /* 0x000000010400788c */ /* 0x000fe2000bf24270 */
[----:B------:R-:W-:Y:S01]  /*db90*/  IMAD.U32 R5, RZ, RZ, UR9 ;  /* 0x00000009ff057e24 */ /* 0x000fe2000f8e00ff */
[----:B------:R-:W-:Y:S02]  /*dba0*/  UMOV UR19, 0x9b8 ;  /* 0x000009b800137882 */ /* 0x000fe40000000000 */
[----:B------:R-:W-:Y:S02]  /*dbb0*/  USEL UR19, UR19, 0x978, UP1 ;  /* 0x0000097813137887 */ /* 0x000fe40008800000 */
[----:B------:R-:W-:Y:S01]  /*dbc0*/  UISETP.NE.U32.AND UP0, UPT, UR10, URZ, UPT ;  /* 0x0000003f0a00728c */ /* 0x000fe2000bf05070 */
[----:B------:R-:W-:Y:S01]  /*dbd0*/  VIADD R11, R19, UR39 ;  /* 0x00000027130b7c36 */ /* 0x000fe20008000000 */
[----:B------:R-:W-:Y:S01]  /*dbe0*/  USHF.R.S32.HI UR10, URZ, 0x1f, UR12 ;  /* 0x0000001f3f0a7899 */ /* 0x000fe2000801140c */
[----:B------:R0:W5:Y:S01]  /*dbf0*/  @P4 LDG.E R8, desc[UR16][R4.64] ;  /* 0x0000001004084981 */ /* 0x000162000c1e1900 */
[----:B------:R-:W-:Y:S01]  /*dc00*/  UISETP.NE.AND.EX UP0, UPT, UR11, URZ, UPT, UP0 ;  /* 0x0000003f0b00728c */ /* 0x000fe2000bf05300 */
[----:B------:R-:W-:Y:S01]  /*dc10*/  IMAD.MOV.U32 R7, RZ, RZ, R11 ;  /* 0x000000ffff077224 */ /* 0x000fe200078e000b */
[----:B------:R-:W-:Y:S01]  /*dc20*/  UMOV UR4, URZ ;  /* 0x0000003f00047c82 */ /* 0x000fe20008000000 */
[----:B------:R-:W-:-:S02]  /*dc30*/  USEL UR9, UR13, URZ, UP1 ;  /* 0x0000003f0d097287 */ /* 0x000fc40008800000 */
[----:B------:R-:W-:Y:S02]  /*dc40*/  USEL UR8, UR12, URZ, !UP0 ;  /* 0x0000003f0c087287 */ /* 0x000fe4000c000000 */
[----:B------:R-:W-:Y:S01]  /*dc50*/  USEL UR18, UR10, URZ, !UP0 ;  /* 0x0000003f0a127287 */ /* 0x000fe2000c000000 */
[----:B------:R-:W-:Y:S02]  /*dc60*/  ULDC.64 UR12, c[0x0][UR19+0x220] ;  /* 0x00008800130c7abb */ /* 0x000fe40008000a00 */
[----:B------:R-:W-:Y:S01]  /*dc70*/  ULDC.64 UR10, c[0x0][UR19+0x218] ;  /* 0x00008600130a7abb */ /* 0x000fe20008000a00 */
[----:B0-----:R-:W-:Y:S01]  /*dc80*/  @P1 IMAD.HI.U32 R4, R11, R6, RZ ;  /* 0x000000060b041227 */ /* 0x001fe200078e00ff */
[----:B------:R-:W-:Y:S01]  /*dc90*/  ULDC.64 UR14, c[0x0][UR19+0x228] ;  /* 0x00008a00130e7abb */ /* 0x000fe20008000a00 */
[----:B------:R-:W-:Y:S02]  /*dca0*/  UIMAD.WIDE.U32 UR16, UR10, UR20, URZ ;  /* 0x000000140a1072a5 */ /* 0x000fe4000f8e003f */
[----:B------:R-:W-:Y:S01]  /*dcb0*/  UIMAD UR13, UR13, UR8, URZ ;  /* 0x000000080d0d72a4 */ /* 0x000fe2000f8e023f */
[----:B-1----:R-:W-:Y:S01]  /*dcc0*/  @P1 SHF.R.U32.HI R7, RZ, R9, R4 ;  /* 0x00000009ff071219 */ /* 0x002fe20000011604 */
[----:B------:R-:W-:-:S02]  /*dcd0*/  UIMAD UR20, UR11, UR20, URZ ;  /* 0x000000140b1472a4 */ /* 0x000fc4000f8e023f */
[----:B------:R-:W-:Y:S02]  /*dce0*/  UIMAD.WIDE.U32 UR10, UR12, UR8, URZ ;  /* 0x000000080c0a72a5 */ /* 0x000fe4000f8e003f */
[----:B------:R-:W-:Y:S01]  /*dcf0*/  UIMAD.WIDE.U32 UR22, UR14, UR9, URZ ;  /* 0x000000090e1672a5 */ /* 0x000fe2000f8e003f */
[----:B------:R-:W-:Y:S01]  /*dd00*/  IMAD.MOV R6, RZ, RZ, -R7 ;  /* 0x000000ffff067224 */ /* 0x000fe200078e0a07 */
[----:B------:R-:W-:Y:S02]  /*dd10*/  UIMAD UR9, UR15, UR9, URZ ;  /* 0x000000090f0972a4 */ /* 0x000fe4000f8e023f */
[----:B------:R-:W-:Y:S01]  /*dd20*/  UIMAD UR13, UR12, UR18, UR13 ;  /* 0x000000120c0d72a4 */ /* 0x000fe2000f8e020d */
[----:B------:R-:W-:Y:S01]  /*dd30*/  IMAD R9, R93, R6, R11 ;  /* 0x000000065d097224 */ /* 0x000fe200078e020b */
[----:B------:R-:W-:Y:S01]  /*dd40*/  UIADD3 UR20, UR17, UR20, URZ ;  /* 0x0000001411147290 */ /* 0x000fe2000fffe03f */
[----:B------:R-:W-:Y:S02]  /*dd50*/  IMAD.U32 R4, RZ, RZ, UR22 ;  /* 0x00000016ff047e24 */ /* 0x000fe4000f8e00ff */
[----:B------:R-:W-:Y:S01]  /*dd60*/  IMAD.U32 R5, RZ, RZ, UR23 ;  /* 0x00000017ff057e24 */ /* 0x000fe2000f8e00ff */
[----:B------:R-:W-:-:S02]  /*dd70*/  SHF.R.S32.HI R5, RZ, 0x1f, R7 ;  /* 0x0000001fff057819 */ /* 0x000fc40000011407 */
[----:B------:R-:W-:Y:S02]  /*dd80*/  SHF.R.S32.HI R6, RZ, 0x1f, R9 ;  /* 0x0000001fff067819 */ /* 0x000fe40000011409 */
[----:B--2---:R-:W-:-:S13]  /*dd90*/  @P0 R2UR UR4, R17 ;  /* 0x00000000110402ca */ /* 0x004fda00000e0000 */
[----:B------:R-:W-:Y:S02]  /*dda0*/  UIADD3 UR16, UP0, UP2, UR10, UR16, UR4 ;  /* 0x000000100a107290 */ /* 0x000fe4000fa1e004 */
[----:B------:R-:W-:Y:S02]  /*ddb0*/  UIADD3 UR10, UR23, UR9, URZ ;  /* 0x00000009170a7290 */ /* 0x000fe4000fffe03f */
[----:B------:R-:W-:Y:S02]  /*ddc0*/  UIADD3 UR9, UR11, UR13, URZ ;  /* 0x0000000d0b097290 */ /* 0x000fe4000fffe03f */
[----:B------:R-:W-:Y:S01]  /*ddd0*/  USHF.R.S32.HI UR14, URZ, 0x1f, UR4 ;  /* 0x0000001f3f0e7899 */ /* 0x000fe20008011404 */
[----:B------:R-:W-:Y:S01]  /*dde0*/  IADD3 R4, P2, P3, R7, UR16, R4 ;  /* 0x0000001007047c10 */ /* 0x000fe2000fb5e004 */
[----:B------:R-:W-:Y:S01]  /*ddf0*/  IMAD.U32 R10, RZ, RZ, UR10 ;  /* 0x0000000aff0a7e24 */ /* 0x000fe2000f8e00ff */
[----:B------:R-:W-:Y:S01]  /*de00*/  ULDC.64 UR10, c[0x0][UR19+0x210] ;  /* 0x00008400130a7abb */ /* 0x000fe20008000a00 */
[----:B------:R-:W-:Y:S01]  /*de10*/  UIADD3.X UR9, UR9, UR20, UR14, UP0, UP2 ;  /* 0x0000001409097290 */ /* 0x000fe200087e440e */
[----:B------:R-:W-:Y:S01]  /*de20*/  IMAD R7, R9, UR11, RZ ;  /* 0x0000000b09077c24 */ /* 0x000fe2000f8e02ff */
[----:B------:R-:W-:Y:S01]  /*de30*/  ULDC.64 UR12, c[0x0][0xba8] ;  /* 0x0002ea00000c7ab9 */ /* 0x000fe20000000a00 */
[----:B------:R-:W-:Y:S01]  /*de40*/  @!UP1 ULDC UR12, c[0x0][0xb50] ;  /* 0x0002d400000c9ab9 */ /* 0x000fe20000000800 */
[----:B------:R-:W-:Y:S01]  /*de50*/  @!UP1 ULDC UR13, c[0x0][0xb54] ;  /* 0x0002d500000d9ab9 */ /* 0x000fe20000000800 */
[----:B------:R-:W-:Y:S01]  /*de60*/  IMAD R7, R6, UR10, R7 ;  /* 0x0000000a06077c24 */ /* 0x000fe2000f8e0207 */
[----:B------:R-:W-:-:S03]  /*de70*/  IADD3.X R5, R5, UR9, R10, P2, P3 ;  /* 0x0000000905057c10 */ /* 0x000fc600097e640a */
[----:B------:R-:W-:-:S04]  /*de80*/  IMAD.WIDE.U32 R4, R9, UR10, R4 ;  /* 0x0000000a09047c25 */ /* 0x000fc8000f8e0004 */
[----:B------:R-:W-:Y:S01]  /*de90*/  IMAD.IADD R5, R5, 0x1, R7 ;  /* 0x0000000105057824 */ /* 0x000fe200078e0207 */
[----:B------:R-:W-:-:S04]  /*dea0*/  LEA R9, P2, R4, UR12, 0x2 ;  /* 0x0000000c04097c11 */ /* 0x000fc8000f8410ff */
[----:B------:R-:W-:Y:S01]  /*deb0*/  LEA.HI.X R10, R4, UR13, R5, 0x2, P2 ;  /* 0x0000000d040a7c11 */ /* 0x000fe200090f1405 */
[----:B------:R-:W-:Y:S08]  /*dec0*/  @P4 BRA `(.L_x_1210) ;  /* 0x0000000000144947 */ /* 0x000ff00003800000 */
[----:B------:R-:W-:Y:S05]  /*ded0*/  @!P0 BRA `(.L_x_1210) ;  /* 0x0000000000108947 */ /* 0x000fea0003800000 */
[----:B------:R-:W-:Y:S02]  /*dee0*/  ULDC.64 UR10, c[0x0][0x208] ;  /* 0x00008200000a7ab9 */ /* 0x000fe40000000a00 */
[----:B------:R-:W2:Y:S04]  /*def0*/  LDG.E R5, desc[UR10][R28.64] ;  /* 0x0000000a1c057981 */ /* 0x000ea8000c1e1900 */
[----:B-----5:R-:W2:Y:S02]  /*df00*/  LDG.E R8, desc[UR10][R28.64+0x4] ;  /* 0x0000040a1c087981 */ /* 0x020ea4000c1e1900 */
[----:B--2---:R-:W-:-:S07]  /*df10*/  IMAD.IADD R8, R8, 0x1, -R5 ;  /* 0x0000000108087824 */ /* 0x004fce00078e0a05 */
.L_x_1210:
[----:B------:R-:W-:Y:S01]  /*df20*/  SHFL.IDX PT, R4, R9, RZ, 0x1c1f ;  /* 0x001c1fff09047589 */ /* 0x000fe200000e0000 */
[----:B------:R-:W-:Y:S01]  /*df30*/  VIADD R12, R199, UR39 ;  /* 0x00000027c70c7c36 */ /* 0x000fe20008000000 */
[----:B------:R-:W-:Y:S01]  /*df40*/  LOP3.LUT P0, RZ, R182, 0x3, RZ, 0xc0, !PT ;  /* 0x00000003b6ff7812 */ /* 0x000fe2000780c0ff */
[----:B-----5:R-:W-:Y:S01]  /*df50*/  IMAD R17, R8, R93, RZ ;  /* 0x0000005d08117224 */ /* 0x020fe200078e02ff */
[----:B------:R-:W0:Y:S01]  /*df60*/  SHFL.IDX PT, R5, R10, RZ, 0x1c1f ;  /* 0x001c1fff0a057589 */ /* 0x000e2200000e0000 */
[C---:B------:R-:W-:Y:S01]  /*df70*/  VIADD R24, R12.reuse, 0x8 ;  /* 0x000000080c187836 */ /* 0x040fe20000000000 */
[----:B------:R-:W-:Y:S02]  /*df80*/  ULDC.64 UR10, c[0x0][0x208] ;  /* 0x00008200000a7ab9 */ /* 0x000fe40000000a00 */
[----:B------:R-:W-:Y:S01]  /*df90*/  SHFL.IDX PT, R6, R9, 0x1, 0x1c1f ;  /* 0x003c1f0009067f89 */ /* 0x000fe200000e0000 */
[-C--:B------:R-:W-:Y:S02]  /*dfa0*/  ISETP.GE.OR P2, PT, R12, R17.reuse, P0 ;  /* 0x000000110c00720c */ /* 0x080fe40000746670 */
[----:B------:R-:W-:Y:S01]  /*dfb0*/  ISETP.GE.OR P0, PT, R24, R17, P0 ;  /* 0x000000111800720c */ /* 0x000fe20000706670 */
[----:B------:R-:W1:Y:S10]  /*dfc0*/  SHFL.IDX PT, R7, R10, 0x1, 0x1c1f ;  /* 0x003c1f000a077f89 */ /* 0x000e7400000e0000 */
[----:B0-----:R0:W-:Y:S04]  /*dfd0*/  @!P2 ST.E desc[UR10][R4.64], R92 ;  /* 0x0000005c0400a985 */ /* 0x0011e8000c10190a */
[----:B-1----:R0:W-:Y:S01]  /*dfe0*/  @!P0 ST.E desc[UR10][R6.64], R0 ;  /* 0x0000000006008985 */ /* 0x0021e2000c10190a */
[----:B------:R-:W-:-:S13]  /*dff0*/  PLOP3.LUT P0, PT, PT, PT, UP1, 0x80, 0x0 ;  /* 0x000000000000781c */ /* 0x000fda0003f0f018 */
[----:B0-----:R-:W-:Y:S05]  /*e000*/  @P0 BRA `(.L_x_1211) ;  /* 0x0000000800a40947 */ /* 0x001fea0003800000 */
[----:B------:R-:W-:Y:S01]  /*e010*/  IMAD R3, R179, 0x40, R22 ;  /* 0x00000040b3037824 */ /* 0x000fe200078e0216 */
[----:B------:R-:W-:Y:S01]  /*e020*/  ULDC.64 UR12, c[0x0][0xaa0] ;  /* 0x0002a800000c7ab9 */ /* 0x000fe20000000a00 */
[----:B------:R-:W-:Y:S01]  /*e030*/  R2UR UR15, R163 ;  /* 0x00000000a30f72ca */ /* 0x000fe200000e0000 */
[----:B------:R-:W0:Y:S01]  /*e040*/  @P1 LDC R45, c[0x0][0xbf0] ;  /* 0x0002fc00ff2d1b82 */ /* 0x000e220000000800 */
[----:B------:R-:W-:Y:S01]  /*e050*/  IMAD.WIDE R78, R3, 0x2, R78 ;  /* 0x00000002034e7825 */ /* 0x000fe200078e024e */
[----:B------:R-:W-:Y:S02]  /*e060*/  ULDC.64 UR10, c[0x0][0x208] ;  /* 0x00008200000a7ab9 */ /* 0x000fe40000000a00 */
[C---:B------:R-:W-:Y:S02]  /*e070*/  IADD3 R9, P6, R78.reuse, 0x1000, RZ ;  /* 0x000010004e097810 */ /* 0x040fe40007fde0ff */
[----:B------:R-:W-:Y:S02]  /*e080*/  IADD3 R13, P5, R78, 0x2000, RZ ;  /* 0x000020004e0d7810 */ /* 0x000fe40007fbe0ff */
[----:B------:R-:W-:-:S02]  /*e090*/  LOP3.LUT R8, R9, 0x380, RZ, 0xc0, !PT ;  /* 0x0000038009087812 */ /* 0x000fc400078ec0ff */
[----:B------:R-:W-:Y:S02]  /*e0a0*/  IADD3 R25, P4, R78, 0x3000, RZ ;  /* 0x000030004e197810 */ /* 0x000fe40007f9e0ff */
[----:B------:R-:W-:Y:S02]  /*e0b0*/  SHF.R.U64 R8, R8, 0x3, RZ ;  /* 0x0000000308087819 */ /* 0x000fe400000012ff */
[----:B------:R-:W-:Y:S02]  /*e0c0*/  IADD3 R29, P3, R78, 0x4000, RZ ;  /* 0x000040004e1d7810 */ /* 0x000fe40007f7e0ff */
[----:B------:R-:W-:Y:S01]  /*e0d0*/  LOP3.LUT R8, R8, R9, RZ, 0x3c, !PT ;  /* 0x0000000908087212 */ /* 0x000fe200078e3cff */
[----:B------:R-:W-:Y:S01]  /*e0e0*/  IMAD.X R9, RZ, RZ, R79, P6 ;  /* 0x000000ffff097224 */ /* 0x000fe200030e064f */
[C---:B------:R-:W-:Y:S02]  /*e0f0*/  IADD3 R3, P6, R78.reuse, 0x7000, RZ ;  /* 0x000070004e037810 */ /* 0x040fe40007fde0ff */
[----:B------:R-:W-:-:S02]  /*e100*/  IADD3 R33, P2, R78, 0x5000, RZ ;  /* 0x000050004e217810 */ /* 0x000fc40007f5e0ff */
[----:B------:R-:W-:Y:S01]  /*e110*/  IADD3 R37, P0, R78, 0x6000, RZ ;  /* 0x000060004e257810 */ /* 0x000fe20007f1e0ff */
[----:B------:R-:W-:Y:S01]  /*e120*/  IMAD.X R41, RZ, RZ, R79, P6 ;  /* 0x000000ffff297224 */ /* 0x000fe200030e064f */
[----:B------:R-:W-:Y:S01]  /*e130*/  LOP3.LUT R0, R3, 0x380, RZ, 0xc0, !PT ;  /* 0x0000038003007812 */ /* 0x000fe200078ec0ff */
[----:B------:R-:W-:Y:S01]  /*e140*/  UIMAD UR9, UR14, UR12, URZ ;  /* 0x0000000c0e0972a4 */ /* 0x000fe2000f8e023f */
[----:B------:R-:W-:Y:S01]  /*e150*/  LOP3.LUT R12, R13, 0x380, RZ, 0xc0, !PT ;  /* 0x000003800d0c7812 */ /* 0x000fe200078ec0ff */
[----:B------:R-:W5:Y:S01]  /*e160*/  LD.E.128 R8, desc[UR10][R8.64] ;  /* 0x0000000a08087980 */ /* 0x000f62000c101d00 */
[----:B------:R-:W-:Y:S02]  /*e170*/  LOP3.LUT R24, R25, 0x380, RZ, 0xc0, !PT ;  /* 0x0000038019187812 */ /* 0x000fe400078ec0ff */
[----:B------:R-:W-:Y:S02]  /*e180*/  LOP3.LUT R28, R29, 0x380, RZ, 0xc0, !PT ;  /* 0x000003801d1c7812 */ /* 0x000fe400078ec0ff */
[----:B------:R-:W-:-:S02]  /*e190*/  LOP3.LUT R32, R33, 0x380, RZ, 0xc0, !PT ;  /* 0x0000038021207812 */ /* 0x000fc400078ec0ff */
[----:B------:R-:W-:Y:S02]  /*e1a0*/  LOP3.LUT R36, R37, 0x380, RZ, 0xc0, !PT ;  /* 0x0000038025247812 */ /* 0x000fe400078ec0ff */
[----:B------:R-:W-:Y:S02]  /*e1b0*/  SHF.R.U64 R0, R0, 0x3, RZ ;  /* 0x0000000300007819 */ /* 0x000fe400000012ff */
[----:B------:R-:W-:Y:S02]  /*e1c0*/  LOP3.LUT R5, R78, 0x380, RZ, 0xc0, !PT ;  /* 0x000003804e057812 */ /* 0x000fe400078ec0ff */
[----:B------:R-:W-:Y:S02]  /*e1d0*/  SHF.R.U64 R12, R12, 0x3, RZ ;  /* 0x000000030c0c7819 */ /* 0x000fe400000012ff */
[----:B------:R-:W-:Y:S02]  /*e1e0*/  SHF.R.U64 R24, R24, 0x3, RZ ;  /* 0x0000000318187819 */ /* 0x000fe400000012ff */
[----:B------:R-:W-:-:S02]  /*e1f0*/  SHF.R.U64 R28, R28, 0x3, RZ ;  /* 0x000000031c1c7819 */ /* 0x000fc400000012ff */
[----:B------:R-:W-:Y:S02]  /*e200*/  SHF.R.U64 R32, R32, 0x3, RZ ;  /* 0x0000000320207819 */ /* 0x000fe400000012ff */
[----:B------:R-:W-:Y:S02]  /*e210*/  SHF.R.U64 R36, R36, 0x3, RZ ;  /* 0x0000000324247819 */ /* 0x000fe400000012ff */
[----:B------:R-:W-:Y:S02]  /*e220*/  LOP3.LUT R40, R0, R3, RZ, 0x3c, !PT ;  /* 0x0000000300287212 */ /* 0x000fe400078e3cff */
[----:B------:R-:W-:Y:S01]  /*e230*/  SHF.R.U64 R5, R5, 0x3, RZ ;  /* 0x0000000305057819 */ /* 0x000fe200000012ff */
[----:B------:R-:W1:Y:S01]  /*e240*/  @P1 LDC R3, c[0x0][0xbec] ;  /* 0x0002fb00ff031b82 */ /* 0x000e620000000800 */
        /* <DEDUP_REMOVED lines=10> */
[----:B------:R-:W-:Y:S01]  /*e2f0*/  LOP3.LUT R78, R5, R78, RZ, 0x3c, !PT ;  /* 0x0000004e054e7212 */ /* 0x000fe200078e3cff */
[----:B------:R-:W5:Y:S01]  /*e300*/  LD.E.128 R12, desc[UR10][R12.64] ;  /* 0x0000000a0c0c7980 */ /* 0x000f62000c101d00 */
[----:B------:R-:W-:-:S03]  /*e310*/  UIMAD UR9, UR4, UR13, UR9 ;  /* 0x0000000d040972a4 */ /* 0x000fc6000f8e0209 */
[----:B------:R2:W5:Y:S04]  /*e320*/  LD.E.128 R4, desc[UR10][R78.64] ;  /* 0x0000000a4e047980 */ /* 0x000568000c101d00 */
[----:B------:R-:W5:Y:S04]  /*e330*/  LD.E.128 R24, desc[UR10][R24.64] ;  /* 0x0000000a18187980 */ /* 0x000f68000c101d00 */
[----:B------:R-:W5:Y:S04]  /*e340*/  LD.E.128 R28, desc[UR10][R28.64] ;  /* 0x0000000a1c1c7980 */ /* 0x000f68000c101d00 */
[----:B------:R-:W5:Y:S04]  /*e350*/  LD.E.128 R32, desc[UR10][R32.64] ;  /* 0x0000000a20207980 */ /* 0x000f68000c101d00 */
[----:B------:R-:W5:Y:S04]  /*e360*/  LD.E.128 R36, desc[UR10][R36.64] ;  /* 0x0000000a24247980 */ /* 0x000f68000c101d00 */
[----:B------:R-:W5:Y:S01]  /*e370*/  LD.E.128 R40, desc[UR10][R40.64] ;  /* 0x0000000a28287980 */ /* 0x000f62000c101d00 */
[----:B------:R-:W-:Y:S01]  /*e380*/  UIMAD.WIDE.U32 UR10, UR4, UR12, URZ ;  /* 0x0000000c040a72a5 */ /* 0x000fe2000f8e003f */
[----:B------:R-:W-:-:S02]  /*e390*/  IMAD R0, R160, 0x20, R179 ;  /* 0x00000020a0007824 */ /* 0x000fc400078e02b3 */
[----:B------:R-:W-:Y:S01]  /*e3a0*/  ULDC.64 UR12, c[0x0][0xae8] ;  /* 0x0002ba00000c7ab9 */ /* 0x000fe20000000a00 */
[----:B------:R-:W-:Y:S01]  /*e3b0*/  UIADD3 UR11, UR11, UR9, URZ ;  /* 0x000000090b0b7290 */ /* 0x000fe2000fffe03f */
[----:B------:R-:W-:Y:S01]  /*e3c0*/  VIADD R44, R0, UR39 ;  /* 0x00000027002c7c36 */ /* 0x000fe20008000000 */
[----:B------:R-:W-:Y:S01]  /*e3d0*/  @!PT LDS RZ, [RZ] ;  /* 0x00000000fffff984 */ /* 0x000fe20000000800 */
[----:B------:R-:W-:Y:S01]  /*e3e0*/  @!PT LDS RZ, [RZ] ;  /* 0x00000000fffff984 */ /* 0x000fe20000000800 */
[----:B------:R-:W-:Y:S01]  /*e3f0*/  @!PT LDS RZ, [RZ] ;  /* 0x00000000fffff984 */ /* 0x000fe20000000800 */
[----:B------:R-:W-:Y:S01]  /*e400*/  @!PT LDS RZ, [RZ] ;  /* 0x00000000fffff984 */ /* 0x000fe20000000800 */
[----:B------:R3:W-:Y:S06]  /*e410*/  MEMBAR.ALL.CTA ;  /* 0x0000000000007992 */ /* 0x0007ec0000008000 */
[----:B---3--:R-:W3:Y:S01]  /*e420*/  FENCE.VIEW.ASYNC.S ;  /* 0x00000000000073c6 */ /* 0x008ee20000000000 */
[----:B------:R-:W-:-:S02]  /*e430*/  UIMAD.WIDE.U32 UR10, UR15, UR12, UR10 ;  /* 0x0000000c0f0a72a5 */ /* 0x000fc4000f8e000a */
[----:B------:R-:W-:Y:S02]  /*e440*/  USHF.R.S32.HI UR4, URZ, 0x1f, UR8 ;  /* 0x0000001f3f047899 */ /* 0x000fe40008011408 */
[----:B------:R-:W-:Y:S01]  /*e450*/  UIMAD UR11, UR15, UR13, UR11 ;  /* 0x0000000d0f0b72a4 */ /* 0x000fe2000f8e020b */
[----:B-1----:R-:W-:Y:S02]  /*e460*/  @P1 IMAD.HI.U32 R0, R44, R3, RZ ;  /* 0x000000032c001227 */ /* 0x002fe400078e00ff */
[----:B------:R-:W-:Y:S02]  /*e470*/  ULDC.64 UR12, c[0x0][0xaf0] ;  /* 0x0002bc00000c7ab9 */ /* 0x000fe40000000a00 */
[----:B------:R-:W-:Y:S01]  /*e480*/  UIMAD UR4, UR4, UR12, URZ ;  /* 0x0000000c040472a4 */ /* 0x000fe2000f8e023f */
[----:B------:R-:W-:Y:S01]  /*e490*/  IMAD.MOV.U32 R21, RZ, RZ, R44 ;  /* 0x000000ffff157224 */ /* 0x000fe200078e002c */
[----:B0-----:R-:W-:Y:S02]  /*e4a0*/  @P1 SHF.R.U32.HI R21, RZ, R45, R0 ;  /* 0x0000002dff151219 */ /* 0x001fe40000011600 */
[----:B------:R-:W-:-:S02]  /*e4b0*/  UIMAD UR4, UR8, UR13, UR4 ;  /* 0x0000000d080472a4 */ /* 0x000fc4000f8e0204 */
[----:B------:R-:W-:Y:S01]  /*e4c0*/  UIMAD.WIDE.U32 UR8, UR8, UR12, UR10 ;  /* 0x0000000c080872a5 */ /* 0x000fe2000f8e000a */
[--C-:B------:R-:W-:Y:S01]  /*e4d0*/  SHF.R.S32.HI R0, RZ, 0x1f, R21.reuse ;  /* 0x0000001fff007819 */ /* 0x100fe20000011415 */
[----:B------:R-:W-:Y:S01]  /*e4e0*/  IMAD.MOV R20, RZ, RZ, -R21 ;  /* 0x000000ffff147224 */ /* 0x000fe200078e0a15 */
[----:B------:R-:W-:Y:S01]  /*e4f0*/  ULDC.64 UR10, c[0x0][0xae0] ;  /* 0x0002b800000a7ab9 */ /* 0x000fe20000000a00 */
[----:B------:R-:W-:Y:S02]  /*e500*/  UIADD3 UR4, UR9, UR4, URZ ;  /* 0x0000000409047290 */ /* 0x000fe4000fffe03f */
[----:B------:R-:W-:Y:S02]  /*e510*/  IMAD R0, R0, UR10, RZ ;  /* 0x0000000a00007c24 */ /* 0x000fe4000f8e02ff */
[----:B------:R-:W-:Y:S02]  /*e520*/  IMAD R93, R93, R20, R44 ;  /* 0x000000145d5d7224 */ /* 0x000fe400078e022c */
[----:B------:R-:W-:-:S02]  /*e530*/  IMAD.U32 R3, RZ, RZ, UR9 ;  /* 0x00000009ff037e24 */ /* 0x000fc4000f8e00ff */
[----:B------:R-:W-:Y:S01]  /*e540*/  IMAD.U32 R2, RZ, RZ, UR8 ;  /* 0x00000008ff027e24 */ /* 0x000fe2000f8e00ff */
[----:B------:R-:W-:Y:S01]  /*e550*/  ULDC.64 UR8, c[0x0][0xad8] ;  /* 0x0002b60000087ab9 */ /* 0x000fe20000000a00 */
[----:B------:R-:W-:Y:S02]  /*e560*/  IMAD.U32 R3, RZ, RZ, UR4 ;  /* 0x00000004ff037e24 */ /* 0x000fe4000f8e00ff */
[C---:B------:R-:W-:Y:S01]  /*e570*/  IMAD R45, R21.reuse, UR11, R0 ;  /* 0x0000000b152d7c24 */ /* 0x040fe2000f8e0200 */
[----:B------:R-:W-:Y:S01]  /*e580*/  SHF.R.S32.HI R0, RZ, 0x1f, R93 ;  /* 0x0000001fff007819 */ /* 0x000fe2000001145d */
[----:B------:R-:W-:-:S04]  /*e590*/  IMAD.WIDE.U32 R2, R21, UR10, R2 ;  /* 0x0000000a15027c25 */ /* 0x000fc8000f8e0002 */
[----:B------:R-:W-:Y:S02]  /*e5a0*/  IMAD.IADD R3, R3, 0x1, R45 ;  /* 0x0000000103037824 */ /* 0x000fe400078e022d */
[----:B------:R-:W-:Y:S02]  /*e5b0*/  IMAD R20, R0, UR8, RZ ;  /* 0x0000000800147c24 */ /* 0x000fe4000f8e02ff */
[----:B------:R-:W-:Y:S02]  /*e5c0*/  VIADD R46, R179, UR39 ;  /* 0x00000027b32e7c36 */ /* 0x000fe40008000000 */
[C---:B------:R-:W-:Y:S02]  /*e5d0*/  IMAD R21, R93.reuse, UR9, R20 ;  /* 0x000000095d157c24 */ /* 0x040fe4000f8e0214 */
[----:B------:R-:W-:Y:S01]  /*e5e0*/  IMAD.WIDE.U32 R2, R93, UR8, R2 ;  /* 0x000000085d027c25 */ /* 0x000fe2000f8e0002 */
[----:B------:R-:W-:Y:S01]  /*e5f0*/  ISETP.GE.AND P2, PT, R46, R17, PT ;  /* 0x000000112e00720c */ /* 0x000fe20003f46270 */
[----:B------:R-:W-:-:S02]  /*e600*/  ULDC.64 UR8, c[0x0][0xa80] ;  /* 0x0002a00000087ab9 */ /* 0x000fc40000000a00 */
[----:B------:R-:W-:Y:S01]  /*e610*/  VIADD R0, R46, 0x20 ;  /* 0x000000202e007836 */ /* 0x000fe20000000000 */
[----:B------:R-:W-:Y:S01]  /*e620*/  LEA R44, P3, R2, UR8, 0x1 ;  /* 0x00000008022c7c11 */ /* 0x000fe2000f8608ff */
[----:B------:R-:W-:Y:S02]  /*e630*/  IMAD.IADD R3, R3, 0x1, R21 ;  /* 0x0000000103037824 */ /* 0x000fe400078e0215 */
[----:B------:R-:W-:Y:S01]  /*e640*/  VIADD R16, R16, 0x2a820 ;  /* 0x0002a82010107836 */ /* 0x000fe20000000000 */
[-C--:B------:R-:W-:Y:S01]  /*e650*/  ISETP.GE.AND P0, PT, R0, R17.reuse, PT ;  /* 0x000000110000720c */ /* 0x080fe20003f06270 */
[----:B------:R-:W-:Y:S01]  /*e660*/  VIADD R0, R46, 0x40 ;  /* 0x000000402e007836 */ /* 0x000fe20000000000 */
[----:B------:R-:W-:Y:S02]  /*e670*/  LEA.HI.X R45, R2, UR9, R3, 0x1, P3 ;  /* 0x00000009022d7c11 */ /* 0x000fe400098f0c03 */
[----:B------:R-:W-:Y:S01]  /*e680*/  PRMT R16, RZ, 0x654, R16 ;  /* 0x00000654ff107816 */ /* 0x000fe20000000010 */
[----:B---3--:R2:W0:Y:S01]  /*e690*/  SHFL.IDX PT, R20, R44, RZ, 0x181f ;  /* 0x00181fff2c147589 */ /* 0x00842200000e0000 */
[----:B------:R-:W-:Y:S01]  /*e6a0*/  ISETP.GE.AND P1, PT, R0, R17, PT ;  /* 0x000000110000720c */ /* 0x000fe20003f26270 */
[----:B------:R-:W-:Y:S01]  /*e6b0*/  BSSY B1, `(.L_x_1212) ;  /* 0x000000e000017945 */ /* 0x000fe20003800000 */
[----:B------:R2:W-:Y:S01]  /*e6c0*/  SYNCS.ARRIVE.TRANS64.RED.A1T0 RZ, [R16+URZ], RZ ;  /* 0x000000ff10ff79a7 */ /* 0x0005e2000810043f */
[----:B------:R2:W1:Y:S02]  /*e6d0*/  SHFL.IDX PT, R0, R45, RZ, 0x181f ;  /* 0x00181fff2d007589 */ /* 0x00046400000e0000 */
[----:B------:R-:W-:Y:S08]  /*e6e0*/  @P2 BRA `(.L_x_1213) ;  /* 0x0000000000282947 */ /* 0x000ff00003800000 */
[----:B------:R-:W-:Y:S01]  /*e6f0*/  ULDC UR4, c[0x0][0xac8] ;  /* 0x0002b20000047ab9 */ /* 0x000fe20000000800 */
[----:B------:R-:W-:Y:S01]  /*e700*/  ULDC.64 UR8, c[0x0][0x208] ;  /* 0x0000820000087ab9 */ /* 0x000fe20000000a00 */
[----:B------:R-:W-:Y:S02]  /*e710*/  ISETP.GE.AND P2, PT, R22, UR4, PT ;  /* 0x0000000416007c0c */ /* 0x000fe4000bf46270 */
[----:B------:R-:W-:-:S11]  /*e720*/  ISETP.GE.AND P3, PT, R23, UR4, PT ;  /* 0x0000000417007c0c */ /* 0x000fd6000bf66270 */
[CC--:B0-----:R-:W-:Y:S02]  /*e730*/  @!P2 LEA R2, P4, R22.reuse, R20.reuse, 0x1 ;  /* 0x000000141602a211 */ /* 0x0c1fe400078808ff */
[C---:B------:R-:W-:Y:S02]  /*e740*/  @!P3 LEA R20, P5, R23.reuse, R20, 0x1 ;  /* 0x000000141714b211 */ /* 0x040fe400078a08ff */
[-C--:B-1----:R-:W-:Y:S02]  /*e750*/  @!P2 LEA.HI.X R3, R22, R0.reuse, R203, 0x1, P4 ;  /* 0x000000001603a211 */ /* 0x082fe400020f0ccb */
[----:B------:R-:W-:-:S03]  /*e760*/  @!P3 LEA.HI.X R21, R23, R0, R202, 0x1, P5 ;  /* 0x000000001715b211 */ /* 0x000fc600028f0cca */
[----:B-----5:R3:W-:Y:S04]  /*e770*/  @!P2 ST.E.128 desc[UR8][R2.64], R4 ;  /* 0x000000040200a985 */ /* 0x0207e8000c101d08 */
[----:B------:R3:W-:Y:S02]  /*e780*/  @!P3 ST.E.128 desc[UR8][R20.64], R28 ;  /* 0x0000001c1400b985 */ /* 0x0007e4000c101d08 */
.L_x_1213:
[----:B------:R-:W-:Y:S05]  /*e790*/  BSYNC B1 ;  /* 0x0000000000017941 */ /* 0x000fea0003800000 */
.L_x_1212:
[----:B-1----:R1:W4:Y:S01]  /*e7a0*/  SHFL.IDX PT, R0, R45, 0x1, 0x181f ;  /* 0x00381f002d007f89 */ /* 0x00232200000e0000 */
[----:B------:R-:W-:Y:S03]  /*e7b0*/  BSSY B1, `(.L_x_1214) ;  /* 0x000000d000017945 */ /* 0x000fe60003800000 */
[----:B---3-5:R1:W3:Y:S01]  /*e7c0*/  SHFL.IDX PT, R4, R44, 0x1, 0x181f ;  /* 0x00381f002c047f89 */ /* 0x0282e200000e0000 */
[----:B------:R-:W-:Y:S05]  /*e7d0*/  @P0 BRA `(.L_x_1215) ;  /* 0x0000000000280947 */ /* 0x000fea0003800000 */
[----:B------:R-:W-:Y:S01]  /*e7e0*/  ULDC UR4, c[0x0][0xac8] ;  /* 0x0002b20000047ab9 */ /* 0x000fe20000000800 */
[----:B------:R-:W-:Y:S01]  /*e7f0*/  ULDC.64 UR8, c[0x0][0x208] ;  /* 0x0000820000087ab9 */ /* 0x000fe20000000a00 */
[----:B------:R-:W-:Y:S02]  /*e800*/  ISETP.GE.AND P3, PT, R22, UR4, PT ;  /* 0x0000000416007c0c */ /* 0x000fe4000bf66270 */
[----:B------:R-:W-:-:S11]  /*e810*/  ISETP.GE.AND P4, PT, R23, UR4, PT ;  /* 0x0000000417007c0c */ /* 0x000fd6000bf86270 */
[CC--:B---3--:R-:W-:Y:S02]  /*e820*/  @!P3 LEA R2, P0, R22.reuse, R4.reuse, 0x1 ;  /* 0x000000041602b211 */ /* 0x0c8fe400078008ff */
[C---:B------:R-:W-:Y:S02]  /*e830*/  @!P4 LEA R4, P2, R23.reuse, R4, 0x1 ;  /* 0x000000041704c211 */ /* 0x040fe400078408ff */
[-C--:B----4-:R-:W-:Y:S02]  /*e840*/  @!P3 LEA.HI.X R3, R22, R0.reuse, R203, 0x1, P0 ;  /* 0x000000001603b211 */ /* 0x090fe400000f0ccb */
[----:B------:R-:W-:-:S03]  /*e850*/  @!P4 LEA.HI.X R5, R23, R0, R202, 0x1, P2 ;  /* 0x000000001705c211 */ /* 0x000fc600010f0cca */
[----:B------:R3:W-:Y:S04]  /*e860*/  @!P3 ST.E.128 desc[UR8][R2.64], R8 ;  /* 0x000000080200b985 */ /* 0x0007e8000c101d08 */
[----:B------:R3:W-:Y:S02]  /*e870*/  @!P4 ST.E.128 desc[UR8][R4.64], R32 ;  /* 0x000000200400c985 */ /* 0x0007e4000c101d08 */
.L_x_1215:
[----:B------:R-:W-:Y:S05]  /*e880*/  BSYNC B1 ;  /* 0x0000000000017941 */ /* 0x000fea0003800000 */
.L_x_1214:
[----:B----4-:R4:W0:Y:S01]  /*e890*/  SHFL.IDX PT, R0, R45, 0x2, 0x181f ;  /* 0x00581f002d007f89 */ /* 0x01082200000e0000 */
[----:B------:R-:W-:Y:S03]  /*e8a0*/  BSSY B1, `(.L_x_1216) ;  /* 0x000000d000017945 */ /* 0x000fe60003800000 */
[----:B---3--:R4:W3:Y:S01]  /*e8b0*/  SHFL.IDX PT, R4, R44, 0x2, 0x181f ;  /* 0x00581f002c047f89 */ /* 0x0088e200000e0000 */
[----:B------:R-:W-:Y:S05]  /*e8c0*/  @P1 BRA `(.L_x_1217) ;  /* 0x0000000000281947 */ /* 0x000fea0003800000 */
[----:B------:R-:W-:Y:S01]  /*e8d0*/  ULDC UR4, c[0x0][0xac8] ;  /* 0x0002b20000047ab9 */ /* 0x000fe20000000800 */
[----:B------:R-:W-:Y:S01]  /*e8e0*/  ULDC.64 UR8, c[0x0][0x208] ;  /* 0x0000820000087ab9 */ /* 0x000fe20000000a00 */
[----:B------:R-:W-:Y:S02]  /*e8f0*/  ISETP.GE.AND P2, PT, R22, UR4, PT ;  /* 0x0000000416007c0c */ /* 0x000fe4000bf46270 */
[----:B------:R-:W-:-:S11]  /*e900*/  ISETP.GE.AND P3, PT, R23, UR4, PT ;  /* 0x0000000417007c0c */ /* 0x000fd6000bf66270 */
[CC--:B---3--:R-:W-:Y:S02]  /*e910*/  @!P2 LEA R2, P0, R22.reuse, R4.reuse, 0x1 ;  /* 0x000000041602a211 */ /* 0x0c8fe400078008ff */
[C---:B------:R-:W-:Y:S02]  /*e920*/  @!P3 LEA R4, P1, R23.reuse, R4, 0x1 ;  /* 0x000000041704b211 */ /* 0x040fe400078208ff */
[-C--:B0-----:R-:W-:Y:S02]  /*e930*/  @!P2 LEA.HI.X R3, R22, R0.reuse, R203, 0x1, P0 ;  /* 0x000000001603a211 */ /* 0x081fe400000f0ccb */
[----:B------:R-:W-:-:S03]  /*e940*/  @!P3 LEA.HI.X R5, R23, R0, R202, 0x1, P1 ;  /* 0x000000001705b211 */ /* 0x000fc600008f0cca */
[----:B------:R0:W-:Y:S04]  /*e950*/  @!P2 ST.E.128 desc[UR8][R2.64], R12 ;  /* 0x0000000c0200a985 */ /* 0x0001e8000c101d08 */
[----:B------:R0:W-:Y:S02]  /*e960*/  @!P3 ST.E.128 desc[UR8][R4.64], R36 ;  /* 0x000000240400b985 */ /* 0x0001e4000c101d08 */
.L_x_1217:
[----:B------:R-:W-:Y:S05]  /*e970*/  BSYNC B1 ;  /* 0x0000000000017941 */ /* 0x000fea0003800000 */
.L_x_1216:
[----:B0-----:R-:W-:Y:S01]  /*e980*/  VIADD R0, R46, 0x60 ;  /* 0x000000602e007836 */ /* 0x001fe20000000000 */
[----:B-12-4-:R-:W0:Y:S04]  /*e990*/  SHFL.IDX PT, R45, R45, 0x3, 0x181f ;  /* 0x00781f002d2d7f89 */ /* 0x016e2800000e0000 */
[----:B------:R-:W-:Y:S01]  /*e9a0*/  ISETP.GE.AND P0, PT, R0, R17, PT ;  /* 0x000000110000720c */ /* 0x000fe20003f06270 */
[----:B------:R-:W1:-:S12]  /*e9b0*/  SHFL.IDX PT, R44, R44, 0x3, 0x181f ;  /* 0x00781f002c2c7f89 */ /* 0x000e5800000e0000 */
[----:B------:R-:W-:Y:S05]  /*e9c0*/  @P0 BRA `(.L_x_1218) ;  /* 0x0000001800a40947 */ /* 0x000fea0003800000 */
[----:B------:R-:W-:Y:S01]  /*e9d0*/  ULDC UR4, c[0x0][0xac8] ;  /* 0x0002b20000047ab9 */ /* 0x000fe20000000800 */
[----:B------:R-:W-:Y:S01]  /*e9e0*/  ULDC.64 UR8, c[0x0][0x208] ;  /* 0x0000820000087ab9 */ /* 0x000fe20000000a00 */
[----:B------:R-:W-:-:S13]  /*e9f0*/  ISETP.GE.AND P1, PT, R22, UR4, PT ;  /* 0x0000000416007c0c */ /* 0x000fda000bf26270 */
[----:B-1----:R-:W-:-:S04]  /*ea00*/  @!P1 LEA R2, P0, R22, R44, 0x1 ;  /* 0x0000002c16029211 */ /* 0x002fc800078008ff */
[----:B0-----:R-:W-:Y:S02]  /*ea10*/  @!P1 LEA.HI.X R3, R22, R45, R203, 0x1, P0 ;  /* 0x0000002d16039211 */ /* 0x001fe400000f0ccb */
[----:B------:R-:W-:-:S03]  /*ea20*/  ISETP.GE.AND P0, PT, R23, UR4, PT ;  /* 0x0000000417007c0c */ /* 0x000fc6000bf06270 */
[----:B------:R0:W-:Y:S10]  /*ea30*/  @!P1 ST.E.128 desc[UR8][R2.64], R24 ;  /* 0x0000001802009985 */ /* 0x0001f4000c101d08 */
[----:B------:R-:W-:Y:S05]  /*ea40*/  @P0 BRA `(.L_x_1218) ;  /* 0x0000001800840947 */ /* 0x000fea0003800000 */
[----:B0-----:R-:W-:Y:S01]  /*ea50*/  LEA R2, P0, R23, R44, 0x1 ;  /* 0x0000002c17027211 */ /* 0x001fe200078008ff */
[----:B------:R-:W-:-:S03]  /*ea60*/  ULDC.64 UR8, c[0x0][0x208] ;  /* 0x0000820000087ab9 */ /* 0x000fc60000000a00 */
[----:B------:R-:W-:-:S05]  /*ea70*/  LEA.HI.X R3, R23, R45, R202, 0x1, P0 ;  /* 0x0000002d17037211 */ /* 0x000fca00000f0cca */
[----:B------:R0:W-:Y:S01]  /*ea80*/  ST.E.128 desc[UR8][R2.64], R40 ;  /* 0x0000002802007985 */ /* 0x0001e2000c101d08 */
[----:B------:R-:W-:Y:S05]  /*ea90*/  BRA `(.L_x_1218) ;  /* 0x0000001800707947 */ /* 0x000fea0003800000 */
.L_x_1211:
[----:B------:R-:W-:Y:S01]  /*eaa0*/  ULDC.64 UR12, c[0x0][0xb08] ;  /* 0x0002c200000c7ab9 */ /* 0x000fe20000000a00 */
[----:B------:R-:W-:Y:S01]  /*eab0*/  R2UR UR16, R163 ;  /* 0x00000000a31072ca */ /* 0x000fe200000e0000 */
[----:B------:R-:W-:Y:S01]  /*eac0*/  UIMAD UR9, UR14, UR12, URZ ;  /* 0x0000000c0e0972a4 */ /* 0x000fe2000f8e023f */
[----:B------:R-:W0:Y:S01]  /*ead0*/  @P1 LDC R0, c[0x0][0xbec] ;  /* 0x0002fb00ff001b82 */ /* 0x000e220000000800 */
[----:B------:R-:W-:Y:S01]  /*eae0*/  UIMAD.WIDE.U32 UR10, UR4, UR12, URZ ;  /* 0x0000000c040a72a5 */ /* 0x000fe2000f8e003f */
[----:B------:R-:W-:Y:S01]  /*eaf0*/  R2UR UR15, R162 ;  /* 0x00000000a20f72ca */ /* 0x000fe200000e0000 */
[----:B------:R-:W-:Y:S01]  /*eb00*/  UIMAD UR9, UR4, UR13, UR9 ;  /* 0x0000000d040972a4 */ /* 0x000fe2000f8e0209 */
[----:B------:R-:W-:Y:S01]  /*eb10*/  IMAD.MOV.U32 R7, RZ, RZ, R11 ;  /* 0x000000ffff077224 */ /* 0x000fe200078e000b */
[----:B------:R-:W-:Y:S01]  /*eb20*/  USHF.R.S32.HI UR4, URZ, 0x1f, UR8 ;  /* 0x0000001f3f047899 */ /* 0x000fe20008011408 */
[----:B------:R-:W-:Y:S01]  /*eb30*/  ISETP.GE.AND P0, PT, R12, R17, PT ;  /* 0x000000110c00720c */ /* 0x000fe20003f06270 */
[----:B------:R-:W-:Y:S01]  /*eb40*/  UIADD3 UR11, UR11, UR9, URZ ;  /* 0x000000090b0b7290 */ /* 0x000fe2000fffe03f */
[----:B------:R-:W1:Y:S01]  /*eb50*/  @P1 LDC R5, c[0x0][0xbf0] ;  /* 0x0002fc00ff051b82 */ /* 0x000e620000000800 */
[----:B------:R-:W-:Y:S01]  /*eb60*/  ULDC.64 UR12, c[0x0][0xb38] ;  /* 0x0002ce00000c7ab9 */ /* 0x000fe20000000a00 */
[----:B------:R-:W-:Y:S01]  /*eb70*/  VIADD R16, R16, 0x2a820 ;  /* 0x0002a82010107836 */ /* 0x000fe20000000000 */
[----:B------:R-:W-:Y:S01]  /*eb80*/  UIMAD.WIDE.U32 UR10, UR16, UR12, UR10 ;  /* 0x0000000c100a72a5 */ /* 0x000fe2000f8e000a */
[----:B------:R-:W-:Y:S03]  /*eb90*/  BSSY B1, `(.L_x_1219) ;  /* 0x0000066000017945 */ /* 0x000fe60003800000 */
[----:B------:R-:W-:Y:S01]  /*eba0*/  UIMAD UR11, UR16, UR13, UR11 ;  /* 0x0000000d100b72a4 */ /* 0x000fe2000f8e020b */
[----:B------:R-:W-:-:S02]  /*ebb0*/  PRMT R6, RZ, 0x654, R16 ;  /* 0x00000654ff067816 */ /* 0x000fc40000000010 */
[----:B------:R-:W-:Y:S02]  /*ebc0*/  ULDC.64 UR12, c[0x0][0xb40] ;  /* 0x0002d000000c7ab9 */ /* 0x000fe40000000a00 */
[----:B------:R-:W-:Y:S01]  /*ebd0*/  UIMAD UR4, UR4, UR12, URZ ;  /* 0x0000000c040472a4 */ /* 0x000fe2000f8e023f */
[----:B------:R2:W-:Y:S03]  /*ebe0*/  SYNCS.ARRIVE.TRANS64.RED.A1T0 RZ, [R6+URZ], RZ ;  /* 0x000000ff06ff79a7 */ /* 0x0005e6000810043f */
[----:B------:R-:W-:Y:S01]  /*ebf0*/  UIMAD UR4, UR8, UR13, UR4 ;  /* 0x0000000d080472a4 */ /* 0x000fe2000f8e0204 */
[----:B0-----:R-:W-:Y:S01]  /*ec00*/  @P1 IMAD.HI.U32 R0, R11, R0, RZ ;  /* 0x000000000b001227 */ /* 0x001fe200078e00ff */
[----:B------:R-:W-:-:S03]  /*ec10*/  UIMAD.WIDE.U32 UR8, UR8, UR12, UR10 ;  /* 0x0000000c080872a5 */ /* 0x000fc6000f8e000a */
[----:B------:R-:W-:Y:S01]  /*ec20*/  ULDC.64 UR10, c[0x0][0xb48] ;  /* 0x0002d200000a7ab9 */ /* 0x000fe20000000a00 */
[----:B------:R-:W-:Y:S01]  /*ec30*/  UIADD3 UR9, UR9, UR4, URZ ;  /* 0x0000000409097290 */ /* 0x000fe2000fffe03f */
[----:B-1----:R-:W-:-:S03]  /*ec40*/  @P1 SHF.R.U32.HI R7, RZ, R5, R0 ;  /* 0x00000005ff071219 */ /* 0x002fc60000011600 */
[----:B------:R-:W-:Y:S01]  /*ec50*/  UIMAD.WIDE.U32 UR8, UR15, UR10, UR8 ;  /* 0x0000000a0f0872a5 */ /* 0x000fe2000f8e0008 */
[--C-:B------:R-:W-:Y:S01]  /*ec60*/  SHF.R.S32.HI R0, RZ, 0x1f, R7.reuse ;  /* 0x0000001fff007819 */ /* 0x100fe20000011407 */
[----:B------:R-:W-:Y:S02]  /*ec70*/  IMAD.MOV R4, RZ, RZ, -R7 ;  /* 0x000000ffff047224 */ /* 0x000fe400078e0a07 */
[----:B------:R-:W-:Y:S02]  /*ec80*/  UIMAD UR4, UR15, UR11, UR9 ;  /* 0x0000000b0f0472a4 */ /* 0x000fe4000f8e0209 */
[----:B------:R-:W-:Y:S01]  /*ec90*/  IMAD.U32 R5, RZ, RZ, UR9 ;  /* 0x00000009ff057e24 */ /* 0x000fe2000f8e00ff */
[----:B------:R-:W-:Y:S01]  /*eca0*/  ULDC.64 UR10, c[0x0][0xb30] ;  /* 0x0002cc00000a7ab9 */ /* 0x000fe20000000a00 */
[----:B------:R-:W-:Y:S02]  /*ecb0*/  IMAD R93, R93, R4, R11 ;  /* 0x000000045d5d7224 */ /* 0x000fe400078e020b */
[----:B------:R-:W-:-:S02]  /*ecc0*/  IMAD R0, R0, UR10, RZ ;  /* 0x0000000a00007c24 */ /* 0x000fc4000f8e02ff */
[----:B------:R-:W-:Y:S01]  /*ecd0*/  IMAD.U32 R4, RZ, RZ, UR8 ;  /* 0x00000008ff047e24 */ /* 0x000fe2000f8e00ff */
[----:B------:R-:W-:Y:S01]  /*ece0*/  ULDC.64 UR8, c[0x0][0xb28] ;  /* 0x0002ca0000087ab9 */ /* 0x000fe20000000a00 */
[----:B------:R-:W-:Y:S02]  /*ecf0*/  IMAD.U32 R5, RZ, RZ, UR4 ;  /* 0x00000004ff057e24 */ /* 0x000fe4000f8e00ff */
        /* <DEDUP_REMOVED lines=8> */
[----:B------:R-:W-:Y:S01]  /*ed80*/  IMAD.IADD R5, R5, 0x1, R7 ;  /* 0x0000000105057824 */ /* 0x000fe200078e0207 */
[----:B------:R-:W-:-:S04]  /*ed90*/  LEA R0, P1, R4, UR8, 0x2 ;  /* 0x0000000804007c11 */ /* 0x000fc8000f8210ff */
[----:B------:R-:W-:Y:S01]  /*eda0*/  LEA.HI.X R16, R4, UR9, R5, 0x2, P1 ;  /* 0x0000000904107c11 */ /* 0x000fe200088f1405 */
[----:B--2---:R0:W1:Y:S04]  /*edb0*/  SHFL.IDX PT, R6, R0, RZ, 0x1c1f ;  /* 0x001c1fff00067589 */ /* 0x00406800000e0000 */
[----:B------:R0:W2:Y:S01]  /*edc0*/  SHFL.IDX PT, R7, R16, RZ, 0x1c1f ;  /* 0x001c1fff10077589 */ /* 0x0000a200000e0000 */
[----:B------:R-:W-:Y:S05]  /*edd0*/  @P0 BRA `(.L_x_1220) ;  /* 0x0000000400040947 */ /* 0x000fea0003800000 */
[----:B------:R-:W-:Y:S01]  /*ede0*/  ULDC UR4, c[0x0][0xac8] ;  /* 0x0002b20000047ab9 */ /* 0x000fe20000000800 */
[----:B------:R-:W-:Y:S01]  /*edf0*/  ULDC.64 UR8, c[0x0][0x208] ;  /* 0x0000820000087ab9 */ /* 0x000fe20000000a00 */
[----:B------:R-:W-:Y:S02]  /*ee00*/  ISETP.GE.AND P3, PT, R18, UR4, PT ;  /* 0x0000000412007c0c */ /* 0x000fe4000bf66270 */
[----:B------:R-:W-:Y:S02]  /*ee10*/  ISETP.GE.AND P2, PT, R178, UR4, PT ;  /* 0x00000004b2007c0c */ /* 0x000fe4000bf46270 */
[----:B------:R-:W-:Y:S02]  /*ee20*/  ISETP.GE.AND P1, PT, R177, UR4, PT ;  /* 0x00000004b1007c0c */ /* 0x000fe4000bf26270 */
[----:B------:R-:W-:Y:S02]  /*ee30*/  ISETP.GE.AND P0, PT, R176, UR4, PT ;  /* 0x00000004b0007c0c */ /* 0x000fe4000bf06270 */
[----:B------:R-:W-:-:S05]  /*ee40*/  ISETP.GE.AND P4, PT, R174, UR4, PT ;  /* 0x00000004ae007c0c */ /* 0x000fca000bf86270 */
[----:B-12---:R-:W-:Y:S02]  /*ee50*/  @!P3 IMAD.WIDE R4, R18, 0x4, R6 ;  /* 0x000000041204b825 */ /* 0x006fe400078e0206 */
        /* <DEDUP_REMOVED lines=12> */
[-C--:B-1----:R-:W-:Y:S01]  /*ef20*/  @!P3 LEA R2, P6, R175, R6.reuse, 0x2 ;  /* 0x00000006af02b211 */ /* 0x082fe200078c10ff */
        /* <DEDUP_REMOVED lines=15> */
[----:B-1----:R-:W-:Y:S02]  /*f020*/  @!P0 LEA R12, P6, R170, R6, 0x2 ;  /* 0x00000006aa0c8211 */ /* 0x002fe400078c10ff */
        /* <DEDUP_REMOVED lines=14> */
[CC--:B-1----:R-:W-:Y:S02]  /*f110*/  @!P2 LEA R8, P3, R167.reuse, R6.reuse, 0x2 ;  /* 0x00000006a708a211 */ /* 0x0c2fe400078610ff */
        /* <DEDUP_REMOVED lines=13> */
.L_x_1220:
[----:B------:R-:W-:Y:S05]  /*f1f0*/  BSYNC B1 ;  /* 0x0000000000017941 */ /* 0x000fea0003800000 */
.L_x_1219:
[----:B------:R-:W-:Y:S01]  /*f200*/  ISETP.GE.AND P0, PT, R24, R17, PT ;  /* 0x000000111800720c */ /* 0x000fe20003f06270 */
[----:B----4-:R3:W4:Y:S04]  /*f210*/  SHFL.IDX PT, R5, R16, 0x1, 0x1c1f ;  /* 0x003c1f0010057f89 */ /* 0x01072800000e0000 */
[----:B------:R3:W0:Y:S08]  /*f220*/  SHFL.IDX PT, R4, R0, 0x1, 0x1c1f ;  /* 0x003c1f0000047f89 */ /* 0x00063000000e0000 */
[----:B---3--:R-:W-:Y:S05]  /*f230*/  @P0 BRA `(.L_x_1218) ;  /* 0x0000001000880947 */ /* 0x008fea0003800000 */
[----:B------:R-:W-:Y:S01]  /*f240*/  ULDC UR4, c[0x0][0xac8] ;  /* 0x0002b20000047ab9 */ /* 0x000fe20000000800 */
[----:B------:R-:W-:Y:S01]  /*f250*/  ULDC.64 UR8, c[0x0][0x208] ;  /* 0x0000820000087ab9 */ /* 0x000fe20000000a00 */
[----:B------:R-:W-:Y:S02]  /*f260*/  ISETP.GE.AND P1, PT, R178, UR4, PT ;  /* 0x00000004b2007c0c */ /* 0x000fe4000bf26270 */
[----:B------:R-:W-:Y:S02]  /*f270*/  ISETP.GE.AND P0, PT, R177, UR4, PT ;  /* 0x00000004b1007c0c */ /* 0x000fe4000bf06270 */
[----:B------:R-:W-:Y:S02]  /*f280*/  ISETP.GE.AND P2, PT, R18, UR4, PT ;  /* 0x0000000412007c0c */ /* 0x000fe4000bf46270 */
[----:B------:R-:W-:Y:S02]  /*f290*/  ISETP.GE.AND P4, PT, R175, UR4, PT ;  /* 0x00000004af007c0c */ /* 0x000fe4000bf86270 */
[----:B------:R-:W-:-:S05]  /*f2a0*/  ISETP.GE.AND P3, PT, R176, UR4, PT ;  /* 0x00000004b0007c0c */ /* 0x000fca000bf66270 */
[CC--:B01----:R-:W-:Y:S02]  /*f2b0*/  @!P1 LEA R6, P5, R178.reuse, R4.reuse, 0x2 ;  /* 0x00000004b2069211 */ /* 0x0c3fe400078a10ff */
[CC--:B------:R-:W-:Y:S02]  /*f2c0*/  @!P0 LEA R8, P6, R177.reuse, R4.reuse, 0x2 ;  /* 0x00000004b1088211 */ /* 0x0c0fe400078c10ff */
[-C--:B--2-4-:R-:W-:Y:S01]  /*f2d0*/  @!P1 LEA.HI.X R7, R178, R5.reuse, R197, 0x2, P5 ;  /* 0x00000005b2079211 */ /* 0x094fe200028f14c5 */
        /* <DEDUP_REMOVED lines=23> */
[----:B------:R-:W-:Y:S02]  /*f450*/  ISETP.GE.AND P4, PT, R169, UR4, PT ;  /* 0x00000004a9007c0c */ /* 0x000fe4000bf86270 */
[-C--:B------:R-:W-:Y:S01]  /*f460*/  @!P1 LEA.HI.X R7, R172, R5.reuse, R191, 0x2, P5 ;  /* 0x00000005ac079211 */ /* 0x080fe200028f14bf */
[----:B------:R-:W-:Y:S01]  /*f470*/  @!P0 ST.E.64 desc[UR8][R2.64], R50 ;  /* 0x0000003202008985 */ /* 0x000fe2000c101b08 */
[----:B------:R-:W-:Y:S02]  /*f480*/  @!P2 LEA.HI.X R9, R171, R5, R190, 0x2, P6 ;  /* 0x00000005ab09a211 */ /* 0x000fe400030f14be */
[----:B------:R-:W-:Y:S01]  /*f490*/  ISETP.GE.AND P0, PT, R166, UR4, PT ;  /* 0x00000004a6007c0c */ /* 0x000fe2000bf06270 */
[----:B------:R0:W-:Y:S01]  /*f4a0*/  @!P1 ST.E.64 desc[UR8][R6.64], R54 ;  /* 0x0000003606009985 */ /* 0x0001e2000c101b08 */
[----:B------:R-:W-:Y:S02]  /*f4b0*/  ISETP.GE.AND P1, PT, R167, UR4, PT ;  /* 0x00000004a7007c0c */ /* 0x000fe4000bf26270 */
[----:B--2---:R-:W-:Y:S01]  /*f4c0*/  @!P3 LEA R10, P5, R170, R4, 0x2 ;  /* 0x00000004aa0ab211 */ /* 0x004fe200078a10ff */
[----:B------:R1:W-:Y:S01]  /*f4d0*/  @!P2 ST.E.64 desc[UR8][R8.64], R58 ;  /* 0x0000003a0800a985 */ /* 0x0003e2000c101b08 */
[----:B------:R-:W-:-:S02]  /*f4e0*/  ISETP.GE.AND P2, PT, R168, UR4, PT ;  /* 0x00000004a8007c0c */ /* 0x000fc4000bf46270 */
[CC--:B---3--:R-:W-:Y:S02]  /*f4f0*/  @!P4 LEA R12, P6, R169.reuse, R4.reuse, 0x2 ;  /* 0x00000004a90cc211 */ /* 0x0c8fe400078c10ff */
[-C--:B------:R-:W-:Y:S02]  /*f500*/  @!P3 LEA.HI.X R11, R170, R5.reuse, R189, 0x2, P5 ;  /* 0x00000005aa0bb211 */ /* 0x080fe400028f14bd */
[----:B------:R-:W-:Y:S02]  /*f510*/  @!P4 LEA.HI.X R13, R169, R5, R188, 0x2, P6 ;  /* 0x00000005a90dc211 */ /* 0x000fe400030f14bc */
[----:B------:R-:W-:Y:S01]  /*f520*/  ISETP.GE.AND P5, PT, R165, UR4, PT ;  /* 0x00000004a5007c0c */ /* 0x000fe2000bfa6270 */
[----:B------:R2:W-:Y:S01]  /*f530*/  @!P3 ST.E.64 desc[UR8][R10.64], R62 ;  /* 0x0000003e0a00b985 */ /* 0x0005e2000c101b08 */
[----:B0-----:R-:W-:-:S03]  /*f540*/  @!P1 LEA R6, P6, R167, R4, 0x2 ;  /* 0x00000004a7069211 */ /* 0x001fc600078c10ff */
[-C--:B------:R-:W-:Y:S01]  /*f550*/  @!P2 LEA R2, P3, R168, R4.reuse, 0x2 ;  /* 0x00000004a802a211 */ /* 0x080fe200078610ff */
[----:B------:R2:W-:Y:S01]  /*f560*/  @!P4 ST.E.64 desc[UR8][R12.64], R66 ;  /* 0x000000420c00c985 */ /* 0x0005e2000c101b08 */
[-C--:B-1----:R-:W-:Y:S02]  /*f570*/  @!P0 LEA R8, P4, R166, R4.reuse, 0x2 ;  /* 0x00000004a6088211 */ /* 0x082fe400078810ff */
[-C--:B------:R-:W-:Y:S02]  /*f580*/  @!P2 LEA.HI.X R3, R168, R5.reuse, R187, 0x2, P3 ;  /* 0x00000005a803a211 */ /* 0x080fe400018f14bb */
[-C--:B------:R-:W-:Y:S02]  /*f590*/  @!P1 LEA.HI.X R7, R167, R5.reuse, R186, 0x2, P6 ;  /* 0x00000005a7079211 */ /* 0x080fe400030f14ba */
[----:B------:R-:W-:Y:S01]  /*f5a0*/  @!P0 LEA.HI.X R9, R166, R5, R185, 0x2, P4 ;  /* 0x00000005a6098211 */ /* 0x000fe200020f14b9 */
[----:B------:R2:W-:Y:S01]  /*f5b0*/  @!P2 ST.E.64 desc[UR8][R2.64], R70 ;  /* 0x000000460200a985 */ /* 0x0005e2000c101b08 */
[----:B------:R-:W-:-:S03]  /*f5c0*/  @!P5 LEA R14, P3, R165, R4, 0x2 ;  /* 0x00000004a50ed211 */ /* 0x000fc600078610ff */
[----:B------:R2:W-:Y:S01]  /*f5d0*/  @!P1 ST.E.64 desc[UR8][R6.64], R74 ;  /* 0x0000004a06009985 */ /* 0x0005e2000c101b08 */
[----:B------:R-:W-:-:S03]  /*f5e0*/  @!P5 LEA.HI.X R15, R165, R5, R184, 0x2, P3 ;  /* 0x00000005a50fd211 */ /* 0x000fc600018f14b8 */
[----:B------:R2:W-:Y:S01]  /*f5f0*/  @!P0 ST.E.64 desc[UR8][R8.64], R94 ;  /* 0x0000005e08008985 */ /* 0x0005e2000c101b08 */
[----:B------:R-:W-:-:S03]  /*f600*/  ISETP.GE.AND P0, PT, R164, UR4, PT ;  /* 0x00000004a4007c0c */ /* 0x000fc6000bf06270 */
[----:B------:R2:W-:Y:S10]  /*f610*/  @!P5 ST.E.64 desc[UR8][R14.64], R82 ;  /* 0x000000520e00d985 */ /* 0x0005f4000c101b08 */
[----:B------:R-:W-:Y:S05]  /*f620*/  @P0 BRA `(.L_x_1218) ;  /* 0x0000000c008c0947 */ /* 0x000fea0003800000 */
[----:B--2---:R-:W-:Y:S01]  /*f630*/  LEA R2, P0, R164, R4, 0x2 ;  /* 0x00000004a4027211 */ /* 0x004fe200078010ff */
[----:B------:R-:W-:-:S03]  /*f640*/  ULDC.64 UR8, c[0x0][0x208] ;  /* 0x0000820000087ab9 */ /* 0x000fc60000000a00 */
[----:B------:R-:W-:-:S05]  /*f650*/  LEA.HI.X R3, R164, R5, R183, 0x2, P0 ;  /* 0x00000005a4037211 */ /* 0x000fca00000f14b7 */
[----:B------:R0:W-:Y:S01]  /*f660*/  ST.E.64 desc[UR8][R2.64], R86 ;  /* 0x0000005602007985 */ /* 0x0001e2000c101b08 */
[----:B------:R-:W-:Y:S05]  /*f670*/  BRA `(.L_x_1218) ;  /* 0x0000000c00787947 */ /* 0x000fea0003800000 */
.L_x_1209:
[----:B------:R-:W0:Y:S01]  /*f680*/  LDC.64 R2, c[0x0][0xc00] ;  /* 0x00030000ff027b82 */ /* 0x000e220000000a00 */
[----:B------:R-:W-:Y:S01]  /*f690*/  R2UR UR11, R180 ;  /* 0x00000000b40b72ca */ /* 0x000fe200000e0000 */
[----:B------:R-:W-:Y:S01]  /*f6a0*/  ULDC.64 UR8, c[0x0][0xc00] ;  /* 0x0003000000087ab9 */ /* 0x000fe20000000a00 */
[----:B------:R-:W-:Y:S01]  /*f6b0*/  R2UR UR10, R161 ;  /* 0x00000000a10a72ca */ /* 0x000fe200000e0000 */
[----:B------:R-:W-:Y:S01]  /*f6c0*/  IMAD.MOV.U32 R7, RZ, RZ, RZ ;  /* 0x000000ffff077224 */ /* 0x000fe200078e00ff */
[----:B------:R-:W-:-:S03]  /*f6d0*/  ULDC.64 UR12, c[0x0][0x208] ;  /* 0x00008200000c7ab9 */ /* 0x000fc60000000a00 */
[----:B------:R-:W1:Y:S06]  /*f6e0*/  LDC.64 R4, c[0x0][0xc08] ;  /* 0x00030200ff047b82 */ /* 0x000e6c0000000a00 */
[----:B------:R-:W-:Y:S01]  /*f6f0*/  UIMAD.WIDE UR8, UR11, 0x4, UR8 ;  /* 0x000000040b0878a5 */ /* 0x000fe2000f8e0208 */
[----:B0-----:R-:W-:-:S05]  /*f700*/  ISETP.NE.U32.AND P0, PT, R2, RZ, PT ;  /* 0x000000ff0200720c */ /* 0x001fca0003f05070 */
[----:B------:R-:W-:Y:S01]  /*f710*/  IMAD.U32 R2, RZ, RZ, UR8 ;  /* 0x00000008ff027e24 */ /* 0x000fe2000f8e00ff */
[----:B------:R-:W-:Y:S01]  /*f720*/  R2UR UR4, R3 ;  /* 0x00000000030472ca */ /* 0x000fe200000e0000 */
[----:B------:R-:W-:Y:S01]  /*f730*/  IMAD.U32 R3, RZ, RZ, UR9 ;  /* 0x00000009ff037e24 */ /* 0x000fe2000f8e00ff */
[----:B-1----:R-:W-:-:S05]  /*f740*/  ISETP.NE.U32.AND P1, PT, R4, RZ, PT ;  /* 0x000000ff0400720c */ /* 0x002fca0003f25070 */
[----:B------:R-:W-:-:S06]  /*f750*/  VOTEU.ANY UP0, P0 ;  /* 0x00000000003f7886 */ /* 0x000fcc0000000100 */
[----:B------:R-:W-:Y:S01]  /*f760*/  UISETP.NE.AND.EX UP0, UPT, UR4, URZ, UPT, UP0 ;  /* 0x0000003f0400728c */ /* 0x000fe2000bf05300 */
[----:B------:R-:W-:Y:S01]  /*f770*/  R2UR UR4, R5 ;  /* 0x00000000050472ca */ /* 0x000fe200000e0000 */
[----:B------:R-:W-:-:S04]  /*f780*/  VOTEU.ANY UP1, P1 ;  /* 0x00000000003f7886 */ /* 0x000fc80000820100 */
[----:B------:R-:W-:-:S08]  /*f790*/  PLOP3.LUT P0, PT, PT, PT, UP0, 0x80, 0x0 ;  /* 0x000000000000781c */ /* 0x000fd00003f0f008 */
[----:B------:R-:W-:-:S06]  /*f7a0*/  UISETP.NE.AND.EX UP1, UPT, UR4, URZ, UPT, UP1 ;  /* 0x0000003f0400728c */ /* 0x000fcc000bf25310 */
[----:B------:R-:W-:Y:S01]  /*f7b0*/  PLOP3.LUT P1, PT, PT, PT, UP1, 0x80, 0x0 ;  /* 0x000000000000781c */ /* 0x000fe20003f2f018 */
[----:B------:R0:W5:Y:S01]  /*f7c0*/  @P0 LDG.E R7, desc[UR12][R2.64] ;  /* 0x0000000c02070981 */ /* 0x000162000c1e1900 */
[----:B------:R-:W-:Y:S02]  /*f7d0*/  ULDC UR4, c[0x0][0xa88] ;  /* 0x0002a20000047ab9 */ /* 0x000fe40000000800 */
[----:B------:R-:W-:Y:S01]  /*f7e0*/  IMAD.U32 R0, RZ, RZ, UR4 ;  /* 0x00000004ff007e24 */ /* 0x000fe2000f8e00ff */
[----:B------:R-:W-:Y:S02]  /*f7f0*/  @UP1 ULDC.64 UR8, c[0x0][0xc08] ;  /* 0x0003020000081ab9 */ /* 0x000fe40000000a00 */
[----:B------:R-:W-:Y:S02]  /*f800*/  @UP1 UIMAD.WIDE UR8, UR11, 0x4, UR8 ;  /* 0x000000040b0818a5 */ /* 0x000fe4000f8e0208 */
[----:B------:R-:W-:-:S04]  /*f810*/  UISETP.NE.AND UP1, UPT, UR10, URZ, UPT ;  /* 0x0000003f0a00728c */ /* 0x000fc8000bf25270 */
[----:B------:R-:W-:Y:S02]  /*f820*/  IMAD.U32 R4, RZ, RZ, UR8 ;  /* 0x00000008ff047e24 */ /* 0x000fe4000f8e00ff */
[----:B------:R-:W-:-:S05]  /*f830*/  IMAD.U32 R5, RZ, RZ, UR9 ;  /* 0x00000009ff057e24 */ /* 0x000fca000f8e00ff */
[----:B------:R-:W-:Y:S01]  /*f840*/  @!UP1 ULDC UR10, c[0x0][0xad4] ;  /* 0x0002b500000a9ab9 */ /* 0x000fe20000000800 */
[----:B------:R0:W5:Y:S01]  /*f850*/  @P1 LDG.E R0, desc[UR12][R4.64] ;  /* 0x0000000c04001981 */ /* 0x000162000c1e1900 */
[----:B------:R-:W-:Y:S01]  /*f860*/  IMAD.U32 R161, RZ, RZ, UR10 ;  /* 0x0000000affa17e24 */ /* 0x000fe2000f8e00ff */
[----:B------:R-:W-:Y:S06]  /*f870*/  @P1 BRA `(.L_x_1221) ;  /* 0x0000000000141947 */ /* 0x000fec0003800000 */
[----:B------:R-:W-:Y:S05]  /*f880*/  @!P0 BRA `(.L_x_1221) ;  /* 0x0000000000108947 */ /* 0x000fea0003800000 */
[----:B------:R-:W-:Y:S02]  /*f890*/  ULDC.64 UR8, c[0x0][0x208] ;  /* 0x0000820000087ab9 */ /* 0x000fe40000000a00 */
[----:B0-----:R-:W2:Y:S04]  /*f8a0*/  LDG.E R5, desc[UR8][R2.64] ;  /* 0x0000000802057981 */ /* 0x001ea8000c1e1900 */
[----:B-----5:R-:W2:Y:S02]  /*f8b0*/  LDG.E R0, desc[UR8][R2.64+0x4] ;  /* 0x0000040802007981 */ /* 0x020ea4000c1e1900 */
[----:B--2---:R-:W-:-:S07]  /*f8c0*/  IMAD.IADD R0, R0, 0x1, -R5 ;  /* 0x0000000100007824 */ /* 0x004fce00078e0a05 */
.L_x_1221:
[----:B------:R-:W-:Y:S01]  /*f8d0*/  R2UR UR4, R180 ;  /* 0x00000000b40472ca */ /* 0x000fe200000e0000 */
[----:B------:R-:W-:Y:S01]  /*f8e0*/  BSSY B1, `(.L_x_1222) ;  /* 0x0000042000017945 */ /* 0x000fe20003800000 */
[----:B-----5:R-:W-:Y:S02]  /*f8f0*/  R2UR UR20, R7 ;  /* 0x00000000071472ca */ /* 0x020fe400000e0000 */
[----:B------:R-:W-:-:S09]  /*f900*/  ISETP.GT.AND P0, PT, R204, 0x7f, PT ;  /* 0x0000007fcc00780c */ /* 0x000fd20003f04270 */
[----:B------:R-:W-:Y:S02]  /*f910*/  USHF.R.S32.HI UR8, URZ, 0x1f, UR4 ;  /* 0x0000001f3f087899 */ /* 0x000fe40008011404 */
[----:B------:R-:W-:Y:S02]  /*f920*/  USEL UR4, UR4, URZ, !UP0 ;  /* 0x0000003f04047287 */ /* 0x000fe4000c000000 */
[----:B------:R-:W-:Y:S02]  /*f930*/  USEL UR8, UR8, URZ, !UP0 ;  /* 0x0000003f08087287 */ /* 0x000fe4000c000000 */
[----:B------:R-:W-:Y:S01]  /*f940*/  USHF.R.S32.HI UR20, URZ, 0x1f, UR20 ;  /* 0x0000001f3f147899 */ /* 0x000fe20008011414 */
[----:B------:R-:W-:Y:S11]  /*f950*/  @P0 BRA `(.L_x_1223) ;  /* 0x0000000000e80947 */ /* 0x000ff60003800000 */
[----:B------:R-:W1:Y:S01]  /*f960*/  S2R R6, SR_TID.X ;  /* 0x0000000000067919 */ /* 0x000e620000002100 */
[----:B------:R-:W2:Y:S01]  /*f970*/  LDC R9, c[0x0][0xbe8] ;  /* 0x0002fa00ff097b82 */ /* 0x000ea20000000800 */
[----:B0-----:R-:W-:Y:S02]  /*f980*/  IMAD.U32 R3, RZ, RZ, UR39 ;  /* 0x00000027ff037e24 */ /* 0x001fe4000f8e00ff */
[----:B--2---:R-:W-:-:S03]  /*f990*/  IMAD R2, R0, R9, RZ ;  /* 0x0000000900027224 */ /* 0x004fc600078e02ff */
[----:B-1----:R-:W-:-:S04]  /*f9a0*/  IADD3 R6, R3, -0x80, R6 ;  /* 0xffffff8003067810 */ /* 0x002fc80007ffe006 */
[----:B------:R-:W-:-:S13]  /*f9b0*/  ISETP.GE.AND P0, PT, R6, R2, PT ;  /* 0x000000020600720c */ /* 0x000fda0003f06270 */
[----:B------:R-:W-:Y:S05]  /*f9c0*/  @P0 BRA `(.L_x_1223) ;  /* 0x0000000000cc0947 */ /* 0x000fea0003800000 */
[----:B------:R-:W-:Y:S01]  /*f9d0*/  ISETP.NE.AND P0, PT, R9, 0x1, PT ;  /* 0x000000010900780c */ /* 0x000fe20003f05270 */
[----:B------:R-:W-:Y:S01]  /*f9e0*/  UMOV UR18, 0x9b8 ;  /* 0x000009b800127882 */ /* 0x000fe20000000000 */
[----:B------:R-:W-:Y:S01]  /*f9f0*/  R2UR UR10, R161 ;  /* 0x00000000a10a72ca */ /* 0x000fe200000e0000 */
[----:B------:R-:W-:Y:S01]  /*fa00*/  IMAD.MOV.U32 R4, RZ, RZ, R6 ;  /* 0x000000ffff047224 */ /* 0x000fe200078e0006 */
[----:B------:R-:W-:Y:S01]  /*fa10*/  R2UR UR19, R163 ;  /* 0x00000000a31372ca */ /* 0x000fe200000e0000 */
[----:B------:R-:W-:Y:S01]  /*fa20*/  ULDC.64 UR22, c[0x0][0x208] ;  /* 0x0000820000167ab9 */ /* 0x000fe20000000a00 */
[----:B------:R-:W-:-:S07]  /*fa30*/  R2UR UR9, R162 ;  /* 0x00000000a20972ca */ /* 0x000fce00000e0000 */
[----:B------:R-:W0:Y:S02]  /*fa40*/  @P0 LDC R5, c[0x0][0xbec] ;  /* 0x0002fb00ff050b82 */ /* 0x000e240000000800 */
[----:B------:R-:W-:-:S04]  /*fa50*/  UISETP.GT.AND UP0, UPT, UR10, 0x1, UPT ;  /* 0x000000010a00788c */ /* 0x000fc8000bf04270 */
[----:B------:R-:W-:Y:S02]  /*fa60*/  USEL UR18, UR18, 0x978, UP0 ;  /* 0x0000097812127887 */ /* 0x000fe40008000000 */
[----:B------:R-:W1:Y:S01]  /*fa70*/  @P0 LDC R8, c[0x0][0xbf0] ;  /* 0x0002fc00ff080b82 */ /* 0x000e620000000800 */
[----:B------:R-:W-:-:S09]  /*fa80*/  USEL UR9, UR9, URZ, UP0 ;  /* 0x0000003f09097287 */ /* 0x000fd20008000000 */
[----:B------:R-:W-:Y:S01]  /*fa90*/  ULDC.64 UR10, c[0x0][UR18+0x218] ;  /* 0x00008600120a7abb */ /* 0x000fe20008000a00 */
[----:B------:R-:W-:Y:S01]  /*faa0*/  ULDC.64 UR12, c[0x0][UR18+0x220] ;  /* 0x00008800120c7abb */ /* 0x000fe20008000a00 */
[----:B------:R-:W-:Y:S02]  /*fab0*/  UIMAD.WIDE.U32 UR16, UR10, UR19, URZ ;  /* 0x000000130a1072a5 */ /* 0x000fe4000f8e003f */
[----:B------:R-:W-:Y:S01]  /*fac0*/  UIMAD UR19, UR11, UR19, URZ ;  /* 0x000000130b1372a4 */ /* 0x000fe2000f8e023f */
[----:B0-----:R-:W-:Y:S01]  /*fad0*/  @P0 IMAD.HI.U32 R5, R6, R5, RZ ;  /* 0x0000000506050227 */ /* 0x001fe200078e00ff */
[----:B------:R-:W-:Y:S02]  /*fae0*/  UIMAD UR13, UR13, UR4, URZ ;  /* 0x000000040d0d72a4 */ /* 0x000fe4000f8e023f */
[----:B------:R-:W-:Y:S01]  /*faf0*/  UIMAD.WIDE.U32 UR10, UR12, UR4, URZ ;  /* 0x000000040c0a72a5 */ /* 0x000fe2000f8e003f */
[----:B------:R-:W-:Y:S01]  /*fb00*/  IMAD.U32 R2, RZ, RZ, UR16 ;  /* 0x00000010ff027e24 */ /* 0x000fe2000f8e00ff */
[----:B------:R-:W-:-:S02]  /*fb10*/  UIADD3 UR19, UR17, UR19, URZ ;  /* 0x0000001311137290 */ /* 0x000fc4000fffe03f */
[----:B------:R-:W-:Y:S01]  /*fb20*/  IMAD.U32 R3, RZ, RZ, UR17 ;  /* 0x00000011ff037e24 */ /* 0x000fe2000f8e00ff */
[----:B------:R-:W-:Y:S01]  /*fb30*/  UIMAD UR13, UR12, UR8, UR13 ;  /* 0x000000080c0d72a4 */ /* 0x000fe2000f8e020d */
[----:B-1----:R-:W-:Y:S01]  /*fb40*/  @P0 SHF.R.U32.HI R4, RZ, R8, R5 ;  /* 0x00000008ff040219 */ /* 0x002fe20000011605 */
[----:B------:R-:W-:Y:S01]  /*fb50*/  ULDC.64 UR14, c[0x0][UR18+0x228] ;  /* 0x00008a00120e7abb */ /* 0x000fe20008000a00 */
[----:B------:R-:W-:Y:S01]  /*fb60*/  IADD3 R3, P0, P1, R2, UR10, R7 ;  /* 0x0000000a02037c10 */ /* 0x000fe2000f91e007 */
[----:B------:R-:W-:Y:S01]  /*fb70*/  UIADD3 UR13, UR11, UR13, URZ ;  /* 0x0000000d0b0d7290 */ /* 0x000fe2000fffe03f */
[----:B------:R-:W-:Y:S01]  /*fb80*/  IMAD.U32 R2, RZ, RZ, UR20 ;  /* 0x00000014ff027e24 */ /* 0x000fe2000f8e00ff */
[----:B------:R-:W-:Y:S01]  /*fb90*/  UIMAD.WIDE.U32 UR16, UR14, UR9, URZ ;  /* 0x000000090e1072a5 */ /* 0x000fe2000f8e003f */
[----:B------:R-:W-:Y:S01]  /*fba0*/  IMAD.MOV R5, RZ, RZ, -R4 ;  /* 0x000000ffff057224 */ /* 0x000fe200078e0a04 */
[----:B------:R-:W-:Y:S01]  /*fbb0*/  UIMAD UR9, UR15, UR9, URZ ;  /* 0x000000090f0972a4 */ /* 0x000fe2000f8e023f */
[----:B------:R-:W-:Y:S01]  /*fbc0*/  IMAD.U32 R11, RZ, RZ, UR19 ;  /* 0x00000013ff0b7e24 */ /* 0x000fe2000f8e00ff */
[----:B------:R-:W-:Y:S01]  /*fbd0*/  ULDC.64 UR10, c[0x0][UR18+0x210] ;  /* 0x00008400120a7abb */ /* 0x000fe20008000a00 */
[----:B------:R-:W-:Y:S01]  /*fbe0*/  IMAD R5, R9, R5, R6 ;  /* 0x0000000509057224 */ /* 0x000fe200078e0206 */
[----:B------:R-:W-:-:S02]  /*fbf0*/  UIADD3 UR9, UR17, UR9, URZ ;  /* 0x0000000911097290 */ /* 0x000fc4000fffe03f */
[----:B------:R-:W-:Y:S01]  /*fc00*/  IADD3.X R6, R11, UR13, R2, P0, P1 ;  /* 0x0000000d0b067c10 */ /* 0x000fe200087e2402 */
[----:B------:R-:W-:Y:S01]  /*fc10*/  IMAD R9, R5, UR11, RZ ;  /* 0x0000000b05097c24 */ /* 0x000fe2000f8e02ff */
[----:B------:R-:W-:Y:S01]  /*fc20*/  IADD3 R2, P0, P1, R4, UR16, R3 ;  /* 0x0000001004027c10 */ /* 0x000fe2000f91e003 */
[----:B------:R-:W-:Y:S01]  /*fc30*/  ULDC.64 UR12, c[0x0][0xba8] ;  /* 0x0002ea00000c7ab9 */ /* 0x000fe20000000a00 */
[----:B------:R-:W-:Y:S01]  /*fc40*/  SHF.R.S32.HI R3, RZ, 0x1f, R4 ;  /* 0x0000001fff037819 */ /* 0x000fe20000011404 */
[----:B------:R-:W-:Y:S01]  /*fc50*/  @!UP0 ULDC UR12, c[0x0][0xb50] ;  /* 0x0002d400000c8ab9 */ /* 0x000fe20000000800 */
[----:B------:R-:W-:Y:S01]  /*fc60*/  SHF.R.S32.HI R4, RZ, 0x1f, R5 ;  /* 0x0000001fff047819 */ /* 0x000fe20000011405 */
[----:B------:R-:W-:Y:S01]  /*fc70*/  @!UP0 ULDC UR13, c[0x0][0xb54] ;  /* 0x0002d500000d8ab9 */ /* 0x000fe20000000800 */
[----:B------:R-:W-:-:S03]  /*fc80*/  IADD3.X R3, R3, UR9, R6, P0, P1 ;  /* 0x0000000903037c10 */ /* 0x000fc600087e2406 */
[----:B------:R-:W-:Y:S02]  /*fc90*/  IMAD R9, R4, UR10, R9 ;  /* 0x0000000a04097c24 */ /* 0x000fe4000f8e0209 */
[----:B------:R-:W-:-:S04]  /*fca0*/  IMAD.WIDE.U32 R2, R5, UR10, R2 ;  /* 0x0000000a05027c25 */ /* 0x000fc8000f8e0002 */
[----:B------:R-:W-:Y:S01]  /*fcb0*/  IMAD.IADD R3, R3, 0x1, R9 ;  /* 0x0000000103037824 */ /* 0x000fe200078e0209 */
[----:B------:R-:W-:-:S04]  /*fcc0*/  LEA R4, P0, R2, UR12, 0x2 ;  /* 0x0000000c02047c11 */ /* 0x000fc8000f8010ff */
[----:B------:R-:W-:Y:S01]  /*fcd0*/  LEA.HI.X R5, R2, UR13, R3, 0x2, P0 ;  /* 0x0000000d02057c11 */ /* 0x000fe200080f1403 */
[----:B------:R-:W-:-:S05]  /*fce0*/  IMAD.MOV.U32 R3, RZ, RZ, -0x800000 ;  /* 0xff800000ff037424 */ /* 0x000fca00078e00ff */
[----:B------:R1:W-:Y:S03]  /*fcf0*/  STG.E desc[UR22][R4.64], R3 ;  /* 0x0000000304007986 */ /* 0x0003e6000c101916 */
.L_x_1223:
[----:B------:R-:W-:Y:S05]  /*fd00*/  BSYNC B1 ;  /* 0x0000000000017941 */ /* 0x000fea0003800000 */
.L_x_1222:
[----:B------:R-:W-:-:S13]  /*fd10*/  R2UR UR9, R161 ;  /* 0x00000000a10972ca */ /* 0x000fda00000e0000 */
[----:B------:R-:W-:-:S06]  /*fd20*/  UISETP.GT.AND UP0, UPT, UR9, 0x1, UPT ;  /* 0x000000010900788c */ /* 0x000fcc000bf04270 */
[----:B------:R-:W-:-:S13]  /*fd30*/  PLOP3.LUT P0, PT, PT, PT, UP0, 0x80, 0x0 ;  /* 0x000000000000781c */ /* 0x000fda0003f0f008 */
[----:B------:R-:W-:Y:S05]  /*fd40*/  @P0 BRA `(.L_x_1218) ;  /* 0x0000000400c40947 */ /* 0x000fea0003800000 */
[----:B------:R-:W2:Y:S01]  /*fd50*/  LDC R11, c[0x0][0xbe8] ;  /* 0x0002fa00ff0b7b82 */ /* 0x000ea20000000800 */
[C---:B------:R-:W-:Y:S01]  /*fd60*/  R2UR UR10, R7.reuse ;  /* 0x00000000070a72ca */ /* 0x040fe200000e0000 */
[----:B------:R-:W-:Y:S01]  /*fd70*/  ULDC.64 UR12, c[0x0][0xaa0] ;  /* 0x0002a800000c7ab9 */ /* 0x000fe20000000a00 */
[----:B------:R-:W-:Y:S01]  /*fd80*/  R2UR UR14, R7 ;  /* 0x00000000070e72ca */ /* 0x000fe200000e0000 */
[----:B------:R-:W-:Y:S01]  /*fd90*/  UIMAD UR9, UR20, UR12, URZ ;  /* 0x0000000c140972a4 */ /* 0x000fe2000f8e023f */
[----:B------:R-:W-:Y:S01]  /*fda0*/  R2UR UR15, R163 ;  /* 0x00000000a30f72ca */ /* 0x000fe200000e0000 */
[----:B0-----:R-:W-:Y:S01]  /*fdb0*/  IMAD R2, R160, 0x20, R179 ;  /* 0x00000020a0027824 */ /* 0x001fe200078e02b3 */
[----:B------:R-:W-:Y:S03]  /*fdc0*/  BSSY B1, `(.L_x_1224) ;  /* 0x000003c000017945 */ /* 0x000fe60003800000 */
[----:B------:R-:W-:-:S04]  /*fdd0*/  VIADD R6, R2, UR39 ;  /* 0x0000002702067c36 */ /* 0x000fc80008000000 */
[----:B------:R-:W-:Y:S01]  /*fde0*/  UIMAD.WIDE.U32 UR10, UR10, UR12, URZ ;  /* 0x0000000c0a0a72a5 */ /* 0x000fe2000f8e003f */
[----:B-1----:R-:W-:Y:S01]  /*fdf0*/  IMAD.MOV.U32 R5, RZ, RZ, R6 ;  /* 0x000000ffff057224 */ /* 0x002fe200078e0006 */
[----:B------:R-:W-:-:S03]  /*fe00*/  UIMAD UR9, UR14, UR13, UR9 ;  /* 0x0000000d0e0972a4 */ /* 0x000fc6000f8e0209 */
[----:B------:R-:W-:Y:S01]  /*fe10*/  ULDC.64 UR12, c[0x0][0xae8] ;  /* 0x0002ba00000c7ab9 */ /* 0x000fe20000000a00 */
[----:B------:R-:W-:Y:S01]  /*fe20*/  UIADD3 UR11, UR11, UR9, URZ ;  /* 0x000000090b0b7290 */ /* 0x000fe2000fffe03f */
[----:B--2---:R-:W-:-:S03]  /*fe30*/  ISETP.NE.AND P0, PT, R11, 0x1, PT ;  /* 0x000000010b00780c */ /* 0x004fc60003f05270 */
[----:B------:R-:W-:-:S04]  /*fe40*/  UIMAD.WIDE.U32 UR10, UR15, UR12, UR10 ;  /* 0x0000000c0f0a72a5 */ /* 0x000fc8000f8e000a */
[----:B------:R-:W-:-:S03]  /*fe50*/  UIMAD UR9, UR15, UR13, UR11 ;  /* 0x0000000d0f0972a4 */ /* 0x000fc6000f8e020b */
[----:B------:R-:W-:Y:S02]  /*fe60*/  ULDC.64 UR12, c[0x0][0xaf0] ;  /* 0x0002bc00000c7ab9 */ /* 0x000fe40000000a00 */
[----:B------:R-:W-:Y:S01]  /*fe70*/  UIMAD UR8, UR8, UR12, URZ ;  /* 0x0000000c080872a4 */ /* 0x000fe2000f8e023f */
[----:B------:R-:W0:Y:S03]  /*fe80*/  @P0 LDC R3, c[0x0][0xbec] ;  /* 0x0002fb00ff030b82 */ /* 0x000e260000000800 */
[----:B------:R-:W-:-:S03]  /*fe90*/  UIMAD UR11, UR4, UR13, UR8 ;  /* 0x0000000d040b72a4 */ /* 0x000fc6000f8e0208 */
[----:B------:R-:W-:Y:S02]  /*fea0*/  UMOV UR8, UR10 ;  /* 0x0000000a00087c82 */ /* 0x000fe40008000000 */
[----:B------:R-:W-:Y:S01]  /*feb0*/  UIMAD.WIDE.U32 UR8, UR4, UR12, UR8 ;  /* 0x0000000c040872a5 */ /* 0x000fe2000f8e0008 */
[----:B------:R-:W1:Y:S03]  /*fec0*/  @P0 LDC R7, c[0x0][0xbf0] ;  /* 0x0002fc00ff070b82 */ /* 0x000e660000000800 */
[----:B------:R-:W-:-:S03]  /*fed0*/  UIADD3 UR4, UR9, UR11, URZ ;  /* 0x0000000b09047290 */ /* 0x000fc6000fffe03f */
[----:B------:R-:W-:Y:S01]  /*fee0*/  ULDC.64 UR10, c[0x0][0xae0] ;  /* 0x0002b800000a7ab9 */ /* 0x000fe20000000a00 */
[----:B0-----:R-:W-:-:S04]  /*fef0*/  @P0 IMAD.HI.U32 R2, R6, R3, RZ ;  /* 0x0000000306020227 */ /* 0x001fc800078e00ff */
[----:B------:R-:W-:Y:S02]  /*ff00*/  IMAD.U32 R3, RZ, RZ, UR9 ;  /* 0x00000009ff037e24 */ /* 0x000fe4000f8e00ff */
[----:B------:R-:W-:Y:S01]  /*ff10*/  IMAD.U32 R3, RZ, RZ, UR4 ;  /* 0x00000004ff037e24 */ /* 0x000fe2000f8e00ff */
[----:B-1----:R-:W-:-:S04]  /*ff20*/  @P0 SHF.R.U32.HI R5, RZ, R7, R2 ;  /* 0x00000007ff050219 */ /* 0x002fc80000011602 */
[--C-:B------:R-:W-:Y:S01]  /*ff30*/  SHF.R.S32.HI R2, RZ, 0x1f, R5.reuse ;  /* 0x0000001fff027819 */ /* 0x100fe20000011405 */
[----:B------:R-:W-:-:S04]  /*ff40*/  IMAD.MOV R7, RZ, RZ, -R5 ;  /* 0x000000ffff077224 */ /* 0x000fc800078e0a05 */
[----:B------:R-:W-:Y:S02]  /*ff50*/  IMAD R4, R2, UR10, RZ ;  /* 0x0000000a02047c24 */ /* 0x000fe4000f8e02ff */
[----:B------:R-:W-:Y:S02]  /*ff60*/  IMAD R7, R11, R7, R6 ;  /* 0x000000070b077224 */ /* 0x000fe400078e0206 */
[----:B------:R-:W-:Y:S01]  /*ff70*/  IMAD.U32 R2, RZ, RZ, UR8 ;  /* 0x00000008ff027e24 */ /* 0x000fe2000f8e00ff */
[----:B------:R-:W-:Y:S01]  /*ff80*/  ULDC.64 UR8, c[0x0][0xad8] ;  /* 0x0002b60000087ab9 */ /* 0x000fe20000000a00 */
[C---:B------:R-:W-:Y:S01]  /*ff90*/  IMAD R9, R5.reuse, UR11, R4 ;  /* 0x0000000b05097c24 */ /* 0x040fe2000f8e0204 */
[----:B------:R-:W-:Y:S01]  /*ffa0*/  SHF.R.S32.HI R4, RZ, 0x1f, R7 ;  /* 0x0000001fff047819 */ /* 0x000fe20000011407 */
[----:B------:R-:W-:-:S04]  /*ffb0*/  IMAD.WIDE.U32 R2, R5, UR10, R2 ;  /* 0x0000000a05027c25 */ /* 0x000fc8000f8e0002 */
[----:B------:R-:W-:Y:S02]  /*ffc0*/  IMAD.IADD R3, R3, 0x1, R9 ;  /* 0x0000000103037824 */ /* 0x000fe400078e0209 */
[----:B------:R-:W-:Y:S02]  /*ffd0*/  IMAD R4, R4, UR8, RZ ;  /* 0x0000000804047c24 */ /* 0x000fe4000f8e02ff */
[----:B------:R-:W-:Y:S02]  /*ffe0*/  VIADD R6, R179, UR39 ;  /* 0x00000027b3067c36 */ /* 0x000fe40008000000 */
[----:B------:R-:W-:Y:S02]  /*fff0*/  IMAD R11, R0, R11, RZ ;  /* 0x0000000b000b7224 */ /* 0x000fe400078e02ff */
[C---:B------:R-:W-:Y:S02]  /*10000*/  IMAD R5, R7.reuse, UR9, R4 ;  /* 0x0000000907057c24 */ /* 0x040fe4000f8e0204 */
[----:B------:R-:W-:Y:S01]  /*10010*/  IMAD.WIDE.U32 R2, R7, UR8, R2 ;  /* 0x0000000807027c25 */ /* 0x000fe2000f8e0002 */
[----:B------:R-:W-:Y:S01]  /*10020*/  ISETP.GE.AND P2, PT, R6, R11, PT ;  /* 0x0000000b0600720c */ /* 0x000fe20003f46270 */
[----:B------:R-:W-:-:S02]  /*10030*/  ULDC.64 UR8, c[0x0][0xa80] ;  /* 0x0002a00000087ab9 */ /* 0x000fc40000000a00 */
[----:B------:R-:W-:Y:S01]  /*10040*/  VIADD R0, R6, 0x20 ;  /* 0x0000002006007836 */ /* 0x000fe20000000000 */
[----:B------:R-:W-:Y:S01]  /*10050*/  LEA R4, P3, R2, UR8, 0x1 ;  /* 0x0000000802047c11 */ /* 0x000fe2000f8608ff */
[----:B------:R-:W-:-:S03]  /*10060*/  IMAD.IADD R3, R3, 0x1, R5 ;  /* 0x0000000103037824 */ /* 0x000fc600078e0205 */
[-C--:B------:R-:W-:Y:S01]  /*10070*/  ISETP.GE.AND P1, PT, R0, R11.reuse, PT ;  /* 0x0000000b0000720c */ /* 0x080fe20003f26270 */
[----:B------:R-:W-:Y:S01]  /*10080*/  VIADD R0, R6, 0x40 ;  /* 0x0000004006007836 */ /* 0x000fe20000000000 */
[----:B------:R-:W-:Y:S02]  /*10090*/  LEA.HI.X R5, R2, UR9, R3, 0x1, P3 ;  /* 0x0000000902057c11 */ /* 0x000fe400098f0c03 */
[----:B------:R0:W1:Y:S02]  /*100a0*/  SHFL.IDX PT, R2, R4, RZ, 0x181f ;  /* 0x00181fff04027589 */ /* 0x00006400000e0000 */
[----:B------:R-:W-:Y:S02]  /*100b0*/  ISETP.GE.AND P0, PT, R0, R11, PT ;  /* 0x0000000b0000720c */ /* 0x000fe40003f06270 */
[----:B------:R0:W2:Y:S01]  /*100c0*/  SHFL.IDX PT, R0, R5, RZ, 0x181f ;  /* 0x00181fff05007589 */ /* 0x0000a200000e0000 */
[----:B------:R-:W-:Y:S10]  /*100d0*/  @P2 BRA `(.L_x_1225) ;  /* 0x0000000000282947 */ /* 0x000ff40003800000 */
[----:B------:R-:W-:Y:S01]  /*100e0*/  ULDC UR4, c[0x0][0xac8] ;  /* 0x0002b20000047ab9 */ /* 0x000fe20000000800 */
[----:B------:R-:W-:Y:S01]  /*100f0*/  ULDC.64 UR8, c[0x0][0x208] ;  /* 0x0000820000087ab9 */ /* 0x000fe20000000a00 */
[----:B------:R-:W-:Y:S02]  /*10100*/  ISETP.GE.AND P4, PT, R22, UR4, PT ;  /* 0x0000000416007c0c */ /* 0x000fe4000bf86270 */
[----:B------:R-:W-:-:S11]  /*10110*/  ISETP.GE.AND P5, PT, R23, UR4, PT ;  /* 0x0000000417007c0c */ /* 0x000fd6000bfa6270 */
[CC--:B-1----:R-:W-:Y:S02]  /*10120*/  @!P4 LEA R8, P2, R22.reuse, R2.reuse, 0x1 ;  /* 0x000000021608c211 */ /* 0x0c2fe400078408ff */
[C---:B------:R-:W-:Y:S02]  /*10130*/  @!P5 LEA R2, P3, R23.reuse, R2, 0x1 ;  /* 0x000000021702d211 */ /* 0x040fe400078608ff */
[-C--:B--2---:R-:W-:Y:S02]  /*10140*/  @!P4 LEA.HI.X R9, R22, R0.reuse, R203, 0x1, P2 ;  /* 0x000000001609c211 */ /* 0x084fe400010f0ccb */
[----:B------:R-:W-:-:S03]  /*10150*/  @!P5 LEA.HI.X R3, R23, R0, R202, 0x1, P3 ;  /* 0x000000001703d211 */ /* 0x000fc600018f0cca */
[----:B------:R3:W-:Y:S04]  /*10160*/  @!P4 ST.E.128 desc[UR8][R8.64], RZ ;  /* 0x000000ff0800c985 */ /* 0x0007e8000c101d08 */
[----:B------:R3:W-:Y:S02]  /*10170*/  @!P5 ST.E.128 desc[UR8][R2.64], RZ ;  /* 0x000000ff0200d985 */ /* 0x0007e4000c101d08 */
.L_x_1225:
[----:B------:R-:W-:Y:S05]  /*10180*/  BSYNC B1 ;  /* 0x0000000000017941 */ /* 0x000fea0003800000 */
.L_x_1224:
[----:B--2---:R2:W4:Y:S01]  /*10190*/  SHFL.IDX PT, R0, R5, 0x1, 0x181f ;  /* 0x00381f0005007f89 */ /* 0x00452200000e0000 */
[----:B------:R-:W-:Y:S03]  /*101a0*/  BSSY B1, `(.L_x_1226) ;  /* 0x000000d000017945 */ /* 0x000fe60003800000 */
[----:B-1-3--:R2:W1:Y:S01]  /*101b0*/  SHFL.IDX PT, R2, R4, 0x1, 0x181f ;  /* 0x00381f0004027f89 */ /* 0x00a46200000e0000 */
[----:B------:R-:W-:Y:S05]  /*101c0*/  @P1 BRA `(.L_x_1227) ;  /* 0x0000000000281947 */ /* 0x000fea0003800000 */
[----:B------:R-:W-:Y:S01]  /*101d0*/  ULDC UR4, c[0x0][0xac8] ;  /* 0x0002b20000047ab9 */ /* 0x000fe20000000800 */
[----:B------:R-:W-:Y:S01]  /*101e0*/  ULDC.64 UR8, c[0x0][0x208] ;  /* 0x0000820000087ab9 */ /* 0x000fe20000000a00 */
[----:B------:R-:W-:Y:S02]  /*101f0*/  ISETP.GE.AND P3, PT, R22, UR4, PT ;  /* 0x0000000416007c0c */ /* 0x000fe4000bf66270 */
[----:B------:R-:W-:-:S11]  /*10200*/  ISETP.GE.AND P4, PT, R23, UR4, PT ;  /* 0x0000000417007c0c */ /* 0x000fd6000bf86270 */
[CC--:B-1----:R-:W-:Y:S02]  /*10210*/  @!P3 LEA R8, P1, R22.reuse, R2.reuse, 0x1 ;  /* 0x000000021608b211 */ /* 0x0c2fe400078208ff */
[C---:B------:R-:W-:Y:S02]  /*10220*/  @!P4 LEA R2, P2, R23.reuse, R2, 0x1 ;  /* 0x000000021702c211 */ /* 0x040fe400078408ff */
[-C--:B----4-:R-:W-:Y:S02]  /*10230*/  @!P3 LEA.HI.X R9, R22, R0.reuse, R203, 0x1, P1 ;  /* 0x000000001609b211 */ /* 0x090fe400008f0ccb */
[----:B------:R-:W-:-:S03]  /*10240*/  @!P4 LEA.HI.X R3, R23, R0, R202, 0x1, P2 ;  /* 0x000000001703c211 */ /* 0x000fc600010f0cca */
[----:B------:R3:W-:Y:S04]  /*10250*/  @!P3 ST.E.128 desc[UR8][R8.64], RZ ;  /* 0x000000ff0800b985 */ /* 0x0007e8000c101d08 */
[----:B------:R3:W-:Y:S02]  /*10260*/  @!P4 ST.E.128 desc[UR8][R2.64], RZ ;  /* 0x000000ff0200c985 */ /* 0x0007e4000c101d08 */
.L_x_1227:
[----:B------:R-:W-:Y:S05]  /*10270*/  BSYNC B1 ;  /* 0x0000000000017941 */ /* 0x000fea0003800000 */
.L_x_1226:
[----:B----4-:R4:W0:Y:S01]  /*10280*/  SHFL.IDX PT, R0, R5, 0x2, 0x181f ;  /* 0x00581f0005007f89 */ /* 0x01082200000e0000 */
        /* <DEDUP_REMOVED lines=9> */
[-C--:B0-----:R-:W-:Y:S02]  /*10320*/  @!P2 LEA.HI.X R9, R22, R0.reuse, R203, 0x1, P0 ;  /* 0x000000001609a211 */ /* 0x081fe400000f0ccb */
[----:B------:R-:W-:-:S03]  /*10330*/  @!P3 LEA.HI.X R3, R23, R0, R202, 0x1, P1 ;  /* 0x000000001703b211 */ /* 0x000fc600008f0cca */
[----:B------:R3:W-:Y:S04]  /*10340*/  @!P2 ST.E.128 desc[UR8][R8.64], RZ ;  /* 0x000000ff0800a985 */ /* 0x0007e8000c101d08 */
[----:B------:R3:W-:Y:S02]  /*10350*/  @!P3 ST.E.128 desc[UR8][R2.64], RZ ;  /* 0x000000ff0200b985 */ /* 0x0007e4000c101d08 */
.L_x_1229:
[----:B------:R-:W-:Y:S05]  /*10360*/  BSYNC B1 ;  /* 0x0000000000017941 */ /* 0x000fea0003800000 */
.L_x_1228:
[----:B0-----:R-:W-:Y:S01]  /*10370*/  VIADD R0, R6, 0x60 ;  /* 0x0000006006007836 */ /* 0x001fe20000000000 */
[----:B--2-4-:R-:W2:Y:S04]  /*10380*/  SHFL.IDX PT, R5, R5, 0x3, 0x181f ;  /* 0x00781f0005057f89 */ /* 0x014ea800000e0000 */
[----:B------:R-:W-:Y:S01]  /*10390*/  ISETP.GE.AND P0, PT, R0, R11, PT ;  /* 0x0000000b0000720c */ /* 0x000fe20003f06270 */
[----:B-1-3--:R3:W4:-:S12]  /*103a0*/  SHFL.IDX PT, R2, R4, 0x3, 0x181f ;  /* 0x00781f0004027f89 */ /* 0x00a71800000e0000 */
[----:B---3--:R-:W-:Y:S05]  /*103b0*/  @P0 BRA `(.L_x_1218) ;  /* 0x0000000000280947 */ /* 0x008fea0003800000 */
[----:B------:R-:W-:Y:S01]  /*103c0*/  ULDC UR4, c[0x0][0xac8] ;  /* 0x0002b20000047ab9 */ /* 0x000fe20000000800 */
[----:B------:R-:W-:Y:S01]  /*103d0*/  ULDC.64 UR8, c[0x0][0x208] ;  /* 0x0000820000087ab9 */ /* 0x000fe20000000a00 */
[----:B------:R-:W-:Y:S02]  /*103e0*/  ISETP.GE.AND P2, PT, R22, UR4, PT ;  /* 0x0000000416007c0c */ /* 0x000fe4000bf46270 */
[----:B------:R-:W-:-:S11]  /*103f0*/  ISETP.GE.AND P3, PT, R23, UR4, PT ;  /* 0x0000000417007c0c */ /* 0x000fd6000bf66270 */
[CC--:B----4-:R-:W-:Y:S02]  /*10400*/  @!P2 LEA R6, P0, R22.reuse, R2.reuse, 0x1 ;  /* 0x000000021606a211 */ /* 0x0d0fe400078008ff */
[C---:B------:R-:W-:Y:S02]  /*10410*/  @!P3 LEA R2, P1, R23.reuse, R2, 0x1 ;  /* 0x000000021702b211 */ /* 0x040fe400078208ff */
[-C--:B--2---:R-:W-:Y:S02]  /*10420*/  @!P2 LEA.HI.X R7, R22, R5.reuse, R203, 0x1, P0 ;  /* 0x000000051607a211 */ /* 0x084fe400000f0ccb */
[----:B------:R-:W-:-:S03]  /*10430*/  @!P3 LEA.HI.X R3, R23, R5, R202, 0x1, P1 ;  /* 0x000000051703b211 */ /* 0x000fc600008f0cca */
[----:B------:R3:W-:Y:S04]  /*10440*/  @!P2 ST.E.128 desc[UR8][R6.64], RZ ;  /* 0x000000ff0600a985 */ /* 0x0007e8000c101d08 */
[----:B------:R3:W-:Y:S02]  /*10450*/  @!P3 ST.E.128 desc[UR8][R2.64], RZ ;  /* 0x000000ff0200b985 */ /* 0x0007e4000c101d08 */
.L_x_1218:
[----:B------:R-:W-:Y:S05]  /*10460*/  BSYNC B0 ;  /* 0x0000000000007941 */ /* 0x000fea0003800000 */
.L_x_1208:
[----:B------:R-:W-:Y:S02]  /*10470*/  ULDC UR4, c[0x0][0xc3c] ;  /* 0x00030f0000047ab9 */ /* 0x000fe40000000800 */
[----:B------:R-:W-:-:S06]  /*10480*/  UISETP.GE.AND UP0, UPT, UR7, UR4, UPT ;  /* 0x000000040700728c */ /* 0x000fcc000bf06270 */
[----:B------:R-:W-:-:S13]  /*10490*/  PLOP3.LUT P0, PT, PT, PT, UP0, 0x80, 0x0 ;  /* 0x000000000000781c */ /* 0x000fda0003f0f008 */
[----:B------:R-:W-:Y:S05]  /*104a0*/  @!P0 BRA `(.L_x_1230) ;  /* 0xffffff0800d88947 */ /* 0x000fea000383ffff */
[----:B------:R-:W-:Y:S05]  /*104b0*/  EXIT ;  /* 0x000000000000794d */ /* 0x000fea0003800000 */
.L_x_1125:
        /* <DEDUP_REMOVED lines=20> */
.L_x_1231:
[----:B------:R-:W-:Y:S01]  /*10600*/  LOP3.LUT R0, R6, 0x1f, RZ, 0xc0, !PT ;  /* 0x0000001f06007812 */ /* 0x000fe200078ec0ff */
[----:B------:R-:W-:Y:S01]  /*10610*/  ULDC UR4, c[0x0][0xc3c] ;  /* 0x00030f0000047ab9 */ /* 0x000fe20000000800 */
[----:B------:R-:W-:Y:S01]  /*10620*/  ULDC.64 UR6, c[0x0][0x208] ;  /* 0x0000820000067ab9 */ /* 0x000fe20000000a00 */
[----:B------:R-:W-:Y:S01]  /*10630*/  IMAD.MOV.U32 R8, RZ, RZ, RZ ;  /* 0x000000ffff087224 */ /* 0x000fe200078e00ff */
[----:B------:R-:W-:Y:S01]  /*10640*/  ISETP.NE.AND P0, PT, R0, 0x1f, PT ;  /* 0x0000001f0000780c */ /* 0x000fe20003f05270 */
[----:B------:R-:W-:-:S03]  /*10650*/  ULDC UR5, c[0x0][0xc38] ;  /* 0x00030e0000057ab9 */ /* 0x000fc60000000800 */
[----:B------:R-:W-:-:S13]  /*10660*/  ISETP.GE.OR P1, PT, R0, UR4, !P0 ;  /* 0x0000000400007c0c */ /* 0x000fda000c726670 */
[----:B0-----:R-:W0:Y:S08]  /*10670*/  @!P1 LDC.64 R2, c[0x0][0xc80] ;  /* 0x00032000ff029b82 */ /* 0x001e300000000a00 */
[----:B------:R-:W1:Y:S01]  /*10680*/  @!P1 LDC.64 R4, c[0x0][0xc78] ;  /* 0x00031e00ff049b82 */ /* 0x000e620000000a00 */
[----:B0-----:R-:W-:-:S05]  /*10690*/  @!P1 IMAD.WIDE.U32 R2, R0, 0x4, R2 ;  /* 0x0000000400029825 */ /* 0x001fca00078e0002 */
[----:B------:R1:W2:Y:S02]  /*106a0*/  @!P1 LDG.E R7, desc[UR6][R2.64] ;  /* 0x0000000602079981 */ /* 0x0002a4000c1e1900 */
[----:B-1----:R-:W-:-:S05]  /*106b0*/  @!P1 IMAD.WIDE.U32 R2, R0, 0x4, R4 ;  /* 0x0000000400029825 */ /* 0x002fca00078e0004 */
[----:B------:R-:W2:Y:S01]  /*106c0*/  @!P1 LDG.E R8, desc[UR6][R2.64] ;  /* 0x0000000602089981 */ /* 0x000ea2000c1e1900 */
[C---:B------:R-:W-:Y:S01]  /*106d0*/  ISETP.NE.AND P1, PT, R0.reuse, RZ, PT ;  /* 0x000000ff0000720c */ /* 0x040fe20003f25270 */
[----:B------:R-:W0:Y:S01]  /*106e0*/  S2UR UR6, SR_CTAID.X ;  /* 0x00000000000679c3 */ /* 0x000e220000002500 */
[C---:B------:R-:W-:Y:S01]  /*106f0*/  ISETP.GE.U32.AND P2, PT, R0.reuse, 0x2, PT ;  /* 0x000000020000780c */ /* 0x040fe20003f46070 */
[----:B------:R-:W-:Y:S01]  /*10700*/  UMOV UR4, URZ ;  /* 0x0000003f00047c82 */ /* 0x000fe20008000000 */
[C---:B------:R-:W-:Y:S02]  /*10710*/  ISETP.GE.U32.AND P3, PT, R0.reuse, 0x4, PT ;  /* 0x000000040000780c */ /* 0x040fe40003f66070 */
[C---:B------:R-:W-:Y:S02]  /*10720*/  ISETP.GE.U32.AND P4, PT, R0.reuse, 0x8, PT ;  /* 0x000000080000780c */ /* 0x040fe40003f86070 */
[----:B------:R-:W-:Y:S01]  /*10730*/  ISETP.GE.U32.AND P5, PT, R0, 0x10, PT ;  /* 0x000000100000780c */ /* 0x000fe20003fa6070 */
[----:B--2---:R-:W-:-:S05]  /*10740*/  IMAD R4, R7, R8, RZ ;  /* 0x0000000807047224 */ /* 0x004fca00078e02ff */
        /* <DEDUP_REMOVED lines=15> */
[----:B------:R-:W1:Y:S02]  /*10840*/  SHFL.IDX PT, R3, R5, 0x1f, 0x1f ;  /* 0x03e01f0005037f89 */ /* 0x000e6400000e0000 */
[----:B-1----:R-:W-:-:S04]  /*10850*/  IMAD R9, R3, UR5, RZ ;  /* 0x0000000503097c24 */ /* 0x002fc8000f8e02ff */
[----:B------:R-:W-:Y:S01]  /*10860*/  IMAD.MOV.U32 R4, RZ, RZ, R9 ;  /* 0x000000ffff047224 */ /* 0x000fe200078e0009 */
[----:B0-----:R-:W-:-:S13]  /*10870*/  ISETP.GT.AND P6, PT, R9, UR6, PT ;  /* 0x0000000609007c0c */ /* 0x001fda000bfc4270 */
[----:B------:R-:W-:Y:S05]  /*10880*/  @P6 BRA `(.L_x_1233) ;  /* 0x0000000000ac6947 */ /* 0x000fea0003800000 */
[----:B------:R-:W-:Y:S01]  /*10890*/  IMAD.MOV.U32 R9, RZ, RZ, R4 ;  /* 0x000000ffff097224 */ /* 0x000fe200078e0004 */
[----:B------:R-:W-:Y:S01]  /*108a0*/  UMOV UR4, URZ ;  /* 0x0000003f00047c82 */ /* 0x000fe20008000000 */
[----:B------:R-:W-:-:S05]  /*108b0*/  ULDC UR5, c[0x0][0xc38] ;  /* 0x00030e0000057ab9 */ /* 0x000fca0000000800 */
.L_x_1235:
[----:B------:R-:W0:Y:S01]  /*108c0*/  LDC R2, c[0x0][0xc3c] ;  /* 0x00030f00ff027b82 */ /* 0x000e220000000800 */
[----:B------:R-:W-:Y:S01]  /*108d0*/  ULDC UR7, c[0x0][0xc3c] ;  /* 0x00030f0000077ab9 */ /* 0x000fe20000000800 */
[----:B------:R-:W-:Y:S01]  /*108e0*/  UIADD3 UR4, UR4, 0x1f, URZ ;  /* 0x0000001f04047890 */ /* 0x000fe2000fffe03f */
[----:B------:R-:W-:-:S05]  /*108f0*/  IMAD.U32 R3, RZ, RZ, UR7 ;  /* 0x00000007ff037e24 */ /* 0x000fca000f8e00ff */
[----:B------:R1:W-:Y:S01]  /*10900*/  STL [R1+0xc], R3 ;  /* 0x00000c0301007387 */ /* 0x0003e20000100800 */
[----:B0-----:R-:W-:-:S13]  /*10910*/  ISETP.LE.AND P6, PT, R2, UR4, PT ;  /* 0x0000000402007c0c */ /* 0x001fda000bfc3270 */
[----:B-1----:R-:W-:Y:S05]  /*10920*/  @P6 BRA `(.L_x_1234) ;  /* 0x0000000800b86947 */ /* 0x002fea0003800000 */
[----:B------:R-:W-:Y:S01]  /*10930*/  VIADD R11, R0, UR4 ;  /* 0x00000004000b7c36 */ /* 0x000fe20008000000 */
[----:B------:R-:W-:Y:S01]  /*10940*/  ULDC.64 UR8, c[0x0][0x208] ;  /* 0x0000820000087ab9 */ /* 0x000fe20000000a00 */
[----:B------:R-:W-:-:S03]  /*10950*/  IMAD.MOV.U32 R7, RZ, RZ, RZ ;  /* 0x000000ffff077224 */ /* 0x000fc600078e00ff */
[----:B------:R-:W-:-:S13]  /*10960*/  ISETP.GE.OR P6, PT, R11, R2, !P0 ;  /* 0x000000020b00720c */ /* 0x000fda00047c6670 */
[----:B------:R-:W0:Y:S08]  /*10970*/  @!P6 LDC.64 R2, c[0x0][0xc80] ;  /* 0x00032000ff02eb82 */ /* 0x000e300000000a00 */
[----:B------:R-:W1:Y:S01]  /*10980*/  @!P6 LDC.64 R4, c[0x0][0xc78] ;  /* 0x00031e00ff04eb82 */ /* 0x000e620000000a00 */
[----:B------:R-:W-:Y:S02]  /*10990*/  IMAD.MOV.U32 R8, RZ, RZ, RZ ;  /* 0x000000ffff087224 */ /* 0x000fe400078e00ff */
        /* <DEDUP_REMOVED lines=25> */
[----:B------:R-:W-:-:S07]  /*10b30*/  IMAD.MOV.U32 R5, RZ, RZ, R2 ;  /* 0x000000ffff057224 */ /* 0x000fce00078e0002 */
.L_x_1233:
[----:B------:R-:W-:Y:S02]  /*10b40*/  IMAD.IADD R10, R9, 0x1, -R4 ;  /* 0x00000001090a7824 */ /* 0x000fe400078e0a04 */
[----:B------:R-:W-:Y:S02]  /*10b50*/  IMAD.MOV.U32 R3, RZ, RZ, RZ ;  /* 0x000000ffff037224 */ /* 0x000fe400078e00ff */
[----:B------:R-:W-:-:S05]  /*10b60*/  IMAD R2, R5, UR5, R10 ;  /* 0x0000000505027c24 */ /* 0x000fca000f8e020a */
[----:B------:R-:W-:-:S13]  /*10b70*/  ISETP.GT.AND P0, PT, R2, UR6, PT ;  /* 0x0000000602007c0c */ /* 0x000fda000bf04270 */
[----:B------:R-:W-:-:S04]  /*10b80*/  VOTE.ANY R2, PT, !P0 ;  /* 0x0000000000027806 */ /* 0x000fc800040e0100 */
[----:B------:R-:W0:Y:S01]  /*10b90*/  POPC R9, R2 ;  /* 0x0000000200097309 */ /* 0x000e220000000000 */
[----:B------:R-:W-:Y:S01]  /*10ba0*/  ISETP.NE.AND P0, PT, R2, RZ, PT ;  /* 0x000000ff0200720c */ /* 0x000fe20003f05270 */
[----:B0-----:R0:W1:Y:S04]  /*10bb0*/  SHFL.IDX PT, R8, R8, R9, 0x1f ;  /* 0x00001f0908087589 */ /* 0x00106800000e0000 */
[----:B------:R0:W2:Y:S08]  /*10bc0*/  SHFL.IDX PT, R4, R7, R9, 0x1f ;  /* 0x00001f0907047589 */ /* 0x0000b000000e0000 */
[----:B------:R-:W-:Y:S05]  /*10bd0*/  @!P0 BRA `(.L_x_1236) ;  /* 0x0000000000088947 */ /* 0x000fea0003800000 */
[----:B------:R-:W-:-:S05]  /*10be0*/  VIADD R2, R9, 0xffffffff ;  /* 0xffffffff09027836 */ /* 0x000fca0000000000 */
[----:B------:R3:W4:Y:S02]  /*10bf0*/  SHFL.IDX PT, R3, R5, R2, 0x1f ;  /* 0x00001f0205037589 */ /* 0x00072400000e0000 */
.L_x_1236:
[----:B----4-:R-:W-:Y:S01]  /*10c00*/  IMAD R3, R3, UR5, R10 ;  /* 0x0000000503037c24 */ /* 0x010fe2000f8e020a */
[----:B-1----:R-:W-:Y:S01]  /*10c10*/  ISETP.NE.AND P0, PT, R8, 0x1, PT ;  /* 0x000000010800780c */ /* 0x002fe20003f05270 */
[----:B------:R-:W-:-:S03]  /*10c20*/  VIADD R14, R9, UR4 ;  /* 0x00000004090e7c36 */ /* 0x000fc60008000000 */
[----:B------:R1:W-:Y:S01]  /*10c30*/  STL [R1], R3 ;  /* 0x0000000301007387 */ /* 0x0003e20000100800 */
[----:B---3--:R-:W-:-:S03]  /*10c40*/  IADD3 R5, -R3, UR6, RZ ;  /* 0x0000000603057c10 */ /* 0x008fc6000fffe1ff */
[----:B------:R1:W-:Y:S05]  /*10c50*/  STL [R1+0xc], R14 ;  /* 0x00000c0e01007387 */ /* 0x0003ea0000100800 */
[----:B------:R-:W-:Y:S05]  /*10c60*/  @!P0 BRA `(.L_x_1237) ;  /* 0x0000000000e08947 */ /* 0x000fea0003800000 */
[----:B0-2---:R-:W-:Y:S02]  /*10c70*/  IABS R7, R4 ;  /* 0x0000000400077213 */ /* 0x005fe40000000000 */
[----:B------:R-:W-:Y:S02]  /*10c80*/  IABS R9, R8 ;  /* 0x0000000800097213 */ /* 0x000fe40000000000 */
[----:B------:R-:W0:Y:S01]  /*10c90*/  I2F.RP R10, R7 ;  /* 0x00000007000a7306 */ /* 0x000e220000209400 */
[----:B------:R-:W-:-:S07]  /*10ca0*/  IABS R12, R5 ;  /* 0x00000005000c7213 */ /* 0x000fce0000000000 */
[----:B------:R-:W-:Y:S08]  /*10cb0*/  I2F.RP R13, R9 ;  /* 0x00000009000d7306 */ /* 0x000ff00000209400 */
[----:B0-----:R-:W1:Y:S02]  /*10cc0*/  MUFU.RCP R10, R10 ;  /* 0x0000000a000a7308 */ /* 0x001e640000001000 */
[----:B-1----:R-:W-:-:S06]  /*10cd0*/  VIADD R3, R10, 0xffffffe ;  /* 0x0ffffffe0a037836 */ /* 0x002fcc0000000000 */
[----:B------:R-:W0:Y:S02]  /*10ce0*/  F2I.FTZ.U32.TRUNC.NTZ R3, R3 ;  /* 0x0000000300037305 */ /* 0x000e24000021f000 */
[----:B0-----:R-:W-:-:S04]  /*10cf0*/  IMAD.MOV R2, RZ, RZ, -R3 ;  /* 0x000000ffff027224 */ /* 0x001fc800078e0a03 */
[----:B------:R-:W-:Y:S02]  /*10d00*/  IMAD R11, R2, R7, RZ ;  /* 0x00000007020b7224 */ /* 0x000fe400078e02ff */
[----:B------:R-:W-:-:S04]  /*10d10*/  IMAD.MOV.U32 R2, RZ, RZ, RZ ;  /* 0x000000ffff027224 */ /* 0x000fc800078e00ff */
[----:B------:R-:W-:Y:S01]  /*10d20*/  IMAD.HI.U32 R11, R3, R11, R2 ;  /* 0x0000000b030b7227 */ /* 0x000fe200078e0002 */
[----:B------:R-:W-:Y:S01]  /*10d30*/  IABS R3, R4 ;  /* 0x0000000400037213 */ /* 0x000fe20000000000 */
[----:B------:R-:W0:Y:S04]  /*10d40*/  MUFU.RCP R2, R13 ;  /* 0x0000000d00027308 */ /* 0x000e280000001000 */
[----:B------:R-:W-:Y:S02]  /*10d50*/  IMAD.MOV R3, RZ, RZ, -R3 ;  /* 0x000000ffff037224 */ /* 0x000fe400078e0a03 */
[----:B------:R-:W-:-:S04]  /*10d60*/  IMAD.HI.U32 R10, R11, R12, RZ ;  /* 0x0000000c0b0a7227 */ /* 0x000fc800078e00ff */
[----:B------:R-:W-:-:S05]  /*10d70*/  IMAD R12, R10, R3, R12 ;  /* 0x000000030a0c7224 */ /* 0x000fca00078e020c */
[----:B------:R-:W-:Y:S01]  /*10d80*/  ISETP.GT.U32.AND P1, PT, R7, R12, PT ;  /* 0x0000000c0700720c */ /* 0x000fe20003f24070 */
[----:B0-----:R-:W-:-:S06]  /*10d90*/  VIADD R3, R2, 0xffffffe ;  /* 0x0ffffffe02037836 */ /* 0x001fcc0000000000 */
[----:B------:R-:W0:Y:S06]  /*10da0*/  F2I.FTZ.U32.TRUNC.NTZ R3, R3 ;  /* 0x0000000300037305 */ /* 0x000e2c000021f000 */
[----:B------:R-:W-:Y:S02]  /*10db0*/  @!P1 IMAD.IADD R12, R12, 0x1, -R7 ;  /* 0x000000010c0c9824 */ /* 0x000fe400078e0a07 */
[----:B------:R-:W-:Y:S01]  /*10dc0*/  @!P1 VIADD R10, R10, 0x1 ;  /* 0x000000010a0a9836 */ /* 0x000fe20000000000 */
[----:B------:R-:W-:Y:S02]  /*10dd0*/  ISETP.NE.AND P1, PT, R4, RZ, PT ;  /* 0x000000ff0400720c */ /* 0x000fe40003f25270 */
[----:B------:R-:W-:Y:S01]  /*10de0*/  ISETP.GE.U32.AND P0, PT, R12, R7, PT ;  /* 0x000000070c00720c */ /* 0x000fe20003f06070 */
[----:B0-----:R-:W-:-:S04]  /*10df0*/  IMAD.MOV R2, RZ, RZ, -R3 ;  /* 0x000000ffff027224 */ /* 0x001fc800078e0a03 */
[----:B------:R-:W-:Y:S02]  /*10e00*/  IMAD R7, R2, R9, RZ ;  /* 0x0000000902077224 */ /* 0x000fe400078e02ff */
[----:B------:R-:W-:-:S06]  /*10e10*/  IMAD.MOV.U32 R2, RZ, RZ, RZ ;  /* 0x000000ffff027224 */ /* 0x000fcc00078e00ff */
[----:B------:R-:W-:Y:S02]  /*10e20*/  @P0 VIADD R10, R10, 0x1 ;  /* 0x000000010a0a0836 */ /* 0x000fe40000000000 */
[----:B------:R-:W-:Y:S01]  /*10e30*/  IMAD.HI.U32 R7, R3, R7, R2 ;  /* 0x0000000703077227 */ /* 0x000fe200078e0002 */
[----:B------:R-:W-:Y:S02]  /*10e40*/  LOP3.LUT R2, R5, R4, RZ, 0x3c, !PT ;  /* 0x0000000405027212 */ /* 0x000fe400078e3cff */
[----:B------:R-:W-:Y:S02]  /*10e50*/  IABS R3, R8 ;  /* 0x0000000800037213 */ /* 0x000fe40000000000 */
[----:B------:R-:W-:-:S03]  /*10e60*/  ISETP.GE.AND P2, PT, R2, RZ, PT ;  /* 0x000000ff0200720c */ /* 0x000fc60003f46270 */
[----:B------:R-:W-:-:S10]  /*10e70*/  IMAD.MOV R3, RZ, RZ, -R3 ;  /* 0x000000ffff037224 */ /* 0x000fd400078e0a03 */
[----:B------:R-:W-:Y:S01]  /*10e80*/  @!P2 IMAD.MOV R10, RZ, RZ, -R10 ;  /* 0x000000ffff0aa224 */ /* 0x000fe200078e0a0a */
[----:B------:R-:W-:-:S04]  /*10e90*/  @!P1 LOP3.LUT R10, RZ, R4, RZ, 0x33, !PT ;  /* 0x00000004ff0a9212 */ /* 0x000fc800078e33ff */
        /* <DEDUP_REMOVED lines=9> */
[----:B------:R-:W-:Y:S01]  /*10f30*/  ISETP.GE.AND P2, PT, R2, RZ, PT ;  /* 0x000000ff0200720c */ /* 0x000fe20003f46270 */
[----:B------:R-:W-:-:S04]  /*10f40*/  IMAD.MOV R2, RZ, RZ, -R10 ;  /* 0x000000ffff027224 */ /* 0x000fc800078e0a0a */
[----:B------:R-:W-:Y:S02]  /*10f50*/  IMAD R2, R4, R2, R5 ;  /* 0x0000000204027224 */ /* 0x000fe400078e0205 */
[----:B------:R-:W-:-:S06]  /*10f60*/  @P0 VIADD R7, R7, 0x1 ;  /* 0x0000000107070836 */ /* 0x000fcc0000000000 */
[----:B------:R-:W-:Y:S01]  /*10f70*/  @!P2 IMAD.MOV R7, RZ, RZ, -R7 ;  /* 0x000000ffff07a224 */ /* 0x000fe200078e0a07 */
[----:B------:R-:W-:-:S05]  /*10f80*/  @!P1 LOP3.LUT R7, RZ, R8, RZ, 0x33, !PT ;  /* 0x00000008ff079212 */ /* 0x000fca00078e33ff */
[--C-:B------:R-:W-:Y:S02]  /*10f90*/  IMAD.MOV R3, RZ, RZ, -R7.reuse ;  /* 0x000000ffff037224 */ /* 0x100fe400078e0a07 */
[C---:B------:R-:W-:Y:S02]  /*10fa0*/  IMAD R7, R8.reuse, 0x1000000, R7 ;  /* 0x0100000008077824 */ /* 0x040fe400078e0207 */
[----:B------:R-:W-:-:S04]  /*10fb0*/  IMAD R8, R8, R3, R10 ;  /* 0x0000000308087224 */ /* 0x000fc800078e020a */
[----:B------:R-:W-:-:S05]  /*10fc0*/  IMAD R3, R8, 0x10000, R7 ;  /* 0x0001000008037824 */ /* 0x000fca00078e0207 */
[----:B------:R0:W-:Y:S01]  /*10fd0*/  STL [R1+0x8], R3 ;  /* 0x0000080301007387 */ /* 0x0001e20000100800 */
[----:B------:R-:W-:Y:S05]  /*10fe0*/  BRA `(.L_x_1238) ;  /* 0x0000000000f87947 */ /* 0x000fea0003800000 */
.L_x_1237:
[----:B-1----:R-:W1:Y:S01]  /*10ff0*/  LDC.64 R2, c[0x0][0xc90] ;  /* 0x00032400ff027b82 */ /* 0x002e620000000a00 */
[----:B------:R-:W-:Y:S01]  /*11000*/  ULDC.64 UR6, c[0x0][0x208] ;  /* 0x0000820000067ab9 */ /* 0x000fe20000000a00 */
[----:B-1----:R-:W-:-:S05]  /*11010*/  IMAD.WIDE R2, R14, 0x4, R2 ;  /* 0x000000040e027825 */ /* 0x002fca00078e0202 */
[----:B0-----:R0:W2:Y:S02]  /*11020*/  LDG.E R7, desc[UR6][R2.64] ;  /* 0x0000000602077981 */ /* 0x0010a4000c1e1900 */
[----:B0-----:R-:W-:Y:S02]  /*11030*/  IMAD.MOV.U32 R2, RZ, RZ, RZ ;  /* 0x000000ffff027224 */ /* 0x001fe400078e00ff */
[----:B--2---:R-:W-:-:S05]  /*11040*/  IMAD R8, R4, R7, RZ ;  /* 0x0000000704087224 */ /* 0x004fca00078e02ff */
[----:B------:R-:W-:-:S04]  /*11050*/  IABS R9, R8 ;  /* 0x0000000800097213 */ /* 0x000fc80000000000 */
[----:B------:R-:W0:Y:S08]  /*11060*/  I2F.RP R10, R9 ;  /* 0x00000009000a7306 */ /* 0x000e300000209400 */
[----:B0-----:R-:W0:Y:S02]  /*11070*/  MUFU.RCP R10, R10 ;  /* 0x0000000a000a7308 */ /* 0x001e240000001000 */
[----:B0-----:R-:W-:-:S06]  /*11080*/  VIADD R11, R10, 0xffffffe ;  /* 0x0ffffffe0a0b7836 */ /* 0x001fcc0000000000 */
[----:B------:R-:W0:Y:S02]  /*11090*/  F2I.FTZ.U32.TRUNC.NTZ R3, R11 ;  /* 0x0000000b00037305 */ /* 0x000e24000021f000 */
[----:B0-----:R-:W-:-:S04]  /*110a0*/  IMAD.MOV R12, RZ, RZ, -R3 ;  /* 0x000000ffff0c7224 */ /* 0x001fc800078e0a03 */
[----:B------:R-:W-:-:S04]  /*110b0*/  IMAD R13, R12, R9, RZ ;  /* 0x000000090c0d7224 */ /* 0x000fc800078e02ff */
[----:B------:R-:W-:Y:S01]  /*110c0*/  IMAD.HI.U32 R2, R3, R13, R2 ;  /* 0x0000000d03027227 */ /* 0x000fe200078e0002 */
[----:B------:R-:W-:Y:S02]  /*110d0*/  IABS R13, R5 ;  /* 0x00000005000d7213 */ /* 0x000fe40000000000 */
[----:B------:R-:W-:-:S03]  /*110e0*/  IABS R3, R8 ;  /* 0x0000000800037213 */ /* 0x000fc60000000000 */
[----:B------:R-:W-:-:S04]  /*110f0*/  IMAD.HI.U32 R2, R2, R13, RZ ;  /* 0x0000000d02027227 */ /* 0x000fc800078e00ff */
[----:B------:R-:W-:-:S04]  /*11100*/  IMAD.MOV R3, RZ, RZ, -R3 ;  /* 0x000000ffff037224 */ /* 0x000fc800078e0a03 */
        /* <DEDUP_REMOVED lines=8> */
[----:B------:R-:W-:-:S04]  /*11190*/  @P0 VIADD R2, R2, 0x1 ;  /* 0x0000000102020836 */ /* 0x000fc80000000000 */
[----:B------:R-:W-:Y:S01]  /*111a0*/  @!P2 IMAD.MOV R2, RZ, RZ, -R2 ;  /* 0x000000ffff02a224 */ /* 0x000fe200078e0a02 */
[----:B------:R-:W-:-:S05]  /*111b0*/  @!P1 LOP3.LUT R2, RZ, R8, RZ, 0x33, !PT ;  /* 0x00000008ff029212 */ /* 0x000fca00078e33ff */
[----:B------:R-:W-:Y:S02]  /*111c0*/  IMAD R9, R7, R2, RZ ;  /* 0x0000000207097224 */ /* 0x000fe400078e02ff */
[----:B------:R-:W-:Y:S02]  /*111d0*/  IMAD.MOV R2, RZ, RZ, -R2 ;  /* 0x000000ffff027224 */ /* 0x000fe400078e0a02 */
[----:B------:R-:W-:Y:S02]  /*111e0*/  IMAD.MOV R10, RZ, RZ, -R9 ;  /* 0x000000ffff0a7224 */ /* 0x000fe400078e0a09 */
[----:B------:R-:W-:Y:S02]  /*111f0*/  IMAD R8, R8, R2, R5 ;  /* 0x0000000208087224 */ /* 0x000fe400078e0205 */
[----:B------:R-:W-:Y:S01]  /*11200*/  IMAD.MOV.U32 R2, RZ, RZ, RZ ;  /* 0x000000ffff027224 */ /* 0x000fe200078e00ff */
[----:B------:R-:W-:Y:S02]  /*11210*/  VIADDMNMX R7, R10, UR5, R7, PT ;  /* 0x000000050a077c46 */ /* 0x000fe4000b800107 */
[----:B------:R-:W-:-:S02]  /*11220*/  IADD3 R9, R9, 0x1000000, R8 ;  /* 0x0100000009097810 */ /* 0x000fc40007ffe008 */
[----:B------:R-:W-:-:S04]  /*11230*/  IABS R10, R7 ;  /* 0x00000007000a7213 */ /* 0x000fc80000000000 */
[----:B------:R-:W0:Y:S08]  /*11240*/  I2F.RP R11, R10 ;  /* 0x0000000a000b7306 */ /* 0x000e300000209400 */
[----:B0-----:R-:W0:Y:S02]  /*11250*/  MUFU.RCP R11, R11 ;  /* 0x0000000b000b7308 */ /* 0x001e240000001000 */
[----:B0-----:R-:W-:Y:S01]  /*11260*/  VIADD R3, R11, 0xffffffe ;  /* 0x0ffffffe0b037836 */ /* 0x001fe20000000000 */
[----:B------:R-:W-:-:S05]  /*11270*/  IABS R11, R7 ;  /* 0x00000007000b7213 */ /* 0x000fca0000000000 */
[----:B------:R-:W0:Y:S02]  /*11280*/  F2I.FTZ.U32.TRUNC.NTZ R3, R3 ;  /* 0x0000000300037305 */ /* 0x000e24000021f000 */
[----:B0-----:R-:W-:-:S04]  /*11290*/  IMAD.MOV R5, RZ, RZ, -R3 ;  /* 0x000000ffff057224 */ /* 0x001fc800078e0a03 */
[----:B------:R-:W-:-:S04]  /*112a0*/  IMAD R5, R5, R10, RZ ;  /* 0x0000000a05057224 */ /* 0x000fc800078e02ff */
[----:B------:R-:W-:Y:S01]  /*112b0*/  IMAD.HI.U32 R2, R3, R5, R2 ;  /* 0x0000000503027227 */ /* 0x000fe200078e0002 */
[----:B------:R-:W-:-:S03]  /*112c0*/  IABS R5, R8 ;  /* 0x0000000800057213 */ /* 0x000fc60000000000 */
[----:B------:R-:W-:Y:S02]  /*112d0*/  IMAD.MOV R3, RZ, RZ, -R11 ;  /* 0x000000ffff037224 */ /* 0x000fe400078e0a0b */
        /* <DEDUP_REMOVED lines=11> */
[----:B------:R-:W-:Y:S01]  /*11390*/  @!P1 LOP3.LUT R2, RZ, R7, RZ, 0x33, !PT ;  /* 0x00000007ff029212 */ /* 0x000fe200078e33ff */
[----:B------:R-:W-:-:S04]  /*113a0*/  IMAD.MOV R7, RZ, RZ, -R7 ;  /* 0x000000ffff077224 */ /* 0x000fc800078e0a07 */
[----:B------:R-:W-:-:S05]  /*113b0*/  IMAD R3, R2, R7, R9 ;  /* 0x0000000702037224 */ /* 0x000fca00078e0209 */
[----:B------:R1:W-:Y:S02]  /*113c0*/  STL [R1+0x8], R3 ;  /* 0x0000080301007387 */ /* 0x0003e40000100800 */
.L_x_1238:
[----:B01----:R-:W-:-:S05]  /*113d0*/  LOP3.LUT R3, RZ, R2, RZ, 0x33, !PT ;  /* 0x00000002ff037212 */ /* 0x003fca00078e33ff */
[----:B------:R-:W-:-:S05]  /*113e0*/  IMAD.IADD R2, R4, 0x1, R3 ;  /* 0x0000000104027824 */ /* 0x000fca00078e0203 */
[----:B------:R1:W-:Y:S01]  /*113f0*/  STL [R1+0x4], R2 ;  /* 0x0000040201007387 */ /* 0x0003e20000100800 */
[----:B------:R-:W-:Y:S05]  /*11400*/  BRA `(.L_x_1239) ;  /* 0x0000000000107947 */ /* 0x000fea0003800000 */
.L_x_1234:
[----:B------:R-:W-:Y:S01]  /*11410*/  IMAD.U32 R2, RZ, RZ, UR6 ;  /* 0x00000006ff027e24 */ /* 0x000fe2000f8e00ff */
[----:B------:R0:W-:Y:S04]  /*11420*/  STL [R1+0x4], RZ ;  /* 0x000004ff01007387 */ /* 0x0001e80000100800 */
[----:B------:R0:W-:Y:S04]  /*11430*/  STL [R1+0x8], RZ ;  /* 0x000008ff01007387 */ /* 0x0001e80000100800 */
[----:B------:R0:W-:Y:S02]  /*11440*/  STL [R1], R2 ;  /* 0x0000000201007387 */ /* 0x0001e40000100800 */
.L_x_1239:
[----:B------:R-:W2:Y:S04]  /*11450*/  LDL R8, [R1] ;  /* 0x0000000001087983 */ /* 0x000ea80000100800 */
[----:B------:R-:W2:Y:S04]  /*11460*/  LDL R9, [R1+0x4] ;  /* 0x0000040001097983 */ /* 0x000ea80000100800 */
[----:B------:R-:W2:Y:S04]  /*11470*/  LDL R10, [R1+0x8] ;  /* 0x00000800010a7983 */ /* 0x000ea80000100800 */
[----:B------:R-:W2:Y:S01]  /*11480*/  LDL R11, [R1+0xc] ;  /* 0x00000c00010b7983 */ /* 0x000ea20000100800 */
[----:B------:R-:W-:-:S13]  /*11490*/  ISETP.NE.AND P0, PT, R0, RZ, PT ;  /* 0x000000ff0000720c */ /* 0x000fda0003f05270 */
[----:B------:R-:W3:Y:S01]  /*114a0*/  @!P0 S2R R3, SR_CgaCtaId ;  /* 0x0000000000038919 */ /* 0x000ee20000008800 */
[----:B------:R-:W-:-:S04]  /*114b0*/  @!P0 MOV R0, 0x400 ;  /* 0x0000040000008802 */ /* 0x000fc80000000f00 */
[----:B---3--:R-:W-:-:S05]  /*114c0*/  @!P0 LEA R0, R3, R0, 0x18 ;  /* 0x0000000003008211 */ /* 0x008fca00078ec0ff */
[----:B--2---:R2:W-:Y:S01]  /*114d0*/  @!P0 STS.128 [R0+0x2a8d0], R8 ;  /* 0x02a8d00800008388 */ /* 0x0045e20000000c00 */
[----:B------:R-:W-:Y:S06]  /*114e0*/  BAR.ARV 0x5, 0x180 ;  /* 0x0146000000007b1d */ /* 0x000fec0000002000 */
.L_x_1232:
[----:B--2---:R-:W2:Y:S01]  /*114f0*/  LDL R0, [R1+0xc] ;  /* 0x00000c0001007983 */ /* 0x004ea20000100800 */
[----:B------:R-:W-:Y:S01]  /*11500*/  ULDC UR4, c[0x0][0xc3c] ;  /* 0x00030f0000047ab9 */ /* 0x000fe20000000800 */
[----:B------:R-:W-:Y:S01]  /*11510*/  IMAD.MOV.U32 R19, RZ, RZ, RZ ;  /* 0x000000ffff137224 */ /* 0x000fe200078e00ff */
[----:B--2---:R-:W-:Y:S01]  /*11520*/  ISETP.GE.AND P0, PT, R0, UR4, PT ;  /* 0x0000000400007c0c */ /* 0x004fe2000bf06270 */
[----:B------:R-:W-:-:S05]  /*11530*/  IMAD.MOV.U32 R0, RZ, RZ, 0x1 ;  /* 0x00000001ff007424 */ /* 0x000fca00078e00ff */
[----:B------:R2:W-:Y:S04]  /*11540*/  STL [R1+0x10], R0 ;  /* 0x0000100001007387 */ /* 0x0005e80000100800 */
[----:B------:R2:W-:Y:S03]  /*11550*/  STL [R1+0x50], RZ ;  /* 0x000050ff01007387 */ /* 0x0005e60000100800 */
[----:B------:R-:W-:Y:S05]  /*11560*/  @P0 BRA `(.L_x_1240) ;  /* 0x0000006000500947 */ /* 0x000fea0003800000 */
[----:B------:R-:W4:Y:S01]  /*11570*/  S2UR UR5, SR_CgaCtaId ;  /* 0x00000000000579c3 */ /* 0x000f220000008800 */
[C---:B--2---:R-:W-:Y:S01]  /*11580*/  IMAD.SHL.U32 R0, R6.reuse, 0x8, RZ ;  /* 0x0000000806007824 */ /* 0x044fe200078e00ff */
[----:B------:R-:W-:Y:S01]  /*11590*/  LOP3.LUT R4, R6, 0x7f, RZ, 0xc0, !PT ;  /* 0x0000007f06047812 */ /* 0x000fe200078ec0ff */
[----:B------:R-:W-:Y:S01]  /*115a0*/  UMOV UR4, 0x400 ;  /* 0x0000040000047882 */ /* 0x000fe20000000000 */
[----:B------:R-:W-:Y:S01]  /*115b0*/  BSSY B8, `(.L_x_1240) ;  /* 0x000060f000087945 */ /* 0x000fe20003800000 */
[----:B------:R-:W-:Y:S01]  /*115c0*/  IMAD.MOV.U32 R19, RZ, RZ, RZ ;  /* 0x000000ffff137224 */ /* 0x000fe200078e00ff */
[----:B------:R-:W-:Y:S01]  /*115d0*/  LOP3.LUT R3, R0, 0x1f8, RZ, 0xc0, !PT ;  /* 0x000001f800037812 */ /* 0x000fe200078ec0ff */
[----:B01----:R-:W-:Y:S01]  /*115e0*/  IMAD.SHL.U32 R2, R4, 0x8, RZ ;  /* 0x0000000804027824 */ /* 0x003fe200078e00ff */
[----:B------:R-:W-:Y:S01]  /*115f0*/  LOP3.LUT R0, R0, 0x38, RZ, 0xc0, !PT ;  /* 0x0000003800007812 */ /* 0x000fe200078ec0ff */
[----:B------:R-:W-:Y:S01]  /*11600*/  ULDC UR38, c[0x0][0xc] ;  /* 0x0000030000267ab9 */ /* 0x000fe20000000800 */
[----:B------:R-:W-:Y:S01]  /*11610*/  LOP3.LUT R3, R3, 0x38, R6, 0x78, !PT ;  /* 0x0000003803037812 */ /* 0x000fe200078e7806 */
[----:B------:R-:W-:Y:S01]  /*11620*/  IMAD.SHL.U32 R6, R6, 0x10, RZ ;  /* 0x0000001006067824 */ /* 0x000fe200078e00ff */
[----:B------:R-:W-:-:S02]  /*11630*/  ULDC.64 UR36, c[0x0][0x198] ;  /* 0x0000660000247ab9 */ /* 0x000fc40000000a00 */
[----:B------:R-:W-:Y:S02]  /*11640*/  LOP3.LUT R3, R3, 0x200, R2, 0xf8, !PT ;  /* 0x0000020003037812 */ /* 0x000fe400078ef802 */
[----:B------:R-:W-:-:S04]  /*11650*/  SHF.R.U32.HI R2, RZ, 0x3, R4 ;  /* 0x00000003ff027819 */ /* 0x000fc80000011604 */
[----:B------:R-:W-:Y:S01]  /*11660*/  LOP3.LUT R4, R2, 0x70, R6, 0xf8, !PT ;  /* 0x0000007002047812 */ /* 0x000fe200078ef806 */
[----:B------:R-:W-:Y:S01]  /*11670*/  IMAD.MOV.U32 R2, RZ, RZ, 0x1 ;  /* 0x00000001ff027424 */ /* 0x000fe200078e00ff */
[----:B----4-:R-:W-:-:S06]  /*11680*/  ULEA UR4, UR5, UR4, 0x18 ;  /* 0x0000000405047291 */ /* 0x010fcc000f8ec03f */
[----:B------:R-:W-:-:S04]  /*11690*/  IMAD.U32 R18, RZ, RZ, UR4 ;  /* 0x00000004ff127e24 */ /* 0x000fc8000f8e00ff */
[----:B------:R-:W-:-:S05]  /*116a0*/  IMAD R3, R3, 0x2, R18 ;  /* 0x0000000203037824 */ /* 0x000fca00078e0212 */
[----:B------:R-:W-:Y:S04]  /*116b0*/  STL [R1+0x20], R3 ;  /* 0x0000200301007387 */ /* 0x000fe80000100800 */
[----:B------:R-:W-:Y:S04]  /*116c0*/  STL [R1+0x50], RZ ;  /* 0x000050ff01007387 */ /* 0x000fe80000100800 */
[----:B------:R0:W-:Y:S02]  /*116d0*/  STL [R1+0x10], R2 ;  /* 0x0000100201007387 */ /* 0x0001e40000100800 */
[----:B0-----:R-:W-:-:S02]  /*116e0*/  LOP3.LUT R2, R0, 0x40, RZ, 0xfc, !PT ;  /* 0x0000004000027812 */ /* 0x001fc400078efcff */
[----:B------:R-:W-:-:S07]  /*116f0*/  LOP3.LUT R0, R0, 0x80, RZ, 0xfc, !PT ;  /* 0x0000008000007812 */ /* 0x000fce00078efcff */
.L_x_1352:
[----:B---3--:R-:W2:Y:S01]  /*11700*/  LDL R9, [R1+0xc] ;  /* 0x00000c0001097983 */ /* 0x008ea20000100800 */
[----:B------:R-:W-:Y:S05]  /*11710*/  YIELD ;  /* 0x0000000000007946 */ /* 0x000fea0003800000 */
[----:B------:R-:W-:Y:S01]  /*11720*/  ULDC.64 UR4, c[0x0][0xa28] ;  /* 0x00028a0000047ab9 */ /* 0x000fe20000000a00 */
[----:B------:R-:W-:Y:S01]  /*11730*/  IMAD.MOV.U32 R0, RZ, RZ, RZ ;  /* 0x000000ffff007224 */ /* 0x000fe200078e00ff */
[----:B------:R-:W-:Y:S01]  /*11740*/  ISETP.NE.U32.AND P0, PT, RZ, UR4, PT ;  /* 0x00000004ff007c0c */ /* 0x000fe2000bf05070 */
[----:B01----:R-:W0:Y:S01]  /*11750*/  LDC.64 R4, c[0x0][0xa00] ;  /* 0x00028000ff047b82 */ /* 0x003e220000000a00 */
[----:B------:R-:W-:Y:S01]  /*11760*/  ULDC.64 UR8, c[0x0][0x208] ;  /* 0x0000820000087ab9 */ /* 0x000fe20000000a00 */
[----:B------:R-:W-:Y:S01]  /*11770*/  IMAD.MOV.U32 R10, RZ, RZ, RZ ;  /* 0x000000ffff0a7224 */ /* 0x000fe200078e00ff */
[----:B------:R-:W-:Y:S01]  /*11780*/  ISETP.NE.AND.EX P0, PT, RZ, UR5, PT, P0 ;  /* 0x00000005ff007c0c */ /* 0x000fe2000bf05300 */
[----:B------:R-:W-:Y:S01]  /*11790*/  ULDC.64 UR4, c[0x0][0xa18] ;  /* 0x0002860000047ab9 */ /* 0x000fe20000000a00 */
[----:B------:R-:W-:-:S11]  /*117a0*/  ULDC.64 UR6, c[0x0][0xa08] ;  /* 0x0002820000067ab9 */ /* 0x000fd60000000a00 */
[----:B------:R-:W2:Y:S02]  /*117b0*/  @P0 LDC.64 R2, c[0x0][0xa28] ;  /* 0x00028a00ff020b82 */ /* 0x000ea40000000a00 */
[----:B--2---:R-:W-:-:S05]  /*117c0*/  @P0 IMAD.WIDE R2, R9, 0x4, R2 ;  /* 0x0000000409020825 */ /* 0x004fca00078e0202 */
[----:B------:R1:W5:Y:S01]  /*117d0*/  @P0 LDG.E R0, desc[UR8][R2.64] ;  /* 0x0000000802000981 */ /* 0x000362000c1e1900 */
[----:B------:R-:W-:Y:S01]  /*117e0*/  ISETP.NE.U32.AND P0, PT, RZ, UR4, PT ;  /* 0x00000004ff007c0c */ /* 0x000fe2000bf05070 */
[----:B0-----:R-:W-:Y:S01]  /*117f0*/  IMAD.WIDE R4, R9, 0x4, R4 ;  /* 0x0000000409047825 */ /* 0x001fe200078e0204 */
[----:B------:R-:W-:Y:S02]  /*11800*/  ISETP.NE.U32.AND P1, PT, RZ, UR6, PT ;  /* 0x00000006ff007c0c */ /* 0x000fe4000bf25070 */
[----:B------:R-:W-:Y:S01]  /*11810*/  ISETP.NE.AND.EX P2, PT, RZ, UR5, PT, P0 ;  /* 0x00000005ff007c0c */ /* 0x000fe2000bf45300 */
[----:B------:R-:W-:Y:S01]  /*11820*/  ULDC.64 UR4, c[0x0][0xa00] ;  /* 0x0002800000047ab9 */ /* 0x000fe20000000a00 */
[----:B------:R-:W-:Y:S01]  /*11830*/  ISETP.NE.AND.EX P1, PT, RZ, UR7, PT, P1 ;  /* 0x00000007ff007c0c */ /* 0x000fe2000bf25310 */
[----:B------:R-:W-:Y:S01]  /*11840*/  IMAD.MOV.U32 R8, RZ, RZ, RZ ;  /* 0x000000ffff087224 */ /* 0x000fe200078e00ff */
[----:B------:R-:W-:Y:S01]  /*11850*/  ISETP.NE.U32.AND P0, PT, RZ, UR4, PT ;  /* 0x00000004ff007c0c */ /* 0x000fe2000bf05070 */
[----:B-1----:R-:W0:Y:S03]  /*11860*/  LDC.64 R2, c[0x0][0xa08] ;  /* 0x00028200ff027b82 */ /* 0x002e260000000a00 */
[----:B------:R-:W-:-:S05]  /*11870*/  ISETP.NE.AND.EX P0, PT, RZ, UR5, PT, P0 ;  /* 0x00000005ff007c0c */ /* 0x000fca000bf05300 */
[----:B------:R-:W1:Y:S08]  /*11880*/  @P2 LDC.64 R6, c[0x0][0xa18] ;  /* 0x00028600ff062b82 */ /* 0x000e700000000a00 */
[----:B------:R-:W2:Y:S01]  /*11890*/  @P0 LDG.E R10, desc[UR8][R4.64] ;  /* 0x00000008040a0981 */ /* 0x000ea2000c1e1900 */
[----:B------:R-:W-:Y:S01]  /*118a0*/  ULDC UR4, c[0x0][0x288] ;  /* 0x0000a20000047ab9 */ /* 0x000fe20000000800 */
[----:B0-----:R-:W-:-:S05]  /*118b0*/  IMAD.WIDE R2, R9, 0x4, R2 ;  /* 0x0000000409027825 */ /* 0x001fca00078e0202 */
[----:B------:R-:W5:Y:S01]  /*118c0*/  @P1 LDG.E R8, desc[UR8][R2.64] ;  /* 0x0000000802081981 */ /* 0x000f62000c1e1900 */
[----:B-1----:R-:W-:-:S03]  /*118d0*/  @P2 IMAD.WIDE R6, R9, 0x4, R6 ;  /* 0x0000000409062825 */ /* 0x002fc600078e0206 */
[----:B--2---:R0:W-:Y:S02]  /*118e0*/  STL [R1+0x30], R10 ;  /* 0x0000300a01007387 */ /* 0x0041e40000100800 */
[----:B0-----:R-:W-:Y:S01]  /*118f0*/  IMAD.U32 R10, RZ, RZ, UR4 ;  /* 0x00000004ff0a7e24 */ /* 0x001fe2000f8e00ff */
[----:B------:R-:W-:-:S05]  /*11900*/  ULDC.64 UR4, c[0x0][0x418] ;  /* 0x0001060000047ab9 */ /* 0x000fca0000000a00 */
        /* <DEDUP_REMOVED lines=11> */
[----:B------:R-:W-:Y:S02]  /*119c0*/  ULDC.64 UR4, c[0x0][0x208] ;  /* 0x0000820000047ab9 */ /* 0x000fe40000000a00 */
[----:B------:R-:W0:Y:S04]  /*119d0*/  LDG.E R7, desc[UR4][R4.64] ;  /* 0x0000000404077981 */ /* 0x000e28000c1e1900 */
[----:B------:R-:W0:Y:S02]  /*119e0*/  LDG.E R4, desc[UR4][R4.64+0x4] ;  /* 0x0000040404047981 */ /* 0x000e24000c1e1900 */
[----:B0-----:R-:W-:-:S05]  /*119f0*/  IMAD.IADD R10, R4, 0x1, -R7 ;  /* 0x00000001040a7824 */ /* 0x001fca00078e0a07 */
[----:B------:R1:W-:Y:S02]  /*11a00*/  STL [R1+0x2c], R10 ;  /* 0x00002c0a01007387 */ /* 0x0003e40000100800 */
.L_x_1241:
[----:B------:R-:W2:Y:S01]  /*11a10*/  LDL.LU R5, [R1+0x8] ;  /* 0x0000080001057983 */ /* 0x000ea20000300800 */
[----:B------:R-:W-:Y:S02]  /*11a20*/  ULDC.64 UR4, c[0x0][0xa20] ;  /* 0x0002880000047ab9 */ /* 0x000fe40000000a00 */
[----:B------:R-:W-:-:S04]  /*11a30*/  ISETP.NE.U32.AND P0, PT, RZ, UR4, PT ;  /* 0x00000004ff007c0c */ /* 0x000fc8000bf05070 */
[----:B------:R-:W-:Y:S02]  /*11a40*/  ISETP.NE.AND.EX P0, PT, RZ, UR5, PT, P0 ;  /* 0x00000005ff007c0c */ /* 0x000fe4000bf05300 */
[C---:B--2---:R-:W-:Y:S02]  /*11a50*/  LOP3.LUT R7, R5.reuse, 0xff000000, RZ, 0xc0, !PT ;  /* 0xff00000005077812 */ /* 0x044fe400078ec0ff */
[C---:B------:R-:W-:Y:S02]  /*11a60*/  LOP3.LUT R4, R5.reuse, 0xff0000, RZ, 0xc0, !PT ;  /* 0x00ff000005047812 */ /* 0x040fe400078ec0ff */
[----:B------:R-:W-:Y:S02]  /*11a70*/  SHF.R.U32.HI R7, RZ, 0x8, R7 ;  /* 0x00000008ff077819 */ /* 0x000fe40000011607 */
[----:B------:R-:W-:Y:S02]  /*11a80*/  LOP3.LUT R16, R5, 0xffff, RZ, 0xc0, !PT ;  /* 0x0000ffff05107812 */ /* 0x000fe400078ec0ff */
[----:B------:R-:W-:Y:S01]  /*11a90*/  LEA.HI R7, R4, R7, RZ, 0x10 ;  /* 0x0000000704077211 */ /* 0x000fe200078f80ff */
[----:B-----5:R-:W-:-:S05]  /*11aa0*/  IMAD.IADD R4, R8, 0x1, R0 ;  /* 0x0000000108047824 */ /* 0x020fca00078e0200 */
[----:B------:R2:W-:Y:S01]  /*11ab0*/  STL [R1+0x14], R4 ;  /* 0x0000140401007387 */ /* 0x0005e20000100800 */
[----:B------:R-:W-:Y:S05]  /*11ac0*/  @!P0 BRA `(.L_x_1242) ;  /* 0x0000000000148947 */ /* 0x000fea0003800000 */
[----:B------:R-:W3:Y:S01]  /*11ad0*/  LDC.64 R2, c[0x0][0xa20] ;  /* 0x00028800ff027b82 */ /* 0x000ee20000000a00 */
[----:B------:R-:W-:Y:S01]  /*11ae0*/  ULDC.64 UR4, c[0x0][0x208] ;  /* 0x0000820000047ab9 */ /* 0x000fe20000000a00 */
[----:B---3--:R-:W-:-:S05]  /*11af0*/  IMAD.WIDE R2, R9, 0x4, R2 ;  /* 0x0000000409027825 */ /* 0x008fca00078e0202 */
[----:B------:R3:W5:Y:S01]  /*11b00*/  LDG.E R6, desc[UR4][R2.64] ;  /* 0x0000000402067981 */ /* 0x000762000c1e1900 */
[----:B------:R-:W-:Y:S05]  /*11b10*/  BRA `(.L_x_1243) ;  /* 0x0000000000147947 */ /* 0x000fea0003800000 */
.L_x_1242:
[----:B------:R-:W-:Y:S05]  /*11b20*/  @!P1 BRA `(.L_x_1243) ;  /* 0x0000000000109947 */ /* 0x000fea0003800000 */
[----:B------:R-:W-:Y:S02]  /*11b30*/  ULDC.64 UR4, c[0x0][0x208] ;  /* 0x0000820000047ab9 */ /* 0x000fe40000000a00 */
[----:B------:R-:W3:Y:S04]  /*11b40*/  LDG.E R6, desc[UR4][R2.64] ;  /* 0x0000000402067981 */ /* 0x000ee8000c1e1900 */
[----:B------:R-:W3:Y:S02]  /*11b50*/  LDG.E R2, desc[UR4][R2.64+0x4] ;  /* 0x0000040402027981 */ /* 0x000ee4000c1e1900 */
[----:B---3--:R-:W-:-:S07]  /*11b60*/  IMAD.IADD R6, R2, 0x1, -R6 ;  /* 0x0000000102067824 */ /* 0x008fce00078e0a06 */
.L_x_1243:
[----:B--2---:R-:W2:Y:S01]  /*11b70*/  LDL.LU R4, [R1+0x4] ;  /* 0x0000040001047983 */ /* 0x004ea20000300800 */
[----:B---3--:R-:W3:Y:S01]  /*11b80*/  LDC R2, c[0x0][0x448] ;  /* 0x00011200ff027b82 */ /* 0x008ee20000000800 */
[----:B-----5:R-:W-:Y:S01]  /*11b90*/  IMAD.IADD R0, R6, 0x1, -R0 ;  /* 0x0000000106007824 */ /* 0x020fe200078e0a00 */
[----:B---3--:R-:W-:-:S13]  /*11ba0*/  ISETP.NE.AND P1, PT, R2, 0x1, PT ;  /* 0x000000010200780c */ /* 0x008fda0003f25270 */
[----:B------:R-:W3:Y:S08]  /*11bb0*/  @P1 LDC R3, c[0x0][0x44c] ;  /* 0x00011300ff031b82 */ /* 0x000ef00000000800 */
[----:B------:R-:W4:Y:S01]  /*11bc0*/  @P1 LDC R2, c[0x0][0x450] ;  /* 0x00011400ff021b82 */ /* 0x000f220000000800 */
[----:B--2---:R-:W-:-:S04]  /*11bd0*/  IMAD.SHL.U32 R11, R4, 0x80, RZ ;  /* 0x00000080040b7824 */ /* 0x004fc800078e00ff */
[----:B------:R-:W-:Y:S01]  /*11be0*/  VIADD R4, R11, 0x7f ;  /* 0x0000007f0b047836 */ /* 0x000fe20000000000 */
[----:B------:R2:W-:Y:S03]  /*11bf0*/  STL [R1+0x28], R11 ;  /* 0x0000280b01007387 */ /* 0x0005e60000100800 */
[----:B---3--:R-:W-:-:S04]  /*11c00*/  @P1 IMAD.HI.U32 R3, R4, R3, RZ ;  /* 0x0000000304031227 */ /* 0x008fc800078e00ff */
[----:B------:R-:W-:Y:S01]  /*11c10*/  IMAD.MOV.U32 R6, RZ, RZ, R4 ;  /* 0x000000ffff067224 */ /* 0x000fe200078e0004 */
[----:B----4-:R-:W-:Y:S01]  /*11c20*/  @P1 SHF.R.U32.HI R6, RZ, R2, R3 ;  /* 0x00000002ff061219 */ /* 0x010fe20000011603 */
[----:B------:R-:W-:-:S04]  /*11c30*/  VIADD R2, R0, 0x5f ;  /* 0x0000005f00027836 */ /* 0x000fc80000000000 */
[----:B------:R-:W-:-:S05]  /*11c40*/  IMAD.HI R2, R2, 0x2aaaaaab, RZ ;  /* 0x2aaaaaab02027827 */ /* 0x000fca00078e02ff */
[----:B------:R-:W-:-:S04]  /*11c50*/  SHF.R.U32.HI R3, RZ, 0x1f, R2 ;  /* 0x0000001fff037819 */ /* 0x000fc80000011602 */
[----:B------:R-:W-:Y:S02]  /*11c60*/  LEA.HI.SX32 R9, R2, R3, 0x1c ;  /* 0x0000000302097211 */ /* 0x000fe400078fe2ff */
[----:B------:R-:W-:-:S03]  /*11c70*/  IADD3 R2, R0, 0x1, -R10 ;  /* 0x0000000100027810 */ /* 0x000fc60007ffe80a */
[----:B------:R2:W-:Y:S02]  /*11c80*/  STL [R1+0x58], R9 ;  /* 0x0000580901007387 */ /* 0x0005e40000100800 */
[----:B------:R-:W-:Y:S02]  /*11c90*/  IMAD.IADD R6, R2, 0x1, R6 ;  /* 0x0000000102067824 */ /* 0x000fe400078e0206 */
[----:B------:R-:W3:Y:S02]  /*11ca0*/  LDC.64 R2, c[0x0][0x9e0] ;  /* 0x00027800ff027b82 */ /* 0x000ee40000000a00 */
[----:B---3--:R-:W-:Y:S01]  /*11cb0*/  ISETP.GE.AND P2, PT, R3, 0x1, PT ;  /* 0x000000010300780c */ /* 0x008fe20003f46270 */
[----:B------:R-:W-:-:S12]  /*11cc0*/  IMAD.IADD R2, R6, 0x1, R2 ;  /* 0x0000000106027824 */ /* 0x000fd800078e0202 */
[----:B--2---:R-:W-:Y:S05]  /*11cd0*/  @!P2 BRA `(.L_x_1244) ;  /* 0x000000000048a947 */ /* 0x004fea0003800000 */
[C---:B------:R-:W-:Y:S01]  /*11ce0*/  ISETP.GT.AND P0, PT, R6.reuse, RZ, PT ;  /* 0x000000ff0600720c */ /* 0x040fe20003f04270 */
[----:B------:R-:W-:Y:S01]  /*11cf0*/  BSSY B0, `(.L_x_1245) ;  /* 0x000000e000007945 */ /* 0x000fe20003800000 */
[----:B------:R-:W-:-:S11]  /*11d00*/  VIADD R8, R6, 0xffffffff ;  /* 0xffffffff06087836 */ /* 0x000fd60000000000 */
[----:B------:R-:W-:Y:S05]  /*11d10*/  @P0 BRA `(.L_x_1246) ;  /* 0x00000000001c0947 */ /* 0x000fea0003800000 */
[----:B------:R-:W-:Y:S01]  /*11d20*/  ISETP.NE.AND P0, PT, R3, 0x1, PT ;  /* 0x000000010300780c */ /* 0x000fe20003f05270 */
[----:B------:R-:W-:-:S12]  /*11d30*/  IMAD.MOV R6, RZ, RZ, -R6 ;  /* 0x000000ffff067224 */ /* 0x000fd800078e0a06 */
[----:B------:R-:W2:Y:S02]  /*11d40*/  @P0 LDC.64 R4, c[0x0][0x9e8] ;  /* 0x00027a00ff040b82 */ /* 0x000ea40000000a00 */
[----:B--2---:R-:W-:-:S05]  /*11d50*/  @P0 IMAD.HI.U32 R4, R6, R4, RZ ;  /* 0x0000000406040227 */ /* 0x004fca00078e00ff */
[----:B------:R-:W-:-:S04]  /*11d60*/  @P0 SHF.R.U32.HI R6, RZ, R5, R4 ;  /* 0x00000005ff060219 */ /* 0x000fc80000011604 */
[----:B------:R-:W-:Y:S01]  /*11d70*/  LOP3.LUT R8, RZ, R6, RZ, 0x33, !PT ;  /* 0x00000006ff087212 */ /* 0x000fe200078e33ff */
[----:B------:R-:W-:Y:S06]  /*11d80*/  BRA `(.L_x_1247) ;  /* 0x0000000000107947 */ /* 0x000fec0003800000 */
.L_x_1246:
[----:B------:R-:W-:-:S13]  /*11d90*/  ISETP.NE.AND P0, PT, R3, 0x1, PT ;  /* 0x000000010300780c */ /* 0x000fda0003f05270 */
[----:B------:R-:W2:Y:S02]  /*11da0*/  @P0 LDC.64 R4, c[0x0][0x9e8] ;  /* 0x00027a00ff040b82 */ /* 0x000ea40000000a00 */
[----:B--2---:R-:W-:-:S05]  /*11db0*/  @P0 IMAD.HI.U32 R4, R8, R4, RZ ;  /* 0x0000000408040227 */ /* 0x004fca00078e00ff */
[----:B------:R-:W-:-:S07]  /*11dc0*/  @P0 SHF.R.U32.HI R8, RZ, R5, R4 ;  /* 0x00000005ff080219 */ /* 0x000fce0000011604 */
.L_x_1247:
[----:B------:R-:W-:Y:S05]  /*11dd0*/  BSYNC B0 ;  /* 0x0000000000007941 */ /* 0x000fea0003800000 */
.L_x_1245:
[----:B------:R-:W-:-:S05]  /*11de0*/  IMAD R8, R8, R3, R3 ;  /* 0x0000000308087224 */ /* 0x000fca00078e0203 */
[----:B------:R-:W-:-:S07]  /*11df0*/  VIMNMX R2, R2, R8, PT ;  /* 0x0000000802027248 */ /* 0x000fce0003fe0100 */
.L_x_1244:
[----:B------:R-:W2:Y:S01]  /*11e00*/  @P1 LDC R4, c[0x0][0x44c] ;  /* 0x00011300ff041b82 */ /* 0x000ea20000000800 */
[----:B------:R-:W-:Y:S01]  /*11e10*/  VIADD R2, R2, 0x5f ;  /* 0x0000005f02027836 */ /* 0x000fe20000000000 */
[----:B------:R-:W-:Y:S01]  /*11e20*/  ULDC UR4, c[0x0][0x9dc] ;  /* 0x0002770000047ab9 */ /* 0x000fe20000000800 */
[----:B------:R-:W-:Y:S02]  /*11e30*/  IMAD.MOV.U32 R5, RZ, RZ, R11 ;  /* 0x000000ffff057224 */ /* 0x000fe400078e000b */
[----:B------:R-:W-:-:S03]  /*11e40*/  IMAD.HI R2, R2, 0x2aaaaaab, RZ ;  /* 0x2aaaaaab02027827 */ /* 0x000fc600078e02ff */
[----:B------:R-:W3:Y:S01]  /*11e50*/  @P1 LDC R6, c[0x0][0x450] ;  /* 0x00011400ff061b82 */ /* 0x000ee20000000800 */
[----:B--2---:R-:W-:-:S05]  /*11e60*/  @P1 IMAD.HI.U32 R4, R11, R4, RZ ;  /* 0x000000040b041227 */ /* 0x004fca00078e00ff */
[----:B---3--:R-:W-:-:S04]  /*11e70*/  @P1 SHF.R.U32.HI R5, RZ, R6, R4 ;  /* 0x00000006ff051219 */ /* 0x008fc80000011604 */
[----:B------:R-:W-:Y:S02]  /*11e80*/  IADD3 R6, R5, R0, -R10 ;  /* 0x0000000005067210 */ /* 0x000fe40007ffe80a */
[----:B------:R-:W-:-:S04]  /*11e90*/  SHF.R.U32.HI R0, RZ, 0x1f, R2 ;  /* 0x0000001fff007819 */ /* 0x000fc80000011602 */
[----:B------:R-:W-:Y:S01]  /*11ea0*/  LEA.HI.SX32 R4, R2, R0, 0x1c ;  /* 0x0000000002047211 */ /* 0x000fe200078fe2ff */
[----:B------:R-:W-:-:S03]  /*11eb0*/  VIADD R2, R6, -UR4 ;  /* 0x8000000406027c36 */ /* 0x000fc60008000000 */
[----:B------:R-:W-:Y:S01]  /*11ec0*/  VIMNMX R0, R9, R4, PT ;  /* 0x0000000409007248 */ /* 0x000fe20003fe0100 */
[----:B------:R2:W-:Y:S01]  /*11ed0*/  STL [R1+0x54], R4 ;  /* 0x0000540401007387 */ /* 0x0005e20000100800 */
[----:B------:R-:W-:Y:S05]  /*11ee0*/  @!P2 BRA `(.L_x_1248) ;  /* 0x000000000044a947 */ /* 0x000fea0003800000 */
[----:B------:R-:W-:Y:S01]  /*11ef0*/  ISETP.GT.AND P0, PT, R6, -0x1, PT ;  /* 0xffffffff0600780c */ /* 0x000fe20003f04270 */
[----:B------:R-:W-:-:S12]  /*11f00*/  BSSY B0, `(.L_x_1249) ;  /* 0x000000d000007945 */ /* 0x000fd80003800000 */
[----:B------:R-:W-:Y:S05]  /*11f10*/  @P0 BRA `(.L_x_1250) ;  /* 0x00000000001c0947 */ /* 0x000fea0003800000 */
[----:B------:R-:W-:Y:S02]  /*11f20*/  ISETP.NE.AND P0, PT, R3, 0x1, PT ;  /* 0x000000010300780c */ /* 0x000fe40003f05270 */
[----:B------:R-:W-:-:S11]  /*11f30*/  LOP3.LUT R6, RZ, R6, RZ, 0x33, !PT ;  /* 0x00000006ff067212 */ /* 0x000fd600078e33ff */
[----:B--2---:R-:W2:Y:S02]  /*11f40*/  @P0 LDC.64 R4, c[0x0][0x9e8] ;  /* 0x00027a00ff040b82 */ /* 0x004ea40000000a00 */
[----:B--2---:R-:W-:-:S05]  /*11f50*/  @P0 IMAD.HI.U32 R4, R6, R4, RZ ;  /* 0x0000000406040227 */ /* 0x004fca00078e00ff */
[----:B------:R-:W-:-:S04]  /*11f60*/  @P0 SHF.R.U32.HI R6, RZ, R5, R4 ;  /* 0x00000005ff060219 */ /* 0x000fc80000011604 */
[----:B------:R-:W-:Y:S01]  /*11f70*/  LOP3.LUT R6, RZ, R6, RZ, 0x33, !PT ;  /* 0x00000006ff067212 */ /* 0x000fe200078e33ff */
[----:B------:R-:W-:Y:S06]  /*11f80*/  BRA `(.L_x_1251) ;  /* 0x0000000000107947 */ /* 0x000fec0003800000 */
.L_x_1250:
[----:B------:R-:W-:-:S13]  /*11f90*/  ISETP.NE.AND P0, PT, R3, 0x1, PT ;  /* 0x000000010300780c */ /* 0x000fda0003f05270 */
[----:B--2---:R-:W2:Y:S02]  /*11fa0*/  @P0 LDC.64 R4, c[0x0][0x9e8] ;  /* 0x00027a00ff040b82 */ /* 0x004ea40000000a00 */
[----:B--2---:R-:W-:-:S05]  /*11fb0*/  @P0 IMAD.HI.U32 R4, R6, R4, RZ ;  /* 0x0000000406040227 */ /* 0x004fca00078e00ff */
[----:B------:R-:W-:-:S07]  /*11fc0*/  @P0 SHF.R.U32.HI R6, RZ, R5, R4 ;  /* 0x00000005ff060219 */ /* 0x000fce0000011604 */
.L_x_1251:
[----:B------:R-:W-:Y:S05]  /*11fd0*/  BSYNC B0 ;  /* 0x0000000000007941 */ /* 0x000fea0003800000 */
.L_x_1249:
[----:B------:R-:W-:-:S05]  /*11fe0*/  IMAD R3, R6, R3, RZ ;  /* 0x0000000306037224 */ /* 0x000fca00078e02ff */
[----:B------:R-:W-:-:S07]  /*11ff0*/  VIMNMX R2, R2, R3, !PT ;  /* 0x0000000302027248 */ /* 0x000fce0007fe0100 */
.L_x_1248:
[----:B------:R-:W-:Y:S01]  /*12000*/  IMAD.HI R2, R2, 0x2aaaaaab, RZ ;  /* 0x2aaaaaab02027827 */ /* 0x000fe200078e02ff */
[----:B--2---:R-:W-:Y:S01]  /*12010*/  SHF.R.U32.HI R4, RZ, 0x10, R7 ;  /* 0x00000010ff047819 */ /* 0x004fe20000011607 */
[----:B------:R-:W-:Y:S01]  /*12020*/  BSSY B0, `(.L_x_1252) ;  /* 0x000002a000007945 */ /* 0x000fe20003800000 */
[----:B------:R-:W-:Y:S01]  /*12030*/  LOP3.LUT R8, R7, 0xff, RZ, 0xc0, !PT ;  /* 0x000000ff07087812 */ /* 0x000fe200078ec0ff */
[----:B------:R-:W-:Y:S01]  /*12040*/  IMAD.MOV.U32 R5, RZ, RZ, RZ ;  /* 0x000000ffff057224 */ /* 0x000fe200078e00ff */
[----:B------:R-:W-:Y:S02]  /*12050*/  SHF.R.U32.HI R3, RZ, 0x1f, R2 ;  /* 0x0000001fff037819 */ /* 0x000fe40000011602 */
[----:B------:R-:W-:Y:S01]  /*12060*/  ISETP.NE.AND P0, PT, R4, RZ, PT ;  /* 0x000000ff0400720c */ /* 0x000fe20003f05270 */
[----:B01----:R-:W-:Y:S01]  /*12070*/  IMAD.MOV.U32 R10, RZ, RZ, R5 ;  /* 0x000000ffff0a7224 */ /* 0x003fe200078e0005 */
[----:B------:R-:W-:-:S04]  /*12080*/  LEA.HI.SX32 R3, R2, R3, 0x1c ;  /* 0x0000000302037211 */ /* 0x000fc800078fe2ff */
[----:B------:R-:W-:-:S04]  /*12090*/  VIMNMX R9, RZ, R3, !PT ;  /* 0x00000003ff097248 */ /* 0x000fc80007fe0100 */
[----:B------:R-:W-:Y:S01]  /*120a0*/  ISETP.GT.AND P1, PT, R0, R9, PT ;  /* 0x000000090000720c */ /* 0x000fe20003f24270 */
[----:B------:R0:W-:Y:S02]  /*120b0*/  STL [R1+0x34], R9 ;  /* 0x0000340901007387 */ /* 0x0001e40000100800 */
[----:B------:R-:W1:Y:S02]  /*120c0*/  @!P0 LDC R4, c[0x0][0x9f0] ;  /* 0x00027c00ff048b82 */ /* 0x000e640000000800 */
[----:B------:R0:W-:Y:S04]  /*120d0*/  STL [R1+0x38], R5 ;  /* 0x0000380501007387 */ /* 0x0001e80000100800 */
[----:B------:R0:W-:Y:S04]  /*120e0*/  STL [R1+0x40], R8 ;  /* 0x0000400801007387 */ /* 0x0001e80000100800 */
[----:B------:R-:W-:Y:S05]  /*120f0*/  @!P1 BRA `(.L_x_1253) ;  /* 0x0000000000709947 */ /* 0x000fea0003800000 */
[-C--:B01----:R-:W-:Y:S02]  /*12100*/  IABS R5, R4.reuse ;  /* 0x0000000400057213 */ /* 0x083fe40000000000 */
[----:B------:R-:W-:Y:S02]  /*12110*/  IABS R7, R4 ;  /* 0x0000000400077213 */ /* 0x000fe40000000000 */
[----:B------:R-:W0:Y:S03]  /*12120*/  I2F.RP R2, R5 ;  /* 0x0000000500027306 */ /* 0x000e260000209400 */
[----:B------:R-:W-:-:S05]  /*12130*/  IMAD.MOV R7, RZ, RZ, -R7 ;  /* 0x000000ffff077224 */ /* 0x000fca00078e0a07 */
[----:B0-----:R-:W0:Y:S02]  /*12140*/  MUFU.RCP R2, R2 ;  /* 0x0000000200027308 */ /* 0x001e240000001000 */
[----:B0-----:R-:W-:-:S06]  /*12150*/  VIADD R2, R2, 0xffffffe ;  /* 0x0ffffffe02027836 */ /* 0x001fcc0000000000 */
[----:B------:R-:W0:Y:S02]  /*12160*/  F2I.FTZ.U32.TRUNC.NTZ R3, R2 ;  /* 0x0000000200037305 */ /* 0x000e24000021f000 */
[----:B0-----:R-:W-:-:S04]  /*12170*/  IMAD.MOV R2, RZ, RZ, -R3 ;  /* 0x000000ffff027224 */ /* 0x001fc800078e0a03 */
[----:B------:R-:W-:Y:S02]  /*12180*/  IMAD R6, R2, R5, RZ ;  /* 0x0000000502067224 */ /* 0x000fe400078e02ff */
[----:B------:R-:W-:-:S04]  /*12190*/  IMAD.MOV.U32 R2, RZ, RZ, RZ ;  /* 0x000000ffff027224 */ /* 0x000fc800078e00ff */
[----:B------:R-:W-:Y:S01]  /*121a0*/  IMAD.HI.U32 R6, R3, R6, R2 ;  /* 0x0000000603067227 */ /* 0x000fe200078e0002 */
[----:B------:R-:W-:-:S05]  /*121b0*/  IADD3 R3, R4, -0x1, R0 ;  /* 0xffffffff04037810 */ /* 0x000fca0007ffe000 */
[----:B------:R-:W-:-:S05]  /*121c0*/  IMAD.IADD R3, R3, 0x1, -R9 ;  /* 0x0000000103037824 */ /* 0x000fca00078e0a09 */
[----:B------:R-:W-:Y:S02]  /*121d0*/  IABS R2, R3 ;  /* 0x0000000300027213 */ /* 0x000fe40000000000 */
[----:B------:R-:W-:-:S03]  /*121e0*/  LOP3.LUT R3, R3, R4, RZ, 0x3c, !PT ;  /* 0x0000000403037212 */ /* 0x000fc600078e3cff */
        /* <DEDUP_REMOVED lines=13> */
.L_x_1253:
[----:B------:R-:W-:Y:S05]  /*122c0*/  BSYNC B0 ;  /* 0x0000000000007941 */ /* 0x000fea0003800000 */
.L_x_1252:
[----:B------:R-:W-:Y:S01]  /*122d0*/  IMAD.MOV.U32 R3, RZ, RZ, R10 ;  /* 0x000000ffff037224 */ /* 0x000fe200078e000a */
[----:B------:R-:W-:Y:S03]  /*122e0*/  BSSY B7, `(.L_x_1254) ;  /* 0x000041a000077945 */ /* 0x000fe60003800000 */
[----:B------:R-:W-:-:S05]  /*122f0*/  IMAD R2, R8, R3, R9 ;  /* 0x0000000308027224 */ /* 0x000fca00078e0209 */
[----:B------:R-:W-:Y:S01]  /*12300*/  VIADDMNMX R0, R2, R3, R0, PT ;  /* 0x0000000302007246 */ /* 0x000fe20003800100 */
        /* <DEDUP_REMOVED lines=8> */
[----:B0-----:R-:W0:Y:S01]  /*12390*/  S2R R5, SR_LANEID ;  /* 0x0000000000057919 */ /* 0x001e220000000000 */
[----:B------:R-:W-:Y:S01]  /*123a0*/  VOTEU.ANY UR4, UPT, PT ;  /* 0x0000000000047886 */ /* 0x000fe200038e0100 */
[----:B------:R-:W3:Y:S01]  /*123b0*/  LDC.64 R2, c[0x0][0xc60] ;  /* 0x00031800ff027b82 */ /* 0x000ee20000000a00 */
[----:B------:R-:W0:Y:S01]  /*123c0*/  FLO.U32 R0, UR4 ;  /* 0x0000000400007d00 */ /* 0x000e2200080e0000 */
[----:B------:R-:W-:Y:S01]  /*123d0*/  ULDC.64 UR6, c[0x0][0x208] ;  /* 0x0000820000067ab9 */ /* 0x000fe20000000a00 */
[----:B0-----:R-:W-:-:S06]  /*123e0*/  ISETP.EQ.U32.AND P0, PT, R0, R5, PT ;  /* 0x000000050000720c */ /* 0x001fcc0003f02070 */
[----:B------:R-:W3:Y:S07]  /*123f0*/  POPC R5, UR4 ;  /* 0x0000000400057d09 */ /* 0x000eee0008000000 */
[----:B---3--:R-:W3:Y:S01]  /*12400*/  @P0 ATOMG.E.ADD.STRONG.GPU PT, R3, desc[UR6][R2.64], R5 ;  /* 0x00000005020309a8 */ /* 0x008ee200081ee1c6 */
[----:B-1----:R-:W0:Y:S02]  /*12410*/  S2R R4, SR_LTMASK ;  /* 0x0000000000047919 */ /* 0x002e240000003900 */
[----:B0-----:R-:W-:-:S04]  /*12420*/  LOP3.LUT R4, R4, UR4, RZ, 0xc0, !PT ;  /* 0x0000000404047c12 */ /* 0x001fc8000f8ec0ff */
[----:B------:R-:W0:Y:S01]  /*12430*/  POPC R7, R4 ;  /* 0x0000000400077309 */ /* 0x000e220000000000 */
[----:B---3--:R-:W0:Y:S02]  /*12440*/  SHFL.IDX PT, R0, R3, R0, 0x1f ;  /* 0x00001f0003007589 */ /* 0x008e2400000e0000 */
[----:B0-----:R-:W-:-:S05]  /*12450*/  IADD3 R0, R0, UR38, R7 ;  /* 0x0000002600007c10 */ /* 0x001fca000fffe007 */
[----:B------:R3:W-:Y:S01]  /*12460*/  STL [R1], R0 ;  /* 0x0000000001007387 */ /* 0x0007e20000100800 */
[----:B------:R-:W-:Y:S05]  /*12470*/  BRA `(.L_x_1256) ;  /* 0x0000004000007947 */ /* 0x000fea0003800000 */
.L_x_1255:
        /* <DEDUP_REMOVED lines=8> */
[----:B-1----:R-:W-:Y:S02]  /*12500*/  IMAD.U32 R4, RZ, RZ, UR6 ;  /* 0x00000006ff047e24 */ /* 0x002fe4000f8e00ff */
[----:B------:R-:W1:Y:S01]  /*12510*/  LDC.64 R2, c[0x4][R2] ;  /* 0x0100000002027b82 */ /* 0x000e620000000a00 */
[----:B0-----:R-:W-:Y:S02]  /*12520*/  IMAD.U32 R5, RZ, RZ, UR7 ;  /* 0x00000007ff057e24 */ /* 0x001fe4000f8e00ff */
[----:B------:R-:W-:Y:S02]  /*12530*/  IMAD.U32 R6, RZ, RZ, UR8 ;  /* 0x00000008ff067e24 */ /* 0x000fe4000f8e00ff */
[----:B------:R-:W-:-:S02]  /*12540*/  IMAD.U32 R7, RZ, RZ, UR9 ;  /* 0x00000009ff077e24 */ /* 0x000fc4000f8e00ff */
[----:B--2---:R-:W-:Y:S02]  /*12550*/  IMAD.U32 R10, RZ, RZ, UR4 ;  /* 0x00000004ff0a7e24 */ /* 0x004fe4000f8e00ff */
[----:B------:R-:W-:Y:S02]  /*12560*/  IMAD.U32 R11, RZ, RZ, UR5 ;  /* 0x00000005ff0b7e24 */ /* 0x000fe4000f8e00ff */
[----:B------:R-:W-:Y:S02]  /*12570*/  IMAD.MOV.U32 R8, RZ, RZ, 0x70 ;  /* 0x00000070ff087424 */ /* 0x000fe400078e00ff */
[----:B------:R-:W-:Y:S02]  /*12580*/  IMAD.MOV.U32 R12, RZ, RZ, 0x1 ;  /* 0x00000001ff0c7424 */ /* 0x000fe400078e00ff */
[----:B------:R-:W-:-:S07]  /*12590*/  IMAD.MOV.U32 R13, RZ, RZ, RZ ;  /* 0x000000ffff0d7224 */ /* 0x000fce00078e00ff */
[----:B------:R-:W-:-:S07]  /*125a0*/  LEPC R20, `(.L_x_1258) ;  /* 0x000000001014794e */ /* 0x000fce0000000000 */
[----:B-1----:R-:W-:Y:S05]  /*125b0*/  CALL.ABS.NOINC R2 ;  /* 0x0000000002007343 */ /* 0x002fea0003c00000 */
.L_x_1258:
[----:B------:R-:W-:Y:S05]  /*125c0*/  BSYNC B6 ;  /* 0x0000000000067941 */ /* 0x000fea0003800000 */
.L_x_1257:
        /* <DEDUP_REMOVED lines=9> */
[----:B-1----:R-:W-:Y:S02]  /*12660*/  IMAD.U32 R4, RZ, RZ, UR6 ;  /* 0x00000006ff047e24 */ /* 0x002fe4000f8e00ff */
[----:B0-----:R-:W-:Y:S02]  /*12670*/  IMAD.U32 R5, RZ, RZ, UR7 ;  /* 0x00000007ff057e24 */ /* 0x001fe4000f8e00ff */
[----:B------:R-:W-:Y:S02]  /*12680*/  IMAD.U32 R6, RZ, RZ, UR8 ;  /* 0x00000008ff067e24 */ /* 0x000fe4000f8e00ff */
[----:B------:R-:W-:-:S02]  /*12690*/  IMAD.U32 R7, RZ, RZ, UR9 ;  /* 0x00000009ff077e24 */ /* 0x000fc4000f8e00ff */
[----:B--2---:R-:W-:Y:S02]  /*126a0*/  IMAD.U32 R10, RZ, RZ, UR4 ;  /* 0x00000004ff0a7e24 */ /* 0x004fe4000f8e00ff */
[----:B------:R-:W-:Y:S02]  /*126b0*/  IMAD.U32 R11, RZ, RZ, UR5 ;  /* 0x00000005ff0b7e24 */ /* 0x000fe4000f8e00ff */
[----:B------:R-:W-:Y:S02]  /*126c0*/  IMAD.MOV.U32 R8, RZ, RZ, 0x70 ;  /* 0x00000070ff087424 */ /* 0x000fe400078e00ff */
[----:B------:R-:W-:Y:S02]  /*126d0*/  IMAD.MOV.U32 R12, RZ, RZ, 0x1 ;  /* 0x00000001ff0c7424 */ /* 0x000fe400078e00ff */
[----:B---3--:R-:W-:-:S07]  /*126e0*/  IMAD.MOV.U32 R13, RZ, RZ, RZ ;  /* 0x000000ffff0d7224 */ /* 0x008fce00078e00ff */
[----:B------:R-:W-:-:S07]  /*126f0*/  LEPC R20, `(.L_x_1261) ;  /* 0x000000001014794e */ /* 0x000fce0000000000 */
[----:B----4-:R-:W-:Y:S05]  /*12700*/  CALL.ABS.NOINC R2 ;  /* 0x0000000002007343 */ /* 0x010fea0003c00000 */
.L_x_1261:
        /* <DEDUP_REMOVED lines=15> */
.L_x_1260:
[----:B------:R-:W-:Y:S05]  /*12800*/  BSYNC B6 ;  /* 0x0000000000067941 */ /* 0x000fea0003800000 */
.L_x_1259:
[----:B------:R-:W3:Y:S01]  /*12810*/  LDL R0, [R1+0xc] ;  /* 0x00000c0001007983 */ /* 0x000ee20000100800 */
[----:B------:R-:W-:Y:S02]  /*12820*/  ULDC.64 UR4, c[0x0][0x9f8] ;  /* 0x00027e0000047ab9 */ /* 0x000fe40000000a00 */
[----:B------:R-:W-:Y:S01]  /*12830*/  ISETP.NE.U32.AND P0, PT, RZ, UR4, PT ;  /* 0x00000004ff007c0c */ /* 0x000fe2000bf05070 */
[----:B------:R-:W4:Y:S01]  /*12840*/  LDL R17, [R1+0x3c] ;  /* 0x00003c0001117983 */ /* 0x000f220000100800 */
[----:B------:R-:W-:Y:S02]  /*12850*/  ULDC.64 UR6, c[0x0][0x208] ;  /* 0x0000820000067ab9 */ /* 0x000fe40000000a00 */
[----:B------:R-:W-:Y:S01]  /*12860*/  ISETP.NE.AND.EX P0, PT, RZ, UR5, PT, P0 ;  /* 0x00000005ff007c0c */ /* 0x000fe2000bf05300 */
[----:B------:R-:W-:-:S12]  /*12870*/  ULDC.64 UR4, c[0x0][0xa08] ;  /* 0x0002820000047ab9 */ /* 0x000fd80000000a00 */
[----:B------:R-:W5:Y:S01]  /*12880*/  @P0 LDC.64 R2, c[0x0][0x9f8] ;  /* 0x00027e00ff020b82 */ /* 0x000f620000000a00 */
[----:B---3--:R-:W-:Y:S02]  /*12890*/  IMAD.MOV.U32 R7, RZ, RZ, R0 ;  /* 0x000000ffff077224 */ /* 0x008fe400078e0000 */
[----:B-----5:R-:W-:-:S05]  /*128a0*/  @P0 IMAD.WIDE R2, R0, 0x4, R2 ;  /* 0x0000000400020825 */ /* 0x020fca00078e0202 */
[----:B------:R3:W0:Y:S01]  /*128b0*/  @P0 LDG.E R7, desc[UR6][R2.64] ;  /* 0x0000000602070981 */ /* 0x000622000c1e1900 */
[----:B----4-:R-:W-:Y:S01]  /*128c0*/  VIADD R0, R17, 0xffffffff ;  /* 0xffffffff11007836 */ /* 0x010fe20000000000 */
[----:B---3--:R-:W3:Y:S02]  /*128d0*/  LDC.64 R2, c[0x0][0x418] ;  /* 0x00010600ff027b82 */ /* 0x008ee40000000a00 */
[----:B---3--:R-:W-:Y:S01]  /*128e0*/  LOP3.LUT P0, RZ, R2, UR4, RZ, 0xfc, !PT ;  /* 0x0000000402ff7c12 */ /* 0x008fe2000f80fcff */
[----:B------:R-:W-:-:S03]  /*128f0*/  UMOV UR4, 0xffffffff ;  /* 0xffffffff00047882 */ /* 0x000fc60000000000 */
[----:B------:R-:W-:Y:S02]  /*12900*/  LOP3.LUT P0, RZ, R3, UR5, RZ, 0xfc, P0 ;  /* 0x0000000503ff7c12 */ /* 0x000fe4000800fcff */
[----:B0-----:R-:W-:Y:S01]  /*12910*/  SHF.R.S32.HI R8, RZ, 0x1f, R7 ;  /* 0x0000001fff087819 */ /* 0x001fe20000011407 */
[----:B------:R0:W-:Y:S01]  /*12920*/  STL [R1+0x8], R7 ;  /* 0x0000080701007387 */ /* 0x0001e20000100800 */
[----:B------:R-:W-:-:S03]  /*12930*/  SEL R17, R7, RZ, !P0 ;  /* 0x000000ff07117207 */ /* 0x000fc60004000000 */
[----:B------:R0:W-:Y:S01]  /*12940*/  STL [R1+0x1c], R8 ;  /* 0x00001c0801007387 */ /* 0x0001e20000100800 */
[----:B------:R-:W-:Y:S05]  /*12950*/  BRA.DIV UR4, `(.L_x_1262) ;  /* 0x00000056041c7947 */ /* 0x000fea000b800000 */
[----:B-1----:R-:W1:Y:S02]  /*12960*/  S2R R4, SR_TID.X ;  /* 0x0000000000047919 */ /* 0x002e640000002100 */
[----:B-1----:R-:W-:-:S04]  /*12970*/  SHF.R.U32.HI R4, RZ, 0x5, R4 ;  /* 0x00000005ff047819 */ /* 0x002fc80000011604 */
[----:B------:R-:W-:-:S05]  /*12980*/  LOP3.LUT R4, R4, 0x3, RZ, 0xc0, !PT ;  /* 0x0000000304047812 */ /* 0x000fca00078ec0ff */
[----:B------:R1:W3:Y:S02]  /*12990*/  SHFL.IDX PT, R14, R4, RZ, 0x1f ;  /* 0x00001fff040e7589 */ /* 0x0002e400000e0000 */
.L_x_1368:
[----:B-1----:R-:W4:Y:S01]  /*129a0*/  LDL.LU R4, [R1+0x18] ;  /* 0x0000180001047983 */ /* 0x002f220000300800 */
[----:B------:R-:W-:Y:S02]  /*129b0*/  PLOP3.LUT P1, PT, PT, PT, PT, 0x8, 0x0 ;  /* 0x000000000000781c */ /* 0x000fe40003f2e170 */
[----:B---3--:R-:W-:Y:S01]  /*129c0*/  ISETP.NE.AND P0, PT, R14, RZ, PT ;  /* 0x000000ff0e00720c */ /* 0x008fe20003f05270 */
[----:B------:R1:W-:Y:S01]  /*129d0*/  STL [R1+0x4], R0 ;  /* 0x0000040001007387 */ /* 0x0003e20000100800 */
[----:B----4-:R-:W-:-:S09]  /*129e0*/  LOP3.LUT R4, R4, 0xfffffffe, RZ, 0xc0, !PT ;  /* 0xfffffffe04047812 */ /* 0x010fd200078ec0ff */
[----:B------:R-:W-:-:S05]  /*129f0*/  @P1 LOP3.LUT R4, R4, 0x1, RZ, 0xfc, !PT ;  /* 0x0000000104041812 */ /* 0x000fca00078efcff */
[----:B------:R1:W-:Y:S01]  /*12a00*/  STL [R1+0x18], R4 ;  /* 0x0000180401007387 */ /* 0x0003e20000100800 */
[----:B------:R-:W-:Y:S05]  /*12a10*/  @P0 BRA `(.L_x_1263) ;  /* 0x00000004003c0947 */ /* 0x000fea0003800000 */
[----:B------:R-:W-:-:S03]  /*12a20*/  UMOV UR4, 0xffffffff ;  /* 0xffffffff00047882 */ /* 0x000fc60000000000 */
[----:B------:R-:W-:Y:S05]  /*12a30*/  BRA.DIV UR4, `(.L_x_1264) ;  /* 0x0000005604187947 */ /* 0x000fea000b800000 */
[----:B------:R-:W-:-:S13]  /*12a40*/  ELECT P6, URZ, PT ;  /* 0x00000000003f782f */ /* 0x000fda00038c0000 */
.L_x_1371:
[----:B------:R-:W-:Y:S05]  /*12a50*/  @!P6 BRA `(.L_x_1263) ;  /* 0x00000004002ce947 */ /* 0x000fea0003800000 */
[----:B------:R-:W-:-:S04]  /*12a60*/  ISETP.NE.U32.AND P0, PT, R2, RZ, PT ;  /* 0x000000ff0200720c */ /* 0x000fc80003f05070 */
[----:B------:R-:W-:-:S13]  /*12a70*/  ISETP.NE.AND.EX P0, PT, R3, RZ, PT, P0 ;  /* 0x000000ff0300720c */ /* 0x000fda0003f05300 */
[----:B------:R-:W-:Y:S05]  /*12a80*/  @!P0 BRA `(.L_x_1265) ;  /* 0x0000000000548947 */ /* 0x000fea0003800000 */
[----:B------:R-:W3:Y:S01]  /*12a90*/  LDC R6, c[0x0][0x43c] ;  /* 0x00010f00ff067b82 */ /* 0x000ee20000000800 */
[----:B------:R-:W-:Y:S01]  /*12aa0*/  IMAD.MOV.U32 R9, RZ, RZ, R0 ;  /* 0x000000ffff097224 */ /* 0x000fe200078e0000 */
[----:B------:R-:W-:Y:S01]  /*12ab0*/  ULDC.64 UR4, c[0x0][0x428] ;  /* 0x00010a0000047ab9 */ /* 0x000fe20000000a00 */
[----:B------:R-:W-:Y:S02]  /*12ac0*/  ULDC.64 UR6, c[0x0][0x208] ;  /* 0x0000820000067ab9 */ /* 0x000fe40000000a00 */
[----:B-1----:R-:W-:Y:S01]  /*12ad0*/  IMAD.MOV.U32 R0, RZ, RZ, R9 ;  /* 0x000000ffff007224 */ /* 0x002fe200078e0009 */
[----:B---3--:R-:W-:-:S13]  /*12ae0*/  ISETP.NE.AND P0, PT, R6, 0x1, PT ;  /* 0x000000010600780c */ /* 0x008fda0003f05270 */
        /* <DEDUP_REMOVED lines=15> */
.L_x_1265:
[----:B---3--:R-:W3:Y:S01]  /*12be0*/  LDL R2, [R1+0x10] ;  /* 0x0000100001027983 */ /* 0x008ee20000100800 */
[----:B-1----:R-:W-:Y:S01]  /*12bf0*/  IMAD R0, R19, 0x8, R18 ;  /* 0x0000000813007824 */ /* 0x002fe200078e0212 */
[----:B---3--:R-:W-:-:S04]  /*12c00*/  SHF.L.U32 R2, R2, 0x1f, RZ ;  /* 0x0000001f02027819 */ /* 0x008fc800000006ff */
[----:B------:R-:W1:Y:S02]  /*12c10*/  SYNCS.PHASECHK.TRANS64.TRYWAIT P0, [R0+URZ+0x2a840], R2 ;  /* 0x02a84002000075a7 */ /* 0x000e64000800017f */
[----:B-1----:R-:W-:Y:S05]  /*12c20*/  @!P0 BRA `(.L_x_1266) ;  /* 0x0000005000bc8947 */ /* 0x002fea0003800000 */
.L_x_1372:
[----:B------:R-:W3:Y:S02]  /*12c30*/  S2R R3, SR_TID.X ;  /* 0x0000000000037919 */ /* 0x000ee40000002100 */
[----:B---3--:R-:W-:-:S04]  /*12c40*/  LOP3.LUT R3, R3, 0x7f, RZ, 0xc0, !PT ;  /* 0x0000007f03037812 */ /* 0x008fc800078ec0ff */
[----:B------:R-:W-:-:S13]  /*12c50*/  ISETP.NE.AND P0, PT, R3, RZ, PT ;  /* 0x000000ff0300720c */ /* 0x000fda0003f05270 */
        /* <DEDUP_REMOVED lines=8> */
.L_x_1267:
[----:B------:R-:W3:Y:S04]  /*12ce0*/  LDL R4, [R1+0x4] ;  /* 0x0000040001047983 */ /* 0x000ee80000100800 */
[----:B------:R-:W4:Y:S04]  /*12cf0*/  LDL R3, [R1+0x14] ;  /* 0x0000140001037983 */ /* 0x000f280000100800 */
[----:B-1----:R-:W2:Y:S01]  /*12d00*/  LDL.LU R2, [R1+0x18] ;  /* 0x0000180001027983 */ /* 0x002ea20000300800 */
        /* <DEDUP_REMOVED lines=21> */
[----:B------:R-:W-:Y:S01]  /*12e60*/  UIMAD UR11, UR11, 0x60, UR5 ;  /* 0x000000600b0b78a4 */ /* 0x000fe2000f8e0205 */
        /* <DEDUP_REMOVED lines=9> */
[----:B---3--:R-:W-:Y:S01]  /*12f00*/  NOP ;  /* 0x0000000000007918 */ /* 0x008fe20000000000 */
.L_x_1263:
[----:B------:R-:W1:Y:S01]  /*12f10*/  LDL.LU R3, [R1+0x30] ;  /* 0x0000300001037983 */ /* 0x000e620000300800 */
[----:B------:R-:W-:Y:S05]  /*12f20*/  WARPSYNC.ALL ;  /* 0x0000000000007948 */ /* 0x000fea0003800000 */
[----:B------:R-:W-:Y:S01]  /*12f30*/  ULDC.64 UR4, c[0x0][0x298] ;  /* 0x0000a60000047ab9 */ /* 0x000fe20000000a00 */
[----:B------:R-:W-:Y:S01]  /*12f40*/  BSSY B6, `(.L_x_1268) ;  /* 0x000001c000067945 */ /* 0x000fe20003800000 */
[----:B------:R-:W-:Y:S01]  /*12f50*/  BAR.SYNC.DEFER_BLOCKING 0x8, 0x180 ;  /* 0x0206000000007b1d */ /* 0x000fe20000010000 */
[----:B-1----:R-:W-:Y:S01]  /*12f60*/  SHF.R.S32.HI R0, RZ, 0x1f, R3 ;  /* 0x0000001fff007819 */ /* 0x002fe20000011403 */
[----:B------:R-:W-:-:S04]  /*12f70*/  IMAD.WIDE.U32 R4, R3, UR4, RZ ;  /* 0x0000000403047c25 */ /* 0x000fc8000f8e00ff */
[----:B------:R-:W-:Y:S01]  /*12f80*/  IMAD R2, R0, UR4, RZ ;  /* 0x0000000400027c24 */ /* 0x000fe2000f8e02ff */
[----:B------:R1:W-:Y:S01]  /*12f90*/  STL.64 [R1+0x48], R4 ;  /* 0x0000480401007387 */ /* 0x0003e20000100a00 */
[----:B------:R-:W-:Y:S02]  /*12fa0*/  VIADD R0, R18, 0xc400 ;  /* 0x0000c40012007836 */ /* 0x000fe40000000000 */
[----:B------:R-:W-:-:S03]  /*12fb0*/  IMAD R2, R3, UR5, R2 ;  /* 0x0000000503027c24 */ /* 0x000fc6000f8e0202 */
[----:B------:R-:W-:Y:S01]  /*12fc0*/  LOP3.LUT P0, RZ, R0, 0x3ff, RZ, 0xc0, !PT ;  /* 0x000003ff00ff7812 */ /* 0x000fe2000780c0ff */
[----:B------:R-:W-:-:S05]  /*12fd0*/  IMAD.IADD R0, R5, 0x1, R2 ;  /* 0x0000000105007824 */ /* 0x000fca00078e0202 */
[----:B------:R1:W-:Y:S07]  /*12fe0*/  STL [R1+0x30], R0 ;  /* 0x0000300001007387 */ /* 0x0003ee0000100800 */
[----:B------:R-:W-:Y:S05]  /*12ff0*/  @!P0 BRA `(.L_x_1269) ;  /* 0x0000000000408947 */ /* 0x000fea0003800000 */
[----:B------:R-:W-:Y:S01]  /*13000*/  MOV R2, 0x0 ;  /* 0x0000000000027802 */ /* 0x000fe20000000f00 */
[----:B------:R-:W-:Y:S01]  /*13010*/  ULDC.64 UR6, c[0x4][0xb8] ;  /* 0x01002e0000067ab9 */ /* 0x000fe20000000a00 */
[----:B------:R-:W-:Y:S01]  /*13020*/  ULDC.64 UR8, c[0x4][0xc0] ;  /* 0x0100300000087ab9 */ /* 0x000fe20000000a00 */
[----:B------:R-:W-:Y:S01]  /*13030*/  ULDC.64 UR4, c[0x4][0x20] ;  /* 0x0100080000047ab9 */ /* 0x000fe20000000a00 */
[----:B-1----:R-:W-:Y:S02]  /*13040*/  IMAD.U32 R4, RZ, RZ, UR6 ;  /* 0x00000006ff047e24 */ /* 0x002fe4000f8e00ff */
[----:B------:R-:W1:Y:S01]  /*13050*/  LDC.64 R2, c[0x4][R2] ;  /* 0x0100000002027b82 */ /* 0x000e620000000a00 */
[----:B------:R-:W-:Y:S02]  /*13060*/  IMAD.U32 R5, RZ, RZ, UR7 ;  /* 0x00000007ff057e24 */ /* 0x000fe4000f8e00ff */
[----:B------:R-:W-:Y:S02]  /*13070*/  IMAD.U32 R6, RZ, RZ, UR8 ;  /* 0x00000008ff067e24 */ /* 0x000fe4000f8e00ff */
[----:B0-----:R-:W-:-:S02]  /*13080*/  IMAD.U32 R7, RZ, RZ, UR9 ;  /* 0x00000009ff077e24 */ /* 0x001fc4000f8e00ff */
[----:B--2---:R-:W-:Y:S02]  /*13090*/  IMAD.U32 R10, RZ, RZ, UR4 ;  /* 0x00000004ff0a7e24 */ /* 0x004fe4000f8e00ff */
[----:B------:R-:W-:Y:S02]  /*130a0*/  IMAD.U32 R11, RZ, RZ, UR5 ;  /* 0x00000005ff0b7e24 */ /* 0x000fe4000f8e00ff */
[----:B------:R-:W-:Y:S02]  /*130b0*/  IMAD.MOV.U32 R8, RZ, RZ, 0x70 ;  /* 0x00000070ff087424 */ /* 0x000fe400078e00ff */
[----:B------:R-:W-:Y:S02]  /*130c0*/  IMAD.MOV.U32 R12, RZ, RZ, 0x1 ;  /* 0x00000001ff0c7424 */ /* 0x000fe400078e00ff */
[----:B------:R-:W-:-:S07]  /*130d0*/  IMAD.MOV.U32 R13, RZ, RZ, RZ ;  /* 0x000000ffff0d7224 */ /* 0x000fce00078e00ff */
[----:B------:R-:W-:-:S07]  /*130e0*/  LEPC R20, `(.L_x_1269) ;  /* 0x000000001014794e */ /* 0x000fce0000000000 */
[----:B-1----:R-:W-:Y:S05]  /*130f0*/  CALL.ABS.NOINC R2 ;  /* 0x0000000002007343 */ /* 0x002fea0003c00000 */
.L_x_1269:
[----:B------:R-:W-:Y:S05]  /*13100*/  BSYNC B6 ;  /* 0x0000000000067941 */ /* 0x000fea0003800000 */
.L_x_1268:
[----:B-1----:R-:W3:Y:S01]  /*13110*/  LDL.LU R0, [R1+0x30] ;  /* 0x0000300001007983 */ /* 0x002ee20000300800 */
[----:B------:R-:W-:Y:S01]  /*13120*/  ULDC.64 UR6, c[0x0][0xa00] ;  /* 0x0002800000067ab9 */ /* 0x000fe20000000a00 */
[----:B0-----:R-:W0:Y:S01]  /*13130*/  LDC R7, c[0x0][0x448] ;  /* 0x00011200ff077b82 */ /* 0x001e220000000800 */
[----:B------:R-:W-:Y:S01]  /*13140*/  ULDC.64 UR4, c[0x0][0x2d8] ;  /* 0x0000b60000047ab9 */ /* 0x000fe20000000a00 */
[----:B------:R-:W3:Y:S04]  /*13150*/  LDL.LU.64 R2, [R1+0x48] ;  /* 0x0000480001027983 */ /* 0x000ee80000300a00 */
[----:B------:R-:W4:Y:S04]  /*13160*/  LDL R5, [R1+0xc] ;  /* 0x00000c0001057983 */ /* 0x000f280000100800 */
[----:B------:R-:W4:Y:S01]  /*13170*/  LDL R9, [R1+0x28] ;  /* 0x0000280001097983 */ /* 0x000f220000100800 */
[----:B------:R-:W-:-:S04]  /*13180*/  ISETP.NE.U32.AND P0, PT, RZ, UR6, PT ;  /* 0x00000006ff007c0c */ /* 0x000fc8000bf05070 */
[----:B------:R-:W-:Y:S01]  /*13190*/  ISETP.NE.AND.EX P0, PT, RZ, UR7, PT, P0 ;  /* 0x00000007ff007c0c */ /* 0x000fe2000bf05300 */
[----:B------:R-:W1:Y:S01]  /*131a0*/  S2R R8, SR_TID.X ;  /* 0x0000000000087919 */ /* 0x000e620000002100 */
[----:B------:R-:W-:Y:S01]  /*131b0*/  ULDC.64 UR6, c[0x0][0x280] ;  /* 0x0000a00000067ab9 */ /* 0x000fe20000000a00 */
[----:B--2---:R-:W2:Y:S01]  /*131c0*/  S2R R10, SR_TID.X ;  /* 0x00000000000a7919 */ /* 0x004ea20000002100 */
[----:B-1----:R-:W-:Y:S02]  /*131d0*/  IMAD.SHL.U32 R8, R8, 0x10, RZ ;  /* 0x0000001008087824 */ /* 0x002fe400078e00ff */
[----:B--2---:R-:W-:-:S05]  /*131e0*/  IMAD.SHL.U32 R10, R10, 0x8, RZ ;  /* 0x000000080a0a7824 */ /* 0x004fca00078e00ff */
[----:B------:R-:W-:-:S04]  /*131f0*/  LOP3.LUT R10, R10, 0x38, RZ, 0xc0, !PT ;  /* 0x000000380a0a7812 */ /* 0x000fc800078ec0ff */
[C---:B------:R-:W-:Y:S02]  /*13200*/  LOP3.LUT R11, R10.reuse, 0x40, RZ, 0xfc, !PT ;  /* 0x000000400a0b7812 */ /* 0x040fe400078efcff */
[----:B------:R-:W-:Y:S01]  /*13210*/  LOP3.LUT R10, R10, 0x80, RZ, 0xfc, !PT ;  /* 0x000000800a0a7812 */ /* 0x000fe200078efcff */
[----:B---3--:R-:W-:Y:S01]  /*13220*/  IMAD.MOV.U32 R3, RZ, RZ, R0 ;  /* 0x000000ffff037224 */ /* 0x008fe200078e0000 */
[----:B----4-:R-:W-:-:S04]  /*13230*/  SHF.R.S32.HI R0, RZ, 0x1f, R5 ;  /* 0x0000001fff007819 */ /* 0x010fc80000011405 */
[----:B------:R-:W-:Y:S02]  /*13240*/  SEL R4, R0, RZ, !P0 ;  /* 0x000000ff00047207 */ /* 0x000fe40004000000 */
[----:B------:R-:W-:Y:S02]  /*13250*/  SEL R0, R5, RZ, !P0 ;  /* 0x000000ff05007207 */ /* 0x000fe40004000000 */
[----:B------:R-:W1:Y:S01]  /*13260*/  S2R R5, SR_TID.X ;  /* 0x0000000000057919 */ /* 0x000e620000002100 */
[----:B0-----:R-:W-:Y:S01]  /*13270*/  ISETP.NE.AND P0, PT, R7, 0x1, PT ;  /* 0x000000010700780c */ /* 0x001fe20003f05270 */
[----:B------:R-:W-:-:S04]  /*13280*/  IMAD.WIDE.U32 R2, R16, UR4, R2 ;  /* 0x0000000410027c25 */ /* 0x000fc8000f8e0002 */
[----:B------:R-:W-:Y:S01]  /*13290*/  IMAD R3, R16, UR5, R3 ;  /* 0x0000000510037c24 */ /* 0x000fe2000f8e0203 */
[----:B------:R-:W-:-:S07]  /*132a0*/  ULDC.64 UR4, c[0x0][0x2e0] ;  /* 0x0000b80000047ab9 */ /* 0x000fce0000000a00 */
[----:B------:R-:W0:Y:S01]  /*132b0*/  @P0 LDC R6, c[0x0][0x450] ;  /* 0x00011400ff060b82 */ /* 0x000e220000000800 */
[----:B-1----:R-:W-:-:S04]  /*132c0*/  LOP3.LUT R5, R5, 0x7f, RZ, 0xc0, !PT ;  /* 0x0000007f05057812 */ /* 0x002fc800078ec0ff */
[----:B------:R-:W-:-:S04]  /*132d0*/  SHF.R.U32.HI R5, RZ, 0x3, R5 ;  /* 0x00000003ff057819 */ /* 0x000fc80000011605 */
[----:B------:R-:W-:Y:S02]  /*132e0*/  LOP3.LUT R8, R5, 0x70, R8, 0xf8, !PT ;  /* 0x0000007005087812 */ /* 0x000fe400078ef808 */
[----:B------:R-:W1:Y:S01]  /*132f0*/  @P0 LDC R5, c[0x0][0x44c] ;  /* 0x00011300ff050b82 */ /* 0x000e620000000800 */
[----:B------:R-:W-:Y:S02]  /*13300*/  IMAD R4, R4, UR4, RZ ;  /* 0x0000000404047c24 */ /* 0x000fe4000f8e02ff */
[----:B------:R-:W-:-:S04]  /*13310*/  IMAD.WIDE.U32 R2, R0, UR4, R2 ;  /* 0x0000000400027c25 */ /* 0x000fc8000f8e0002 */
[----:B------:R-:W-:Y:S01]  /*13320*/  IMAD R0, R0, UR5, R4 ;  /* 0x0000000500007c24 */ /* 0x000fe2000f8e0204 */
[----:B------:R-:W-:Y:S01]  /*13330*/  ULDC.64 UR4, c[0x0][0x2d0] ;  /* 0x0000b40000047ab9 */ /* 0x000fe20000000a00 */
[----:B------:R-:W-:Y:S02]  /*13340*/  IMAD.IADD R4, R8, 0x1, R9 ;  /* 0x0000000108047824 */ /* 0x000fe400078e0209 */
[----:B------:R-:W-:Y:S02]  /*13350*/  IMAD.IADD R3, R3, 0x1, R0 ;  /* 0x0000000103037824 */ /* 0x000fe400078e0200 */
[----:B------:R-:W-:Y:S02]  /*13360*/  IMAD.MOV.U32 R0, RZ, RZ, R4 ;  /* 0x000000ffff007224 */ /* 0x000fe400078e0004 */
[----:B-1----:R-:W-:-:S05]  /*13370*/  @P0 IMAD.HI.U32 R5, R4, R5, RZ ;  /* 0x0000000504050227 */ /* 0x002fca00078e00ff */
[----:B0-----:R-:W-:-:S05]  /*13380*/  @P0 SHF.R.U32.HI R0, RZ, R6, R5 ;  /* 0x00000006ff000219 */ /* 0x001fca0000011605 */
        /* <DEDUP_REMOVED lines=14> */
[----:B------:R-:W1:Y:S01]  /*13470*/  S2R R8, SR_TID.X ;  /* 0x0000000000087919 */ /* 0x000e620000002100 */
[----:B------:R-:W-:Y:S01]  /*13480*/  IMAD R0, R4, UR5, R0 ;  /* 0x0000000504007c24 */ /* 0x000fe2000f8e0200 */
[----:B------:R-:W-:-:S03]  /*13490*/  LEA R4, P3, R2, UR6, 0x1 ;  /* 0x0000000602047c11 */ /* 0x000fc6000f8608ff */
[----:B------:R-:W-:Y:S01]  /*134a0*/  IMAD.IADD R0, R3, 0x1, R0 ;  /* 0x0000000103007824 */ /* 0x000fe200078e0200 */
[----:B------:R-:W-:-:S04]  /*134b0*/  ISETP.GE.AND P1, PT, R11, UR4, PT ;  /* 0x000000040b007c0c */ /* 0x000fc8000bf26270 */
[----:B------:R-:W-:Y:S01]  /*134c0*/  LEA.HI.X R3, R2, UR7, R0, 0x1, P3 ;  /* 0x0000000702037c11 */ /* 0x000fe200098f0c00 */
[----:B-1----:R-:W-:-:S05]  /*134d0*/  IMAD.SHL.U32 R8, R8, 0x8, RZ ;  /* 0x0000000808087824 */ /* 0x002fca00078e00ff */
[----:B------:R-:W-:-:S04]  /*134e0*/  LOP3.LUT R8, R8, 0x38, RZ, 0xc0, !PT ;  /* 0x0000003808087812 */ /* 0x000fc800078ec0ff */
[----:B------:R-:W-:Y:S01]  /*134f0*/  ISETP.GE.AND P2, PT, R8, UR4, PT ;  /* 0x0000000408007c0c */ /* 0x000fe2000bf46270 */
[----:B------:R-:W-:-:S03]  /*13500*/  UMOV UR4, 0xffffffff ;  /* 0xffffffff00047882 */ /* 0x000fc60000000000 */
[----:B0-----:R-:W-:Y:S09]  /*13510*/  BRA.DIV UR4, `(.L_x_1270) ;  /* 0x0000004a04947947 */ /* 0x001ff2000b800000 */
[----:B------:R-:W0:Y:S01]  /*13520*/  S2R R6, SR_TID.X ;  /* 0x0000000000067919 */ /* 0x000e220000002100 */
[----:B------:R-:W2:Y:S01]  /*13530*/  LDL.LU R9, [R1+0x28] ;  /* 0x0000280001097983 */ /* 0x000ea20000300800 */
[----:B0-----:R-:W-:-:S04]  /*13540*/  LOP3.LUT R6, R6, 0x7f, RZ, 0xc0, !PT ;  /* 0x0000007f06067812 */ /* 0x001fc800078ec0ff */
[----:B------:R-:W-:Y:S02]  /*13550*/  SHF.R.U32.HI R8, RZ, 0x3, R6 ;  /* 0x00000003ff087819 */ /* 0x000fe40000011606 */
[----:B------:R-:W3:Y:S01]  /*13560*/  LDL.LU R6, [R1+0x2c] ;  /* 0x00002c0001067983 */ /* 0x000ee20000300800 */
[----:B------:R-:W0:Y:S01]  /*13570*/  S2R R11, SR_TID.X ;  /* 0x00000000000b7919 */ /* 0x000e220000002100 */
[----:B------:R-:W-:Y:S01]  /*13580*/  ULDC.64 UR4, c[0x0][0x208] ;  /* 0x0000820000047ab9 */ /* 0x000fe20000000a00 */
[----:B0-----:R-:W-:-:S05]  /*13590*/  IMAD.SHL.U32 R11, R11, 0x8, RZ ;  /* 0x000000080b0b7824 */ /* 0x001fca00078e00ff */
[----:B------:R-:W-:Y:S01]  /*135a0*/  LOP3.LUT R11, R11, 0x38, RZ, 0xc0, !PT ;  /* 0x000000380b0b7812 */ /* 0x000fe200078ec0ff */
[----:B--2---:R-:W-:-:S04]  /*135b0*/  IMAD.IADD R0, R8, 0x1, R9 ;  /* 0x0000000108007824 */ /* 0x004fc800078e0209 */
[----:B------:R-:W-:Y:S01]  /*135c0*/  VIADD R5, R0, 0x10 ;  /* 0x0000001000057836 */ /* 0x000fe20000000000 */
[----:B------:R-:W-:Y:S01]  /*135d0*/  SHFL.IDX PT, R9, R3, 0x1, 0x181f ;  /* 0x00381f0003097f89 */ /* 0x000fe200000e0000 */
[----:B---3--:R-:W-:-:S03]  /*135e0*/  IMAD R2, R6, R7, RZ ;  /* 0x0000000706027224 */ /* 0x008fc600078e02ff */
[----:B------:R-:W0:Y:S04]  /*135f0*/  SHFL.IDX PT, R7, R4, RZ, 0x181f ;  /* 0x00181fff04077589 */ /* 0x000e2800000e0000 */
[----:B------:R-:W1:Y:S01]  /*13600*/  SHFL.IDX PT, R6, R3, RZ, 0x181f ;  /* 0x00181fff03067589 */ /* 0x000e6200000e0000 */
[-C--:B------:R-:W-:Y:S02]  /*13610*/  ISETP.GE.AND P4, PT, R0, R2.reuse, PT ;  /* 0x000000020000720c */ /* 0x080fe40003f86270 */
[----:B------:R-:W-:Y:S02]  /*13620*/  ISETP.GE.AND P3, PT, R5, R2, PT ;  /* 0x000000020500720c */ /* 0x000fe40003f66270 */
[----:B------:R-:W2:Y:S09]  /*13630*/  SHFL.IDX PT, R5, R4, 0x1, 0x181f ;  /* 0x00381f0004057f89 */ /* 0x000eb200000e0000 */
[----:B0-----:R-:W-:-:S05]  /*13640*/  @!P4 LEA R7, P5, R11, R7, 0x1 ;  /* 0x000000070b07c211 */ /* 0x001fca00078a08ff */
[----:B-1----:R-:W-:-:S05]  /*13650*/  @!P4 IMAD.X R6, RZ, RZ, R6, P5 ;  /* 0x000000ffff06c224 */ /* 0x002fca00028e0606 */
[----:B------:R-:W-:-:S04]  /*13660*/  @!P4 LOP3.LUT R7, R7, R6, RZ, 0x3c, !PT ;  /* 0x000000060707c212 */ /* 0x000fc800078e3cff */
[----:B------:R-:W-:Y:S02]  /*13670*/  @!P4 LOP3.LUT R6, R7, R6, RZ, 0x3c, !PT ;  /* 0x000000060706c212 */ /* 0x000fe400078e3cff */
[----:B--2---:R-:W-:Y:S02]  /*13680*/  @!P3 LEA R8, P5, R11, R5, 0x1 ;  /* 0x000000050b08b211 */ /* 0x004fe400078a08ff */
        /* <DEDUP_REMOVED lines=62> */
[----:B------:R0:W1:Y:S04]  /*13a70*/  SHFL.IDX PT, R5, R3, 0x7, 0x181f ;  /* 0x00f81f0003057f89 */ /* 0x00006800000e0000 */
[----:B------:R0:W-:Y:S04]  /*13a80*/  @!P4 LDGSTS.E.BYPASS.LTC128B.128 [R10+0xf400], desc[UR4][R6.64], !P2 ;  /* 0x0f400000060acfae */ /* 0x0001e8000d101d44 */
[----:B------:R0:W-:Y:S04]  /*13a90*/  @!P4 LDGSTS.E.BYPASS.LTC128B.128 [R10+0x13400], desc[UR4][R6.64+0x80], !P1 ;  /* 0x13400080060acfae */ /* 0x0001e8000c901d44 */
[----:B------:R0:W-:Y:S04]  /*13aa0*/  @!P4 LDGSTS.E.BYPASS.LTC128B.128 [R10+0x17400], desc[UR4][R6.64+0x100], !P0 ;  /* 0x17400100060acfae */ /* 0x0001e8000c101d44 */
[----:B------:R0:W2:Y:S02]  /*13ab0*/  SHFL.IDX PT, R3, R4, 0x7, 0x181f ;  /* 0x00f81f0004037f89 */ /* 0x0000a400000e0000 */
.L_x_1389:
[----:B------:R-:W-:Y:S01]  /*13ac0*/  VIADD R0, R0, 0x70 ;  /* 0x0000007000007836 */ /* 0x000fe20000000000 */
[----:B------:R-:W-:Y:S04]  /*13ad0*/  BSSY B0, `(.L_x_1271) ;  /* 0x000000f000007945 */ /* 0x000fe80003800000 */
[----:B------:R-:W-:-:S13]  /*13ae0*/  ISETP.GE.AND P3, PT, R0, R2, PT ;  /* 0x000000020000720c */ /* 0x000fda0003f66270 */
[----:B------:R-:W-:Y:S05]  /*13af0*/  @P3 BRA `(.L_x_1272) ;  /* 0x0000000000303947 */ /* 0x000fea0003800000 */
[----:B0-----:R-:W0:Y:S01]  /*13b00*/  S2R R4, SR_TID.X ;  /* 0x0000000000047919 */ /* 0x001e220000002100 */
[----:B------:R-:W-:Y:S01]  /*13b10*/  ULDC.64 UR4, c[0x0][0x208] ;  /* 0x0000820000047ab9 */ /* 0x000fe20000000a00 */
[----:B0-----:R-:W-:-:S05]  /*13b20*/  IMAD.SHL.U32 R4, R4, 0x8, RZ ;  /* 0x0000000804047824 */ /* 0x001fca00078e00ff */
[----:B------:R-:W-:-:S04]  /*13b30*/  LOP3.LUT R4, R4, 0x38, RZ, 0xc0, !PT ;  /* 0x0000003804047812 */ /* 0x000fc800078ec0ff */
[----:B--2---:R-:W-:-:S05]  /*13b40*/  LEA R2, P3, R4, R3, 0x1 ;  /* 0x0000000304027211 */ /* 0x004fca00078608ff */
[----:B-1----:R-:W-:-:S05]  /*13b50*/  IMAD.X R3, RZ, RZ, R5, P3 ;  /* 0x000000ffff037224 */ /* 0x002fca00018e0605 */
[----:B------:R-:W-:Y:S01]  /*13b60*/  @!PT LDS RZ, [RZ] ;  /* 0x00000000fffff984 */ /* 0x000fe20000000800 */
[----:B------:R-:W-:Y:S01]  /*13b70*/  @!PT LDS RZ, [RZ] ;  /* 0x00000000fffff984 */ /* 0x000fe20000000800 */
[----:B------:R-:W-:Y:S01]  /*13b80*/  @!PT LDS RZ, [RZ] ;  /* 0x00000000fffff984 */ /* 0x000fe20000000800 */
[----:B------:R3:W-:Y:S04]  /*13b90*/  LDGSTS.E.BYPASS.LTC128B.128 [R10+0xfc00], desc[UR4][R2.64], !P2 ;  /* 0x0fc00000020a7fae */ /* 0x0007e8000d101d44 */
[----:B------:R3:W-:Y:S04]  /*13ba0*/  LDGSTS.E.BYPASS.LTC128B.128 [R10+0x13c00], desc[UR4][R2.64+0x80], !P1 ;  /* 0x13c00080020a7fae */ /* 0x0007e8000c901d44 */
[----:B------:R3:W-:Y:S02]  /*13bb0*/  LDGSTS.E.BYPASS.LTC128B.128 [R10+0x17c00], desc[UR4][R2.64+0x100], !P0 ;  /* 0x17c00100020a7fae */ /* 0x0007e4000c101d44 */
.L_x_1272:
[----:B------:R-:W-:Y:S05]  /*13bc0*/  BSYNC B0 ;  /* 0x0000000000007941 */ /* 0x000fea0003800000 */
.L_x_1271:
[----:B------:R-:W-:Y:S01]  /*13bd0*/  NOP ;  /* 0x0000000000007918 */ /* 0x000fe20000000000 */
[----:B------:R-:W-:Y:S01]  /*13be0*/  PLOP3.LUT P0, PT, PT, PT, PT, 0x80, 0x0 ;  /* 0x000000000000781c */ /* 0x000fe20003f0f070 */
[----:B0-----:R-:W-:-:S12]  /*13bf0*/  VIADD R6, R18, 0x2a800 ;  /* 0x0002a80012067836 */ /* 0x001fd80000000000 */
.L_x_1273:
[----:B------:R-:W-:Y:S02]  /*13c00*/  PLOP3.LUT P1, PT, P1, P0, PT, 0xa2, 0x0 ;  /* 0x000000000000781c */ /* 0x000fe40000f21472 */
[----:B------:R-:W-:-:S08]  /*13c10*/  @P0 R2UR P1, UR4, R18 ;  /* 0x00000000120402ca */ /* 0x000fd00000020000 */
[----:B------:R-:W-:-:S05]  /*13c20*/  @P0 PLOP3.LUT P0, PT, P1, PT, PT, 0x80, 0x0 ;  /* 0x000000000000081c */ /* 0x000fca0000f0f070 */
[----:B------:R-:W-:Y:S01]  /*13c30*/  @!P1 SYNCS.ARRIVE.TRANS64.RED.A0T1 RZ, [UR4+0x2a800], RZ ;  /* 0x02a800ffffff99a7 */ /* 0x000fe20008200404 */
[----:B------:R-:W-:Y:S07]  /*13c40*/  @!P1 ARRIVES.LDGSTSBAR.64.TRANSCNT [UR4+0x2a800] ;  /* 0x02a80000ff0099b0 */ /* 0x000fee0008000a84 */
[----:B------:R-:W-:Y:S05]  /*13c50*/  @P0 BRA.U.ANY `(.L_x_1273) ;  /* 0xfffffffd00e80947 */ /* 0x000fea000393ffff */
[----:B---3--:R-:W3:Y:S02]  /*13c60*/  LDL.LU R2, [R1+0x50] ;  /* 0x0000500001027983 */ /* 0x008ee40000300800 */
[----:B---3--:R-:W-:-:S05]  /*13c70*/  VIADD R2, R2, 0x1 ;  /* 0x0000000102027836 */ /* 0x008fca0000000000 */
        /* <DEDUP_REMOVED lines=8> */
[----:B------:R-:W3:Y:S03]  /*13d00*/  SYNCS.PHASECHK.TRANS64.TRYWAIT P0, [R18+URZ+0x2a820], R0 ;  /* 0x02a82000120075a7 */ /* 0x000ee6000800017f */
[----:B0--3--:R-:W-:Y:S05]  /*13d10*/  @!P0 BRA `(.L_x_1275) ;  /* 0x0000004c00908947 */ /* 0x009fea0003800000 */
.L_x_1390:
[----:B------:R-:W-:Y:S05]  /*13d20*/  BSYNC B0 ;  /* 0x0000000000007941 */ /* 0x000fea0003800000 */
.L_x_1274:
[----:B------:R-:W0:Y:S04]  /*13d30*/  LDL R2, [R1+0x3c] ;  /* 0x00003c0001027983 */ /* 0x000e280000100800 */
[----:B------:R-:W3:Y:S01]  /*13d40*/  LDL R4, [R1+0x24] ;  /* 0x0000240001047983 */ /* 0x000ee20000100800 */
[----:B------:R-:W-:Y:S01]  /*13d50*/  BSSY B0, `(.L_x_1276) ;  /* 0x000021b000007945 */ /* 0x000fe20003800000 */
[----:B0-----:R-:W-:-:S05]  /*13d60*/  VIADD R0, R2, 0xfffffffe ;  /* 0xfffffffe02007836 */ /* 0x001fca0000000000 */
[----:B---3--:R-:W-:-:S13]  /*13d70*/  ISETP.GE.AND P0, PT, R0, R4, PT ;  /* 0x000000040000720c */ /* 0x008fda0003f06270 */
[----:B------:R-:W-:Y:S05]  /*13d80*/  @!P0 BRA `(.L_x_1277) ;  /* 0x00000020005c8947 */ /* 0x000fea0003800000 */
[----:B------:R-:W3:Y:S04]  /*13d90*/  LDL.LU R2, [R1+0x40] ;  /* 0x0000400001027983 */ /* 0x000ee80000300800 */
[----:B------:R-:W4:Y:S04]  /*13da0*/  LDL.LU R8, [R1+0x38] ;  /* 0x0000380001087983 */ /* 0x000f280000300800 */
[----:B--2---:R-:W2:Y:S04]  /*13db0*/  LDL.LU R3, [R1+0x54] ;  /* 0x0000540001037983 */ /* 0x004ea80000300800 */
[----:B------:R-:W5:Y:S04]  /*13dc0*/  LDL.LU R7, [R1+0x34] ;  /* 0x0000340001077983 */ /* 0x000f680000300800 */
[----:B-1----:R-:W5:Y:S01]  /*13dd0*/  LDL.LU R5, [R1+0x58] ;  /* 0x0000580001057983 */ /* 0x002f620000300800 */
[----:B------:R-:W-:Y:S01]  /*13de0*/  LOP3.LUT R11, RZ, R4, RZ, 0x33, !PT ;  /* 0x00000004ff0b7212 */ /* 0x000fe200078e33ff */
[----:B------:R-:W-:Y:S01]  /*13df0*/  BSSY B2, `(.L_x_1278) ;  /* 0x00000ba000027945 */ /* 0x000fe20003800000 */
[----:B---3--:R-:W-:-:S04]  /*13e00*/  VIADD R2, R2, 0x1 ;  /* 0x0000000102027836 */ /* 0x008fc80000000000 */
[----:B----4-:R-:W-:Y:S01]  /*13e10*/  IMAD R2, R2, R8, RZ ;  /* 0x0000000802027224 */ /* 0x010fe200078e02ff */
[----:B--2---:R-:W-:-:S04]  /*13e20*/  LOP3.LUT R3, RZ, R3, RZ, 0x33, !PT ;  /* 0x00000003ff037212 */ /* 0x004fc800078e33ff */
[----:B------:R-:W-:-:S04]  /*13e30*/  LOP3.LUT R2, RZ, R2, RZ, 0x33, !PT ;  /* 0x00000002ff027212 */ /* 0x000fc800078e33ff */
[----:B-----5:R-:W-:Y:S02]  /*13e40*/  VIADDMNMX R2, R2, -R7, R3, !PT ;  /* 0x8000000702027246 */ /* 0x020fe40007800103 */
[----:B------:R-:W-:-:S04]  /*13e50*/  LOP3.LUT R8, RZ, R5, RZ, 0x33, !PT ;  /* 0x00000005ff087212 */ /* 0x000fc800078e33ff */
[----:B------:R-:W-:-:S04]  /*13e60*/  VIMNMX R8, R2, R8, !PT ;  /* 0x0000000802087248 */ /* 0x000fc80007fe0100 */
[----:B------:R-:W-:Y:S02]  /*13e70*/  VIADDMNMX R11, R8, 0x2, R11, !PT ;  /* 0x00000002080b7846 */ /* 0x000fe4000780010b */
[----:B------:R-:W-:-:S05]  /*13e80*/  LOP3.LUT R2, RZ, R8, RZ, 0x33, !PT ;  /* 0x00000008ff027212 */ /* 0x000fca00078e33ff */
        /* <DEDUP_REMOVED lines=37> */
[----:B------:R-:W-:-:S06]  /*140e0*/  LEA.HI.X R5, R2, UR5, R3, 0x2, P0 ;  /* 0x0000000502057c11 */ /* 0x000fcc00080f1403 */
[----:B------:R0:W5:Y:S03]  /*140f0*/  LDG.E R5, desc[UR8][R4.64] ;  /* 0x0000000804057981 */ /* 0x000166000c1e1900 */
.L_x_1282:
[----:B------:R-:W-:Y:S01]  /*14100*/  IMAD R3, R9, 0x8, R18 ;  /* 0x0000000809037824 */ /* 0x000fe200078e0212 */
[----:B------:R-:W-:Y:S01]  /*14110*/  SHF.L.U32 R2, R10, 0x1f, RZ ;  /* 0x0000001f0a027819 */ /* 0x000fe200000006ff */
[----:B------:R-:W-:Y:S03]  /*14120*/  BSSY B3, `(.L_x_1283) ;  /* 0x0000003000037945 */ /* 0x000fe60003800000 */
[----:B------:R-:W1:Y:S02]  /*14130*/  SYNCS.PHASECHK.TRANS64.TRYWAIT P0, [R3+URZ+0x2a840], R2 ;  /* 0x02a84002030075a7 */ /* 0x000e64000800017f */
[----:B-1----:R-:W-:Y:S05]  /*14140*/  @!P0 BRA `(.L_x_1284) ;  /* 0x0000004800988947 */ /* 0x002fea0003800000 */
.L_x_1391:
[----:B------:R-:W-:Y:S05]  /*14150*/  BSYNC B3 ;  /* 0x0000000000037941 */ /* 0x000fea0003800000 */
.L_x_1283:
        /* <DEDUP_REMOVED lines=12> */
.L_x_1286:
[----:B------:R-:W-:Y:S05]  /*14220*/  BSYNC B3 ;  /* 0x0000000000037941 */ /* 0x000fea0003800000 */
.L_x_1285:
        /* <DEDUP_REMOVED lines=12> */
.L_x_1287:
        /* <DEDUP_REMOVED lines=16> */
.L_x_1288:
        /* <DEDUP_REMOVED lines=15> */
.L_x_1289:
        /* <DEDUP_REMOVED lines=16> */
.L_x_1392:
[----:B------:R-:W-:Y:S05]  /*145e0*/  BSYNC B3 ;  /* 0x0000000000037941 */ /* 0x000fea0003800000 */
.L_x_1290:
[----:B------:R-:W-:Y:S01]  /*145f0*/  BSSY B3, `(.L_x_1292) ;  /* 0x000000c000037945 */ /* 0x000fe20003800000 */
[----:B------:R-:W-:Y:S02]  /*14600*/  IMAD.MOV.U32 R12, RZ, RZ, 0x0 ;  /* 0x00000000ff0c7424 */ /* 0x000fe400078e00ff */
[----:B------:R-:W-:Y:S01]  /*14610*/  IMAD.MOV.U32 R13, RZ, RZ, 0x14f00000 ;  /* 0x14f00000ff0d7424 */ /* 0x000fe200078e00ff */
[----:B------:R-:W-:Y:S06]  /*14620*/  @P1 BRA `(.L_x_1293) ;  /* 0x0000000000201947 */ /* 0x000fec0003800000 */
[----:B------:R-:W1:Y:S01]  /*14630*/  S2R R4, SR_TID.X ;  /* 0x0000000000047919 */ /* 0x000e620000002100 */
[----:B0-----:R-:W-:Y:S02]  /*14640*/  IMAD R2, R19, 0x8, R18 ;  /* 0x0000000813027824 */ /* 0x001fe400078e0212 */
[----:B------:R-:W-:-:S04]  /*14650*/  IMAD.MOV.U32 R3, RZ, RZ, 0x6000 ;  /* 0x00006000ff037424 */ /* 0x000fc800078e00ff */
[----:B------:R2:W-:Y:S01]  /*14660*/  SYNCS.ARRIVE.TRANS64 RZ, [R2+URZ+0x2a850], R3 ;  /* 0x02a8500302ff79a7 */ /* 0x0005e2000800003f */
[----:B-1----:R-:W-:-:S04]  /*14670*/  LOP3.LUT R4, R4, 0x1f, RZ, 0xc0, !PT ;  /* 0x0000001f04047812 */ /* 0x002fc800078ec0ff */
[----:B------:R-:W-:-:S13]  /*14680*/  ISETP.NE.AND P0, PT, R4, RZ, PT ;  /* 0x000000ff0400720c */ /* 0x000fda0003f05270 */
[----:B--2---:R-:W-:Y:S05]  /*14690*/  @!P0 BRA `(.L_x_1293) ;  /* 0x0000000000048947 */ /* 0x004fea0003800000 */
[----:B------:R-:W-:Y:S01]  /*146a0*/  BPT.TRAP 0x1 ;  /* 0x000000040000795c */ /* 0x000fe20000300000 */
.L_x_1293:
[----:B------:R-:W-:Y:S05]  /*146b0*/  BSYNC B3 ;  /* 0x0000000000037941 */ /* 0x000fea0003800000 */
.L_x_1292:
        /* <DEDUP_REMOVED lines=13> */
.L_x_1294:
        /* <DEDUP_REMOVED lines=15> */
.L_x_1295:
        /* <DEDUP_REMOVED lines=12> */
.L_x_1281:
[----:B------:R-:W-:Y:S05]  /*14940*/  BSYNC B1 ;  /* 0x0000000000017941 */ /* 0x000fea0003800000 */
.L_x_1280:
[----:B0-----:R-:W2:Y:S01]  /*14950*/  LDL.LU R0, [R1+0x3c] ;  /* 0x00003c0001007983 */ /* 0x001ea20000300800 */
[----:B------:R-:W-:-:S03]  /*14960*/  IMAD.MOV.U32 R19, RZ, RZ, R9 ;  /* 0x000000ffff137224 */ /* 0x000fc600078e0009 */
[----:B------:R0:W-:Y:S02]  /*14970*/  STL [R1+0x10], R10 ;  /* 0x0000100a01007387 */ /* 0x0001e40000100800 */
[----:B0-2---:R-:W-:-:S07]  /*14980*/  VIADD R0, R0, 0xfffffffd ;  /* 0xfffffffd00007836 */ /* 0x005fce0000000000 */
.L_x_1279:
[----:B------:R-:W-:Y:S05]  /*14990*/  BSYNC B2 ;  /* 0x0000000000027941 */ /* 0x000fea0003800000 */
.L_x_1278:
[----:B------:R-:W-:-:S05]  /*149a0*/  VIADD R11, R11, 0xfffffffe ;  /* 0xfffffffe0b0b7836 */ /* 0x000fca0000000000 */
[----:B------:R-:W-:-:S13]  /*149b0*/  ISETP.NE.AND P0, PT, R11, R8, PT ;  /* 0x000000080b00720c */ /* 0x000fda0003f05270 */
[----:B------:R-:W-:Y:S05]  /*149c0*/  @!P0 BRA `(.L_x_1277) ;  /* 0x00000014004c8947 */ /* 0x000fea0003800000 */
[----:B------:R-:W-:-:S07]  /*149d0*/  IMAD.MOV.U32 R9, RZ, RZ, R17 ;  /* 0x000000ffff097224 */ /* 0x000fce00078e0011 */
.L_x_1328:
        /* <DEDUP_REMOVED lines=36> */
.L_x_1298:
[----:B------:R-:W-:Y:S01]  /*14c20*/  IMAD R3, R4, 0x8, R18 ;  /* 0x0000000804037824 */ /* 0x000fe200078e0212 */
[----:B------:R-:W-:Y:S01]  /*14c30*/  SHF.L.U32 R2, R5, 0x1f, RZ ;  /* 0x0000001f05027819 */ /* 0x000fe200000006ff */
[----:B------:R-:W-:Y:S03]  /*14c40*/  BSSY B2, `(.L_x_1299) ;  /* 0x0000003000027945 */ /* 0x000fe60003800000 */
[----:B------:R-:W1:Y:S02]  /*14c50*/  SYNCS.PHASECHK.TRANS64.TRYWAIT P0, [R3+URZ+0x2a840], R2 ;  /* 0x02a84002030075a7 */ /* 0x000e64000800017f */
[----:B-1----:R-:W-:Y:S05]  /*14c60*/  @!P0 BRA `(.L_x_1300) ;  /* 0x0000003c00f88947 */ /* 0x002fea0003800000 */
.L_x_1393:
[----:B------:R-:W-:Y:S05]  /*14c70*/  BSYNC B2 ;  /* 0x0000000000027941 */ /* 0x000fea0003800000 */
.L_x_1299:
        /* <DEDUP_REMOVED lines=12> */
.L_x_1302:
[----:B------:R-:W-:Y:S05]  /*14d40*/  BSYNC B2 ;  /* 0x0000000000027941 */ /* 0x000fea0003800000 */
.L_x_1301:
        /* <DEDUP_REMOVED lines=12> */
.L_x_1303:
        /* <DEDUP_REMOVED lines=16> */
.L_x_1304:
        /* <DEDUP_REMOVED lines=15> */
.L_x_1305:
        /* <DEDUP_REMOVED lines=16> */
.L_x_1394:
[----:B------:R-:W-:Y:S05]  /*15100*/  BSYNC B2 ;  /* 0x0000000000027941 */ /* 0x000fea0003800000 */
.L_x_1306:
        /* <DEDUP_REMOVED lines=11> */
.L_x_1309:
[----:B------:R-:W-:Y:S05]  /*151c0*/  BSYNC B2 ;  /* 0x0000000000027941 */ /* 0x000fea0003800000 */
.L_x_1308:
        /* <DEDUP_REMOVED lines=12> */
.L_x_1310:
        /* <DEDUP_REMOVED lines=15> */
.L_x_1311:
        /* <DEDUP_REMOVED lines=12> */
.L_x_1297:
[----:B------:R-:W-:Y:S05]  /*15440*/  BSYNC B1 ;  /* 0x0000000000017941 */ /* 0x000fea0003800000 */
.L_x_1296:
        /* <DEDUP_REMOVED lines=20> */
[----:B------:R-:W-:Y:S01]  /*15590*/  ULDC.64 UR8, c[0x0][0x208] ;  /* 0x0000820000087ab9 */ /* 0x000fe20000000a00 */
        /* <DEDUP_REMOVED lines=15> */
.L_x_1314:
[----:B------:R-:W-:Y:S01]  /*15690*/  IMAD R2, R19, 0x8, R18 ;  /* 0x0000000813027824 */ /* 0x000fe200078e0212 */
[----:B------:R-:W-:Y:S01]  /*156a0*/  SHF.L.U32 R3, R12, 0x1f, RZ ;  /* 0x0000001f0c037819 */ /* 0x000fe200000006ff */
[----:B------:R-:W-:Y:S03]  /*156b0*/  BSSY B2, `(.L_x_1315) ;  /* 0x0000003000027945 */ /* 0x000fe60003800000 */
[----:B------:R-:W2:Y:S02]  /*156c0*/  SYNCS.PHASECHK.TRANS64.TRYWAIT P0, [R2+URZ+0x2a840], R3 ;  /* 0x02a84003020075a7 */ /* 0x000ea4000800017f */
[----:B--2---:R-:W-:Y:S05]  /*156d0*/  @!P0 BRA `(.L_x_1316) ;  /* 0x0000003400848947 */ /* 0x004fea0003800000 */
.L_x_1395:
[----:B------:R-:W-:Y:S05]  /*156e0*/  BSYNC B2 ;  /* 0x0000000000027941 */ /* 0x000fea0003800000 */
.L_x_1315:
        /* <DEDUP_REMOVED lines=12> */
.L_x_1318:
[----:B------:R-:W-:Y:S05]  /*157b0*/  BSYNC B2 ;  /* 0x0000000000027941 */ /* 0x000fea0003800000 */
.L_x_1317:
        /* <DEDUP_REMOVED lines=13> */
.L_x_1319:
        /* <DEDUP_REMOVED lines=16> */
.L_x_1320:
        /* <DEDUP_REMOVED lines=15> */
.L_x_1321:
        /* <DEDUP_REMOVED lines=15> */
.L_x_1396:
[----:B------:R-:W-:Y:S05]  /*15b70*/  BSYNC B2 ;  /* 0x0000000000027941 */ /* 0x000fea0003800000 */
.L_x_1322:
[----:B------:R-:W-:Y:S01]  /*15b80*/  BSSY B2, `(.L_x_1324) ;  /* 0x000000b000027945 */ /* 0x000fe20003800000 */
[----:B------:R-:W-:Y:S02]  /*15b90*/  IMAD.MOV.U32 R10, RZ, RZ, 0x0 ;  /* 0x00000000ff0a7424 */ /* 0x000fe400078e00ff */
[----:B------:R-:W-:Y:S01]  /*15ba0*/  IMAD.MOV.U32 R11, RZ, RZ, 0x14f00000 ;  /* 0x14f00000ff0b7424 */ /* 0x000fe200078e00ff */
[----:B------:R-:W-:Y:S06]  /*15bb0*/  @P1 BRA `(.L_x_1325) ;  /* 0x00000000001c1947 */ /* 0x000fec0003800000 */
[----:B------:R-:W1:Y:S01]  /*15bc0*/  S2R R14, SR_TID.X ;  /* 0x00000000000e7919 */ /* 0x000e620000002100 */
[----:B------:R-:W-:-:S04]  /*15bd0*/  IMAD.MOV.U32 R3, RZ, RZ, 0x6000 ;  /* 0x00006000ff037424 */ /* 0x000fc800078e00ff */
[----:B------:R2:W-:Y:S01]  /*15be0*/  SYNCS.ARRIVE.TRANS64 RZ, [R2+URZ+0x50], R3 ;  /* 0x0000500302ff79a7 */ /* 0x0005e2000800003f */
[----:B-1----:R-:W-:-:S04]  /*15bf0*/  LOP3.LUT R14, R14, 0x1f, RZ, 0xc0, !PT ;  /* 0x0000001f0e0e7812 */ /* 0x002fc800078ec0ff */
[----:B------:R-:W-:-:S13]  /*15c00*/  ISETP.NE.AND P0, PT, R14, RZ, PT ;  /* 0x000000ff0e00720c */ /* 0x000fda0003f05270 */
[----:B--2---:R-:W-:Y:S05]  /*15c10*/  @!P0 BRA `(.L_x_1325) ;  /* 0x0000000000048947 */ /* 0x004fea0003800000 */
[----:B------:R-:W-:Y:S01]  /*15c20*/  BPT.TRAP 0x1 ;  /* 0x000000040000795c */ /* 0x000fe20000300000 */
.L_x_1325:
[----:B------:R-:W-:Y:S05]  /*15c30*/  BSYNC B2 ;  /* 0x0000000000027941 */ /* 0x000fea0003800000 */
.L_x_1324:
        /* <DEDUP_REMOVED lines=12> */
.L_x_1326:
        /* <DEDUP_REMOVED lines=15> */
.L_x_1327:
        /* <DEDUP_REMOVED lines=12> */
.L_x_1313:
[----:B------:R-:W-:Y:S05]  /*15eb0*/  BSYNC B1 ;  /* 0x0000000000017941 */ /* 0x000fea0003800000 */
.L_x_1312:
[----:B------:R-:W2:Y:S01]  /*15ec0*/  LDL R2, [R1+0x24] ;  /* 0x0000240001027983 */ /* 0x000ea20000100800 */
[----:B------:R-:W-:Y:S01]  /*15ed0*/  VIADD R0, R0, 0xfffffffe ;  /* 0xfffffffe00007836 */ /* 0x000fe20000000000 */
[----:B--2---:R-:W-:-:S13]  /*15ee0*/  ISETP.GT.AND P0, PT, R7, R2, PT ;  /* 0x000000020700720c */ /* 0x004fda0003f04270 */
[----:B------:R-:W-:Y:S05]  /*15ef0*/  @P0 BRA `(.L_x_1328) ;  /* 0xffffffe800b80947 */ /* 0x000fea000383ffff */
.L_x_1277:
[----:B------:R-:W-:Y:S05]  /*15f00*/  BSYNC B0 ;  /* 0x0000000000007941 */ /* 0x000fea0003800000 */
.L_x_1276:
[----:B--2---:R-:W2:Y:S01]  /*15f10*/  S2R R3, SR_TID.X ;  /* 0x0000000000037919 */ /* 0x004ea20000002100 */
[----:B------:R-:W-:Y:S01]  /*15f20*/  BSSY B0, `(.L_x_1329) ;  /* 0x0000012000007945 */ /* 0x000fe20003800000 */
[----:B--2---:R-:W-:-:S04]  /*15f30*/  LOP3.LUT R3, R3, 0x7f, RZ, 0xc0, !PT ;  /* 0x0000007f03037812 */ /* 0x004fc800078ec0ff */
[----:B------:R-:W-:-:S13]  /*15f40*/  ISETP.NE.AND P0, PT, R3, RZ, PT ;  /* 0x000000ff0300720c */ /* 0x000fda0003f05270 */
[----:B------:R-:W-:Y:S05]  /*15f50*/  @P0 BRA `(.L_x_1330) ;  /* 0x0000000000380947 */ /* 0x000fea0003800000 */
[----:B------:R-:W2:Y:S01]  /*15f60*/  S2R R2, SR_LANEID ;  /* 0x0000000000027919 */ /* 0x000ea20000000000 */
[----:B------:R-:W-:Y:S01]  /*15f70*/  VOTEU.ANY UR4, UPT, PT ;  /* 0x0000000000047886 */ /* 0x000fe200038e0100 */
[----:B-1----:R-:W1:Y:S01]  /*15f80*/  LDC.64 R4, c[0x0][0xc60] ;  /* 0x00031800ff047b82 */ /* 0x002e620000000a00 */
[----:B------:R-:W2:Y:S01]  /*15f90*/  FLO.U32 R0, UR4 ;  /* 0x0000000400007d00 */ /* 0x000ea200080e0000 */
[----:B------:R-:W-:Y:S01]  /*15fa0*/  ULDC.64 UR6, c[0x0][0x208] ;  /* 0x0000820000067ab9 */ /* 0x000fe20000000a00 */
[----:B--2---:R-:W-:-:S06]  /*15fb0*/  ISETP.EQ.U32.AND P0, PT, R0, R2, PT ;  /* 0x000000020000720c */ /* 0x004fcc0003f02070 */
[----:B------:R-:W1:Y:S07]  /*15fc0*/  POPC R2, UR4 ;  /* 0x0000000400027d09 */ /* 0x000e6e0008000000 */
[----:B-1----:R-:W2:Y:S04]  /*15fd0*/  @P0 ATOMG.E.ADD.STRONG.GPU PT, R2, desc[UR6][R4.64], R2 ;  /* 0x00000002040209a8 */ /* 0x002ea800081ee1c6 */
[----:B--2---:R1:W2:Y:S02]  /*15fe0*/  SHFL.IDX PT, R2, R2, R0, 0x1f ;  /* 0x00001f0002027589 */ /* 0x0042a400000e0000 */
[----:B-1----:R-:W1:Y:S02]  /*15ff0*/  S2R R0, SR_LTMASK ;  /* 0x0000000000007919 */ /* 0x002e640000003900 */
[----:B-1----:R-:W-:-:S06]  /*16000*/  LOP3.LUT R0, R0, UR4, RZ, 0xc0, !PT ;  /* 0x0000000400007c12 */ /* 0x002fcc000f8ec0ff */
[----:B------:R-:W2:Y:S02]  /*16010*/  POPC R0, R0 ;  /* 0x0000000000007309 */ /* 0x000ea40000000000 */
[----:B--2---:R-:W-:-:S05]  /*16020*/  IADD3 R0, R2, UR38, R0 ;  /* 0x0000002602007c10 */ /* 0x004fca000fffe000 */
[----:B------:R2:W-:Y:S02]  /*16030*/  STL [R1], R0 ;  /* 0x0000000001007387 */ /* 0x0005e40000100800 */
.L_x_1330:
[----:B------:R-:W-:Y:S05]  /*16040*/  BSYNC B0 ;  /* 0x0000000000007941 */ /* 0x000fea0003800000 */
.L_x_1329:
[----:B--2---:R-:W2:Y:S01]  /*16050*/  LDL R0, [R1+0x18] ;  /* 0x0000180001007983 */ /* 0x004ea20000100800 */
[----:B------:R-:W-:Y:S01]  /*16060*/  BSSY B0, `(.L_x_1331) ;  /* 0x000003a000007945 */ /* 0x000fe20003800000 */
[----:B--2---:R-:W-:-:S13]  /*16070*/  LOP3.LUT P0, RZ, R0, 0x1, RZ, 0xc0, !PT ;  /* 0x0000000100ff7812 */ /* 0x004fda000780c0ff */
[----:B------:R-:W-:Y:S05]  /*16080*/  @!P0 BRA `(.L_x_1332) ;  /* 0x0000000000dc8947 */ /* 0x000fea0003800000 */
[----:B------:R-:W2:Y:S01]  /*16090*/  LDL R2, [R1+0x10] ;  /* 0x0000100001027983 */ /* 0x000ea20000100800 */
[----:B------:R-:W-:Y:S01]  /*160a0*/  IMAD R0, R19, 0x8, R18 ;  /* 0x0000000813007824 */ /* 0x000fe200078e0212 */
[----:B------:R-:W-:Y:S01]  /*160b0*/  BSSY B1, `(.L_x_1333) ;  /* 0x0000005000017945 */ /* 0x000fe20003800000 */
[----:B------:R-:W-:Y:S02]  /*160c0*/  ISETP.NE.AND P1, PT, R3, RZ, PT ;  /* 0x000000ff0300720c */ /* 0x000fe40003f25270 */
[----:B--2---:R-:W-:-:S04]  /*160d0*/  SHF.L.U32 R2, R2, 0x1f, RZ ;  /* 0x0000001f02027819 */ /* 0x004fc800000006ff */
[----:B------:R-:W2:Y:S02]  /*160e0*/  SYNCS.PHASECHK.TRANS64.TRYWAIT P0, [R0+URZ+0x2a860], R2 ;  /* 0x02a86002000075a7 */ /* 0x000ea4000800017f */
[----:B--2---:R-:W-:Y:S05]  /*160f0*/  @!P0 BRA `(.L_x_1334) ;  /* 0x0000002c00248947 */ /* 0x004fea0003800000 */
.L_x_1397:
[----:B------:R-:W-:Y:S05]  /*16100*/  BSYNC B1 ;  /* 0x0000000000017941 */ /* 0x000fea0003800000 */
.L_x_1333:
[----:B------:R-:W-:Y:S04]  /*16110*/  BSSY B1, `(.L_x_1335) ;  /* 0x0000009000017945 */ /* 0x000fe80003800000 */
        /* <DEDUP_REMOVED lines=8> */
.L_x_1336:
[----:B------:R-:W-:Y:S05]  /*161a0*/  BSYNC B1 ;  /* 0x0000000000017941 */ /* 0x000fea0003800000 */
.L_x_1335:
[----:B------:R-:W3:Y:S04]  /*161b0*/  LDL.LU R3, [R1+0x14] ;  /* 0x0000140001037983 */ /* 0x000ee80000300800 */
[----:B--2---:R-:W3:Y:S01]  /*161c0*/  LDL.LU R2, [R1+0x4] ;  /* 0x0000040001027983 */ /* 0x004ee20000300800 */
[----:B------:R-:W-:Y:S01]  /*161d0*/  UIADD3 UR4, UP0, UR36, 0x470, URZ ;  /* 0x0000047024047890 */ /* 0x000fe2000ff1e03f */
[----:B------:R-:W-:Y:S01]  /*161e0*/  PLOP3.LUT P0, PT, PT, PT, PT, 0x80, 0x0 ;  /* 0x000000000000781c */ /* 0x000fe20003f0f070 */
[----:B------:R-:W-:Y:S01]  /*161f0*/  VIADD R0, R0, 0x2a850 ;  /* 0x0002a85000007836 */ /* 0x000fe20000000000 */
[----:B------:R-:W-:Y:S01]  /*16200*/  UMOV UR6, 0x0 ;  /* 0x0000000000067882 */ /* 0x000fe20000000000 */
[----:B------:R-:W-:Y:S01]  /*16210*/  UIADD3.X UR5, URZ, UR37, URZ, UP0, !UPT ;  /* 0x000000253f057290 */ /* 0x000fe200087fe43f */
[----:B------:R-:W-:Y:S01]  /*16220*/  UMOV UR7, 0x14f00000 ;  /* 0x14f0000000077882 */ /* 0x000fe20000000000 */
[----:B------:R-:W-:Y:S01]  /*16230*/  UMOV UR10, URZ ;  /* 0x0000003f000a7c82 */ /* 0x000fe20008000000 */
[----:B---3--:R-:W-:-:S02]  /*16240*/  IMAD R3, R2, 0x60, R3 ;  /* 0x0000006002037824 */ /* 0x008fc400078e0203 */
[----:B------:R-:W-:-:S04]  /*16250*/  IMAD R2, R19, 0x6000, R18 ;  /* 0x0000600013027824 */ /* 0x000fc800078e0212 */
[----:B------:R-:W-:-:S07]  /*16260*/  VIADD R4, R2, 0x400 ;  /* 0x0000040002047836 */ /* 0x000fce0000000000 */
.L_x_1337:
        /* <DEDUP_REMOVED lines=10> */
[----:B------:R-:W-:Y:S01]  /*16310*/  PLOP3.LUT P0, PT, PT, PT, PT, 0x80, 0x0 ;  /* 0x000000000000781c */ /* 0x000fe20003f0f070 */
[----:B------:R-:W-:Y:S01]  /*16320*/  VIADD R2, R2, 0x3400 ;  /* 0x0000340002027836 */ /* 0x000fe20000000000 */
[----:B------:R-:W-:Y:S01]  /*16330*/  UMOV UR6, 0x0 ;  /* 0x0000000000067882 */ /* 0x000fe20000000000 */
[----:B------:R-:W-:Y:S01]  /*16340*/  UMOV UR7, 0x14f00000 ;  /* 0x14f0000000077882 */ /* 0x000fe20000000000 */
[----:B------:R-:W-:-:S09]  /*16350*/  UMOV UR10, 0x40 ;  /* 0x00000040000a7882 */ /* 0x000fd20000000000 */
.L_x_1338:
        /* <DEDUP_REMOVED lines=10> */
.L_x_1332:
[----:B------:R-:W-:Y:S05]  /*16400*/  BSYNC B0 ;  /* 0x0000000000007941 */ /* 0x000fea0003800000 */
.L_x_1331:
[----:B------:R-:W2:Y:S01]  /*16410*/  LDL.LU R4, [R1+0x10] ;  /* 0x0000100001047983 */ /* 0x000ea20000300800 */
[----:B------:R-:W-:-:S05]  /*16420*/  VIADD R19, R19, 0x1 ;  /* 0x0000000113137836 */ /* 0x000fca0000000000 */
[----:B------:R-:W-:-:S04]  /*16430*/  ISETP.NE.AND P0, PT, R19, 0x2, PT ;  /* 0x000000021300780c */ /* 0x000fc80003f05270 */
[----:B------:R-:W-:Y:S02]  /*16440*/  SEL R0, RZ, 0x1, P0 ;  /* 0x00000001ff007807 */ /* 0x000fe40000000000 */
[----:B------:R-:W-:Y:S02]  /*16450*/  SEL R19, R19, RZ, P0 ;  /* 0x000000ff13137207 */ /* 0x000fe40000000000 */
[----:B--2---:R-:W-:-:S05]  /*16460*/  LOP3.LUT R4, R4, R0, RZ, 0x3c, !PT ;  /* 0x0000000004047212 */ /* 0x004fca00078e3cff */
[----:B------:R2:W-:Y:S02]  /*16470*/  STL [R1+0x10], R4 ;  /* 0x0000100401007387 */ /* 0x0005e40000100800 */
.L_x_1256:
[----:B------:R-:W-:Y:S05]  /*16480*/  BSYNC B7 ;  /* 0x0000000000077941 */ /* 0x000fea0003800000 */
.L_x_1254:
        /* <DEDUP_REMOVED lines=9> */
[----:B012---:R-:W0:Y:S04]  /*16520*/  LDS.128 R4, [R18+0x2a8d0] ;  /* 0x02a8d00012047984 */ /* 0x007e280000000c00 */
[----:B0-----:R0:W-:Y:S04]  /*16530*/  STL.64 [R1], R4 ;  /* 0x0000000401007387 */ /* 0x0011e80000100a00 */
[----:B------:R0:W-:Y:S01]  /*16540*/  STL.64 [R1+0x8], R6 ;  /* 0x0000080601007387 */ /* 0x0001e20000100a00 */
[----:B------:R-:W-:Y:S06]  /*16550*/  BAR.ARV 0x4, 0x180 ;  /* 0x0106000000007b1d */ /* 0x000fec0000002000 */
[----:B------:R-:W-:Y:S05]  /*16560*/  BRA `(.L_x_1340) ;  /* 0x00000010003c7947 */ /* 0x000fea0003800000 */
.L_x_1339:
        /* <DEDUP_REMOVED lines=8> */
[----:B------:R-:W-:Y:S01]  /*165f0*/  ULDC.64 UR6, c[0x0][0x208] ;  /* 0x0000820000067ab9 */ /* 0x000fe20000000a00 */
[----:B0-----:R-:W-:Y:S02]  /*16600*/  IMAD.MOV.U32 R8, RZ, RZ, R3 ;  /* 0x000000ffff087224 */ /* 0x001fe400078e0003 */
[----:B--2---:R-:W-:-:S05]  /*16610*/  IMAD.IADD R0, R4, 0x1, R16 ;  /* 0x0000000104007824 */ /* 0x004fca00078e0210 */
        /* <DEDUP_REMOVED lines=9> */
[C---:B------:R-:W-:Y:S01]  /*166b0*/  ISETP.GE.U32.AND P3, PT, R16.reuse, 0x4, PT ;  /* 0x000000041000780c */ /* 0x040fe20003f66070 */
[----:B------:R-:W-:Y:S01]  /*166c0*/  SHFL.IDX PT, R0, R8, RZ, 0x1f ;  /* 0x00001fff08007589 */ /* 0x000fe200000e0000 */
[C---:B------:R-:W-:Y:S02]  /*166d0*/  ISETP.GE.U32.AND P4, PT, R16.reuse, 0x8, PT ;  /* 0x000000081000780c */ /* 0x040fe40003f86070 */
[----:B------:R-:W-:Y:S01]  /*166e0*/  ISETP.GE.U32.AND P5, PT, R16, 0x10, PT ;  /* 0x000000101000780c */ /* 0x000fe20003fa6070 */
[----:B--2---:R-:W-:Y:S01]  /*166f0*/  @!P1 IMAD.MOV.U32 R5, RZ, RZ, R6 ;  /* 0x000000ffff059224 */ /* 0x004fe200078e0006 */
[----:B------:R-:W-:-:S02]  /*16700*/  CS2R R6, SRZ ;  /* 0x0000000000067805 */ /* 0x000fc4000001ff00 */
[----:B---3--:R-:W-:Y:S01]  /*16710*/  @!P1 IMAD.MOV.U32 R7, RZ, RZ, R2 ;  /* 0x000000ffff079224 */ /* 0x008fe200078e0002 */
[----:B------:R-:W-:-:S03]  /*16720*/  ISETP.NE.AND P1, PT, R16, RZ, PT ;  /* 0x000000ff1000720c */ /* 0x000fc60003f25270 */
[----:B------:R-:W-:-:S05]  /*16730*/  IMAD R2, R7, R5, RZ ;  /* 0x0000000507027224 */ /* 0x000fca00078e02ff */
[----:B------:R-:W0:Y:S02]  /*16740*/  SHFL.UP PT, R3, R2, 0x1, RZ ;  /* 0x0420000002037989 */ /* 0x000e2400000e00ff */
[----:B0-----:R-:W-:-:S05]  /*16750*/  SEL R9, R3, RZ, P1 ;  /* 0x000000ff03097207 */ /* 0x001fca0000800000 */
[----:B------:R-:W-:Y:S02]  /*16760*/  IMAD.IADD R2, R2, 0x1, R9 ;  /* 0x0000000102027824 */ /* 0x000fe400078e0209 */
[----:B------:R-:W-:Y:S04]  /*16770*/  SHFL.IDX PT, R9, R8, 0x1, 0x1f ;  /* 0x00201f0008097f89 */ /* 0x000fe800000e0000 */
        /* <DEDUP_REMOVED lines=12> */
[----:B------:R0:W1:Y:S02]  /*16840*/  SHFL.IDX PT, R10, R2, 0x1f, 0x1f ;  /* 0x03e01f00020a7f89 */ /* 0x00006400000e0000 */
.L_x_1407:
[----:B------:R-:W-:Y:S02]  /*16850*/  ULDC UR4, c[0x0][0xc38] ;  /* 0x00030e0000047ab9 */ /* 0x000fe40000000800 */
[----:B------:R-:W-:-:S04]  /*16860*/  IMAD.U32 R8, RZ, RZ, UR4 ;  /* 0x00000004ff087e24 */ /* 0x000fc8000f8e00ff */
[----:B-1----:R-:W-:-:S04]  /*16870*/  IMAD R10, R10, R8, RZ ;  /* 0x000000080a0a7224 */ /* 0x002fc800078e02ff */
[----:B------:R-:W-:-:S05]  /*16880*/  IMAD.IADD R4, R9, 0x1, R10 ;  /* 0x0000000109047824 */ /* 0x000fca00078e020a */
[----:B------:R-:W-:-:S13]  /*16890*/  ISETP.GT.AND P6, PT, R4, R0, PT ;  /* 0x000000000400720c */ /* 0x000fda0003fc4270 */
[----:B------:R-:W-:Y:S05]  /*168a0*/  @P6 BRA `(.L_x_1342) ;  /* 0x0000000000b06947 */ /* 0x000fea0003800000 */
.L_x_1345:
[----:B------:R-:W2:Y:S01]  /*168b0*/  LDL.LU R3, [R1+0xc] ;  /* 0x00000c0001037983 */ /* 0x000ea20000300800 */
[----:B0-----:R-:W0:Y:S01]  /*168c0*/  LDC R2, c[0x0][0xc3c] ;  /* 0x00030f00ff027b82 */ /* 0x001e220000000800 */
[----:B--2---:R-:W-:-:S05]  /*168d0*/  VIADD R3, R3, 0x1f ;  /* 0x0000001f03037836 */ /* 0x004fca0000000000 */
[----:B0-----:R-:W-:-:S13]  /*168e0*/  ISETP.GE.AND P6, PT, R3, R2, PT ;  /* 0x000000020300720c */ /* 0x001fda0003fc6270 */
[----:B------:R-:W-:Y:S05]  /*168f0*/  @P6 BRA `(.L_x_1343) ;  /* 0x0000000800f06947 */ /* 0x000fea0003800000 */
[----:B------:R-:W0:Y:S01]  /*16900*/  S2R R5, SR_TID.X ;  /* 0x0000000000057919 */ /* 0x000e220000002100 */
[----:B------:R-:W-:Y:S01]  /*16910*/  ULDC.64 UR4, c[0x0][0x208] ;  /* 0x0000820000047ab9 */ /* 0x000fe20000000a00 */
[----:B------:R1:W-:Y:S01]  /*16920*/  STL [R1+0xc], R3 ;  /* 0x00000c0301007387 */ /* 0x0003e20000100800 */
[----:B0-----:R-:W-:-:S05]  /*16930*/  LOP3.LUT R5, R5, 0x1f, RZ, 0xc0, !PT ;  /* 0x0000001f05057812 */ /* 0x001fca00078ec0ff */
[----:B------:R-:W-:Y:S02]  /*16940*/  IMAD.IADD R7, R3, 0x1, R5 ;  /* 0x0000000103077824 */ /* 0x000fe400078e0205 */
[----:B------:R-:W-:-:S03]  /*16950*/  IMAD.MOV.U32 R5, RZ, RZ, RZ ;  /* 0x000000ffff057224 */ /* 0x000fc600078e00ff */
[----:B------:R-:W-:-:S13]  /*16960*/  ISETP.GE.OR P6, PT, R7, R2, !P0 ;  /* 0x000000020700720c */ /* 0x000fda00047c6670 */
[----:B-1----:R-:W0:Y:S02]  /*16970*/  @!P6 LDC.64 R2, c[0x0][0xc80] ;  /* 0x00032000ff02eb82 */ /* 0x002e240000000a00 */
[----:B0-----:R-:W-:-:S05]  /*16980*/  @!P6 IMAD.WIDE R2, R7, 0x4, R2 ;  /* 0x000000040702e825 */ /* 0x001fca00078e0202 */
[----:B------:R0:W2:Y:S02]  /*16990*/  @!P6 LDG.E R5, desc[UR4][R2.64] ;  /* 0x000000040205e981 */ /* 0x0000a4000c1e1900 */
[----:B0-----:R-:W0:Y:S02]  /*169a0*/  @!P6 LDC.64 R2, c[0x0][0xc78] ;  /* 0x00031e00ff02eb82 */ /* 0x001e240000000a00 */
[----:B0-----:R-:W-:-:S04]  /*169b0*/  @!P6 IMAD.WIDE R2, R7, 0x4, R2 ;  /* 0x000000040702e825 */ /* 0x001fc800078e0202 */
[----:B------:R-:W-:-:S06]  /*169c0*/  IMAD.MOV.U32 R7, RZ, RZ, RZ ;  /* 0x000000ffff077224 */ /* 0x000fcc00078e00ff */
[----:B------:R-:W2:Y:S01]  /*169d0*/  @!P6 LDG.E R7, desc[UR4][R2.64] ;  /* 0x000000040207e981 */ /* 0x000ea2000c1e1900 */
[----:B------:R-:W-:Y:S01]  /*169e0*/  UMOV UR4, 0xffffffff ;  /* 0xffffffff00047882 */ /* 0x000fe20000000000 */
[----:B--2---:R-:W-:Y:S02]  /*169f0*/  IMAD R2, R7, R5, RZ ;  /* 0x0000000507027224 */ /* 0x004fe400078e02ff */
[----:B------:R-:W-:Y:S05]  /*16a00*/  BRA.DIV UR4, `(.L_x_1344) ;  /* 0x0000002a04547947 */ /* 0x000fea000b800000 */
        /* <DEDUP_REMOVED lines=16> */
.L_x_1415:
[----:B------:R-:W-:Y:S02]  /*16b10*/  ULDC UR4, c[0x0][0xc38] ;  /* 0x00030e0000047ab9 */ /* 0x000fe40000000800 */
[----:B------:R-:W-:-:S04]  /*16b20*/  IMAD.U32 R8, RZ, RZ, UR4 ;  /* 0x00000004ff087e24 */ /* 0x000fc8000f8e00ff */
[----:B-1----:R-:W-:-:S04]  /*16b30*/  IMAD R10, R10, R8, RZ ;  /* 0x000000080a0a7224 */ /* 0x002fc800078e02ff */
[----:B------:R-:W-:-:S05]  /*16b40*/  IMAD.IADD R4, R10, 0x1, R4 ;  /* 0x000000010a047824 */ /* 0x000fca00078e0204 */
[----:B------:R-:W-:-:S13]  /*16b50*/  ISETP.GT.AND P6, PT, R4, R0, PT ;  /* 0x000000000400720c */ /* 0x000fda0003fc4270 */
[----:B------:R-:W-:Y:S05]  /*16b60*/  @!P6 BRA `(.L_x_1345) ;  /* 0xfffffffc0050e947 */ /* 0x000fea000383ffff */
.L_x_1342:
[----:B------:R-:W-:Y:S01]  /*16b70*/  IMAD.IADD R10, R4, 0x1, -R10 ;  /* 0x00000001040a7824 */ /* 0x000fe200078e0a0a */
[----:B------:R-:W-:-:S03]  /*16b80*/  UMOV UR4, 0xffffffff ;  /* 0xffffffff00047882 */ /* 0x000fc60000000000 */
[----:B------:R-:W-:-:S05]  /*16b90*/  IMAD R3, R2, R8, R10 ;  /* 0x0000000802037224 */ /* 0x000fca00078e020a */
[----:B------:R-:W-:Y:S01]  /*16ba0*/  ISETP.GT.AND P6, PT, R3, R0, PT ;  /* 0x000000000300720c */ /* 0x000fe20003fc4270 */
[----:B------:R-:W-:-:S12]  /*16bb0*/  BRA.DIV UR4, `(.L_x_1346) ;  /* 0x0000002a04c07947 */ /* 0x000fd8000b800000 */
[----:B------:R-:W2:Y:S01]  /*16bc0*/  LDL.LU R11, [R1+0xc] ;  /* 0x00000c00010b7983 */ /* 0x000ea20000300800 */
[----:B------:R-:W-:-:S04]  /*16bd0*/  VOTE.ANY R3, PT, !P6 ;  /* 0x0000000000037806 */ /* 0x000fc800070e0100 */
[----:B------:R-:W1:Y:S02]  /*16be0*/  POPC R9, R3 ;  /* 0x0000000300097309 */ /* 0x000e640000000000 */
[----:B-1----:R2:W1:Y:S04]  /*16bf0*/  SHFL.IDX PT, R4, R5, R9, 0x1f ;  /* 0x00001f0905047589 */ /* 0x00246800000e0000 */
[----:B------:R3:W4:Y:S01]  /*16c00*/  SHFL.IDX PT, R7, R7, R9, 0x1f ;  /* 0x00001f0907077589 */ /* 0x00072200000e0000 */
[----:B--2---:R-:W-:-:S05]  /*16c10*/  IMAD.IADD R5, R9, 0x1, R11 ;  /* 0x0000000109057824 */ /* 0x004fca00078e020b */
[----:B-1--4-:R3:W-:Y:S02]  /*16c20*/  STL [R1+0xc], R5 ;  /* 0x00000c0501007387 */ /* 0x0127e40000100800 */
.L_x_1420:
[----:B------:R-:W-:-:S13]  /*16c30*/  ISETP.NE.AND P0, PT, R3, RZ, PT ;  /* 0x000000ff0300720c */ /* 0x000fda0003f05270 */
[----:B------:R-:W-:Y:S05]  /*16c40*/  @!P0 BRA `(.L_x_1347) ;  /* 0x0000000000148947 */ /* 0x000fea0003800000 */
[----:B------:R-:W-:Y:S01]  /*16c50*/  UMOV UR4, 0xffffffff ;  /* 0xffffffff00047882 */ /* 0x000fe20000000000 */
[----:B---3--:R-:W-:Y:S02]  /*16c60*/  VIADD R9, R9, 0xffffffff ;  /* 0xffffffff09097836 */ /* 0x008fe40000000000 */
[----:B------:R-:W-:Y:S05]  /*16c70*/  BRA.DIV UR4, `(.L_x_1348) ;  /* 0x0000002a04f87947 */ /* 0x000fea000b800000 */
[----:B0-----:R0:W1:Y:S02]  /*16c80*/  SHFL.IDX PT, R2, R2, R9, 0x1f ;  /* 0x00001f0902027589 */ /* 0x00106400000e0000 */
.L_x_1423:
[----:B-1----:R-:W-:-:S07]  /*16c90*/  IMAD.MOV.U32 R6, RZ, RZ, R2 ;  /* 0x000000ffff067224 */ /* 0x002fce00078e0002 */
.L_x_1347:
[----:B0-----:R-:W-:Y:S01]  /*16ca0*/  IMAD R2, R6, R8, R10 ;  /* 0x0000000806027224 */ /* 0x001fe200078e020a */
[----:B------:R-:W-:-:S03]  /*16cb0*/  ISETP.NE.AND P0, PT, R7, 0x1, PT ;  /* 0x000000010700780c */ /* 0x000fc60003f05270 */
[----:B------:R-:W-:Y:S01]  /*16cc0*/  IMAD.IADD R0, R0, 0x1, -R2 ;  /* 0x0000000100007824 */ /* 0x000fe200078e0a02 */
[----:B------:R0:W-:Y:S09]  /*16cd0*/  STL [R1], R2 ;  /* 0x0000000201007387 */ /* 0x0001f20000100800 */
[----:B------:R-:W-:Y:S05]  /*16ce0*/  @!P0 BRA `(.L_x_1349) ;  /* 0x0000000000e48947 */ /* 0x000fea0003800000 */
[----:B---3--:R-:W-:-:S04]  /*16cf0*/  IABS R5, R4 ;  /* 0x0000000400057213 */ /* 0x008fc80000000000 */
[----:B0-----:R-:W0:Y:S08]  /*16d00*/  I2F.RP R2, R5 ;  /* 0x0000000500027306 */ /* 0x001e300000209400 */
[----:B0-----:R-:W0:Y:S02]  /*16d10*/  MUFU.RCP R2, R2 ;  /* 0x0000000200027308 */ /* 0x001e240000001000 */
[----:B0-----:R-:W-:-:S06]  /*16d20*/  VIADD R2, R2, 0xffffffe ;  /* 0x0ffffffe02027836 */ /* 0x001fcc0000000000 */
[----:B------:R-:W0:Y:S02]  /*16d30*/  F2I.FTZ.U32.TRUNC.NTZ R3, R2 ;  /* 0x0000000200037305 */ /* 0x000e24000021f000 */
[----:B0-----:R-:W-:-:S04]  /*16d40*/  IMAD.MOV R2, RZ, RZ, -R3 ;  /* 0x000000ffff027224 */ /* 0x001fc800078e0a03 */
[----:B------:R-:W-:Y:S02]  /*16d50*/  IMAD R8, R2, R5, RZ ;  /* 0x0000000502087224 */ /* 0x000fe400078e02ff */
[----:B------:R-:W-:-:S04]  /*16d60*/  IMAD.MOV.U32 R2, RZ, RZ, RZ ;  /* 0x000000ffff027224 */ /* 0x000fc800078e00ff */
[----:B------:R-:W-:Y:S01]  /*16d70*/  IMAD.HI.U32 R8, R3, R8, R2 ;  /* 0x0000000803087227 */ /* 0x000fe200078e0002 */
[----:B------:R-:W-:Y:S02]  /*16d80*/  IABS R2, R0 ;  /* 0x0000000000027213 */ /* 0x000fe40000000000 */
[----:B------:R-:W-:-:S03]  /*16d90*/  IABS R3, R4 ;  /* 0x0000000400037213 */ /* 0x000fc60000000000 */
[----:B------:R-:W-:-:S04]  /*16da0*/  IMAD.HI.U32 R8, R8, R2, RZ ;  /* 0x0000000208087227 */ /* 0x000fc800078e00ff */
[----:B------:R-:W-:-:S04]  /*16db0*/  IMAD.MOV R3, RZ, RZ, -R3 ;  /* 0x000000ffff037224 */ /* 0x000fc800078e0a03 */
[----:B------:R-:W-:-:S05]  /*16dc0*/  IMAD R2, R8, R3, R2 ;  /* 0x0000000308027224 */ /* 0x000fca00078e0202 */
[----:B------:R-:W-:-:S13]  /*16dd0*/  ISETP.GT.U32.AND P1, PT, R5, R2, PT ;  /* 0x000000020500720c */ /* 0x000fda0003f24070 */
[----:B------:R-:W-:Y:S02]  /*16de0*/  @!P1 IMAD.IADD R2, R2, 0x1, -R5 ;  /* 0x0000000102029824 */ /* 0x000fe400078e0a05 */
[----:B------:R-:W-:Y:S01]  /*16df0*/  @!P1 VIADD R8, R8, 0x1 ;  /* 0x0000000108089836 */ /* 0x000fe20000000000 */
[----:B------:R-:W-:Y:S02]  /*16e00*/  ISETP.NE.AND P1, PT, R4, RZ, PT ;  /* 0x000000ff0400720c */ /* 0x000fe40003f25270 */
[----:B------:R-:W-:Y:S02]  /*16e10*/  ISETP.GE.U32.AND P0, PT, R2, R5, PT ;  /* 0x000000050200720c */ /* 0x000fe40003f06070 */
[----:B------:R-:W-:-:S04]  /*16e20*/  IABS R5, R7 ;  /* 0x0000000700057213 */ /* 0x000fc80000000000 */
[----:B------:R-:W0:Y:S07]  /*16e30*/  I2F.RP R2, R5 ;  /* 0x0000000500027306 */ /* 0x000e2e0000209400 */
[----:B------:R-:W-:Y:S01]  /*16e40*/  @P0 VIADD R8, R8, 0x1 ;  /* 0x0000000108080836 */ /* 0x000fe20000000000 */
[----:B0-----:R-:W0:Y:S02]  /*16e50*/  MUFU.RCP R2, R2 ;  /* 0x0000000200027308 */ /* 0x001e240000001000 */
[----:B0-----:R-:W-:-:S06]  /*16e60*/  VIADD R2, R2, 0xffffffe ;  /* 0x0ffffffe02027836 */ /* 0x001fcc0000000000 */
[----:B------:R-:W0:Y:S02]  /*16e70*/  F2I.FTZ.U32.TRUNC.NTZ R3, R2 ;  /* 0x0000000200037305 */ /* 0x000e24000021f000 */
[----:B0-----:R-:W-:-:S04]  /*16e80*/  IMAD.MOV R2, RZ, RZ, -R3 ;  /* 0x000000ffff027224 */ /* 0x001fc800078e0a03 */
[----:B------:R-:W-:Y:S02]  /*16e90*/  IMAD R6, R2, R5, RZ ;  /* 0x0000000502067224 */ /* 0x000fe400078e02ff */
[----:B------:R-:W-:-:S04]  /*16ea0*/  IMAD.MOV.U32 R2, RZ, RZ, RZ ;  /* 0x000000ffff027224 */ /* 0x000fc800078e00ff */
[----:B------:R-:W-:Y:S01]  /*16eb0*/  IMAD.HI.U32 R6, R3, R6, R2 ;  /* 0x0000000603067227 */ /* 0x000fe200078e0002 */
[----:B------:R-:W-:-:S03]  /*16ec0*/  LOP3.LUT R2, R0, R4, RZ, 0x3c, !PT ;  /* 0x0000000400027212 */ /* 0x000fc600078e3cff */
[----:B------:R-:W-:Y:S01]  /*16ed0*/  IMAD.MOV.U32 R3, RZ, RZ, R8 ;  /* 0x000000ffff037224 */ /* 0x000fe200078e0008 */
[----:B------:R-:W-:Y:S02]  /*16ee0*/  ISETP.GE.AND P2, PT, R2, RZ, PT ;  /* 0x000000ff0200720c */ /* 0x000fe40003f46270 */
[----:B------:R-:W-:-:S05]  /*16ef0*/  IABS R8, R7 ;  /* 0x0000000700087213 */ /* 0x000fca0000000000 */
[----:B------:R-:W-:-:S06]  /*16f00*/  IMAD.MOV R8, RZ, RZ, -R8 ;  /* 0x000000ffff087224 */ /* 0x000fcc00078e0a08 */
        /* <DEDUP_REMOVED lines=9> */
[----:B------:R-:W-:Y:S01]  /*16fa0*/  ISETP.GE.U32.AND P0, PT, R2, R5, PT ;  /* 0x000000050200720c */ /* 0x000fe20003f06070 */
[----:B------:R-:W-:-:S04]  /*16fb0*/  IMAD.MOV R2, RZ, RZ, -R3 ;  /* 0x000000ffff027224 */ /* 0x000fc800078e0a03 */
[----:B------:R-:W-:Y:S01]  /*16fc0*/  IMAD R0, R4, R2, R0 ;  /* 0x0000000204007224 */ /* 0x000fe200078e0200 */
[----:B------:R-:W-:-:S04]  /*16fd0*/  LOP3.LUT R2, R3, R7, RZ, 0x3c, !PT ;  /* 0x0000000703027212 */ /* 0x000fc800078e3cff */
[----:B------:R-:W-:-:S03]  /*16fe0*/  ISETP.GE.AND P2, PT, R2, RZ, PT ;  /* 0x000000ff0200720c */ /* 0x000fc60003f46270 */
[----:B------:R-:W-:-:S10]  /*16ff0*/  @P0 VIADD R6, R6, 0x1 ;  /* 0x0000000106060836 */ /* 0x000fd40000000000 */
[----:B------:R-:W-:Y:S01]  /*17000*/  @!P2 IMAD.MOV R6, RZ, RZ, -R6 ;  /* 0x000000ffff06a224 */ /* 0x000fe200078e0a06 */
[----:B------:R-:W-:-:S05]  /*17010*/  @!P1 LOP3.LUT R6, RZ, R7, RZ, 0x33, !PT ;  /* 0x00000007ff069212 */ /* 0x000fca00078e33ff */
[----:B------:R-:W-:-:S04]  /*17020*/  IMAD.MOV R2, RZ, RZ, -R6 ;  /* 0x000000ffff027224 */ /* 0x000fc800078e0a06 */
[C---:B------:R-:W-:Y:S02]  /*17030*/  IMAD R2, R7.reuse, R2, R3 ;  /* 0x0000000207027224 */ /* 0x040fe400078e0203 */
[----:B------:R-:W-:-:S04]  /*17040*/  IMAD R7, R7, 0x1000000, R6 ;  /* 0x0100000007077824 */ /* 0x000fc800078e0206 */
[----:B------:R-:W-:-:S05]  /*17050*/  IMAD R2, R2, 0x10000, R7 ;  /* 0x0001000002027824 */ /* 0x000fca00078e0207 */
[----:B------:R0:W-:Y:S01]  /*17060*/  STL [R1+0x8], R2 ;  /* 0x0000080201007387 */ /* 0x0001e20000100800 */
[----:B------:R-:W-:Y:S05]  /*17070*/  BRA `(.L_x_1350) ;  /* 0x0000000400007947 */ /* 0x000fea0003800000 */
.L_x_1349:
[----:B---3--:R-:W2:Y:S01]  /*17080*/  LDL R5, [R1+0xc] ;  /* 0x00000c0001057983 */ /* 0x008ea20000100800 */
[----:B0-----:R-:W2:Y:S01]  /*17090*/  LDC.64 R2, c[0x0][0xc90] ;  /* 0x00032400ff027b82 */ /* 0x001ea20000000a00 */
[----:B------:R-:W-:Y:S01]  /*170a0*/  ULDC.64 UR4, c[0x0][0x208] ;  /* 0x0000820000047ab9 */ /* 0x000fe20000000a00 */
[----:B--2---:R-:W-:-:S05]  /*170b0*/  IMAD.WIDE R2, R5, 0x4, R2 ;  /* 0x0000000405027825 */ /* 0x004fca00078e0202 */
[----:B------:R-:W2:Y:S02]  /*170c0*/  LDG.E R6, desc[UR4][R2.64] ;  /* 0x0000000402067981 */ /* 0x000ea4000c1e1900 */
[----:B--2---:R-:W-:-:S05]  /*170d0*/  IMAD R5, R4, R6, RZ ;  /* 0x0000000604057224 */ /* 0x004fca00078e02ff */
[----:B------:R-:W-:-:S04]  /*170e0*/  IABS R7, R5 ;  /* 0x0000000500077213 */ /* 0x000fc80000000000 */
[----:B------:R-:W0:Y:S08]  /*170f0*/  I2F.RP R2, R7 ;  /* 0x0000000700027306 */ /* 0x000e300000209400 */
        /* <DEDUP_REMOVED lines=22> */
[----:B------:R-:W-:Y:S02]  /*17260*/  IMAD R7, R6, R2, RZ ;  /* 0x0000000206077224 */ /* 0x000fe400078e02ff */
[----:B------:R-:W-:Y:S02]  /*17270*/  IMAD.MOV R2, RZ, RZ, -R2 ;  /* 0x000000ffff027224 */ /* 0x000fe400078e0a02 */
[----:B------:R-:W-:Y:S02]  /*17280*/  IMAD.MOV R3, RZ, RZ, -R7 ;  /* 0x000000ffff037224 */ /* 0x000fe400078e0a07 */
[----:B------:R-:W-:-:S03]  /*17290*/  IMAD R0, R5, R2, R0 ;  /* 0x0000000205007224 */ /* 0x000fc600078e0200 */
[----:B------:R-:W-:Y:S02]  /*172a0*/  VIADDMNMX R6, R3, R8, R6, PT ;  /* 0x0000000803067246 */ /* 0x000fe40003800106 */
[----:B------:R-:W-:Y:S02]  /*172b0*/  IADD3 R7, R7, 0x1000000, R0 ;  /* 0x0100000007077810 */ /* 0x000fe40007ffe000 */
        /* <DEDUP_REMOVED lines=25> */
[----:B------:R-:W-:Y:S02]  /*17450*/  IMAD R3, R2, R6, R7 ;  /* 0x0000000602037224 */ /* 0x000fe400078e0207 */
[----:B------:R-:W-:-:S03]  /*17460*/  IMAD.MOV.U32 R0, RZ, RZ, R2 ;  /* 0x000000ffff007224 */ /* 0x000fc600078e0002 */
[----:B------:R1:W-:Y:S04]  /*17470*/  STL [R1+0x8], R3 ;  /* 0x0000080301007387 */ /* 0x0003e80000100800 */
.L_x_1350:
[----:B-1----:R-:W-:-:S05]  /*17480*/  LOP3.LUT R3, RZ, R0, RZ, 0x33, !PT ;  /* 0x00000000ff037212 */ /* 0x002fca00078e33ff */
[----:B------:R-:W-:-:S05]  /*17490*/  IMAD.IADD R0, R4, 0x1, R3 ;  /* 0x0000000104007824 */ /* 0x000fca00078e0203 */
[----:B------:R2:W-:Y:S01]  /*174a0*/  STL [R1+0x4], R0 ;  /* 0x0000040001007387 */ /* 0x0005e20000100800 */
[----:B------:R-:W-:Y:S05]  /*174b0*/  BRA `(.L_x_1351) ;  /* 0x0000000000287947 */ /* 0x000fea0003800000 */
.L_x_1343:
[----:B------:R-:W-:Y:S01]  /*174c0*/  UMOV UR4, URZ ;  /* 0x0000003f00047c82 */ /* 0x000fe20008000000 */
[----:B------:R-:W-:Y:S01]  /*174d0*/  ULDC UR6, c[0x0][0xc3c] ;  /* 0x00030f0000067ab9 */ /* 0x000fe20000000800 */
[----:B------:R-:W-:Y:S01]  /*174e0*/  UMOV UR5, URZ ;  /* 0x0000003f00057c82 */ /* 0x000fe20008000000 */
[----:B------:R0:W-:Y:S01]  /*174f0*/  STL [R1], R0 ;  /* 0x0000000001007387 */ /* 0x0001e20000100800 */
[----:B------:R-:W-:Y:S02]  /*17500*/  IMAD.U32 R3, RZ, RZ, UR4 ;  /* 0x00000004ff037e24 */ /* 0x000fe4000f8e00ff */
[----:B------:R-:W-:-:S03]  /*17510*/  IMAD.U32 R2, RZ, RZ, UR5 ;  /* 0x00000005ff027e24 */ /* 0x000fc6000f8e00ff */
[----:B------:R1:W-:Y:S01]  /*17520*/  STL [R1+0x4], R3 ;  /* 0x0000040301007387 */ /* 0x0003e20000100800 */
[----:B0-----:R-:W-:-:S05]  /*17530*/  IMAD.U32 R0, RZ, RZ, UR6 ;  /* 0x00000006ff007e24 */ /* 0x001fca000f8e00ff */
[----:B------:R1:W-:Y:S04]  /*17540*/  STL [R1+0xc], R0 ;  /* 0x00000c0001007387 */ /* 0x0003e80000100800 */
[----:B------:R1:W-:Y:S02]  /*17550*/  STL [R1+0x8], R2 ;  /* 0x0000080201007387 */ /* 0x0003e40000100800 */
.L_x_1351:
[----:B-1----:R-:W3:Y:S04]  /*17560*/  LDL R3, [R1+0x8] ;  /* 0x0000080001037983 */ /* 0x002ee80000100800 */
[----:B0-----:R-:W4:Y:S04]  /*17570*/  LDL R2, [R1+0xc] ;  /* 0x00000c0001027983 */ /* 0x001f280000100800 */
[----:B------:R-:W5:Y:S04]  /*17580*/  LDL R5, [R1+0x4] ;  /* 0x0000040001057983 */ /* 0x000f680000100800 */
[----:B------:R-:W5:Y:S01]  /*17590*/  LDL R4, [R1] ;  /* 0x0000000001047983 */ /* 0x000f620000100800 */
[----:B--2---:R-:W0:Y:S01]  /*175a0*/  S2R R0, SR_TID.X ;  /* 0x0000000000007919 */ /* 0x004e220000002100 */
[----:B------:R-:W-:Y:S05]  /*175b0*/  WARPSYNC.ALL ;  /* 0x0000000000007948 */ /* 0x000fea0003800000 */
[----:B0-----:R-:W-:Y:S01]  /*175c0*/  LOP3.LUT R0, R0, 0x1f, RZ, 0xc0, !PT ;  /* 0x0000001f00007812 */ /* 0x001fe200078ec0ff */
[----:B------:R-:W-:Y:S03]  /*175d0*/  BAR.SYNC.DEFER_BLOCKING 0x4, 0x180 ;  /* 0x0106000000007b1d */ /* 0x000fe60000010000 */
[----:B------:R-:W-:-:S13]  /*175e0*/  ISETP.NE.AND P0, PT, R0, RZ, PT ;  /* 0x000000ff0000720c */ /* 0x000fda0003f05270 */
[----:B------:R-:W-:Y:S01]  /*175f0*/  @!P0 MOV R0, 0x400 ;  /* 0x0000040000008802 */ /* 0x000fe20000000f00 */
[----:B---3--:R-:W-:Y:S02]  /*17600*/  IMAD.MOV.U32 R6, RZ, RZ, R3 ;  /* 0x000000ffff067224 */ /* 0x008fe400078e0003 */
[----:B------:R-:W0:Y:S01]  /*17610*/  @!P0 S2R R3, SR_CgaCtaId ;  /* 0x0000000000038919 */ /* 0x000e220000008800 */
[----:B----4-:R-:W-:Y:S01]  /*17620*/  IMAD.MOV.U32 R7, RZ, RZ, R2 ;  /* 0x000000ffff077224 */ /* 0x010fe200078e0002 */
[----:B0-----:R-:W-:-:S05]  /*17630*/  @!P0 LEA R18, R3, R0, 0x18 ;  /* 0x0000000003128211 */ /* 0x001fca00078ec0ff */
[----:B-----5:R1:W-:Y:S01]  /*17640*/  @!P0 STS.128 [R18+0x2a8d0], R4 ;  /* 0x02a8d00412008388 */ /* 0x0203e20000000c00 */
[----:B------:R-:W-:Y:S06]  /*17650*/  BAR.ARV 0x5, 0x180 ;  /* 0x0146000000007b1d */ /* 0x000fec0000002000 */
.L_x_1340:
[----:B------:R-:W2:Y:S01]  /*17660*/  LDL R0, [R1+0xc] ;  /* 0x00000c0001007983 */ /* 0x000ea20000100800 */
[----:B------:R-:W-:Y:S02]  /*17670*/  ULDC UR4, c[0x0][0xc3c] ;  /* 0x00030f0000047ab9 */ /* 0x000fe40000000800 */
[----:B--2---:R-:W-:-:S13]  /*17680*/  ISETP.GE.AND P0, PT, R0, UR4, PT ;  /* 0x0000000400007c0c */ /* 0x004fda000bf06270 */
[----:B------:R-:W-:Y:S05]  /*17690*/  @!P0 BRA `(.L_x_1352) ;  /* 0xffffffa000188947 */ /* 0x000fea000383ffff */
[----:B------:R-:W-:Y:S05]  /*176a0*/  BSYNC B8 ;  /* 0x0000000000087941 */ /* 0x000fea0003800000 */
.L_x_1240:
        /* <DEDUP_REMOVED lines=12> */
.L_x_1424:
[----:B------:R-:W-:Y:S05]  /*17770*/  BSYNC B0 ;  /* 0x0000000000007941 */ /* 0x000fea0003800000 */
.L_x_1353:
[----:B------:R-:W-:-:S03]  /*17780*/  UMOV UR4, 0xffffffff ;  /* 0xffffffff00047882 */ /* 0x000fc60000000000 */
[----:B------:R-:W-:Y:S05]  /*17790*/  BRA.DIV UR4, `(.L_x_1355) ;  /* 0x0000002204707947 */ /* 0x000fea000b800000 */
[----:B------:R-:W1:Y:S02]  /*177a0*/  S2R R2, SR_TID.X ;  /* 0x0000000000027919 */ /* 0x000e640000002100 */
[----:B-1----:R-:W-:-:S04]  /*177b0*/  SHF.R.U32.HI R2, RZ, 0x5, R2 ;  /* 0x00000005ff027819 */ /* 0x002fc80000011602 */
[----:B------:R-:W-:-:S05]  /*177c0*/  LOP3.LUT R2, R2, 0x3, RZ, 0xc0, !PT ;  /* 0x0000000302027812 */ /* 0x000fca00078ec0ff */
[----:B------:R1:W2:Y:S02]  /*177d0*/  SHFL.IDX PT, R14, R2, RZ, 0x1f ;  /* 0x00001fff020e7589 */ /* 0x0002a400000e0000 */
.L_x_1427:
[----:B--2---:R-:W-:Y:S01]  /*177e0*/  ISETP.NE.AND P0, PT, R14, RZ, PT ;  /* 0x000000ff0e00720c */ /* 0x004fe20003f05270 */
[----:B------:R-:W-:-:S12]  /*177f0*/  BSSY B0, `(.L_x_1356) ;  /* 0x0000027000007945 */ /* 0x000fd80003800000 */
[----:B------:R-:W-:Y:S05]  /*17800*/  @P0 BRA `(.L_x_1357) ;  /* 0x0000000000940947 */ /* 0x000fea0003800000 */
[----:B------:R-:W-:-:S03]  /*17810*/  UMOV UR4, 0xffffffff ;  /* 0xffffffff00047882 */ /* 0x000fc60000000000 */
[----:B------:R-:W-:Y:S05]  /*17820*/  BRA.DIV UR4, `(.L_x_1358) ;  /* 0x0000002204807947 */ /* 0x000fea000b800000 */
[----:B------:R-:W-:-:S13]  /*17830*/  ELECT P6, URZ, PT ;  /* 0x00000000003f782f */ /* 0x000fda00038c0000 */
.L_x_1430:
[----:B------:R-:W-:Y:S05]  /*17840*/  @!P6 BRA `(.L_x_1357) ;  /* 0x000000000084e947 */ /* 0x000fea0003800000 */
[----:B-1----:R-:W2:Y:S02]  /*17850*/  LDL R2, [R1+0x5c] ;  /* 0x00005c0001027983 */ /* 0x002ea40000100800 */
[----:B--2---:R-:W-:-:S13]  /*17860*/  R2UR UR4, R2 ;  /* 0x00000000020472ca */ /* 0x004fda00000e0000 */
[----:B------:R-:W-:-:S06]  /*17870*/  ULOP3.LUT UR4, UR4, 0x2, URZ, 0xfc, !UPT ;  /* 0x0000000204047892 */ /* 0x000fcc000f8efc3f */
[----:B------:R-:W-:-:S05]  /*17880*/  IMAD.U32 R2, RZ, RZ, UR4 ;  /* 0x00000004ff027e24 */ /* 0x000fca000f8e00ff */
[----:B------:R-:W-:-:S13]  /*17890*/  ISETP.NE.AND P2, PT, R2, 0x3, PT ;  /* 0x000000030200780c */ /* 0x000fda0003f45270 */
[----:B------:R-:W-:Y:S05]  /*178a0*/  @!P2 BRA `(.L_x_1359) ;  /* 0x000000000004a947 */ /* 0x000fea0003800000 */
[----:B------:R-:W-:Y:S01]  /*178b0*/  BPT.TRAP 0x1 ;  /* 0x000000040000795c */ /* 0x000fe20000300000 */
.L_x_1359:
        /* <DEDUP_REMOVED lines=13> */
.L_x_1431:
[----:B------:R-:W1:Y:S02]  /*17990*/  SYNCS.PHASECHK.TRANS64.TRYWAIT P0, [R7+URZ], R2 ;  /* 0x00000002070075a7 */ /* 0x000e64000800017f */
[----:B-1----:R-:W-:Y:S05]  /*179a0*/  @!P0 BRA `(.L_x_1361) ;  /* 0x0000002000548947 */ /* 0x002fea0003800000 */
.L_x_1432:
[----:B------:R-:W-:Y:S05]  /*179b0*/  @!P2 BRA `(.L_x_1362) ;  /* 0x000000000004a947 */ /* 0x000fea0003800000 */
[----:B------:R-:W-:Y:S01]  /*179c0*/  BPT.TRAP 0x1 ;  /* 0x000000040000795c */ /* 0x000fe20000300000 */
.L_x_1362:
[----:B------:R-:W-:-:S04]  /*179d0*/  VIADD R0, R0, 0x2a860 ;  /* 0x0002a86000007836 */ /* 0x000fc80000000000 */
[----:B------:R-:W-:-:S04]  /*179e0*/  IMAD R4, R19, 0x8, R0 ;  /* 0x0000000813047824 */ /* 0x000fc800078e0200 */
[----:B------:R-:W2:Y:S02]  /*179f0*/  SYNCS.PHASECHK.TRANS64.TRYWAIT P0, [R4+URZ], R5 ;  /* 0x00000005040075a7 */ /* 0x000ea4000800017f */
[----:B--2---:R-:W-:Y:S05]  /*17a00*/  @!P0 BRA `(.L_x_1363) ;  /* 0x0000002000508947 */ /* 0x004fea0003800000 */
.L_x_1433:
[----:B------:R-:W-:-:S07]  /*17a10*/  IMAD R3, R3, 0x8, R0 ;  /* 0x0000000803037824 */ /* 0x000fce00078e0200 */
.L_x_1364:
[----:B----4-:R4:W0:Y:S02]  /*17a20*/  SYNCS.PHASECHK.TRANS64.TRYWAIT P0, [R3+URZ], R2 ;  /* 0x00000002030075a7 */ /* 0x010824000800017f */
[----:B0-----:R-:W-:Y:S05]  /*17a30*/  @!P0 NANOSLEEP.SYNCS 0x989680 ;  /* 0x009896800000895d */ /* 0x001fea0003900000 */
[----:B------:R-:W0:Y:S02]  /*17a40*/  @!P0 SYNCS.PHASECHK.TRANS64 P0, [R3+URZ], R2 ;  /* 0x00000002030085a7 */ /* 0x000e24000800007f */
[----:B0-----:R-:W-:Y:S05]  /*17a50*/  @!P0 BRA `(.L_x_1364) ;  /* 0xfffffffc00f08947 */ /* 0x001fea000383ffff */
.L_x_1357:
[----:B------:R-:W-:Y:S05]  /*17a60*/  BSYNC B0 ;  /* 0x0000000000007941 */ /* 0x000fea0003800000 */
.L_x_1356:
[----:B------:R-:W-:Y:S05]  /*17a70*/  EXIT ;  /* 0x000000000000794d */ /* 0x000fea0003800000 */
.L_x_1139:
[----:B0-----:R-:W-:-:S04]  /*17a80*/  IMAD.U32 R3, RZ, RZ, UR37 ;  /* 0x00000025ff037e24 */ /* 0x001fc8000f8e00ff */
[----:B------:R0:W1:Y:S03]  /*17a90*/  SYNCS.PHASECHK.TRANS64.TRYWAIT P1, [R3+URZ+0x2a800], R0 ;  /* 0x02a80000030075a7 */ /* 0x000066000802017f */
[----:B-1----:R-:W-:Y:S05]  /*17aa0*/  @!P1 NANOSLEEP.SYNCS 0x989680 ;  /* 0x009896800000995d */ /* 0x002fea0003900000 */
[----:B------:R-:W1:Y:S02]  /*17ab0*/  @!P1 SYNCS.PHASECHK.TRANS64 P1, [R3+URZ+0x2a800], R0 ;  /* 0x02a80000030095a7 */ /* 0x000e64000802007f */
[----:B-1----:R-:W-:Y:S05]  /*17ac0*/  @!P1 BRA `(.L_x_1139) ;  /* 0xfffffffc00ec9947 */ /* 0x002fea000383ffff */
[----:B------:R-:W-:Y:S05]  /*17ad0*/  BRA `(.L_x_1365) ;  /* 0xfffffea400807947 */ /* 0x000fea000383ffff */
.L_x_1143:
[----:B-1----:R1:W2:Y:S02]  /*17ae0*/  SYNCS.PHASECHK.TRANS64.TRYWAIT P2, [R3+URZ+0x2a830], R0 ;  /* 0x02a83000030075a7 */ /* 0x0022a4000804017f */
[----:B--2---:R-:W-:Y:S05]  /*17af0*/  @!P2 NANOSLEEP.SYNCS 0x989680 ;  /* 0x009896800000a95d */ /* 0x004fea0003900000 */
[----:B------:R-:W2:Y:S02]  /*17b00*/  @!P2 SYNCS.PHASECHK.TRANS64 P2, [R3+URZ+0x2a830], R0 ;  /* 0x02a830000300a5a7 */ /* 0x000ea4000804007f */
[----:B--2---:R-:W-:Y:S05]  /*17b10*/  @!P2 BRA `(.L_x_1143) ;  /* 0xfffffffc00f0a947 */ /* 0x004fea000383ffff */
[----:B------:R-:W-:Y:S05]  /*17b20*/  BRA `(.L_x_1142) ;  /* 0xfffffea400a87947 */ /* 0x000fea000383ffff */
.L_x_1159:
[----:B-1----:R-:W-:-:S04]  /*17b30*/  IMAD.U32 R12, RZ, RZ, UR6 ;  /* 0x00000006ff0c7e24 */ /* 0x002fc8000f8e00ff */
[----:B------:R1:W2:Y:S03]  /*17b40*/  SYNCS.PHASECHK.TRANS64.TRYWAIT P2, [R12+URZ+0x2a830], R9 ;  /* 0x02a830090c0075a7 */ /* 0x0002a6000804017f */
[----:B--2---:R-:W-:Y:S05]  /*17b50*/  @!P2 NANOSLEEP.SYNCS 0x989680 ;  /* 0x009896800000a95d */ /* 0x004fea0003900000 */
[----:B------:R-:W2:Y:S02]  /*17b60*/  @!P2 SYNCS.PHASECHK.TRANS64 P2, [R12+URZ+0x2a830], R9 ;  /* 0x02a830090c00a5a7 */ /* 0x000ea4000804007f */
[----:B--2---:R-:W-:Y:S05]  /*17b70*/  @!P2 BRA `(.L_x_1159) ;  /* 0xfffffffc00eca947 */ /* 0x004fea000383ffff */
[----:B------:R-:W-:Y:S05]  /*17b80*/  BRA `(.L_x_1158) ;  /* 0xfffffed000787947 */ /* 0x000fea000383ffff */
.L_x_1163:
[----:B01----:R-:W-:-:S04]  /*17b90*/  IMAD.U32 R9, RZ, RZ, UR5 ;  /* 0x00000005ff097e24 */ /* 0x003fc8000f8e00ff */
[----:B------:R0:W1:Y:S03]  /*17ba0*/  SYNCS.PHASECHK.TRANS64.TRYWAIT P2, [R9+URZ+0x2a850], R0 ;  /* 0x02a85000090075a7 */ /* 0x000066000804017f */
[----:B-1----:R-:W-:Y:S05]  /*17bb0*/  @!P2 NANOSLEEP.SYNCS 0x989680 ;  /* 0x009896800000a95d */ /* 0x002fea0003900000 */
[----:B------:R-:W1:Y:S02]  /*17bc0*/  @!P2 SYNCS.PHASECHK.TRANS64 P2, [R9+URZ+0x2a850], R0 ;  /* 0x02a850000900a5a7 */ /* 0x000e64000804007f */
[----:B-1----:R-:W-:Y:S05]  /*17bd0*/  @!P2 BRA `(.L_x_1163) ;  /* 0xfffffffc00eca947 */ /* 0x002fea000383ffff */
[----:B------:R-:W-:Y:S05]  /*17be0*/  BRA `(.L_x_1162) ;  /* 0xfffffed800907947 */ /* 0x000fea000383ffff */
.L_x_1180:
[----:B-1----:R-:W-:-:S04]  /*17bf0*/  IMAD.U32 R8, RZ, RZ, UR5 ;  /* 0x00000005ff087e24 */ /* 0x002fc8000f8e00ff */
[----:B------:R1:W2:Y:S03]  /*17c00*/  SYNCS.PHASECHK.TRANS64.TRYWAIT P2, [R8+URZ+0x2a830], R3 ;  /* 0x02a83003080075a7 */ /* 0x0002a6000804017f */
[----:B--2---:R-:W-:Y:S05]  /*17c10*/  @!P2 NANOSLEEP.SYNCS 0x989680 ;  /* 0x009896800000a95d */ /* 0x004fea0003900000 */
[----:B------:R-:W2:Y:S02]  /*17c20*/  @!P2 SYNCS.PHASECHK.TRANS64 P2, [R8+URZ+0x2a830], R3 ;  /* 0x02a830030800a5a7 */ /* 0x000ea4000804007f */
[----:B--2---:R-:W-:Y:S05]  /*17c30*/  @!P2 BRA `(.L_x_1180) ;  /* 0xfffffffc00eca947 */ /* 0x004fea000383ffff */
[----:B------:R-:W-:Y:S05]  /*17c40*/  BRA `(.L_x_1179) ;  /* 0xffffff0000587947 */ /* 0x000fea000383ffff */
.L_x_1184:
[----:B01----:R-:W-:-:S04]  /*17c50*/  IMAD.U32 R3, RZ, RZ, UR5 ;  /* 0x00000005ff037e24 */ /* 0x003fc8000f8e00ff */
[----:B------:R0:W1:Y:S03]  /*17c60*/  SYNCS.PHASECHK.TRANS64.TRYWAIT P2, [R3+URZ+0x2a850], R0 ;  /* 0x02a85000030075a7 */ /* 0x000066000804017f */
[----:B-1----:R-:W-:Y:S05]  /*17c70*/  @!P2 NANOSLEEP.SYNCS 0x989680 ;  /* 0x009896800000a95d */ /* 0x002fea0003900000 */
[----:B------:R-:W1:Y:S02]  /*17c80*/  @!P2 SYNCS.PHASECHK.TRANS64 P2, [R3+URZ+0x2a850], R0 ;  /* 0x02a850000300a5a7 */ /* 0x000e64000804007f */
[----:B-1----:R-:W-:Y:S05]  /*17c90*/  @!P2 BRA `(.L_x_1184) ;  /* 0xfffffffc00eca947 */ /* 0x002fea000383ffff */
[----:B------:R-:W-:Y:S05]  /*17ca0*/  BRA `(.L_x_1183) ;  /* 0xffffff0800707947 */ /* 0x000fea000383ffff */
.L_x_1190:
[----:B-1----:R-:W-:-:S04]  /*17cb0*/  IMAD.U32 R8, RZ, RZ, UR5 ;  /* 0x00000005ff087e24 */ /* 0x002fc8000f8e00ff */
[----:B------:R1:W2:Y:S03]  /*17cc0*/  SYNCS.PHASECHK.TRANS64.TRYWAIT P2, [R8+URZ+0x2a830], R3 ;  /* 0x02a83003080075a7 */ /* 0x0002a6000804017f */
[----:B--2---:R-:W-:Y:S05]  /*17cd0*/  @!P2 NANOSLEEP.SYNCS 0x989680 ;  /* 0x009896800000a95d */ /* 0x004fea0003900000 */
[----:B------:R-:W2:Y:S02]  /*17ce0*/  @!P2 SYNCS.PHASECHK.TRANS64 P2, [R8+URZ+0x2a830], R3 ;  /* 0x02a830030800a5a7 */ /* 0x000ea4000804007f */
[----:B--2---:R-:W-:Y:S05]  /*17cf0*/  @!P2 BRA `(.L_x_1190) ;  /* 0xfffffffc00eca947 */ /* 0x004fea000383ffff */
[----:B------:R-:W-:Y:S05]  /*17d00*/  BRA `(.L_x_1189) ;  /* 0xffffff1c002c7947 */ /* 0x000fea000383ffff */
.L_x_1194:
[----:B01----:R-:W-:-:S04]  /*17d10*/  IMAD.U32 R3, RZ, RZ, UR5 ;  /* 0x00000005ff037e24 */ /* 0x003fc8000f8e00ff */
[----:B------:R0:W1:Y:S03]  /*17d20*/  SYNCS.PHASECHK.TRANS64.TRYWAIT P2, [R3+URZ+0x2a850], R0 ;  /* 0x02a85000030075a7 */ /* 0x000066000804017f */
[----:B-1----:R-:W-:Y:S05]  /*17d30*/  @!P2 NANOSLEEP.SYNCS 0x989680 ;  /* 0x009896800000a95d */ /* 0x002fea0003900000 */
[----:B------:R-:W1:Y:S02]  /*17d40*/  @!P2 SYNCS.PHASECHK.TRANS64 P2, [R3+URZ+0x2a850], R0 ;  /* 0x02a850000300a5a7 */ /* 0x000e64000804007f */
[----:B-1----:R-:W-:Y:S05]  /*17d50*/  @!P2 BRA `(.L_x_1194) ;  /* 0xfffffffc00eca947 */ /* 0x002fea000383ffff */
[----:B------:R-:W-:Y:S05]  /*17d60*/  BRA `(.L_x_1193) ;  /* 0xffffff2400447947 */ /* 0x000fea000383ffff */
.L_x_1207:
[----:B-1----:R-:W-:-:S04]  /*17d70*/  IMAD.U32 R5, RZ, RZ, UR5 ;  /* 0x00000005ff057e24 */ /* 0x002fc8000f8e00ff */
[----:B------:R1:W2:Y:S03]  /*17d80*/  SYNCS.PHASECHK.TRANS64.TRYWAIT P0, [R5+URZ+0x2a850], R0 ;  /* 0x02a85000050075a7 */ /* 0x0002a6000800017f */
[----:B--2---:R-:W-:Y:S05]  /*17d90*/  @!P0 NANOSLEEP.SYNCS 0x989680 ;  /* 0x009896800000895d */ /* 0x004fea0003900000 */
[----:B------:R-:W2:Y:S02]  /*17da0*/  @!P0 SYNCS.PHASECHK.TRANS64 P0, [R5+URZ+0x2a850], R0 ;  /* 0x02a85000050085a7 */ /* 0x000ea4000800007f */
[----:B--2---:R-:W-:Y:S05]  /*17db0*/  @!P0 BRA `(.L_x_1207) ;  /* 0xfffffffc00ec8947 */ /* 0x004fea000383ffff */
[----:B------:R-:W-:Y:S05]  /*17dc0*/  BRA `(.L_x_1206) ;  /* 0xffffff4c00307947 */ /* 0x000fea000383ffff */
.L_x_1262:
[----:B-1----:R-:W1:Y:S01]  /*17dd0*/  S2R R4, SR_TID.X ;  /* 0x0000000000047919 */ /* 0x002e620000002100 */
[----:B------:R-:W-:Y:S01]  /*17de0*/  BSSY B0, `(.L_x_1366) ;  /* 0x000000a000007945 */ /* 0x000fe20003800000 */
[----:B------:R-:W-:Y:S02]  /*17df0*/  IMAD.MOV.U32 R12, RZ, RZ, RZ ;  /* 0x000000ffff0c7224 */ /* 0x000fe400078e00ff */
[----:B------:R-:W-:Y:S02]  /*17e00*/  IMAD.MOV.U32 R11, RZ, RZ, 0x1f ;  /* 0x0000001fff0b7424 */ /* 0x000fe400078e00ff */
[----:B------:R-:W-:Y:S01]  /*17e10*/  IMAD.MOV.U32 R15, RZ, RZ, -0x1 ;  /* 0xffffffffff0f7424 */ /* 0x000fe200078e00ff */
[----:B-1----:R-:W-:-:S04]  /*17e20*/  SHF.R.U32.HI R4, RZ, 0x5, R4 ;  /* 0x00000005ff047819 */ /* 0x002fc80000011604 */
[----:B------:R-:W-:-:S05]  /*17e30*/  LOP3.LUT R4, R4, 0x3, RZ, 0xc0, !PT ;  /* 0x0000000304047812 */ /* 0x000fca00078ec0ff */
[----:B------:R-:W-:-:S07]  /*17e40*/  IMAD.MOV.U32 R13, RZ, RZ, R4 ;  /* 0x000000ffff0d7224 */ /* 0x000fce00078e0004 */
[----:B0-2---:R-:W-:Y:S05]  /*17e50*/  WARPSYNC.COLLECTIVE R15, `(.L_x_1367) ;  /* 0x000000000f087348 */ /* 0x005fea0003c00000 */
[----:B------:R1:W3:Y:S02]  /*17e60*/  SHFL.IDX P6, R14, R13, R12, R11 ;  /* 0x0000000c0d0e7389 */ /* 0x0002e400000c000b */
[----:B0123--:R-:W-:Y:S01]  /*17e70*/  ENDCOLLECTIVE ;  /* 0x000000000000791b */ /* 0x00ffe20003800000 */
.L_x_1367:
[----:B------:R-:W-:Y:S05]  /*17e80*/  BSYNC B0 ;  /* 0x0000000000007941 */ /* 0x000fea0003800000 */
.L_x_1366:
[----:B------:R-:W-:Y:S05]  /*17e90*/  BRA `(.L_x_1368) ;  /* 0xffffffa800c07947 */ /* 0x000fea000383ffff */
.L_x_1264:
[----:B------:R-:W-:Y:S01]  /*17ea0*/  BSSY B0, `(.L_x_1369) ;  /* 0x0000006000007945 */ /* 0x000fe20003800000 */
[----:B------:R-:W-:-:S07]  /*17eb0*/  IMAD.MOV.U32 R15, RZ, RZ, -0x1 ;  /* 0xffffffffff0f7424 */ /* 0x000fce00078e00ff */
[----:B012---:R-:W-:Y:S05]  /*17ec0*/  WARPSYNC.COLLECTIVE R15, `(.L_x_1370) ;  /* 0x000000000f0c7348 */ /* 0x007fea0003c00000 */
[----:B------:R-:W-:Y:S02]  /*17ed0*/  ELECT P6, UR62, PT ;  /* 0x00000000003e782f */ /* 0x000fe400038c0000 */
[----:B------:R-:W-:Y:S01]  /*17ee0*/  MOV R14, UR62 ;  /* 0x0000003e000e7c02 */ /* 0x000fe20008000f00 */
[----:B012---:R-:W-:Y:S10]  /*17ef0*/  ENDCOLLECTIVE ;  /* 0x000000000000791b */ /* 0x007ff40003800000 */
.L_x_1370:
[----:B------:R-:W-:Y:S05]  /*17f00*/  BSYNC B0 ;  /* 0x0000000000007941 */ /* 0x000fea0003800000 */
.L_x_1369:
[----:B------:R-:W-:Y:S05]  /*17f10*/  BRA `(.L_x_1371) ;  /* 0xffffffa800cc7947 */ /* 0x000fea000383ffff */
.L_x_1266:
[----:B-1----:R1:W3:Y:S02]  /*17f20*/  SYNCS.PHASECHK.TRANS64.TRYWAIT P0, [R0+URZ+0x2a840], R2 ;  /* 0x02a84002000075a7 */ /* 0x0022e4000800017f */
[----:B---3--:R-:W-:Y:S05]  /*17f30*/  @!P0 NANOSLEEP.SYNCS 0x989680 ;  /* 0x009896800000895d */ /* 0x008fea0003900000 */
[----:B------:R-:W3:Y:S02]  /*17f40*/  @!P0 SYNCS.PHASECHK.TRANS64 P0, [R0+URZ+0x2a840], R2 ;  /* 0x02a84002000085a7 */ /* 0x000ee4000800007f */
[----:B---3--:R-:W-:Y:S05]  /*17f50*/  @!P0 BRA `(.L_x_1266) ;  /* 0xfffffffc00f08947 */ /* 0x008fea000383ffff */
[----:B------:R-:W-:Y:S05]  /*17f60*/  BRA `(.L_x_1372) ;  /* 0xffffffac00307947 */ /* 0x000fea000383ffff */
.L_x_1270:
[----:B------:R-:W2:Y:S01]  /*17f70*/  LDL.LU R11, [R1+0x2c] ;  /* 0x00002c00010b7983 */ /* 0x000ea20000300800 */
[----:B------:R-:W-:Y:S02]  /*17f80*/  IMAD.MOV.U32 R13, RZ, RZ, R3 ;  /* 0x000000ffff0d7224 */ /* 0x000fe400078e0003 */
[----:B------:R-:W-:Y:S01]  /*17f90*/  IMAD.MOV.U32 R12, RZ, RZ, RZ ;  /* 0x000000ffff0c7224 */ /* 0x000fe200078e00ff */
[----:B------:R-:W0:Y:S01]  /*17fa0*/  S2R R5, SR_TID.X ;  /* 0x0000000000057919 */ /* 0x000e220000002100 */
[----:B------:R-:W-:Y:S01]  /*17fb0*/  IMAD.MOV.U32 R15, RZ, RZ, -0x1 ;  /* 0xffffffffff0f7424 */ /* 0x000fe200078e00ff */
[----:B0-----:R-:W-:-:S04]  /*17fc0*/  LOP3.LUT R5, R5, 0x7f, RZ, 0xc0, !PT ;  /* 0x0000007f05057812 */ /* 0x001fc800078ec0ff */
[----:B------:R-:W-:-:S05]  /*17fd0*/  SHF.R.U32.HI R5, RZ, 0x3, R5 ;  /* 0x00000003ff057819 */ /* 0x000fca0000011605 */
[----:B------:R-:W-:-:S04]  /*17fe0*/  IMAD.IADD R0, R5, 0x1, R9 ;  /* 0x0000000105007824 */ /* 0x000fc800078e0209 */
[----:B------:R-:W-:Y:S02]  /*17ff0*/  VIADD R5, R0, 0x10 ;  /* 0x0000001000057836 */ /* 0x000fe40000000000 */
[----:B--2---:R-:W-:Y:S02]  /*18000*/  IMAD R2, R11, R7, RZ ;  /* 0x000000070b027224 */ /* 0x004fe400078e02ff */
[----:B------:R-:W-:-:S03]  /*18010*/  IMAD.MOV.U32 R11, RZ, RZ, 0x181f ;  /* 0x0000181fff0b7424 */ /* 0x000fc600078e00ff */
[----:B------:R-:W-:-:S13]  /*18020*/  ISETP.GE.AND P3, PT, R0, R2, PT ;  /* 0x000000020000720c */ /* 0x000fda0003f66270 */
[----:B-----5:R-:W-:Y:S05]  /*18030*/  WARPSYNC.COLLECTIVE R15, `(.L_x_1373) ;  /* 0x000000000f087348 */ /* 0x020fea0003c00000 */
[----:B------:R0:W1:Y:S02]  /*18040*/  SHFL.IDX P6, R14, R13, R12, R11 ;  /* 0x0000000c0d0e7389 */ /* 0x00006400000c000b */
[----:B01---5:R-:W-:Y:S01]  /*18050*/  ENDCOLLECTIVE ;  /* 0x000000000000791b */ /* 0x023fe20003800000 */
.L_x_1373:
[----:B------:R-:W-:Y:S02]  /*18060*/  IMAD.MOV.U32 R13, RZ, RZ, R4 ;  /* 0x000000ffff0d7224 */ /* 0x000fe400078e0004 */
[----:B------:R-:W-:-:S07]  /*18070*/  IMAD.MOV.U32 R6, RZ, RZ, R14 ;  /* 0x000000ffff067224 */ /* 0x000fce00078e000e */
[----:B------:R-:W-:Y:S05]  /*18080*/  WARPSYNC.COLLECTIVE R15, `(.L_x_1374) ;  /* 0x000000000f087348 */ /* 0x000fea0003c00000 */
[----:B------:R0:W1:Y:S02]  /*18090*/  SHFL.IDX P6, R14, R13, R12, R11 ;  /* 0x0000000c0d0e7389 */ /* 0x00006400000c000b */
[----:B01----:R-:W-:Y:S01]  /*180a0*/  ENDCOLLECTIVE ;  /* 0x000000000000791b */ /* 0x003fe20003800000 */
.L_x_1374:
[----:B------:R-:W-:Y:S01]  /*180b0*/  ULDC.64 UR4, c[0x0][0x208] ;  /* 0x0000820000047ab9 */ /* 0x000fe20000000a00 */
[----:B------:R-:W-:Y:S02]  /*180c0*/  IMAD.MOV.U32 R13, RZ, RZ, R3 ;  /* 0x000000ffff0d7224 */ /* 0x000fe400078e0003 */
[----:B------:R-:W-:Y:S02]  /*180d0*/  IMAD.MOV.U32 R12, RZ, RZ, 0x1 ;  /* 0x00000001ff0c7424 */ /* 0x000fe400078e00ff */
[----:B------:R-:W-:-:S05]  /*180e0*/  IMAD.MOV.U32 R7, RZ, RZ, R14 ;  /* 0x000000ffff077224 */ /* 0x000fca00078e000e */
[----:B------:R-:W-:-:S05]  /*180f0*/  @!P3 LEA R7, P5, R8, R7, 0x1 ;  /* 0x000000070807b211 */ /* 0x000fca00078a08ff */
        /* <DEDUP_REMOVED lines=10> */
[----:B------:R-:W-:-:S13]  /*181a0*/  ISETP.GE.AND P3, PT, R5, R2, PT ;  /* 0x000000020500720c */ /* 0x000fda0003f66270 */
[----:B0-----:R-:W-:Y:S05]  /*181b0*/  WARPSYNC.COLLECTIVE R15, `(.L_x_1375) ;  /* 0x000000000f087348 */ /* 0x001fea0003c00000 */
[----:B------:R1:W2:Y:S02]  /*181c0*/  SHFL.IDX P6, R14, R13, R12, R11 ;  /* 0x0000000c0d0e7389 */ /* 0x0002a400000c000b */
[----:B012---:R-:W-:Y:S01]  /*181d0*/  ENDCOLLECTIVE ;  /* 0x000000000000791b */ /* 0x007fe20003800000 */
.L_x_1375:
[----:B------:R-:W-:Y:S02]  /*181e0*/  IMAD.MOV.U32 R13, RZ, RZ, R4 ;  /* 0x000000ffff0d7224 */ /* 0x000fe400078e0004 */
[----:B------:R-:W-:-:S07]  /*181f0*/  IMAD.MOV.U32 R9, RZ, RZ, R14 ;  /* 0x000000ffff097224 */ /* 0x000fce00078e000e */
[----:B------:R-:W-:Y:S05]  /*18200*/  WARPSYNC.COLLECTIVE R15, `(.L_x_1376) ;  /* 0x000000000f087348 */ /* 0x000fea0003c00000 */
[----:B------:R0:W1:Y:S02]  /*18210*/  SHFL.IDX P6, R14, R13, R12, R11 ;  /* 0x0000000c0d0e7389 */ /* 0x00006400000c000b */
[----:B01----:R-:W-:Y:S01]  /*18220*/  ENDCOLLECTIVE ;  /* 0x000000000000791b */ /* 0x003fe20003800000 */
.L_x_1376:
[----:B------:R-:W-:Y:S01]  /*18230*/  ULDC.64 UR4, c[0x0][0x208] ;  /* 0x0000820000047ab9 */ /* 0x000fe20000000a00 */
[----:B------:R-:W-:Y:S02]  /*18240*/  IMAD.MOV.U32 R13, RZ, RZ, R3 ;  /* 0x000000ffff0d7224 */ /* 0x000fe400078e0003 */
[----:B------:R-:W-:Y:S02]  /*18250*/  IMAD.MOV.U32 R12, RZ, RZ, 0x2 ;  /* 0x00000002ff0c7424 */ /* 0x000fe400078e00ff */
[----:B------:R-:W-:-:S05]  /*18260*/  IMAD.MOV.U32 R5, RZ, RZ, R14 ;  /* 0x000000ffff057224 */ /* 0x000fca00078e000e */
[----:B------:R-:W-:-:S05]  /*18270*/  @!P3 LEA R8, P5, R8, R5, 0x1 ;  /* 0x000000050808b211 */ /* 0x000fca00078a08ff */
[----:B------:R-:W-:Y:S02]  /*18280*/  @!P3 IMAD.X R5, RZ, RZ, R9, P5 ;  /* 0x000000ffff05b224 */ /* 0x000fe400028e0609 */
[----:B------:R-:W-:Y:S01]  /*18290*/  @!P3 IMAD.MOV.U32 R6, RZ, RZ, R8 ;  /* 0x000000ffff06b224 */ /* 0x000fe200078e0008 */
[----:B------:R-:W0:Y:S01]  /*182a0*/  S2R R9, SR_TID.X ;  /* 0x0000000000097919 */ /* 0x000e220000002100 */
[----:B------:R-:W-:Y:S02]  /*182b0*/  @!P3 IMAD.MOV.U32 R7, RZ, RZ, R5 ;  /* 0x000000ffff07b224 */ /* 0x000fe400078e0005 */
[----:B------:R-:W-:-:S03]  /*182c0*/  VIADD R5, R0, 0x20 ;  /* 0x0000002000057836 */ /* 0x000fc60000000000 */
[----:B------:R-:W-:Y:S01]  /*182d0*/  @!PT LDS RZ, [RZ] ;  /* 0x00000000fffff984 */ /* 0x000fe20000000800 */
[----:B------:R-:W-:Y:S01]  /*182e0*/  @!PT LDS RZ, [RZ] ;  /* 0x00000000fffff984 */ /* 0x000fe20000000800 */
[----:B------:R-:W-:Y:S01]  /*182f0*/  @!PT LDS RZ, [RZ] ;  /* 0x00000000fffff984 */ /* 0x000fe20000000800 */
[----:B------:R1:W-:Y:S04]  /*18300*/  @!P3 LDGSTS.E.BYPASS.LTC128B.128 [R10+0xcc00], desc[UR4][R6.64], !P2 ;  /* 0x0cc00000060abfae */ /* 0x0003e8000d101d44 */
[----:B------:R1:W-:Y:S04]  /*18310*/  @!P3 LDGSTS.E.BYPASS.LTC128B.128 [R10+0x10c00], desc[UR4][R6.64+0x80], !P1 ;  /* 0x10c00080060abfae */ /* 0x0003e8000c901d44 */
[----:B------:R1:W-:Y:S01]  /*18320*/  @!P3 LDGSTS.E.BYPASS.LTC128B.128 [R10+0x14c00], desc[UR4][R6.64+0x100], !P0 ;  /* 0x14c00100060abfae */ /* 0x0003e2000c101d44 */
[----:B------:R-:W-:-:S13]  /*18330*/  ISETP.GE.AND P3, PT, R5, R2, PT ;  /* 0x000000020500720c */ /* 0x000fda0003f66270 */
[----:B01----:R-:W-:Y:S05]  /*18340*/  WARPSYNC.COLLECTIVE R15, `(.L_x_1377) ;  /* 0x000000000f087348 */ /* 0x003fea0003c00000 */
[----:B------:R2:W3:Y:S02]  /*18350*/  SHFL.IDX P6, R14, R13, R12, R11 ;  /* 0x0000000c0d0e7389 */ /* 0x0004e400000c000b */
[----:B0123--:R-:W-:Y:S01]  /*18360*/  ENDCOLLECTIVE ;  /* 0x000000000000791b */ /* 0x00ffe20003800000 */
.L_x_1377:
[----:B------:R-:W-:Y:S02]  /*18370*/  IMAD.MOV.U32 R13, RZ, RZ, R4 ;  /* 0x000000ffff0d7224 */ /* 0x000fe400078e0004 */
[----:B------:R-:W-:-:S05]  /*18380*/  IMAD.SHL.U32 R9, R9, 0x8, RZ ;  /* 0x0000000809097824 */ /* 0x000fca00078e00ff */
[----:B------:R-:W-:Y:S01]  /*18390*/  LOP3.LUT R9, R9, 0x38, RZ, 0xc0, !PT ;  /* 0x0000003809097812 */ /* 0x000fe200078ec0ff */
[----:B------:R-:W-:-:S07]  /*183a0*/  IMAD.MOV.U32 R8, RZ, RZ, R14 ;  /* 0x000000ffff087224 */ /* 0x000fce00078e000e */
[----:B------:R-:W-:Y:S05]  /*183b0*/  WARPSYNC.COLLECTIVE R15, `(.L_x_1378) ;  /* 0x000000000f087348 */ /* 0x000fea0003c00000 */
[----:B------:R0:W1:Y:S02]  /*183c0*/  SHFL.IDX P6, R14, R13, R12, R11 ;  /* 0x0000000c0d0e7389 */ /* 0x00006400000c000b */
[----:B01----:R-:W-:Y:S01]  /*183d0*/  ENDCOLLECTIVE ;  /* 0x000000000000791b */ /* 0x003fe20003800000 */
.L_x_1378:
[----:B------:R-:W-:Y:S01]  /*183e0*/  ULDC.64 UR4, c[0x0][0x208] ;  /* 0x0000820000047ab9 */ /* 0x000fe20000000a00 */
[----:B------:R-:W-:Y:S02]  /*183f0*/  IMAD.MOV.U32 R13, RZ, RZ, R3 ;  /* 0x000000ffff0d7224 */ /* 0x000fe400078e0003 */
[----:B------:R-:W-:Y:S02]  /*18400*/  IMAD.MOV.U32 R12, RZ, RZ, 0x3 ;  /* 0x00000003ff0c7424 */ /* 0x000fe400078e00ff */
[----:B------:R-:W-:-:S05]  /*18410*/  IMAD.MOV.U32 R5, RZ, RZ, R14 ;  /* 0x000000ffff057224 */ /* 0x000fca00078e000e */
[----:B------:R-:W-:-:S05]  /*18420*/  @!P3 LEA R5, P4, R9, R5, 0x1 ;  /* 0x000000050905b211 */ /* 0x000fca00078808ff */
[----:B------:R-:W-:-:S04]  /*18430*/  @!P3 IMAD.X R6, RZ, RZ, R8, P4 ;  /* 0x000000ffff06b224 */ /* 0x000fc800020e0608 */
[----:B------:R-:W-:Y:S02]  /*18440*/  @!P3 IMAD.MOV.U32 R7, RZ, RZ, R6 ;  /* 0x000000ffff07b224 */ /* 0x000fe400078e0006 */
        /* <DEDUP_REMOVED lines=12> */
.L_x_1379:
[----:B------:R-:W-:Y:S02]  /*18510*/  IMAD.MOV.U32 R13, RZ, RZ, R4 ;  /* 0x000000ffff0d7224 */ /* 0x000fe400078e0004 */
[----:B------:R-:W-:-:S07]  /*18520*/  IMAD.MOV.U32 R6, RZ, RZ, R14 ;  /* 0x000000ffff067224 */ /* 0x000fce00078e000e */
[----:B------:R-:W-:Y:S05]  /*18530*/  WARPSYNC.COLLECTIVE R15, `(.L_x_1380) ;  /* 0x000000000f087348 */ /* 0x000fea0003c00000 */
[----:B------:R0:W1:Y:S02]  /*18540*/  SHFL.IDX P6, R14, R13, R12, R11 ;  /* 0x0000000c0d0e7389 */ /* 0x00006400000c000b */
[----:B01----:R-:W-:Y:S01]  /*18550*/  ENDCOLLECTIVE ;  /* 0x000000000000791b */ /* 0x003fe20003800000 */
.L_x_1380:
        /* <DEDUP_REMOVED lines=19> */
.L_x_1381:
[----:B------:R-:W-:Y:S02]  /*18690*/  IMAD.MOV.U32 R13, RZ, RZ, R4 ;  /* 0x000000ffff0d7224 */ /* 0x000fe400078e0004 */
[----:B------:R-:W-:-:S07]  /*186a0*/  IMAD.MOV.U32 R6, RZ, RZ, R14 ;  /* 0x000000ffff067224 */ /* 0x000fce00078e000e */
[----:B------:R-:W-:Y:S05]  /*186b0*/  WARPSYNC.COLLECTIVE R15, `(.L_x_1382) ;  /* 0x000000000f087348 */ /* 0x000fea0003c00000 */
[----:B------:R0:W1:Y:S02]  /*186c0*/  SHFL.IDX P6, R14, R13, R12, R11 ;  /* 0x0000000c0d0e7389 */ /* 0x00006400000c000b */
[----:B01----:R-:W-:Y:S01]  /*186d0*/  ENDCOLLECTIVE ;  /* 0x000000000000791b */ /* 0x003fe20003800000 */
.L_x_1382:
        /* <DEDUP_REMOVED lines=19> */
.L_x_1383:
[----:B------:R-:W-:Y:S02]  /*18810*/  IMAD.MOV.U32 R13, RZ, RZ, R4 ;  /* 0x000000ffff0d7224 */ /* 0x000fe400078e0004 */
[----:B------:R-:W-:-:S07]  /*18820*/  IMAD.MOV.U32 R6, RZ, RZ, R14 ;  /* 0x000000ffff067224 */ /* 0x000fce00078e000e */
[----:B------:R-:W-:Y:S05]  /*18830*/  WARPSYNC.COLLECTIVE R15, `(.L_x_1384) ;  /* 0x000000000f087348 */ /* 0x000fea0003c00000 */
[----:B------:R0:W1:Y:S02]  /*18840*/  SHFL.IDX P6, R14, R13, R12, R11 ;  /* 0x0000000c0d0e7389 */ /* 0x00006400000c000b */
[----:B01----:R-:W-:Y:S01]  /*18850*/  ENDCOLLECTIVE ;  /* 0x000000000000791b */ /* 0x003fe20003800000 */
.L_x_1384:
[----:B------:R-:W-:Y:S01]  /*18860*/  ULDC.64 UR4, c[0x0][0x208] ;  /* 0x0000820000047ab9 */ /* 0x000fe20000000a00 */
[----:B------:R-:W-:Y:S02]  /*18870*/  IMAD.MOV.U32 R13, RZ, RZ, R3 ;  /* 0x000000ffff0d7224 */ /* 0x000fe400078e0003 */
[----:B------:R-:W-:Y:S02]  /*18880*/  IMAD.MOV.U32 R12, RZ, RZ, 0x6 ;  /* 0x00000006ff0c7424 */ /* 0x000fe400078e00ff */
[----:B------:R-:W-:-:S05]  /*18890*/  IMAD.MOV.U32 R5, RZ, RZ, R14 ;  /* 0x000000ffff057224 */ /* 0x000fca00078e000e */
[----:B------:R-:W-:-:S05]  /*188a0*/  @!P3 LEA R5, P4, R9, R5, 0x1 ;  /* 0x000000050905b211 */ /* 0x000fca00078808ff */
[----:B------:R-:W-:-:S04]  /*188b0*/  @!P3 IMAD.X R6, RZ, RZ, R6, P4 ;  /* 0x000000ffff06b224 */ /* 0x000fc800020e0606 */
[----:B------:R-:W-:Y:S02]  /*188c0*/  @!P3 IMAD.MOV.U32 R7, RZ, RZ, R6 ;  /* 0x000000ffff07b224 */ /* 0x000fe400078e0006 */
[----:B------:R-:W-:-:S05]  /*188d0*/  @!P3 IMAD.MOV.U32 R6, RZ, RZ, R5 ;  /* 0x000000ffff06b224 */ /* 0x000fca00078e0005 */
[----:B------:R-:W-:Y:S01]  /*188e0*/  @!PT LDS RZ, [RZ] ;  /* 0x00000000fffff984 */ /* 0x000fe20000000800 */
[----:B------:R-:W-:Y:S01]  /*188f0*/  @!PT LDS RZ, [RZ] ;  /* 0x00000000fffff984 */ /* 0x000fe20000000800 */
[----:B------:R-:W-:Y:S01]  /*18900*/  @!PT LDS RZ, [RZ] ;  /* 0x00000000fffff984 */ /* 0x000fe20000000800 */
[----:B------:R0:W-:Y:S04]  /*18910*/  @!P3 LDGSTS.E.BYPASS.LTC128B.128 [R10+0xec00], desc[UR4][R6.64], !P2 ;  /* 0x0ec00000060abfae */ /* 0x0001e8000d101d44 */
[----:B------:R0:W-:Y:S04]  /*18920*/  @!P3 LDGSTS.E.BYPASS.LTC128B.128 [R10+0x12c00], desc[UR4][R6.64+0x80], !P1 ;  /* 0x12c00080060abfae */ /* 0x0001e8000c901d44 */
[----:B------:R0:W-:Y:S02]  /*18930*/  @!P3 LDGSTS.E.BYPASS.LTC128B.128 [R10+0x16c00], desc[UR4][R6.64+0x100], !P0 ;  /* 0x16c00100060abfae */ /* 0x0001e4000c101d44 */
[----:B0-----:R-:W-:Y:S05]  /*18940*/  WARPSYNC.COLLECTIVE R15, `(.L_x_1385) ;  /* 0x000000000f087348 */ /* 0x001fea0003c00000 */
[----:B------:R1:W2:Y:S02]  /*18950*/  SHFL.IDX P6, R14, R13, R12, R11 ;  /* 0x0000000c0d0e7389 */ /* 0x0002a400000c000b */
[----:B012---:R-:W-:Y:S01]  /*18960*/  ENDCOLLECTIVE ;  /* 0x000000000000791b */ /* 0x007fe20003800000 */
.L_x_1385:
[----:B------:R-:W-:-:S05]  /*18970*/  VIADD R7, R0, 0x60 ;  /* 0x0000006000077836 */ /* 0x000fca0000000000 */
[----:B------:R-:W-:Y:S01]  /*18980*/  ISETP.GE.AND P4, PT, R7, R2, PT ;  /* 0x000000020700720c */ /* 0x000fe20003f86270 */
[----:B------:R-:W-:Y:S02]  /*18990*/  IMAD.MOV.U32 R13, RZ, RZ, R4 ;  /* 0x000000ffff0d7224 */ /* 0x000fe400078e0004 */
[----:B------:R-:W-:-:S10]  /*189a0*/  IMAD.MOV.U32 R6, RZ, RZ, R14 ;  /* 0x000000ffff067224 */ /* 0x000fd400078e000e */
[----:B------:R-:W-:Y:S05]  /*189b0*/  WARPSYNC.COLLECTIVE R15, `(.L_x_1386) ;  /* 0x000000000f087348 */ /* 0x000fea0003c00000 */
[----:B------:R0:W1:Y:S02]  /*189c0*/  SHFL.IDX P6, R14, R13, R12, R11 ;  /* 0x0000000c0d0e7389 */ /* 0x00006400000c000b */
[----:B01----:R-:W-:Y:S01]  /*189d0*/  ENDCOLLECTIVE ;  /* 0x000000000000791b */ /* 0x003fe20003800000 */
.L_x_1386:
        /* <DEDUP_REMOVED lines=17> */
.L_x_1387:
[----:B------:R-:W-:Y:S02]  /*18af0*/  IMAD.MOV.U32 R13, RZ, RZ, R4 ;  /* 0x000000ffff0d7224 */ /* 0x000fe400078e0004 */
[----:B------:R-:W-:-:S07]  /*18b00*/  IMAD.MOV.U32 R5, RZ, RZ, R14 ;  /* 0x000000ffff057224 */ /* 0x000fce00078e000e */
[----:B------:R-:W-:Y:S05]  /*18b10*/  WARPSYNC.COLLECTIVE R15, `(.L_x_1388) ;  /* 0x000000000f087348 */ /* 0x000fea0003c00000 */
[----:B------:R0:W1:Y:S02]  /*18b20*/  SHFL.IDX P6, R14, R13, R12, R11 ;  /* 0x0000000c0d0e7389 */ /* 0x00006400000c000b */
[----:B01----:R-:W-:Y:S01]  /*18b30*/  ENDCOLLECTIVE ;  /* 0x000000000000791b */ /* 0x003fe20003800000 */
.L_x_1388:
[----:B------:R-:W-:Y:S01]  /*18b40*/  IMAD.MOV.U32 R3, RZ, RZ, R14 ;  /* 0x000000ffff037224 */ /* 0x000fe200078e000e */
[----:B------:R-:W-:Y:S06]  /*18b50*/  BRA `(.L_x_1389) ;  /* 0xffffffac00d87947 */ /* 0x000fec000383ffff */
.L_x_1275:
[----:B0-----:R0:W3:Y:S02]  /*18b60*/  SYNCS.PHASECHK.TRANS64.TRYWAIT P0, [R18+URZ+0x2a820], R0 ;  /* 0x02a82000120075a7 */ /* 0x0010e4000800017f */
[----:B---3--:R-:W-:Y:S05]  /*18b70*/  @!P0 NANOSLEEP.SYNCS 0x989680 ;  /* 0x009896800000895d */ /* 0x008fea0003900000 */
[----:B------:R-:W3:Y:S02]  /*18b80*/  @!P0 SYNCS.PHASECHK.TRANS64 P0, [R18+URZ+0x2a820], R0 ;  /* 0x02a82000120085a7 */ /* 0x000ee4000800007f */
[----:B---3--:R-:W-:Y:S05]  /*18b90*/  @!P0 BRA `(.L_x_1275) ;  /* 0xfffffffc00f08947 */ /* 0x008fea000383ffff */
[----:B------:R-:W-:Y:S05]  /*18ba0*/  BRA `(.L_x_1390) ;  /* 0xffffffb0005c7947 */ /* 0x000fea000383ffff */
.L_x_1284:
[----:B-1----:R1:W2:Y:S02]  /*18bb0*/  SYNCS.PHASECHK.TRANS64.TRYWAIT P0, [R3+URZ+0x2a840], R2 ;  /* 0x02a84002030075a7 */ /* 0x0022a4000800017f */
[----:B--2---:R-:W-:Y:S05]  /*18bc0*/  @!P0 NANOSLEEP.SYNCS 0x989680 ;  /* 0x009896800000895d */ /* 0x004fea0003900000 */
[----:B------:R-:W2:Y:S02]  /*18bd0*/  @!P0 SYNCS.PHASECHK.TRANS64 P0, [R3+URZ+0x2a840], R2 ;  /* 0x02a84002030085a7 */ /* 0x000ea4000800007f */
[----:B--2---:R-:W-:Y:S05]  /*18be0*/  @!P0 BRA `(.L_x_1284) ;  /* 0xfffffffc00f08947 */ /* 0x004fea000383ffff */
[----:B------:R-:W-:Y:S05]  /*18bf0*/  BRA `(.L_x_1391) ;  /* 0xffffffb400547947 */ /* 0x000fea000383ffff */
.L_x_1291:
[----:B0-----:R0:W1:Y:S02]  /*18c00*/  SYNCS.PHASECHK.TRANS64.TRYWAIT P0, [R3+URZ+0x60], R2 ;  /* 0x00006002030075a7 */ /* 0x001064000800017f */
[----:B-1----:R-:W-:Y:S05]  /*18c10*/  @!P0 NANOSLEEP.SYNCS 0x989680 ;  /* 0x009896800000895d */ /* 0x002fea0003900000 */
[----:B------:R-:W1:Y:S02]  /*18c20*/  @!P0 SYNCS.PHASECHK.TRANS64 P0, [R3+URZ+0x60], R2 ;  /* 0x00006002030085a7 */ /* 0x000e64000800007f */
[----:B-1----:R-:W-:Y:S05]  /*18c30*/  @!P0 BRA `(.L_x_1291) ;  /* 0xfffffffc00f08947 */ /* 0x002fea000383ffff */
[----:B------:R-:W-:Y:S05]  /*18c40*/  BRA `(.L_x_1392) ;  /* 0xffffffb800647947 */ /* 0x000fea000383ffff */
.L_x_1300:
[----:B-1----:R1:W2:Y:S02]  /*18c50*/  SYNCS.PHASECHK.TRANS64.TRYWAIT P0, [R3+URZ+0x2a840], R2 ;  /* 0x02a84002030075a7 */ /* 0x0022a4000800017f */
[----:B--2---:R-:W-:Y:S05]  /*18c60*/  @!P0 NANOSLEEP.SYNCS 0x989680 ;  /* 0x009896800000895d */ /* 0x004fea0003900000 */
[----:B------:R-:W2:Y:S02]  /*18c70*/  @!P0 SYNCS.PHASECHK.TRANS64 P0, [R3+URZ+0x2a840], R2 ;  /* 0x02a84002030085a7 */ /* 0x000ea4000800007f */
[----:B--2---:R-:W-:Y:S05]  /*18c80*/  @!P0 BRA `(.L_x_1300) ;  /* 0xfffffffc00f08947 */ /* 0x004fea000383ffff */
[----:B------:R-:W-:Y:S05]  /*18c90*/  BRA `(.L_x_1393) ;  /* 0xffffffbc00f47947 */ /* 0x000fea000383ffff */
.L_x_1307:
[----:B0-----:R0:W1:Y:S02]  /*18ca0*/  SYNCS.PHASECHK.TRANS64.TRYWAIT P0, [R2+URZ+0x60], R3 ;  /* 0x00006003020075a7 */ /* 0x001064000800017f */
[----:B-1----:R-:W-:Y:S05]  /*18cb0*/  @!P0 NANOSLEEP.SYNCS 0x989680 ;  /* 0x009896800000895d */ /* 0x002fea0003900000 */
[----:B------:R-:W1:Y:S02]  /*18cc0*/  @!P0 SYNCS.PHASECHK.TRANS64 P0, [R2+URZ+0x60], R3 ;  /* 0x00006003020085a7 */ /* 0x000e64000800007f */
[----:B-1----:R-:W-:Y:S05]  /*18cd0*/  @!P0 BRA `(.L_x_1307) ;  /* 0xfffffffc00f08947 */ /* 0x002fea000383ffff */
[----:B------:R-:W-:Y:S05]  /*18ce0*/  BRA `(.L_x_1394) ;  /* 0xffffffc400047947 */ /* 0x000fea000383ffff */
.L_x_1316:
[----:B--2---:R2:W3:Y:S02]  /*18cf0*/  SYNCS.PHASECHK.TRANS64.TRYWAIT P0, [R2+URZ+0x2a840], R3 ;  /* 0x02a84003020075a7 */ /* 0x0044e4000800017f */
[----:B---3--:R-:W-:Y:S05]  /*18d00*/  @!P0 NANOSLEEP.SYNCS 0x989680 ;  /* 0x009896800000895d */ /* 0x008fea0003900000 */
[----:B------:R-:W3:Y:S02]  /*18d10*/  @!P0 SYNCS.PHASECHK.TRANS64 P0, [R2+URZ+0x2a840], R3 ;  /* 0x02a84003020085a7 */ /* 0x000ee4000800007f */
[----:B---3--:R-:W-:Y:S05]  /*18d20*/  @!P0 BRA `(.L_x_1316) ;  /* 0xfffffffc00f08947 */ /* 0x008fea000383ffff */
[----:B------:R-:W-:Y:S05]  /*18d30*/  BRA `(.L_x_1395) ;  /* 0xffffffc800687947 */ /* 0x000fea000383ffff */
.L_x_1323:
[----:B0-----:R0:W1:Y:S02]  /*18d40*/  SYNCS.PHASECHK.TRANS64.TRYWAIT P0, [R2+URZ+0x60], R5 ;  /* 0x00006005020075a7 */ /* 0x001064000800017f */
[----:B-1----:R-:W-:Y:S05]  /*18d50*/  @!P0 NANOSLEEP.SYNCS 0x989680 ;  /* 0x009896800000895d */ /* 0x002fea0003900000 */
[----:B------:R-:W1:Y:S02]  /*18d60*/  @!P0 SYNCS.PHASECHK.TRANS64 P0, [R2+URZ+0x60], R5 ;  /* 0x00006005020085a7 */ /* 0x000e64000800007f */
[----:B-1----:R-:W-:Y:S05]  /*18d70*/  @!P0 BRA `(.L_x_1323) ;  /* 0xfffffffc00f08947 */ /* 0x002fea000383ffff */
[----:B------:R-:W-:Y:S05]  /*18d80*/  BRA `(.L_x_1396) ;  /* 0xffffffcc00787947 */ /* 0x000fea000383ffff */
.L_x_1334:
[----:B--2---:R2:W3:Y:S02]  /*18d90*/  SYNCS.PHASECHK.TRANS64.TRYWAIT P0, [R0+URZ+0x2a860], R2 ;  /* 0x02a86002000075a7 */ /* 0x0044e4000800017f */
[----:B---3--:R-:W-:Y:S05]  /*18da0*/  @!P0 NANOSLEEP.SYNCS 0x989680 ;  /* 0x009896800000895d */ /* 0x008fea0003900000 */
[----:B------:R-:W3:Y:S02]  /*18db0*/  @!P0 SYNCS.PHASECHK.TRANS64 P0, [R0+URZ+0x2a860], R2 ;  /* 0x02a86002000085a7 */ /* 0x000ee4000800007f */
[----:B---3--:R-:W-:Y:S05]  /*18dc0*/  @!P0 BRA `(.L_x_1334) ;  /* 0xfffffffc00f08947 */ /* 0x008fea000383ffff */
[----:B------:R-:W-:Y:S05]  /*18dd0*/  BRA `(.L_x_1397) ;  /* 0xffffffd000c87947 */ /* 0x000fea000383ffff */
.L_x_1341:
[----:B------:R-:W3:Y:S01]  /*18de0*/  LDL R3, [R1] ;  /* 0x0000000001037983 */ /* 0x000ee20000100800 */
[----:B------:R-:W-:Y:S01]  /*18df0*/  BSSY B0, `(.L_x_1398) ;  /* 0x0000008000007945 */ /* 0x000fe20003800000 */
[----:B0-----:R-:W-:Y:S02]  /*18e00*/  IMAD.MOV.U32 R12, RZ, RZ, RZ ;  /* 0x000000ffff0c7224 */ /* 0x001fe400078e00ff */
[----:B------:R-:W-:Y:S02]  /*18e10*/  IMAD.MOV.U32 R11, RZ, RZ, 0x1f ;  /* 0x0000001fff0b7424 */ /* 0x000fe400078e00ff */
[----:B------:R-:W-:Y:S02]  /*18e20*/  IMAD.MOV.U32 R15, RZ, RZ, -0x1 ;  /* 0xffffffffff0f7424 */ /* 0x000fe400078e00ff */
[----:B---3--:R-:W-:-:S07]  /*18e30*/  IMAD.MOV.U32 R13, RZ, RZ, R3 ;  /* 0x000000ffff0d7224 */ /* 0x008fce00078e0003 */
[----:B-12---:R-:W-:Y:S05]  /*18e40*/  WARPSYNC.COLLECTIVE R15, `(.L_x_1399) ;  /* 0x000000000f087348 */ /* 0x006fea0003c00000 */
[----:B------:R0:W3:Y:S02]  /*18e50*/  SHFL.IDX P6, R14, R13, R12, R11 ;  /* 0x0000000c0d0e7389 */ /* 0x0000e400000c000b */
[----:B0123--:R-:W-:Y:S01]  /*18e60*/  ENDCOLLECTIVE ;  /* 0x000000000000791b */ /* 0x00ffe20003800000 */
.L_x_1399:
[----:B------:R-:W-:Y:S05]  /*18e70*/  BSYNC B0 ;  /* 0x0000000000007941 */ /* 0x000fea0003800000 */
.L_x_1398:
        /* <DEDUP_REMOVED lines=9> */
.L_x_1400:
[----:B------:R-:W-:Y:S01]  /*18f10*/  ULDC UR4, c[0x0][0xc3c] ;  /* 0x00030f0000047ab9 */ /* 0x000fe20000000800 */
[----:B------:R-:W-:Y:S01]  /*18f20*/  ULDC.64 UR6, c[0x0][0x208] ;  /* 0x0000820000067ab9 */ /* 0x000fe20000000a00 */
        /* <DEDUP_REMOVED lines=24> */
.L_x_1401:
        /* <DEDUP_REMOVED lines=8> */
.L_x_1402:
        /* <DEDUP_REMOVED lines=8> */
.L_x_1403:
        /* <DEDUP_REMOVED lines=8> */
.L_x_1404:
        /* <DEDUP_REMOVED lines=8> */
.L_x_1405:
        /* <DEDUP_REMOVED lines=9> */
.L_x_1406:
[----:B------:R-:W-:Y:S01]  /*19340*/  IMAD.MOV.U32 R10, RZ, RZ, R14 ;  /* 0x000000ffff0a7224 */ /* 0x000fe200078e000e */
[----:B------:R-:W-:Y:S06]  /*19350*/  BRA `(.L_x_1407) ;  /* 0xffffffd4003c7947 */ /* 0x000fec000383ffff */
.L_x_1344:
[----:B------:R-:W-:Y:S01]  /*19360*/  BSSY B0, `(.L_x_1408) ;  /* 0x0000008000007945 */ /* 0x000fe20003800000 */
[----:B------:R-:W-:Y:S02]  /*19370*/  IMAD.MOV.U32 R13, RZ, RZ, R2 ;  /* 0x000000ffff0d7224 */ /* 0x000fe400078e0002 */
[----:B------:R-:W-:Y:S02]  /*19380*/  IMAD.MOV.U32 R12, RZ, RZ, 0x1 ;  /* 0x00000001ff0c7424 */ /* 0x000fe400078e00ff */
[----:B------:R-:W-:Y:S02]  /*19390*/  IMAD.MOV.U32 R11, RZ, RZ, RZ ;  /* 0x000000ffff0b7224 */ /* 0x000fe400078e00ff */
[----:B------:R-:W-:-:S07]  /*193a0*/  IMAD.MOV.U32 R15, RZ, RZ, -0x1 ;  /* 0xffffffffff0f7424 */ /* 0x000fce00078e00ff */
[----:B------:R-:W-:Y:S05]  /*193b0*/  WARPSYNC.COLLECTIVE R15, `(.L_x_1409) ;  /* 0x000000000f087348 */ /* 0x000fea0003c00000 */
[----:B------:R0:W1:Y:S02]  /*193c0*/  SHFL.UP P6, R14, R13, R12, R11 ;  /* 0x0400000c0d0e7389 */ /* 0x00006400000c000b */
[----:B01----:R-:W-:Y:S01]  /*193d0*/  ENDCOLLECTIVE ;  /* 0x000000000000791b */ /* 0x003fe20003800000 */
.L_x_1409:
[----:B------:R-:W-:Y:S05]  /*193e0*/  BSYNC B0 ;  /* 0x0000000000007941 */ /* 0x000fea0003800000 */
.L_x_1408:
        /* <DEDUP_REMOVED lines=10> */
.L_x_1410:
        /* <DEDUP_REMOVED lines=8> */
.L_x_1411:
        /* <DEDUP_REMOVED lines=8> */
.L_x_1412:
        /* <DEDUP_REMOVED lines=8> */
.L_x_1413:
        /* <DEDUP_REMOVED lines=9> */
.L_x_1414:
[----:B------:R-:W-:Y:S01]  /*196a0*/  IMAD.MOV.U32 R10, RZ, RZ, R14 ;  /* 0x000000ffff0a7224 */ /* 0x000fe200078e000e */
[----:B------:R-:W-:Y:S06]  /*196b0*/  BRA `(.L_x_1415) ;  /* 0xffffffd400147947 */ /* 0x000fec000383ffff */
.L_x_1346:
[----:B------:R-:W-:Y:S01]  /*196c0*/  BSSY B0, `(.L_x_1416) ;  /* 0x0000006000007945 */ /* 0x000fe20003800000 */
[----:B------:R-:W-:Y:S01]  /*196d0*/  PLOP3.LUT P6, PT, P6, PT, PT, 0x8, 0x0 ;  /* 0x000000000000781c */ /* 0x000fe200037ce170 */
[----:B------:R-:W-:-:S12]  /*196e0*/  IMAD.MOV.U32 R15, RZ, RZ, -0x1 ;  /* 0xffffffffff0f7424 */ /* 0x000fd800078e00ff */
[----:B0-----:R-:W-:Y:S05]  /*196f0*/  WARPSYNC.COLLECTIVE R15, `(.L_x_1417) ;  /* 0x000000000f087348 */ /* 0x001fea0003c00000 */
[----:B------:R-:W-:Y:S01]  /*19700*/  VOTE.ANY R14, PT, P6 ;  /* 0x00000000000e7806 */ /* 0x000fe200030e0100 */
[----:B0-----:R-:W-:Y:S06]  /*19710*/  ENDCOLLECTIVE ;  /* 0x000000000000791b */ /* 0x001fec0003800000 */
.L_x_1417:
[----:B------:R-:W-:Y:S05]  /*19720*/  BSYNC B0 ;  /* 0x0000000000007941 */ /* 0x000fea0003800000 */
.L_x_1416:
[----:B------:R0:W5:Y:S01]  /*19730*/  LDL.LU R16, [R1+0xc] ;  /* 0x00000c0001107983 */ /* 0x0001620000300800 */
[----:B------:R-:W-:Y:S02]  /*19740*/  IMAD.MOV.U32 R3, RZ, RZ, R14 ;  /* 0x000000ffff037224 */ /* 0x000fe400078e000e */
[----:B------:R-:W-:Y:S02]  /*19750*/  IMAD.MOV.U32 R13, RZ, RZ, R5 ;  /* 0x000000ffff0d7224 */ /* 0x000fe400078e0005 */
[----:B------:R-:W1:Y:S01]  /*19760*/  POPC R9, R3 ;  /* 0x0000000300097309 */ /* 0x000e620000000000 */
[----:B------:R-:W-:Y:S02]  /*19770*/  IMAD.MOV.U32 R11, RZ, RZ, 0x1f ;  /* 0x0000001fff0b7424 */ /* 0x000fe400078e00ff */
[----:B------:R-:W-:Y:S02]  /*19780*/  IMAD.MOV.U32 R15, RZ, RZ, -0x1 ;  /* 0xffffffffff0f7424 */ /* 0x000fe400078e00ff */
[----:B01----:R-:W-:-:S07]  /*19790*/  IMAD.MOV.U32 R12, RZ, RZ, R9 ;  /* 0x000000ffff0c7224 */ /* 0x003fce00078e0009 */
[----:B-----5:R-:W-:Y:S05]  /*197a0*/  WARPSYNC.COLLECTIVE R15, `(.L_x_1418) ;  /* 0x000000000f087348 */ /* 0x020fea0003c00000 */
[----:B------:R0:W1:Y:S02]  /*197b0*/  SHFL.IDX P6, R14, R13, R12, R11 ;  /* 0x0000000c0d0e7389 */ /* 0x00006400000c000b */
[----:B01---5:R-:W-:Y:S01]  /*197c0*/  ENDCOLLECTIVE ;  /* 0x000000000000791b */ /* 0x023fe20003800000 */
.L_x_1418:
[----:B------:R-:W-:Y:S02]  /*197d0*/  IMAD.MOV.U32 R13, RZ, RZ, R7 ;  /* 0x000000ffff0d7224 */ /* 0x000fe400078e0007 */
[----:B------:R-:W-:-:S07]  /*197e0*/  IMAD.MOV.U32 R4, RZ, RZ, R14 ;  /* 0x000000ffff047224 */ /* 0x000fce00078e000e */
[----:B------:R-:W-:Y:S05]  /*197f0*/  WARPSYNC.COLLECTIVE R15, `(.L_x_1419) ;  /* 0x000000000f087348 */ /* 0x000fea0003c00000 */
[----:B------:R0:W1:Y:S02]  /*19800*/  SHFL.IDX P6, R14, R13, R12, R11 ;  /* 0x0000000c0d0e7389 */ /* 0x00006400000c000b */
[----:B01----:R-:W-:Y:S01]  /*19810*/  ENDCOLLECTIVE ;  /* 0x000000000000791b */ /* 0x003fe20003800000 */
.L_x_1419:
[----:B------:R-:W-:Y:S02]  /*19820*/  IMAD.MOV.U32 R7, RZ, RZ, R14 ;  /* 0x000000ffff077224 */ /* 0x000fe400078e000e */
[----:B------:R-:W-:-:S05]  /*19830*/  IMAD.IADD R5, R9, 0x1, R16 ;  /* 0x0000000109057824 */ /* 0x000fca00078e0210 */
[----:B------:R0:W-:Y:S01]  /*19840*/  STL [R1+0xc], R5 ;  /* 0x00000c0501007387 */ /* 0x0001e20000100800 */
[----:B------:R-:W-:Y:S05]  /*19850*/  BRA `(.L_x_1420) ;  /* 0xffffffd000f47947 */ /* 0x000fea000383ffff */
.L_x_1348:
[----:B------:R-:W-:Y:S01]  /*19860*/  BSSY B0, `(.L_x_1421) ;  /* 0x0000008000007945 */ /* 0x000fe20003800000 */
[----:B------:R-:W-:Y:S02]  /*19870*/  IMAD.MOV.U32 R13, RZ, RZ, R2 ;  /* 0x000000ffff0d7224 */ /* 0x000fe400078e0002 */
[----:B------:R-:W-:Y:S02]  /*19880*/  IMAD.MOV.U32 R12, RZ, RZ, R9 ;  /* 0x000000ffff0c7224 */ /* 0x000fe400078e0009 */
[----:B------:R-:W-:Y:S02]  /*19890*/  IMAD.MOV.U32 R11, RZ, RZ, 0x1f ;  /* 0x0000001fff0b7424 */ /* 0x000fe400078e00ff */
[----:B------:R-:W-:-:S07]  /*198a0*/  IMAD.MOV.U32 R15, RZ, RZ, -0x1 ;  /* 0xffffffffff0f7424 */ /* 0x000fce00078e00ff */
[----:B0-----:R-:W-:Y:S05]  /*198b0*/  WARPSYNC.COLLECTIVE R15, `(.L_x_1422) ;  /* 0x000000000f087348 */ /* 0x001fea0003c00000 */
[----:B------:R1:W2:Y:S02]  /*198c0*/  SHFL.IDX P6, R14, R13, R12, R11 ;  /* 0x0000000c0d0e7389 */ /* 0x0002a400000c000b */
[----:B012---:R-:W-:Y:S01]  /*198d0*/  ENDCOLLECTIVE ;  /* 0x000000000000791b */ /* 0x007fe20003800000 */
.L_x_1422:
[----:B------:R-:W-:Y:S05]  /*198e0*/  BSYNC B0 ;  /* 0x0000000000007941 */ /* 0x000fea0003800000 */
.L_x_1421:
[----:B------:R-:W-:Y:S01]  /*198f0*/  IMAD.MOV.U32 R2, RZ, RZ, R14 ;  /* 0x000000ffff027224 */ /* 0x000fe200078e000e */
[----:B------:R-:W-:Y:S06]  /*19900*/  BRA `(.L_x_1423) ;  /* 0xffffffd000e07947 */ /* 0x000fec000383ffff */
.L_x_1354:
[----:B0-----:R0:W1:Y:S02]  /*19910*/  SYNCS.PHASECHK.TRANS64.TRYWAIT P0, [R0+URZ+0x2a820], R3 ;  /* 0x02a82003000075a7 */ /* 0x001064000800017f */
[----:B-1----:R-:W-:Y:S05]  /*19920*/  @!P0 NANOSLEEP.SYNCS 0x989680 ;  /* 0x009896800000895d */ /* 0x002fea0003900000 */
[----:B------:R-:W1:Y:S02]  /*19930*/  @!P0 SYNCS.PHASECHK.TRANS64 P0, [R0+URZ+0x2a820], R3 ;  /* 0x02a82003000085a7 */ /* 0x000e64000800007f */
[----:B-1----:R-:W-:Y:S05]  /*19940*/  @!P0 BRA `(.L_x_1354) ;  /* 0xfffffffc00f08947 */ /* 0x002fea000383ffff */
[----:B------:R-:W-:Y:S05]  /*19950*/  BRA `(.L_x_1424) ;  /* 0xffffffdc00847947 */ /* 0x000fea000383ffff */
.L_x_1355:
[----:B------:R-:W1:Y:S01]  /*19960*/  S2R R2, SR_TID.X ;  /* 0x0000000000027919 */ /* 0x000e620000002100 */
[----:B------:R-:W-:Y:S01]  /*19970*/  BSSY B0, `(.L_x_1425) ;  /* 0x000000a000007945 */ /* 0x000fe20003800000 */
[----:B------:R-:W-:Y:S02]  /*19980*/  IMAD.MOV.U32 R12, RZ, RZ, RZ ;  /* 0x000000ffff0c7224 */ /* 0x000fe400078e00ff */
[----:B---3--:R-:W-:Y:S02]  /*19990*/  IMAD.MOV.U32 R11, RZ, RZ, 0x1f ;  /* 0x0000001fff0b7424 */ /* 0x008fe400078e00ff */
[----:B------:R-:W-:Y:S01]  /*199a0*/  IMAD.MOV.U32 R15, RZ, RZ, -0x1 ;  /* 0xffffffffff0f7424 */ /* 0x000fe200078e00ff */
[----:B-1----:R-:W-:-:S04]  /*199b0*/  SHF.R.U32.HI R2, RZ, 0x5, R2 ;  /* 0x00000005ff027819 */ /* 0x002fc80000011602 */
[----:B------:R-:W-:-:S05]  /*199c0*/  LOP3.LUT R2, R2, 0x3, RZ, 0xc0, !PT ;  /* 0x0000000302027812 */ /* 0x000fca00078ec0ff */
[----:B------:R-:W-:-:S07]  /*199d0*/  IMAD.MOV.U32 R13, RZ, RZ, R2 ;  /* 0x000000ffff0d7224 */ /* 0x000fce00078e0002 */
[----:B0-----:R-:W-:Y:S05]  /*199e0*/  WARPSYNC.COLLECTIVE R15, `(.L_x_1426) ;  /* 0x000000000f087348 */ /* 0x001fea0003c00000 */
[----:B------:R1:W2:Y:S02]  /*199f0*/  SHFL.IDX P6, R14, R13, R12, R11 ;  /* 0x0000000c0d0e7389 */ /* 0x0002a400000c000b */
[----:B012---:R-:W-:Y:S01]  /*19a00*/  ENDCOLLECTIVE ;  /* 0x000000000000791b */ /* 0x007fe20003800000 */
.L_x_1426:
[----:B------:R-:W-:Y:S05]  /*19a10*/  BSYNC B0 ;  /* 0x0000000000007941 */ /* 0x000fea0003800000 */
.L_x_1425:
[----:B------:R-:W-:Y:S05]  /*19a20*/  BRA `(.L_x_1427) ;  /* 0xffffffdc006c7947 */ /* 0x000fea000383ffff */
.L_x_1358:
[----:B------:R-:W-:Y:S01]  /*19a30*/  BSSY B1, `(.L_x_1428) ;  /* 0x0000006000017945 */ /* 0x000fe20003800000 */
[----:B------:R-:W-:-:S07]  /*19a40*/  IMAD.MOV.U32 R15, RZ, RZ, -0x1 ;  /* 0xffffffffff0f7424 */ /* 0x000fce00078e00ff */
[----:B01-3--:R-:W-:Y:S05]  /*19a50*/  WARPSYNC.COLLECTIVE R15, `(.L_x_1429) ;  /* 0x000000000f0c7348 */ /* 0x00bfea0003c00000 */
[----:B------:R-:W-:Y:S02]  /*19a60*/  ELECT P6, UR62, PT ;  /* 0x00000000003e782f */ /* 0x000fe400038c0000 */
[----:B------:R-:W-:Y:S01]  /*19a70*/  MOV R14, UR62 ;  /* 0x0000003e000e7c02 */ /* 0x000fe20008000f00 */
[----:B01-3--:R-:W-:Y:S10]  /*19a80*/  ENDCOLLECTIVE ;  /* 0x000000000000791b */ /* 0x00bff40003800000 */
.L_x_1429:
[----:B------:R-:W-:Y:S05]  /*19a90*/  BSYNC B1 ;  /* 0x0000000000017941 */ /* 0x000fea0003800000 */
.L_x_1428:
[----:B------:R-:W-:Y:S05]  /*19aa0*/  BRA `(.L_x_1430) ;  /* 0xffffffdc00647947 */ /* 0x000fea000383ffff */
.L_x_1360:
[----:B0-----:R0:W1:Y:S02]  /*19ab0*/  SYNCS.PHASECHK.TRANS64.TRYWAIT P0, [R6+URZ], R5 ;  /* 0x00000005060075a7 */ /* 0x001064000800017f */
[----:B-1----:R-:W-:Y:S05]  /*19ac0*/  @!P0 NANOSLEEP.SYNCS 0x989680 ;  /* 0x009896800000895d */ /* 0x002fea0003900000 */
[----:B------:R-:W1:Y:S02]  /*19ad0*/  @!P0 SYNCS.PHASECHK.TRANS64 P0, [R6+URZ], R5 ;  /* 0x00000005060085a7 */ /* 0x000e64000800007f */
[----:B-1----:R-:W-:Y:S05]  /*19ae0*/  @!P0 BRA `(.L_x_1360) ;  /* 0xfffffffc00f08947 */ /* 0x002fea000383ffff */
[----:B------:R-:W-:Y:S05]  /*19af0*/  BRA `(.L_x_1431) ;  /* 0xffffffdc00a47947 */ /* 0x000fea000383ffff */
.L_x_1361:
[----:B-1----:R1:W2:Y:S02]  /*19b00*/  SYNCS.PHASECHK.TRANS64.TRYWAIT P0, [R7+URZ], R2 ;  /* 0x00000002070075a7 */ /* 0x0022a4000800017f */
[----:B--2---:R-:W-:Y:S05]  /*19b10*/  @!P0 NANOSLEEP.SYNCS 0x989680 ;  /* 0x009896800000895d */ /* 0x004fea0003900000 */
[----:B------:R-:W2:Y:S02]  /*19b20*/  @!P0 SYNCS.PHASECHK.TRANS64 P0, [R7+URZ], R2 ;  /* 0x00000002070085a7 */ /* 0x000ea4000800007f */
[----:B--2---:R-:W-:Y:S05]  /*19b30*/  @!P0 BRA `(.L_x_1361) ;  /* 0xfffffffc00f08947 */ /* 0x004fea000383ffff */
[----:B------:R-:W-:Y:S05]  /*19b40*/  BRA `(.L_x_1432) ;  /* 0xffffffdc00987947 */ /* 0x000fea000383ffff */
.L_x_1363:
[----:B--2---:R2:W4:Y:S02]  /*19b50*/  SYNCS.PHASECHK.TRANS64.TRYWAIT P0, [R4+URZ], R5 ;  /* 0x00000005040075a7 */ /* 0x004524000800017f */
[----:B----4-:R-:W-:Y:S05]  /*19b60*/  @!P0 NANOSLEEP.SYNCS 0x989680 ;  /* 0x009896800000895d */ /* 0x010fea0003900000 */
[----:B------:R-:W4:Y:S02]  /*19b70*/  @!P0 SYNCS.PHASECHK.TRANS64 P0, [R4+URZ], R5 ;  /* 0x00000005040085a7 */ /* 0x000f24000800007f */
[----:B----4-:R-:W-:Y:S05]  /*19b80*/  @!P0 BRA `(.L_x_1363) ;  /* 0xfffffffc00f08947 */ /* 0x010fea000383ffff */
[----:B------:R-:W-:Y:S05]  /*19b90*/  BRA `(.L_x_1433) ;  /* 0xffffffdc009c7947 */ /* 0x000fea000383ffff */
.L_x_1434:
        /* <DEDUP_REMOVED lines=14> */
.L_x_2985:


//--------------------- .text._ZN7cutlass13device_kernelIN5flash11enable_sm90INS1_16FlashAttnFwdSm90INS1_25CollectiveMainloopFwdSm90ILi2EN4cute5tupleIJNS5_1CILi1EEES8_S8_EEENS6_IJNS7_ILi128EEENS7_ILi96EEENS7_ILi192EEEEEELi128ENS_6half_tEfNS_4arch4Sm90ELb0ELb1ELb0ELb1ELb0ELb1ELb0ELb1ELb1ELb1ELb1ELb0EEENS1_21CollectiveEpilogueFwdINS6_IJSA_SA_SB_EEES9_SE_SG_Li256ELb1ELb1ELb1ELb0EEENS1_36VarlenDynamicPersistentTileSchedulerILi128ELi96ELi256ELi128ELb1ELb1ELb1ELb1ELb0ELb1EEEEEEEEEvNT_6ParamsE --------------------------
	.section	.text._ZN7cutlass13device_kernelIN5flash11enable_sm90INS1_16FlashAttnFwdSm90INS1_25CollectiveMainloopFwdSm90ILi2EN4cute5tupleIJNS5_1CILi1EEES8_S8_EEENS6_IJNS7_ILi128EEENS7_ILi96EEENS7_ILi192EEEEEELi128ENS_6half_tEfNS_4arch4Sm90ELb0ELb1ELb0ELb1ELb0ELb1ELb0ELb1ELb1ELb1ELb1ELb0EEENS1_21CollectiveEpilogueFwdINS6_IJSA_SA_SB_EEES9_SE_SG_Li256ELb1ELb1ELb1ELb0EEENS1_36VarlenDynamicPersistentTileSchedulerILi128ELi96ELi256ELi128ELb1ELb1ELb1ELb1ELb0ELb1EEEEEEEEEvNT_6ParamsE,"ax",@progbits
	.align	128
.text._ZN7cutlass13device_kernelIN5flash11enable_sm90INS1_16FlashAttnFwdSm90INS1_25CollectiveMainloopFwdSm90ILi2EN4cute5tupleIJNS5_1CILi1EEES8_S8_EEENS6_IJNS7_ILi128EEENS7_ILi96EEENS7_ILi192EEEEEELi128ENS_6half_tEfNS_4arch4Sm90ELb0ELb1ELb0ELb1ELb0ELb1ELb0ELb1ELb1ELb1ELb1ELb0EEENS1_21CollectiveEpilogueFwdINS6_IJSA_SA_SB_EEES9_SE_SG_Li256ELb1ELb1ELb1ELb0EEENS1_36VarlenDynamicPersistentTileSchedulerILi128ELi96ELi256ELi128ELb1ELb1ELb1ELb1ELb0ELb1EEEEEEEEEvNT_6ParamsE:
        .type           _ZN7cutlass13device_kernelIN5flash11enable_sm90INS1_16FlashAttnFwdSm90INS1_25CollectiveMainloopFwdSm90ILi2EN4cute5tupleIJNS5_1CILi1EEES8_S8_EEENS6_IJNS7_ILi128EEENS7_ILi96EEENS7_ILi192EEEEEELi128ENS_6half_tEfNS_4arch4Sm90ELb0ELb1ELb0ELb1ELb0ELb1ELb0ELb1ELb1ELb1ELb1ELb0EEENS1_21CollectiveEpilogueFwdINS6_IJSA_SA_SB_EEES9_SE_SG_Li256ELb1ELb1ELb1ELb0EEENS1_36VarlenDynamicPersistentTileSchedulerILi128ELi96ELi256ELi128ELb1ELb1ELb1ELb1ELb0ELb1EEEEEEEEEvNT_6ParamsE,@function
        .size           _ZN7cutlass13device_kernelIN5flash11enable_sm90INS1_16FlashAttnFwdSm90INS1_25CollectiveMainloopFwdSm90ILi2EN4cute5tupleIJNS5_1CILi1EEES8_S8_EEENS6_IJNS7_ILi128EEENS7_ILi96EEENS7_ILi192EEEEEELi128ENS_6half_tEfNS_4arch4Sm90ELb0ELb1ELb0ELb1ELb0ELb1ELb0ELb1ELb1ELb1ELb1ELb0EEENS1_21CollectiveEpilogueFwdINS6_IJSA_SA_SB_EEES9_SE_SG_Li256ELb1ELb1ELb1ELb0EEENS1_36VarlenDynamicPersistentTileSchedulerILi128ELi96ELi256ELi128ELb1ELb1ELb1ELb1ELb0ELb1EEEEEEEEEvNT_6ParamsE,(.L_x_2986 - _ZN7cutlass13device_kernelIN5flash11enable_sm90INS1_16FlashAttnFwdSm90INS1_25CollectiveMainloopFwdSm90ILi2EN4cute5tupleIJNS5_1CILi1EEES8_S8_EEENS6_IJNS7_ILi128EEENS7_ILi96EEENS7_ILi192EEEEEELi128ENS_6half_tEfNS_4arch4Sm90ELb0ELb1ELb0ELb1ELb0ELb1ELb0ELb1ELb1ELb1ELb1ELb0EEENS1_21CollectiveEpilogueFwdINS6_IJSA_SA_SB_EEES9_SE_SG_Li256ELb1ELb1ELb1ELb0EEENS1_36VarlenDynamicPersistentTileSchedulerILi128ELi96ELi256ELi128ELb1ELb1ELb1ELb1ELb0ELb1EEEEEEEEEvNT_6ParamsE)
        .other          _ZN7cutlass13device_kernelIN5flash11enable_sm90INS1_16FlashAttnFwdSm90INS1_25CollectiveMainloopFwdSm90ILi2EN4cute5tupleIJNS5_1CILi1EEES8_S8_EEENS6_IJNS7_ILi128EEENS7_ILi96EEENS7_ILi192EEEEEELi128ENS_6half_tEfNS_4arch4Sm90ELb0ELb1ELb0ELb1ELb0ELb1ELb0ELb1ELb1ELb1ELb1ELb0EEENS1_21CollectiveEpilogueFwdINS6_IJSA_SA_SB_EEES9_SE_SG_Li256ELb1ELb1ELb1ELb0EEENS1_36VarlenDynamicPersistentTileSchedulerILi128ELi96ELi256ELi128ELb1ELb1ELb1ELb1ELb0ELb1EEEEEEEEEvNT_6ParamsE,@"STO_CUDA_ENTRY STV_DEFAULT"
_ZN7cutlass13device_kernelIN5flash11enable_sm90INS1_16FlashAttnFwdSm90INS1_25CollectiveMainloopFwdSm90ILi2EN4cute5tupleIJNS5_1CILi1EEES8_S8_EEENS6_IJNS7_ILi128EEENS7_ILi96EEENS7_ILi192EEEEEELi128ENS_6half_tEfNS_4arch4Sm90ELb0ELb1ELb0ELb1ELb0ELb1ELb0ELb1ELb1ELb1ELb1ELb0EEENS1_21CollectiveEpilogueFwdINS6_IJSA_SA_SB_EEES9_SE_SG_Li256ELb1ELb1ELb1ELb0EEENS1_36VarlenDynamicPersistentTileSchedulerILi128ELi96ELi256ELi128ELb1ELb1ELb1ELb1ELb0ELb1EEEEEEEEEvNT_6ParamsE:
        /* <DEDUP_REMOVED lines=24> */
.L_x_1436:
[----:B------:R-:W-:Y:S05]  /*0180*/  BSYNC B0 ;  /* 0x0000000000007941 */ /* 0x000fea0003800000 */
.L_x_1435:
        /* <DEDUP_REMOVED lines=41> */
.L_x_1437:
        /* <DEDUP_REMOVED lines=22> */
.L_x_1438:
        /* <DEDUP_REMOVED lines=18> */
.L_x_1439:
        /* <DEDUP_REMOVED lines=22> */
.L_x_1440:
        /* <DEDUP_REMOVED lines=22> */
.L_x_1441:
        /* <DEDUP_REMOVED lines=10> */
.L_x_1444:
        /* <DEDUP_REMOVED lines=16> */
[----:B------:R-:W-:Y:S01]  /*0b00*/  VIADD R6, R6, 0xffffff80 ;  /* 0xffffff8006067836 */ /* 0x000fe20000000000 */
[----:B------:R-:W-:Y:S01]  /*0b10*/  R2UR UR4, R2 ;  /* 0x00000000020472ca */ /* 0x000fe200000e0000 */
[----:B------:R-:W-:Y:S01]  /*0b20*/  IMAD.MOV.U32 R188, RZ, RZ, RZ ;  /* 0x000000ffffbc7224 */ /* 0x000fe200078e00ff */
[----:B------:R-:W-:Y:S01]  /*0b30*/  CS2R R22, SRZ ;  /* 0x0000000000167805 */ /* 0x000fe2000001ff00 */
[----:B------:R-:W-:Y:S01]  /*0b40*/  IMAD.MOV.U32 R16, RZ, RZ, RZ ;  /* 0x000000ffff107224 */ /* 0x000fe200078e00ff */
[----:B------:R-:W-:Y:S01]  /*0b50*/  SHF.R.S32.HI R3, RZ, 0x1f, R6 ;  /* 0x0000001fff037819 */ /* 0x000fe20000011406 */
[----:B------:R-:W-:-:S03]  /*0b60*/  IMAD.MOV.U32 R167, RZ, RZ, RZ ;  /* 0x000000ffffa77224 */ /* 0x000fc600078e00ff */
[CC--:B------:R-:W-:Y:S02]  /*0b70*/  LEA.HI R4, R3.reuse, R6.reuse, RZ, 0x4 ;  /* 0x0000000603047211 */ /* 0x0c0fe400078f20ff */
[----:B------:R-:W-:-:S03]  /*0b80*/  LEA.HI R208, R3, R6, RZ, 0x3 ;  /* 0x0000000603d07211 */ /* 0x000fc600078f18ff */
[----:B------:R-:W-:Y:S01]  /*0b90*/  UIADD3 UR4, UR4, 0xc400, URZ ;  /* 0x0000c40004047890 */ /* 0x000fe2000fffe03f */
[----:B------:R-:W-:Y:S02]  /*0ba0*/  LOP3.LUT R185, R208, 0xfffffff8, RZ, 0xc0, !PT ;  /* 0xfffffff8d0b97812 */ /* 0x000fe400078ec0ff */
[----:B------:R-:W-:-:S03]  /*0bb0*/  SHF.R.S32.HI R208, RZ, 0x3, R208 ;  /* 0x00000003ffd07819 */ /* 0x000fc600000114d0 */
[----:B------:R-:W-:-:S05]  /*0bc0*/  IMAD.IADD R185, R6, 0x1, -R185 ;  /* 0x0000000106b97824 */ /* 0x000fca00078e0ab9 */
[----:B------:R-:W-:-:S05]  /*0bd0*/  SHF.L.U32 R182, R185, 0x3, RZ ;  /* 0x00000003b9b67819 */ /* 0x000fca00000006ff */
[----:B------:R-:W-:Y:S01]  /*0be0*/  VIADD R184, R182, 0x40 ;  /* 0x00000040b6b87836 */ /* 0x000fe20000000000 */
[----:B--2---:R-:W-:Y:S02]  /*0bf0*/  R2UR UR5, R0 ;  /* 0x00000000000572ca */ /* 0x004fe400000e0000 */
[----:B------:R-:W-:-:S04]  /*0c00*/  LEA.HI R0, R3, R6, RZ, 0x7 ;  /* 0x0000000603007211 */ /* 0x000fc800078f38ff */
[----:B------:R-:W-:Y:S02]  /*0c10*/  LOP3.LUT R5, R0, 0xffffff80, RZ, 0xc0, !PT ;  /* 0xffffff8000057812 */ /* 0x000fe400078ec0ff */
[----:B------:R-:W-:-:S03]  /*0c20*/  SHF.R.S32.HI R13, RZ, 0x7, R0 ;  /* 0x00000007ff0d7819 */ /* 0x000fc60000011400 */
[----:B------:R-:W-:Y:S01]  /*0c30*/  IMAD.IADD R230, R6, 0x1, -R5 ;  /* 0x0000000106e67824 */ /* 0x000fe200078e0a05 */
[----:B------:R-:W-:Y:S01]  /*0c40*/  SHF.R.S32.HI R5, RZ, 0x4, R4 ;  /* 0x00000004ff057819 */ /* 0x000fe20000011404 */
[----:B------:R0:W-:Y:S01]  /*0c50*/  STL [R1+0x80], R13 ;  /* 0x0000800d01007387 */ /* 0x0001e20000100800 */
[----:B------:R-:W-:Y:S01]  /*0c60*/  LEA.HI R0, R0, R13, RZ, 0x1 ;  /* 0x0000000d00007211 */ /* 0x000fe200078f08ff */
[----:B------:R-:W-:Y:S01]  /*0c70*/  ULOP3.LUT UR5, UR5, 0x1, URZ, 0xfc, !UPT ;  /* 0x0000000105057892 */ /* 0x000fe2000f8efc3f */
[----:B------:R-:W-:Y:S02]  /*0c80*/  SHF.R.S32.HI R9, RZ, 0x1f, R230 ;  /* 0x0000001fff097819 */ /* 0x000fe400000114e6 */
[----:B------:R-:W-:Y:S02]  /*0c90*/  LEA.HI R7, R4, R5, RZ, 0x1 ;  /* 0x0000000504077211 */ /* 0x000fe400078f08ff */
[CC--:B------:R-:W-:Y:S02]  /*0ca0*/  LEA.HI R10, R9.reuse, R230.reuse, RZ, 0x2 ;  /* 0x000000e6090a7211 */ /* 0x0c0fe400078f10ff */
[----:B------:R-:W-:-:S02]  /*0cb0*/  LEA.HI R9, R9, R230, RZ, 0x5 ;  /* 0x000000e609097211 */ /* 0x000fc400078f28ff */
[--C-:B------:R-:W-:Y:S02]  /*0cc0*/  SHF.R.S32.HI R11, RZ, 0x2, R10.reuse ;  /* 0x00000002ff0b7819 */ /* 0x100fe4000001140a */
[----:B------:R-:W-:Y:S02]  /*0cd0*/  SHF.R.S32.HI R8, RZ, 0x1f, R10 ;  /* 0x0000001fff087819 */ /* 0x000fe4000001140a */
[----:B------:R-:W-:Y:S02]  /*0ce0*/  SHF.R.S32.HI R9, RZ, 0x5, R9 ;  /* 0x00000005ff097819 */ /* 0x000fe40000011409 */
[----:B------:R-:W-:Y:S02]  /*0cf0*/  LEA.HI R8, R8, R11, RZ, 0x3 ;  /* 0x0000000b08087211 */ /* 0x000fe400078f18ff */
[----:B------:R-:W-:Y:S02]  /*0d00*/  LOP3.LUT R0, R0, 0x3fffffe, RZ, 0xc0, !PT ;  /* 0x03fffffe00007812 */ /* 0x000fe400078ec0ff */
[----:B------:R-:W-:-:S02]  /*0d10*/  LOP3.LUT R12, R8, 0xfffffff8, RZ, 0xc0, !PT ;  /* 0xfffffff8080c7812 */ /* 0x000fc400078ec0ff */
[----:B------:R-:W-:Y:S02]  /*0d20*/  LOP3.LUT R8, R7, 0x1ffffffe, RZ, 0xc0, !PT ;  /* 0x1ffffffe07087812 */ /* 0x000fe400078ec0ff */
[----:B------:R-:W-:Y:S01]  /*0d30*/  LEA.HI R7, R3, R6, RZ, 0x2 ;  /* 0x0000000603077211 */ /* 0x000fe200078f10ff */
[----:B------:R-:W-:Y:S01]  /*0d40*/  IMAD.IADD R12, R11, 0x1, -R12 ;  /* 0x000000010b0c7824 */ /* 0x000fe200078e0a0c */
[----:B------:R-:W-:Y:S01]  /*0d50*/  IADD3 R0, R13, -R0, RZ ;  /* 0x800000000d007210 */ /* 0x000fe20007ffe0ff */
[----:B------:R-:W-:Y:S01]  /*0d60*/  IMAD.IADD R8, R5, 0x1, -R8 ;  /* 0x0000000105087824 */ /* 0x000fe200078e0a08 */
[----:B------:R-:W-:Y:S01]  /*0d70*/  LOP3.LUT R191, R7, 0xfffffffc, RZ, 0xc0, !PT ;  /* 0xfffffffc07bf7812 */ /* 0x000fe200078ec0ff */
[----:B------:R-:W-:Y:S01]  /*0d80*/  IMAD R9, R9, 0x10, R12 ;  /* 0x0000001009097824 */ /* 0x000fe200078e020c */
[--C-:B------:R-:W-:Y:S02]  /*0d90*/  SHF.R.S32.HI R162, RZ, 0x2, R7.reuse ;  /* 0x00000002ffa27819 */ /* 0x100fe40000011407 */
[----:B------:R-:W-:Y:S01]  /*0da0*/  SHF.R.S32.HI R7, RZ, 0x1f, R7 ;  /* 0x0000001fff077819 */ /* 0x000fe20000011407 */
[----:B------:R-:W-:Y:S01]  /*0db0*/  IMAD.IADD R191, R6, 0x1, -R191 ;  /* 0x0000000106bf7824 */ /* 0x000fe200078e0abf */
[----:B------:R-:W-:Y:S01]  /*0dc0*/  LEA.HI R5, R3, R6, RZ, 0x5 ;  /* 0x0000000603057211 */ /* 0x000fe200078f28ff */
[----:B------:R-:W-:Y:S01]  /*0dd0*/  VIADD R189, R162, 0x40 ;  /* 0x00000040a2bd7836 */ /* 0x000fe20000000000 */
[----:B------:R-:W-:Y:S01]  /*0de0*/  LOP3.LUT R3, R4, 0x3fffff0, RZ, 0xc0, !PT ;  /* 0x03fffff004037812 */ /* 0x000fe200078ec0ff */
[----:B------:R-:W-:Y:S01]  /*0df0*/  IMAD.SHL.U32 R160, R191, 0x4, RZ ;  /* 0x00000004bfa07824 */ /* 0x000fe200078e00ff */
[----:B------:R-:W-:Y:S01]  /*0e00*/  LEA.HI R7, R7, R162, RZ, 0x3 ;  /* 0x000000a207077211 */ /* 0x000fe200078f18ff */
[----:B0-----:R-:W-:Y:S01]  /*0e10*/  IMAD R13, R0, 0x40, R9 ;  /* 0x00000040000d7824 */ /* 0x001fe200078e0209 */
[----:B------:R-:W-:Y:S01]  /*0e20*/  SHF.R.S32.HI R0, RZ, 0x1f, R189 ;  /* 0x0000001fff007819 */ /* 0x000fe200000114bd */
[----:B------:R-:W-:Y:S01]  /*0e30*/  VIADD R169, R160, 0x20 ;  /* 0x00000020a0a97836 */ /* 0x000fe20000000000 */
[----:B------:R-:W-:Y:S01]  /*0e40*/  SHF.R.S32.HI R4, RZ, 0x5, R5 ;  /* 0x00000005ff047819 */ /* 0x000fe20000011405 */
[----:B------:R-:W-:Y:S01]  /*0e50*/  IMAD.IADD R3, R6, 0x1, -R3 ;  /* 0x0000000106037824 */ /* 0x000fe200078e0a03 */
[----:B------:R-:W-:Y:S01]  /*0e60*/  LOP3.LUT R7, R7, 0xfffffff8, RZ, 0xc0, !PT ;  /* 0xfffffff807077812 */ /* 0x000fe200078ec0ff */
[C---:B------:R-:W-:Y:S01]  /*0e70*/  IMAD.IADD R165, R160.reuse, 0x1, R169 ;  /* 0x00000001a0a57824 */ /* 0x040fe200078e02a9 */
[----:B------:R-:W-:Y:S01]  /*0e80*/  IADD3 R168, R160, 0x40, RZ ;  /* 0x00000040a0a87810 */ /* 0x000fe20007ffe0ff */
[----:B------:R-:W-:Y:S01]  /*0e90*/  IMAD R3, R4, 0x10, R3 ;  /* 0x0000001004037824 */ /* 0x000fe200078e0203 */
[----:B------:R-:W-:Y:S01]  /*0ea0*/  LEA.HI R0, R0, R189, RZ, 0x3 ;  /* 0x000000bd00007211 */ /* 0x000fe200078f18ff */
[----:B------:R-:W-:Y:S01]  /*0eb0*/  IMAD.IADD R229, R162, 0x1, -R7 ;  /* 0x00000001a2e57824 */ /* 0x000fe200078e0a07 */
[----:B------:R-:W-:Y:S01]  /*0ec0*/  STL [R1+0x84], R13 ;  /* 0x0000840d01007387 */ /* 0x000fe20000100800 */
[--C-:B------:R-:W-:Y:S01]  /*0ed0*/  IMAD.IADD R166, R160, 0x1, R168.reuse ;  /* 0x00000001a0a67824 */ /* 0x100fe200078e02a8 */
[----:B------:R-:W-:Y:S01]  /*0ee0*/  SHF.R.S32.HI R227, RZ, 0x1f, R169 ;  /* 0x0000001fffe37819 */ /* 0x000fe200000114a9 */
[----:B------:R-:W-:Y:S01]  /*0ef0*/  IMAD.SHL.U32 R0, R0, 0x40, RZ ;  /* 0x0000004000007824 */ /* 0x000fe200078e00ff */
[----:B------:R-:W-:Y:S01]  /*0f00*/  SHF.R.S32.HI R225, RZ, 0x1f, R168 ;  /* 0x0000001fffe17819 */ /* 0x000fe200000114a8 */
[----:B------:R-:W-:Y:S01]  /*0f10*/  IMAD.SHL.U32 R177, R4, 0x200, RZ ;  /* 0x0000020004b17824 */ /* 0x000fe200078e00ff */
[----:B------:R-:W-:Y:S01]  /*0f20*/  SHF.R.S32.HI R4, RZ, 0x1f, R165 ;  /* 0x0000001fff047819 */ /* 0x000fe200000114a5 */
[----:B------:R-:W-:Y:S01]  /*0f30*/  IMAD R12, R3, 0x8, R8 ;  /* 0x00000008030c7824 */ /* 0x000fe200078e0208 */
[----:B------:R-:W-:Y:S01]  /*0f40*/  SHF.R.S32.HI R3, RZ, 0x1f, R166 ;  /* 0x0000001fff037819 */ /* 0x000fe200000114a6 */
[----:B------:R-:W-:Y:S01]  /*0f50*/  IMAD.SHL.U32 R173, R189, 0x40, RZ ;  /* 0x00000040bdad7824 */ /* 0x000fe200078e00ff */
[----:B------:R-:W-:Y:S01]  /*0f60*/  LOP3.LUT R179, R0, 0xfffffe00, RZ, 0xc0, !PT ;  /* 0xfffffe0000b37812 */ /* 0x000fe200078ec0ff */
[----:B------:R-:W-:Y:S01]  /*0f70*/  IMAD.SHL.U32 R175, R229, 0x40, RZ ;  /* 0x00000040e5af7824 */ /* 0x000fe200078e00ff */
[-C--:B------:R-:W-:Y:S01]  /*0f80*/  LEA.HI R0, R4, R165.reuse, RZ, 0x6 ;  /* 0x000000a504007211 */ /* 0x080fe200078f30ff */
[----:B------:R-:W-:Y:S01]  /*0f90*/  IMAD.SHL.U32 R18, R191, 0x8, RZ ;  /* 0x00000008bf127824 */ /* 0x000fe200078e00ff */
[----:B------:R-:W-:Y:S01]  /*0fa0*/  LOP3.LUT R173, R173, 0x1c0, RZ, 0xc0, !PT ;  /* 0x000001c0adad7812 */ /* 0x000fe200078ec0ff */
[----:B------:R-:W-:Y:S01]  /*0fb0*/  VIADD R171, R160, 0x10 ;  /* 0x00000010a0ab7836 */ /* 0x000fe20000000000 */
[----:B------:R-:W-:Y:S01]  /*0fc0*/  LOP3.LUT R175, R175, 0x1c0, RZ, 0xc0, !PT ;  /* 0x000001c0afaf7812 */ /* 0x000fe200078ec0ff */
[----:B------:R-:W-:Y:S01]  /*0fd0*/  IMAD.SHL.U32 R0, R0, 0x80, RZ ;  /* 0x0000008000007824 */ /* 0x000fe200078e00ff */
[----:B------:R-:W-:Y:S01]  /*0fe0*/  LEA.HI R6, R4, R165, RZ, 0x3 ;  /* 0x000000a504067211 */ /* 0x000fe200078f18ff */
[C---:B------:R-:W-:Y:S01]  /*0ff0*/  VIADD R170, R160.reuse, 0x30 ;  /* 0x00000030a0aa7836 */ /* 0x040fe20000000000 */
[CC--:B------:R-:W-:Y:S01]  /*1000*/  LEA.HI R5, R3.reuse, R166.reuse, RZ, 0x6 ;  /* 0x000000a603057211 */ /* 0x0c0fe200078f30ff */
[----:B------:R-:W-:Y:S01]  /*1010*/  VIADD R172, R160, 0x50 ;  /* 0x00000050a0ac7836 */ /* 0x000fe20000000000 */
[----:B------:R-:W-:-:S02]  /*1020*/  LEA.HI R4, R3, R166, RZ, 0x3 ;  /* 0x000000a603047211 */ /* 0x000fc400078f18ff */
[----:B------:R-:W-:Y:S01]  /*1030*/  SHF.R.U32.HI R14, RZ, 0x3, R173 ;  /* 0x00000003ff0e7819 */ /* 0x000fe200000116ad */
[----:B------:R-:W-:Y:S01]  /*1040*/  IMAD.SHL.U32 R7, R5, 0x80, RZ ;  /* 0x0000008005077824 */ /* 0x000fe200078e00ff */
[----:B------:R-:W-:Y:S02]  /*1050*/  SHF.R.U32.HI R176, RZ, 0x3, R175 ;  /* 0x00000003ffb07819 */ /* 0x000fe400000116af */
[--C-:B------:R-:W-:Y:S02]  /*1060*/  LOP3.LUT R3, R175, 0x38, R6.reuse, 0xf8, !PT ;  /* 0x00000038af037812 */ /* 0x100fe400078ef806 */
[----:B------:R-:W-:Y:S02]  /*1070*/  LOP3.LUT R8, R173, 0x38, R6, 0xf8, !PT ;  /* 0x00000038ad087812 */ /* 0x000fe400078ef806 */
[----:B------:R-:W-:Y:S02]  /*1080*/  LOP3.LUT R5, R175, 0x38, R4, 0xf8, !PT ;  /* 0x00000038af057812 */ /* 0x000fe400078ef804 */
[----:B------:R-:W-:-:S02]  /*1090*/  LOP3.LUT R0, R0, 0xffffe000, RZ, 0xc0, !PT ;  /* 0xffffe00000007812 */ /* 0x000fc400078ec0ff */
[----:B------:R-:W-:Y:S02]  /*10a0*/  LOP3.LUT R3, R3, R176, RZ, 0x3c, !PT ;  /* 0x000000b003037212 */ /* 0x000fe400078e3cff */
[----:B------:R-:W-:Y:S02]  /*10b0*/  LOP3.LUT R9, R8, R14, RZ, 0x3c, !PT ;  /* 0x0000000e08097212 */ /* 0x000fe400078e3cff */
[----:B------:R-:W-:Y:S02]  /*10c0*/  LOP3.LUT R8, R7, 0xffffe000, RZ, 0xc0, !PT ;  /* 0xffffe00007087812 */ /* 0x000fe400078ec0ff */
[----:B------:R-:W-:Y:S02]  /*10d0*/  LOP3.LUT R7, R5, R176, RZ, 0x3c, !PT ;  /* 0x000000b005077212 */ /* 0x000fe400078e3cff */
[-C--:B------:R-:W-:Y:S01]  /*10e0*/  IADD3 R5, R3, R0.reuse, R177 ;  /* 0x0000000003057210 */ /* 0x080fe20007ffe0b1 */
[----:B------:R-:W-:Y:S01]  /*10f0*/  IMAD.U32 R3, RZ, RZ, UR4 ;  /* 0x00000004ff037e24 */ /* 0x000fe2000f8e00ff */
[----:B------:R-:W-:Y:S01]  /*1100*/  IADD3 R9, R9, R0, R179 ;  /* 0x0000000009097210 */ /* 0x000fe20007ffe0b3 */
[----:B------:R-:W-:Y:S01]  /*1110*/  IMAD.U32 R0, RZ, RZ, UR5 ;  /* 0x00000005ff007e24 */ /* 0x000fe2000f8e00ff */
[----:B------:R-:W-:-:S02]  /*1120*/  LOP3.LUT R11, R173, 0x38, R4, 0xf8, !PT ;  /* 0x00000038ad0b7812 */ /* 0x000fc400078ef804 */
[----:B------:R-:W-:Y:S02]  /*1130*/  IADD3 R7, R7, R8, R177 ;  /* 0x0000000807077210 */ /* 0x000fe40007ffe0b1 */
[----:B------:R0:W-:Y:S01]  /*1140*/  STL [R1+0x38], R0 ;  /* 0x0000380001007387 */ /* 0x0001e20000100800 */
[----:B------:R-:W-:Y:S02]  /*1150*/  LOP3.LUT R11, R11, R14, RZ, 0x3c, !PT ;  /* 0x0000000e0b0b7212 */ /* 0x000fe400078e3cff */
[----:B------:R-:W-:Y:S01]  /*1160*/  SHF.R.S32.HI R223, RZ, 0x3, R4 ;  /* 0x00000003ffdf7819 */ /* 0x000fe20000011404 */
[----:B------:R1:W-:Y:S01]  /*1170*/  STL [R1+0x7c], R3 ;  /* 0x00007c0301007387 */ /* 0x0003e20000100800 */
[----:B------:R-:W-:Y:S02]  /*1180*/  IADD3 R11, R11, R8, R179 ;  /* 0x000000080b0b7210 */ /* 0x000fe40007ffe0b3 */
[----:B------:R-:W-:Y:S02]  /*1190*/  LOP3.LUT R8, R173, 0x38, R18, 0xf8, !PT ;  /* 0x00000038ad087812 */ /* 0x000fe400078ef812 */
[----:B------:R-:W-:-:S02]  /*11a0*/  SHF.R.S32.HI R209, RZ, 0x3, R6 ;  /* 0x00000003ffd17819 */ /* 0x000fc40000011406 */
[----:B------:R-:W-:Y:S02]  /*11b0*/  LOP3.LUT R8, R179, R8, R14, 0xf6, !PT ;  /* 0x00000008b3087212 */ /* 0x000fe400078ef60e */
[----:B0-----:R-:W-:Y:S02]  /*11c0*/  LEA.HI R0, R191, R191, RZ, 0x1 ;  /* 0x000000bfbf007211 */ /* 0x001fe400078f08ff */
[----:B-1----:R-:W-:Y:S02]  /*11d0*/  SHF.R.S32.HI R3, RZ, 0x1f, R182 ;  /* 0x0000001fff037819 */ /* 0x002fe400000114b6 */
[----:B------:R-:W-:Y:S02]  /*11e0*/  LOP3.LUT R3, R10, 0x7ffffffc, RZ, 0xc0, !PT ;  /* 0x7ffffffc0a037812 */ /* 0x000fe400078ec0ff */
[----:B------:R-:W-:Y:S01]  /*11f0*/  SHF.R.S32.HI R10, RZ, 0x1f, R184 ;  /* 0x0000001fff0a7819 */ /* 0x000fe200000114b8 */
[----:B------:R-:W-:Y:S01]  /*1200*/  IMAD.SHL.U32 R10, R12, 0x8, RZ ;  /* 0x000000080c0a7824 */ /* 0x000fe200078e00ff */
[----:B------:R-:W-:Y:S01]  /*1210*/  LOP3.LUT R0, R0, 0x1ffffffe, RZ, 0xc0, !PT ;  /* 0x1ffffffe00007812 */ /* 0x000fe200078ec0ff */
[----:B------:R-:W-:Y:S01]  /*1220*/  IMAD.IADD R3, R230, 0x1, -R3 ;  /* 0x00000001e6037824 */ /* 0x000fe200078e0a03 */
[----:B------:R-:W-:-:S02]  /*1230*/  SHF.R.S32.HI R228, RZ, 0x1f, R171 ;  /* 0x0000001fffe47819 */ /* 0x000fc400000114ab */
[----:B------:R-:W-:Y:S01]  /*1240*/  STL [R1+0x88], R10 ;  /* 0x0000880a01007387 */ /* 0x000fe20000100800 */
[----:B------:R-:W-:Y:S01]  /*1250*/  IMAD.SHL.U32 R174, R3, 0x2, RZ ;  /* 0x0000000203ae7824 */ /* 0x000fe200078e00ff */
[----:B------:R-:W-:Y:S01]  /*1260*/  LEA R3, R8, UR4, 0x1 ;  /* 0x0000000408037c11 */ /* 0x000fe2000f8e08ff */
[----:B------:R-:W-:Y:S01]  /*1270*/  IMAD.IADD R0, R191, 0x1, -R0 ;  /* 0x00000001bf007824 */ /* 0x000fe200078e0a00 */
[----:B------:R-:W-:Y:S01]  /*1280*/  SHF.R.S32.HI R226, RZ, 0x1f, R170 ;  /* 0x0000001fffe27819 */ /* 0x000fe200000114aa */
[C---:B------:R-:W-:Y:S01]  /*1290*/  VIADD R204, R174.reuse, 0x18 ;  /* 0x00000018aecc7836 */ /* 0x040fe20000000000 */
[C---:B------:R-:W-:Y:S01]  /*12a0*/  IADD3 R207, R174.reuse, 0x8, RZ ;  /* 0x00000008aecf7810 */ /* 0x040fe20007ffe0ff */
[C---:B------:R-:W-:Y:S01]  /*12b0*/  VIADD R201, R174.reuse, 0x30 ;  /* 0x00000030aec97836 */ /* 0x040fe20000000000 */
[----:B------:R0:W-:Y:S01]  /*12c0*/  STL [R1+0x74], R3 ;  /* 0x0000740301007387 */ /* 0x0001e20000100800 */
[C---:B------:R-:W-:Y:S01]  /*12d0*/  VIADD R198, R174.reuse, 0x48 ;  /* 0x00000048aec67836 */ /* 0x040fe20000000000 */
[C---:B------:R-:W-:Y:S01]  /*12e0*/  IADD3 R195, R174.reuse, 0x60, RZ ;  /* 0x00000060aec37810 */ /* 0x040fe20007ffe0ff */
[C---:B------:R-:W-:Y:S01]  /*12f0*/  VIADD R205, R174.reuse, 0x10 ;  /* 0x00000010aecd7836 */ /* 0x040fe20000000000 */
[----:B------:R-:W-:Y:S01]  /*1300*/  SHF.R.S32.HI R6, RZ, 0x1f, R207 ;  /* 0x0000001fff067819 */ /* 0x000fe200000114cf */
[C---:B------:R-:W-:Y:S01]  /*1310*/  VIADD R202, R174.reuse, 0x28 ;  /* 0x00000028aeca7836 */ /* 0x040fe20000000000 */
[----:B------:R-:W-:Y:S01]  /*1320*/  SHF.R.S32.HI R224, RZ, 0x1f, R172 ;  /* 0x0000001fffe07819 */ /* 0x000fe200000114ac */
[C---:B------:R-:W-:Y:S01]  /*1330*/  VIADD R199, R174.reuse, 0x40 ;  /* 0x00000040aec77836 */ /* 0x040fe20000000000 */
[----:B------:R-:W-:Y:S01]  /*1340*/  SHF.R.S32.HI R4, RZ, 0x1f, R205 ;  /* 0x0000001fff047819 */ /* 0x000fe200000114cd */
[C---:B------:R-:W-:Y:S01]  /*1350*/  VIADD R203, R174.reuse, 0x20 ;  /* 0x00000020aecb7836 */ /* 0x040fe20000000000 */
[----:B0-----:R-:W-:Y:S01]  /*1360*/  SHF.R.S32.HI R3, RZ, 0x1f, R204 ;  /* 0x0000001fff037819 */ /* 0x001fe200000114cc */
[C---:B------:R-:W-:Y:S01]  /*1370*/  VIADD R200, R174.reuse, 0x38 ;  /* 0x00000038aec87836 */ /* 0x040fe20000000000 */
[----:B------:R-:W-:Y:S01]  /*1380*/  SHF.R.S32.HI R3, RZ, 0x1f, R201 ;  /* 0x0000001fff037819 */ /* 0x000fe200000114c9 */
[C---:B------:R-:W-:Y:S01]  /*1390*/  VIADD R197, R174.reuse, 0x50 ;  /* 0x00000050aec57836 */ /* 0x040fe20000000000 */
[----:B------:R-:W-:Y:S01]  /*13a0*/  SHF.R.S32.HI R3, RZ, 0x1f, R198 ;  /* 0x0000001fff037819 */ /* 0x000fe200000114c6 */
[C---:B------:R-:W-:Y:S01]  /*13b0*/  VIADD R196, R174.reuse, 0x58 ;  /* 0x00000058aec47836 */ /* 0x040fe20000000000 */
[----:B------:R-:W-:Y:S01]  /*13c0*/  LEA R3, R5, UR4, 0x1 ;  /* 0x0000000405037c11 */ /* 0x000fe2000f8e08ff */
[C---:B------:R-:W-:Y:S01]  /*13d0*/  VIADD R194, R174.reuse, 0x68 ;  /* 0x00000068aec27836 */ /* 0x040fe20000000000 */
[----:B------:R-:W-:Y:S01]  /*13e0*/  SHF.R.S32.HI R4, RZ, 0x1f, R202 ;  /* 0x0000001fff047819 */ /* 0x000fe200000114ca */
[C---:B------:R-:W-:Y:S01]  /*13f0*/  VIADD R193, R174.reuse, 0x70 ;  /* 0x00000070aec17836 */ /* 0x040fe20000000000 */
[----:B------:R-:W-:Y:S01]  /*1400*/  SHF.R.S32.HI R4, RZ, 0x1f, R199 ;  /* 0x0000001fff047819 */ /* 0x000fe200000114c7 */
[----:B------:R0:W-:Y:S01]  /*1410*/  STL [R1+0x78], R3 ;  /* 0x0000780301007387 */ /* 0x0001e20000100800 */
[----:B------:R-:W-:Y:S01]  /*1420*/  LEA R5, R9, UR4, 0x1 ;  /* 0x0000000409057c11 */ /* 0x000fe2000f8e08ff */
[----:B------:R-:W-:Y:S01]  /*1430*/  VIADD R192, R174, 0x78 ;  /* 0x00000078aec07836 */ /* 0x000fe20000000000 */
[----:B------:R-:W-:Y:S01]  /*1440*/  LEA R4, R7, UR4, 0x1 ;  /* 0x0000000407047c11 */ /* 0x000fe2000f8e08ff */
[----:B------:R-:W-:Y:S01]  /*1450*/  IMAD R181, R0, 0x8, R13 ;  /* 0x0000000800b57824 */ /* 0x000fe200078e020d */
[----:B------:R-:W-:Y:S01]  /*1460*/  SHF.R.S32.HI R6, RZ, 0x1f, R203 ;  /* 0x0000001fff067819 */ /* 0x000fe200000114cb */
[----:B------:R1:W-:Y:S01]  /*1470*/  STL [R1+0x6c], R5 ;  /* 0x00006c0501007387 */ /* 0x0003e20000100800 */
[----:B------:R-:W-:-:S02]  /*1480*/  SHF.R.S32.HI R6, RZ, 0x1f, R200 ;  /* 0x0000001fff067819 */ /* 0x000fc400000114c8 */
[----:B------:R-:W-:Y:S01]  /*1490*/  SHF.R.S32.HI R237, RZ, 0x1f, R197 ;  /* 0x0000001fffed7819 */ /* 0x000fe200000114c5 */
[----:B------:R1:W-:Y:S01]  /*14a0*/  STL [R1+0x70], R4 ;  /* 0x0000700401007387 */ /* 0x0003e20000100800 */
[----:B0-----:R-:W-:Y:S02]  /*14b0*/  LEA R3, R11, UR4, 0x1 ;  /* 0x000000040b037c11 */ /* 0x001fe4000f8e08ff */
[----:B------:R-:W-:Y:S02]  /*14c0*/  SHF.R.S32.HI R236, RZ, 0x1f, R196 ;  /* 0x0000001fffec7819 */ /* 0x000fe400000114c4 */
[----:B------:R-:W-:Y:S01]  /*14d0*/  SHF.R.S32.HI R235, RZ, 0x1f, R195 ;  /* 0x0000001fffeb7819 */ /* 0x000fe200000114c3 */
[----:B------:R1:W-:Y:S01]  /*14e0*/  STL [R1+0x64], R3 ;  /* 0x0000640301007387 */ /* 0x0003e20000100800 */
[----:B------:R-:W-:Y:S02]  /*14f0*/  SHF.R.S32.HI R234, RZ, 0x1f, R194 ;  /* 0x0000001fffea7819 */ /* 0x000fe400000114c2 */
[----:B------:R-:W-:-:S02]  /*1500*/  SHF.R.S32.HI R232, RZ, 0x1f, R193 ;  /* 0x0000001fffe87819 */ /* 0x000fc400000114c1 */
[----:B------:R-:W-:-:S07]  /*1510*/  SHF.R.S32.HI R231, RZ, 0x1f, R192 ;  /* 0x0000001fffe77819 */ /* 0x000fce00000114c0 */
.L_x_1739:
[----:B------:R-:W-:Y:S01]  /*1520*/  ULDC.64 UR4, c[0x0][0xa28] ;  /* 0x00028a0000047ab9 */ /* 0x000fe20000000a00 */
[----:B012-4-:R-:W0:Y:S01]  /*1530*/  LDC.64 R6, c[0x0][0xa08] ;  /* 0x00028200ff067b82 */ /* 0x017e220000000a00 */
[----:B------:R-:W-:Y:S01]  /*1540*/  ISETP.NE.U32.AND P0, PT, RZ, UR4, PT ;  /* 0x00000004ff007c0c */ /* 0x000fe2000bf05070 */
[----:B------:R-:W-:Y:S01]  /*1550*/  IMAD.MOV.U32 R12, RZ, RZ, RZ ;  /* 0x000000ffff0c7224 */ /* 0x000fe200078e00ff */
[----:B------:R-:W-:Y:S01]  /*1560*/  ULDC.64 UR6, c[0x0][0xa20] ;  /* 0x0002880000067ab9 */ /* 0x000fe20000000a00 */
[----:B------:R-:W-:Y:S01]  /*1570*/  IMAD.MOV.U32 R26, RZ, RZ, RZ ;  /* 0x000000ffff1a7224 */ /* 0x000fe200078e00ff */
[----:B------:R-:W-:Y:S01]  /*1580*/  ISETP.NE.AND.EX P0, PT, RZ, UR5, PT, P0 ;  /* 0x00000005ff007c0c */ /* 0x000fe2000bf05300 */
[----:B------:R-:W-:Y:S02]  /*1590*/  ULDC.64 UR4, c[0x0][0xa18] ;  /* 0x0002860000047ab9 */ /* 0x000fe40000000a00 */
[----:B------:R-:W-:-:S04]  /*15a0*/  ISETP.NE.U32.AND P1, PT, RZ, UR4, PT ;  /* 0x00000004ff007c0c */ /* 0x000fc8000bf25070 */
[----:B------:R-:W-:Y:S01]  /*15b0*/  ISETP.NE.AND.EX P1, PT, RZ, UR5, PT, P1 ;  /* 0x00000005ff007c0c */ /* 0x000fe2000bf25310 */
[----:B------:R-:W-:Y:S02]  /*15c0*/  ULDC.64 UR4, c[0x0][0xa08] ;  /* 0x0002820000047ab9 */ /* 0x000fe40000000a00 */
[----:B------:R-:W-:-:S03]  /*15d0*/  ISETP.NE.U32.AND P3, PT, RZ, UR4, PT ;  /* 0x00000004ff007c0c */ /* 0x000fc6000bf65070 */
[----:B-1-3--:R-:W1:Y:S01]  /*15e0*/  @P0 LDC.64 R4, c[0x0][0xa28] ;  /* 0x00028a00ff040b82 */ /* 0x00ae620000000a00 */
[----:B------:R-:W-:Y:S01]  /*15f0*/  ISETP.NE.AND.EX P3, PT, RZ, UR5, PT, P3 ;  /* 0x00000005ff007c0c */ /* 0x000fe2000bf65330 */
[----:B0-----:R-:W-:-:S06]  /*1600*/  IMAD.WIDE R10, R31, 0x4, R6 ;  /* 0x000000041f0a7825 */ /* 0x001fcc00078e0206 */
[----:B------:R-:W0:Y:S01]  /*1610*/  @P1 LDC.64 R8, c[0x0][0xa18] ;  /* 0x00028600ff081b82 */ /* 0x000e220000000a00 */
[----:B------:R-:W-:Y:S02]  /*1620*/  ULDC UR4, c[0x0][0x288] ;  /* 0x0000a20000047ab9 */ /* 0x000fe40000000800 */
[----:B------:R-:W-:Y:S01]  /*1630*/  IMAD.U32 R163, RZ, RZ, UR4 ;  /* 0x00000004ffa37e24 */ /* 0x000fe2000f8e00ff */
[----:B------:R-:W-:Y:S02]  /*1640*/  ULDC.64 UR4, c[0x0][0x418] ;  /* 0x0001060000047ab9 */ /* 0x000fe40000000a00 */
[----:B------:R2:W5:Y:S01]  /*1650*/  @P3 LDG.E R26, desc[UR46][R10.64] ;  /* 0x0000002e0a1a3981 */ /* 0x000562000c1e1900 */
[----:B-1----:R-:W-:-:S05]  /*1660*/  @P0 IMAD.WIDE R4, R31, 0x4, R4 ;  /* 0x000000041f040825 */ /* 0x002fca00078e0204 */
[----:B------:R2:W5:Y:S01]  /*1670*/  @P0 LDG.E R12, desc[UR46][R4.64] ;  /* 0x0000002e040c0981 */ /* 0x000562000c1e1900 */
[----:B0-----:R-:W-:-:S05]  /*1680*/  @P1 IMAD.WIDE R6, R31, 0x4, R8 ;  /* 0x000000041f061825 */ /* 0x001fca00078e0208 */
[----:B------:R2:W5:Y:S01]  /*1690*/  @P1 LDG.E R163, desc[UR46][R6.64] ;  /* 0x0000002e06a31981 */ /* 0x000562000c1e1900 */
[----:B------:R-:W-:Y:S01]  /*16a0*/  UISETP.NE.U32.AND UP0, UPT, UR4, URZ, UPT ;  /* 0x0000003f0400728c */ /* 0x000fe2000bf05070 */
[----:B------:R-:W-:Y:S01]  /*16b0*/  ISETP.NE.U32.AND P2, PT, RZ, UR6, PT ;  /* 0x00000006ff007c0c */ /* 0x000fe2000bf45070 */
[----:B------:R-:W-:Y:S01]  /*16c0*/  ULDC UR6, c[0x0][0x2f0] ;  /* 0x0000bc0000067ab9 */ /* 0x000fe20000000800 */
[----:B------:R-:W-:Y:S01]  /*16d0*/  ULDC UR4, c[0x0][0x424] ;  /* 0x0001090000047ab9 */ /* 0x000fe20000000800 */
[----:B------:R-:W-:Y:S01]  /*16e0*/  UISETP.NE.AND.EX UP0, UPT, UR5, URZ, UPT, UP0 ;  /* 0x0000003f0500728c */ /* 0x000fe2000bf05300 */
[----:B------:R-:W-:-:S03]  /*16f0*/  LOP3.LUT R3, R30, 0xff000000, RZ, 0xc0, !PT ;  /* 0xff0000001e037812 */ /* 0x000fc600078ec0ff */
[----:B------:R-:W-:Y:S01]  /*1700*/  USEL UR4, UR4, 0x1, UP0 ;  /* 0x0000000104047887 */ /* 0x000fe20008000000 */
[----:B------:R-:W-:Y:S01]  /*1710*/  ISETP.NE.AND.EX P2, PT, RZ, UR7, PT, P2 ;  /* 0x00000007ff007c0c */ /* 0x000fe2000bf45320 */
[----:B------:R-:W-:Y:S01]  /*1720*/  ULDC UR7, c[0x0][0x348] ;  /* 0x0000d20000077ab9 */ /* 0x000fe20000000800 */
[C---:B------:R-:W-:Y:S01]  /*1730*/  LOP3.LUT R0, R30.reuse, 0xff0000, RZ, 0xc0, !PT ;  /* 0x00ff00001e007812 */ /* 0x040fe200078ec0ff */
[----:B------:R-:W-:Y:S01]  /*1740*/  UIMAD UR6, UR4, UR6, URZ ;  /* 0x00000006040672a4 */ /* 0x000fe2000f8e023f */
[----:B------:R-:W-:Y:S01]  /*1750*/  SHF.R.U32.HI R3, RZ, 0x8, R3 ;  /* 0x00000008ff037819 */ /* 0x000fe20000011603 */
[----:B------:R-:W-:Y:S01]  /*1760*/  IMAD.MOV.U32 R187, RZ, RZ, R31 ;  /* 0x000000ffffbb7224 */ /* 0x000fe200078e001f */
[----:B------:R-:W-:Y:S02]  /*1770*/  LOP3.LUT R183, R30, 0xffff, RZ, 0xc0, !PT ;  /* 0x0000ffff1eb77812 */ /* 0x000fe400078ec0ff */
[----:B------:R-:W-:Y:S01]  /*1780*/  LEA.HI R186, R0, R3, RZ, 0x10 ;  /* 0x0000000300ba7211 */ /* 0x000fe200078f80ff */
[----:B--2---:R-:W-:Y:S06]  /*1790*/  @P1 BRA `(.L_x_1446) ;  /* 0x0000000000241947 */ /* 0x004fec0003800000 */
        /* <DEDUP_REMOVED lines=9> */
.L_x_1446:
[----:B------:R-:W-:Y:S01]  /*1830*/  IMAD.U32 R25, RZ, RZ, UR7 ;  /* 0x00000007ff197e24 */ /* 0x000fe2000f8e00ff */
[----:B------:R-:W-:Y:S01]  /*1840*/  MOV R27, UR6 ;  /* 0x00000006001b7c02 */ /* 0x000fe20008000f00 */
[----:B------:R-:W-:Y:S06]  /*1850*/  @!P2 BRA `(.L_x_1447) ;  /* 0x000000000010a947 */ /* 0x000fec0003800000 */
[----:B------:R-:W0:Y:S02]  /*1860*/  LDC.64 R4, c[0x0][0xa20] ;  /* 0x00028800ff047b82 */ /* 0x000e240000000a00 */
[----:B0-----:R-:W-:-:S05]  /*1870*/  IMAD.WIDE R4, R31, 0x4, R4 ;  /* 0x000000041f047825 */ /* 0x001fca00078e0204 */
[----:B------:R0:W5:Y:S01]  /*1880*/  LDG.E R27, desc[UR46][R4.64] ;  /* 0x0000002e041b7981 */ /* 0x000162000c1e1900 */
[----:B------:R-:W-:Y:S05]  /*1890*/  BRA `(.L_x_1448) ;  /* 0x0000000000107947 */ /* 0x000fea0003800000 */
.L_x_1447:
[----:B------:R-:W-:Y:S05]  /*18a0*/  @!P3 BRA `(.L_x_1448) ;  /* 0x00000000000cb947 */ /* 0x000fea0003800000 */
[----:B------:R-:W2:Y:S04]  /*18b0*/  LDG.E R0, desc[UR46][R10.64] ;  /* 0x0000002e0a007981 */ /* 0x000ea8000c1e1900 */
[----:B------:R-:W2:Y:S02]  /*18c0*/  LDG.E R27, desc[UR46][R10.64+0x4] ;  /* 0x0000042e0a1b7981 */ /* 0x000ea4000c1e1900 */
[----:B--2---:R-:W-:-:S07]  /*18d0*/  IMAD.IADD R27, R27, 0x1, -R0 ;  /* 0x000000011b1b7824 */ /* 0x004fce00078e0a00 */
.L_x_1448:
[----:B------:R-:W-:Y:S01]  /*18e0*/  ULDC.64 UR4, c[0x0][0xa10] ;  /* 0x0002840000047ab9 */ /* 0x000fe20000000a00 */
[----:B0-----:R-:W0:Y:S01]  /*18f0*/  LDC R4, c[0x0][0x448] ;  /* 0x00011200ff047b82 */ /* 0x001e220000000800 */
[----:B------:R-:W-:-:S04]  /*1900*/  ISETP.NE.U32.AND P0, PT, RZ, UR4, PT ;  /* 0x00000004ff007c0c */ /* 0x000fc8000bf05070 */
[----:B------:R-:W-:Y:S01]  /*1910*/  ISETP.NE.AND.EX P0, PT, RZ, UR5, PT, P0 ;  /* 0x00000005ff007c0c */ /* 0x000fe2000bf05300 */
[----:B------:R-:W-:Y:S02]  /*1920*/  ULDC.64 UR4, c[0x0][0xa30] ;  /* 0x00028c0000047ab9 */ /* 0x000fe40000000a00 */
[----:B------:R-:W-:-:S04]  /*1930*/  ISETP.NE.U32.AND P1, PT, RZ, UR4, PT ;  /* 0x00000004ff007c0c */ /* 0x000fc8000bf25070 */
[----:B------:R-:W-:-:S06]  /*1940*/  ISETP.NE.AND.EX P1, PT, RZ, UR5, PT, P1 ;  /* 0x00000005ff007c0c */ /* 0x000fcc000bf25310 */
[----:B------:R-:W1:Y:S08]  /*1950*/  @P0 LDC.64 R6, c[0x0][0xa10] ;  /* 0x00028400ff060b82 */ /* 0x000e700000000a00 */
[----:B------:R-:W2:Y:S01]  /*1960*/  @P1 LDC.64 R8, c[0x0][0xa30] ;  /* 0x00028c00ff081b82 */ /* 0x000ea20000000a00 */
[----:B-1----:R-:W-:-:S05]  /*1970*/  @P0 IMAD.WIDE R6, R31, 0x4, R6 ;  /* 0x000000041f060825 */ /* 0x002fca00078e0206 */
[----:B------:R-:W3:Y:S04]  /*1980*/  @P0 LDG.E R0, desc[UR46][R6.64] ;  /* 0x0000002e06000981 */ /* 0x000ee8000c1e1900 */
[----:B------:R-:W3:Y:S01]  /*1990*/  @P0 LDG.E R3, desc[UR46][R6.64+0x4] ;  /* 0x0000042e06030981 */ /* 0x000ee2000c1e1900 */
[----:B-----5:R-:W-:Y:S02]  /*19a0*/  IMAD.MOV.U32 R144, RZ, RZ, R27 ;  /* 0x000000ffff907224 */ /* 0x020fe400078e001b */
[----:B--2---:R-:W-:-:S05]  /*19b0*/  @P1 IMAD.WIDE R8, R31, 0x4, R8 ;  /* 0x000000041f081825 */ /* 0x004fca00078e0208 */
[----:B------:R1:W5:Y:S01]  /*19c0*/  @P1 LDG.E R144, desc[UR46][R8.64] ;  /* 0x0000002e08901981 */ /* 0x000362000c1e1900 */
[----:B0-----:R-:W-:Y:S01]  /*19d0*/  ISETP.NE.AND P1, PT, R4, 0x1, PT ;  /* 0x000000010400780c */ /* 0x001fe20003f25270 */
[----:B------:R-:W-:Y:S01]  /*19e0*/  IMAD.SHL.U32 R178, R29, 0x80, RZ ;  /* 0x000000801db27824 */ /* 0x000fe200078e00ff */
[----:B------:R-:W0:Y:S01]  /*19f0*/  LDC.64 R4, c[0x0][0x9e0] ;  /* 0x00027800ff047b82 */ /* 0x000e220000000a00 */
[----:B------:R-:W-:-:S10]  /*1a00*/  IMAD.IADD R12, R27, 0x1, -R12 ;  /* 0x000000011b0c7824 */ /* 0x000fd400078e0a0c */
[----:B------:R-:W2:Y:S08]  /*1a10*/  @P1 LDC R10, c[0x0][0x44c] ;  /* 0x00011300ff0a1b82 */ /* 0x000eb00000000800 */
[----:B------:R-:W4:Y:S01]  /*1a20*/  @P1 LDC R11, c[0x0][0x450] ;  /* 0x00011400ff0b1b82 */ /* 0x000f220000000800 */
[----:B0-----:R-:W-:Y:S01]  /*1a30*/  ISETP.GE.AND P2, PT, R5, 0x1, PT ;  /* 0x000000010500780c */ /* 0x001fe20003f46270 */
[----:B---3--:R-:W-:-:S02]  /*1a40*/  @P0 IMAD.IADD R25, R3, 0x1, -R0 ;  /* 0x0000000103190824 */ /* 0x008fc400078e0a00 */
[----:B------:R-:W-:Y:S02]  /*1a50*/  VIADD R3, R178, 0x7f ;  /* 0x0000007fb2037836 */ /* 0x000fe40000000000 */
[----:B------:R-:W-:Y:S02]  /*1a60*/  IMAD.IADD R164, R12, 0x1, R25 ;  /* 0x000000010ca47824 */ /* 0x000fe400078e0219 */
[----:B--2---:R-:W-:-:S04]  /*1a70*/  @P1 IMAD.HI.U32 R6, R3, R10, RZ ;  /* 0x0000000a03061227 */ /* 0x004fc800078e00ff */
[C---:B------:R-:W-:Y:S01]  /*1a80*/  VIADD R0, R164.reuse, 0x5f ;  /* 0x0000005fa4007836 */ /* 0x040fe20000000000 */
[----:B----4-:R-:W-:Y:S02]  /*1a90*/  @P1 SHF.R.U32.HI R3, RZ, R11, R6 ;  /* 0x0000000bff031219 */ /* 0x010fe40000011606 */
[----:B------:R-:W-:Y:S01]  /*1aa0*/  IADD3 R6, R164, 0x1, -R163 ;  /* 0x00000001a4067810 */ /* 0x000fe20007ffe8a3 */
[----:B------:R-:W-:-:S04]  /*1ab0*/  IMAD.HI R0, R0, 0x2aaaaaab, RZ ;  /* 0x2aaaaaab00007827 */ /* 0x000fc800078e02ff */
[----:B------:R-:W-:Y:S01]  /*1ac0*/  IMAD.IADD R3, R6, 0x1, R3 ;  /* 0x0000000106037824 */ /* 0x000fe200078e0203 */
[----:B------:R-:W-:-:S03]  /*1ad0*/  SHF.R.U32.HI R149, RZ, 0x1f, R0 ;  /* 0x0000001fff957819 */ /* 0x000fc60000011600 */
[----:B------:R-:W-:Y:S01]  /*1ae0*/  IMAD.IADD R4, R3, 0x1, R4 ;  /* 0x0000000103047824 */ /* 0x000fe200078e0204 */
[----:B------:R-:W-:Y:S01]  /*1af0*/  LEA.HI.SX32 R149, R0, R149, 0x1c ;  /* 0x0000009500957211 */ /* 0x000fe200078fe2ff */
[----:B-1----:R-:W-:Y:S06]  /*1b00*/  @!P2 BRA `(.L_x_1449) ;  /* 0x000000000048a947 */ /* 0x002fec0003800000 */
[C---:B------:R-:W-:Y:S01]  /*1b10*/  ISETP.GT.AND P0, PT, R3.reuse, RZ, PT ;  /* 0x000000ff0300720c */ /* 0x040fe20003f04270 */
[----:B------:R-:W-:Y:S01]  /*1b20*/  BSSY B0, `(.L_x_1450) ;  /* 0x000000e000007945 */ /* 0x000fe20003800000 */
[----:B------:R-:W-:-:S11]  /*1b30*/  IADD3 R0, R3, -0x1, RZ ;  /* 0xffffffff03007810 */ /* 0x000fd60007ffe0ff */
        /* <DEDUP_REMOVED lines=8> */
.L_x_1451:
[----:B------:R-:W-:-:S13]  /*1bc0*/  ISETP.NE.AND P0, PT, R5, 0x1, PT ;  /* 0x000000010500780c */ /* 0x000fda0003f05270 */
[----:B------:R-:W0:Y:S02]  /*1bd0*/  @P0 LDC.64 R6, c[0x0][0x9e8] ;  /* 0x00027a00ff060b82 */ /* 0x000e240000000a00 */
[----:B0-----:R-:W-:-:S05]  /*1be0*/  @P0 IMAD.HI.U32 R6, R0, R6, RZ ;  /* 0x0000000600060227 */ /* 0x001fca00078e00ff */
[----:B------:R-:W-:-:S07]  /*1bf0*/  @P0 SHF.R.U32.HI R0, RZ, R7, R6 ;  /* 0x00000007ff000219 */ /* 0x000fce0000011606 */
.L_x_1452:
[----:B------:R-:W-:Y:S05]  /*1c00*/  BSYNC B0 ;  /* 0x0000000000007941 */ /* 0x000fea0003800000 */
.L_x_1450:
[----:B------:R-:W-:-:S05]  /*1c10*/  IMAD R3, R0, R5, R5 ;  /* 0x0000000500037224 */ /* 0x000fca00078e0205 */
[----:B------:R-:W-:-:S07]  /*1c20*/  VIMNMX R4, R4, R3, PT ;  /* 0x0000000304047248 */ /* 0x000fce0003fe0100 */
.L_x_1449:
[----:B------:R-:W0:Y:S01]  /*1c30*/  @P1 LDC R3, c[0x0][0x44c] ;  /* 0x00011300ff031b82 */ /* 0x000e220000000800 */
[----:B------:R-:W-:Y:S01]  /*1c40*/  VIADD R4, R4, 0x5f ;  /* 0x0000005f04047836 */ /* 0x000fe20000000000 */
[----:B------:R-:W-:Y:S01]  /*1c50*/  ULDC UR4, c[0x0][0x9dc] ;  /* 0x0002770000047ab9 */ /* 0x000fe20000000800 */
[----:B------:R-:W-:Y:S02]  /*1c60*/  IMAD.MOV.U32 R7, RZ, RZ, R178 ;  /* 0x000000ffff077224 */ /* 0x000fe400078e00b2 */
[----:B------:R-:W-:-:S03]  /*1c70*/  IMAD.HI R4, R4, 0x2aaaaaab, RZ ;  /* 0x2aaaaaab04047827 */ /* 0x000fc600078e02ff */
[----:B------:R-:W1:Y:S01]  /*1c80*/  @P1 LDC R9, c[0x0][0x450] ;  /* 0x00011400ff091b82 */ /* 0x000e620000000800 */
[----:B------:R-:W-:Y:S02]  /*1c90*/  IMAD.IADD R150, R164, 0x1, -R163 ;  /* 0x00000001a4967824 */ /* 0x000fe400078e0aa3 */
        /* <DEDUP_REMOVED lines=8> */
[----:B------:R-:W-:Y:S01]  /*1d20*/  ISETP.GT.AND P0, PT, R0, -0x1, PT ;  /* 0xffffffff0000780c */ /* 0x000fe20003f04270 */
[----:B------:R-:W-:-:S12]  /*1d30*/  BSSY B0, `(.L_x_1454) ;  /* 0x000000d000007945 */ /* 0x000fd80003800000 */
        /* <DEDUP_REMOVED lines=8> */
.L_x_1455:
[----:B------:R-:W-:-:S13]  /*1dc0*/  ISETP.NE.AND P0, PT, R5, 0x1, PT ;  /* 0x000000010500780c */ /* 0x000fda0003f05270 */
[----:B------:R-:W0:Y:S02]  /*1dd0*/  @P0 LDC.64 R6, c[0x0][0x9e8] ;  /* 0x00027a00ff060b82 */ /* 0x000e240000000a00 */
[----:B0-----:R-:W-:-:S05]  /*1de0*/  @P0 IMAD.HI.U32 R4, R0, R6, RZ ;  /* 0x0000000600040227 */ /* 0x001fca00078e00ff */
[----:B------:R-:W-:-:S07]  /*1df0*/  @P0 SHF.R.U32.HI R0, RZ, R7, R4 ;  /* 0x00000007ff000219 */ /* 0x000fce0000011604 */
.L_x_1456:
[----:B------:R-:W-:Y:S05]  /*1e00*/  BSYNC B0 ;  /* 0x0000000000007941 */ /* 0x000fea0003800000 */
.L_x_1454:
[----:B------:R-:W-:-:S05]  /*1e10*/  IMAD R0, R0, R5, RZ ;  /* 0x0000000500007224 */ /* 0x000fca00078e02ff */
[----:B------:R-:W-:-:S07]  /*1e20*/  VIMNMX R3, R3, R0, !PT ;  /* 0x0000000003037248 */ /* 0x000fce0007fe0100 */
.L_x_1453:
[----:B------:R-:W-:Y:S01]  /*1e30*/  IMAD.HI R3, R3, 0x2aaaaaab, RZ ;  /* 0x2aaaaaab03037827 */ /* 0x000fe200078e02ff */
[----:B------:R-:W-:Y:S01]  /*1e40*/  BSSY B0, `(.L_x_1457) ;  /* 0x0000028000007945 */ /* 0x000fe20003800000 */
[----:B------:R-:W-:Y:S02]  /*1e50*/  LOP3.LUT R190, R186, 0xff, RZ, 0xc0, !PT ;  /* 0x000000ffbabe7812 */ /* 0x000fe400078ec0ff */
[----:B------:R-:W-:Y:S02]  /*1e60*/  SHF.R.U32.HI R186, RZ, 0x10, R186 ;  /* 0x00000010ffba7819 */ /* 0x000fe400000116ba */
[----:B------:R-:W-:-:S04]  /*1e70*/  SHF.R.U32.HI R0, RZ, 0x1f, R3 ;  /* 0x0000001fff007819 */ /* 0x000fc80000011603 */
[----:B------:R-:W-:Y:S01]  /*1e80*/  LEA.HI.SX32 R0, R3, R0, 0x1c ;  /* 0x0000000003007211 */ /* 0x000fe200078fe2ff */
[----:B------:R-:W-:-:S03]  /*1e90*/  IMAD.MOV.U32 R3, RZ, RZ, RZ ;  /* 0x000000ffff037224 */ /* 0x000fc600078e00ff */
[----:B------:R-:W-:-:S04]  /*1ea0*/  VIMNMX R9, RZ, R0, !PT ;  /* 0x00000000ff097248 */ /* 0x000fc80007fe0100 */
[----:B------:R-:W-:-:S13]  /*1eb0*/  ISETP.GT.AND P0, PT, R8, R9, PT ;  /* 0x000000090800720c */ /* 0x000fda0003f04270 */
[----:B------:R-:W-:Y:S05]  /*1ec0*/  @!P0 BRA `(.L_x_1458) ;  /* 0x00000000007c8947 */ /* 0x000fea0003800000 */
[----:B------:R-:W-:Y:S01]  /*1ed0*/  ISETP.NE.AND P0, PT, R186, RZ, PT ;  /* 0x000000ffba00720c */ /* 0x000fe20003f05270 */
[----:B------:R-:W-:-:S03]  /*1ee0*/  ULDC UR4, c[0x0][0x9f0] ;  /* 0x00027c0000047ab9 */ /* 0x000fc60000000800 */
[----:B------:R-:W-:-:S04]  /*1ef0*/  SEL R11, R186, UR4, P0 ;  /* 0x00000004ba0b7c07 */ /* 0x000fc80008000000 */
[-C--:B------:R-:W-:Y:S02]  /*1f00*/  IABS R6, R11.reuse ;  /* 0x0000000b00067213 */ /* 0x080fe40000000000 */
[----:B------:R-:W-:Y:S02]  /*1f10*/  IADD3 R0, R11, -0x1, R8 ;  /* 0xffffffff0b007810 */ /* 0x000fe40007ffe008 */
[----:B------:R-:W0:Y:S01]  /*1f20*/  I2F.RP R3, R6 ;  /* 0x0000000600037306 */ /* 0x000e220000209400 */
[----:B------:R-:W-:Y:S02]  /*1f30*/  IABS R13, R11 ;  /* 0x0000000b000d7213 */ /* 0x000fe40000000000 */
[----:B------:R-:W-:-:S05]  /*1f40*/  IMAD.IADD R0, R0, 0x1, -R9 ;  /* 0x0000000100007824 */ /* 0x000fca00078e0a09 */
[----:B------:R-:W-:Y:S02]  /*1f50*/  IABS R10, R0 ;  /* 0x00000000000a7213 */ /* 0x000fe40000000000 */
[----:B------:R-:W-:-:S04]  /*1f60*/  LOP3.LUT R0, R0, R11, RZ, 0x3c, !PT ;  /* 0x0000000b00007212 */ /* 0x000fc800078e3cff */
[----:B------:R-:W-:Y:S01]  /*1f70*/  ISETP.GE.AND P2, PT, R0, RZ, PT ;  /* 0x000000ff0000720c */ /* 0x000fe20003f46270 */
[----:B0-----:R-:W0:Y:S02]  /*1f80*/  MUFU.RCP R3, R3 ;  /* 0x0000000300037308 */ /* 0x001e240000001000 */
[----:B0-----:R-:W-:Y:S01]  /*1f90*/  VIADD R4, R3, 0xffffffe ;  /* 0x0ffffffe03047836 */ /* 0x001fe20000000000 */
[----:B------:R-:W-:-:S05]  /*1fa0*/  IADD3 R3, RZ, -R13, RZ ;  /* 0x8000000dff037210 */ /* 0x000fca0007ffe0ff */
[----:B------:R0:W1:Y:S02]  /*1fb0*/  F2I.FTZ.U32.TRUNC.NTZ R5, R4 ;  /* 0x0000000400057305 */ /* 0x000064000021f000 */
[----:B0-----:R-:W-:Y:S02]  /*1fc0*/  IMAD.MOV.U32 R4, RZ, RZ, RZ ;  /* 0x000000ffff047224 */ /* 0x001fe400078e00ff */
[----:B-1----:R-:W-:-:S04]  /*1fd0*/  IMAD.MOV R7, RZ, RZ, -R5 ;  /* 0x000000ffff077224 */ /* 0x002fc800078e0a05 */
        /* <DEDUP_REMOVED lines=11> */
[----:B------:R-:W-:-:S04]  /*2090*/  IMAD.MOV.U32 R3, RZ, RZ, R5 ;  /* 0x000000ffff037224 */ /* 0x000fc800078e0005 */
[----:B------:R-:W-:Y:S01]  /*20a0*/  @!P2 IMAD.MOV R3, RZ, RZ, -R3 ;  /* 0x000000ffff03a224 */ /* 0x000fe200078e0a03 */
[----:B------:R-:W-:-:S07]  /*20b0*/  @!P1 LOP3.LUT R3, RZ, R11, RZ, 0x33, !PT ;  /* 0x0000000bff039212 */ /* 0x000fce00078e33ff */
.L_x_1458:
[----:B------:R-:W-:Y:S05]  /*20c0*/  BSYNC B0 ;  /* 0x0000000000007941 */ /* 0x000fea0003800000 */
.L_x_1457:
[----:B------:R-:W-:Y:S01]  /*20d0*/  IMAD R0, R190, R3, R9 ;  /* 0x00000003be007224 */ /* 0x000fe200078e0209 */
[----:B------:R-:W-:-:S04]  /*20e0*/  PLOP3.LUT P2, PT, PT, PT, PT, 0x80, 0x0 ;  /* 0x000000000000781c */ /* 0x000fc80003f4f070 */
[C---:B------:R-:W-:Y:S01]  /*20f0*/  VIADDMNMX R3, R0.reuse, R3, R8, PT ;  /* 0x0000000300037246 */ /* 0x040fe20003800108 */
[----:B------:R-:W-:-:S04]  /*2100*/  IMAD R0, R0, 0x60, -R12 ;  /* 0x0000006000007824 */ /* 0x000fc800078e0a0c */
[----:B------:R-:W-:Y:S01]  /*2110*/  IMAD R4, R3, 0x60, -R12 ;  /* 0x0000006003047824 */ /* 0x000fe200078e0a0c */
[----:B------:R-:W-:-:S04]  /*2120*/  VIMNMX R0, RZ, R0, !PT ;  /* 0x00000000ff007248 */ /* 0x000fc80007fe0100 */
[----:B------:R-:W-:Y:S01]  /*2130*/  VIMNMX R3, R4, R25, PT ;  /* 0x0000001904037248 */ /* 0x000fe20003fe0100 */
[----:B------:R-:W-:-:S03]  /*2140*/  IMAD.WIDE.U32 R128, R0, -0x55555555, RZ ;  /* 0xaaaaaaab00807825 */ /* 0x000fc600078e00ff */
[----:B------:R-:W-:Y:S02]  /*2150*/  ISETP.GT.AND P0, PT, R3, R0, PT ;  /* 0x000000000300720c */ /* 0x000fe40003f04270 */
[----:B------:R-:W-:-:S05]  /*2160*/  SHF.R.U32.HI R128, RZ, 0x6, R129 ;  /* 0x00000006ff807819 */ /* 0x000fca0000011681 */
[----:B------:R-:W-:-:S06]  /*2170*/  IMAD.MOV.U32 R24, RZ, RZ, R128 ;  /* 0x000000ffff187224 */ /* 0x000fcc00078e0080 */
[----:B------:R-:W-:-:S04]  /*2180*/  @P0 VIADD R0, R3, 0x5f ;  /* 0x0000005f03000836 */ /* 0x000fc80000000000 */
[----:B------:R-:W-:-:S05]  /*2190*/  @P0 IMAD.HI R0, R0, 0x2aaaaaab, RZ ;  /* 0x2aaaaaab00000827 */ /* 0x000fca00078e02ff */
[----:B------:R-:W-:-:S04]  /*21a0*/  @P0 SHF.R.U32.HI R3, RZ, 0x1f, R0 ;  /* 0x0000001fff030819 */ /* 0x000fc80000011600 */
[----:B------:R-:W-:-:S04]  /*21b0*/  @P0 LEA.HI.SX32 R24, R0, R3, 0x1c ;  /* 0x0000000300180211 */ /* 0x000fc800078fe2ff */
        /* <DEDUP_REMOVED lines=9> */
[----:B------:R-:W-:Y:S01]  /*2250*/  MOV R4, UR4 ;  /* 0x0000000400047c02 */ /* 0x000fe20008000f00 */
[----:B------:R-:W-:Y:S01]  /*2260*/  IMAD.U32 R5, RZ, RZ, UR5 ;  /* 0x00000005ff057e24 */ /* 0x000fe2000f8e00ff */
[----:B------:R-:W-:Y:S01]  /*2270*/  ULDC.64 UR4, c[0x4][0xc0] ;  /* 0x0100300000047ab9 */ /* 0x000fe20000000a00 */
[----:B------:R-:W0:Y:S01]  /*2280*/  LDC.64 R14, c[0x4][R14] ;  /* 0x010000000e0e7b82 */ /* 0x000e220000000a00 */
        /* <DEDUP_REMOVED lines=8> */
[----:B0----5:R-:W-:Y:S05]  /*2310*/  CALL.ABS.NOINC R14 ;  /* 0x000000000e007343 */ /* 0x021fea0003c00000 */
.L_x_1461:
[----:B------:R-:W-:Y:S05]  /*2320*/  BSYNC B6 ;  /* 0x0000000000067941 */ /* 0x000fea0003800000 */
.L_x_1460:
        /* <DEDUP_REMOVED lines=20> */
.L_x_1463:
[----:B------:R-:W-:Y:S05]  /*2470*/  BSYNC B6 ;  /* 0x0000000000067941 */ /* 0x000fea0003800000 */
.L_x_1462:
[----:B------:R-:W-:Y:S01]  /*2480*/  ULDC.64 UR4, c[0x0][0x9f8] ;  /* 0x00027e0000047ab9 */ /* 0x000fe20000000a00 */
[----:B------:R-:W0:Y:S01]  /*2490*/  LDC.64 R90, c[0x0][0x300] ;  /* 0x0000c000ff5a7b82 */ /* 0x000e220000000a00 */
[----:B------:R-:W-:Y:S01]  /*24a0*/  ISETP.NE.U32.AND P0, PT, RZ, UR4, PT ;  /* 0x00000004ff007c0c */ /* 0x000fe2000bf05070 */
[----:B------:R-:W-:-:S03]  /*24b0*/  ULDC UR6, c[0x0][0x2f4] ;  /* 0x0000bd0000067ab9 */ /* 0x000fc60000000800 */
[----:B------:R-:W-:Y:S01]  /*24c0*/  ISETP.NE.AND.EX P0, PT, RZ, UR5, PT, P0 ;  /* 0x00000005ff007c0c */ /* 0x000fe2000bf05300 */
[----:B------:R-:W-:Y:S01]  /*24d0*/  IMAD.IADD R121, R26, 0x1, R27 ;  /* 0x000000011a797824 */ /* 0x000fe200078e021b */
[----:B------:R-:W-:Y:S02]  /*24e0*/  ISETP.GE.AND P1, PT, R165, UR6, PT ;  /* 0x00000006a5007c0c */ /* 0x000fe4000bf26270 */
[----:B------:R-:W-:Y:S01]  /*24f0*/  SHF.R.S32.HI R19, RZ, 0x1f, R18 ;  /* 0x0000001fff137819 */ /* 0x000fe20000011412 */
[C---:B------:R-:W-:Y:S01]  /*2500*/  VIADD R3, R18.reuse, 0x80 ;  /* 0x0000008012037836 */ /* 0x040fe20000000000 */
[C---:B------:R-:W-:Y:S01]  /*2510*/  IADD3 R104, R18.reuse, 0x60, RZ ;  /* 0x0000006012687810 */ /* 0x040fe20007ffe0ff */
[----:B------:R-:W-:Y:S01]  /*2520*/  ULDC.64 UR4, c[0x0][0x330] ;  /* 0x0000cc0000047ab9 */ /* 0x000fe20000000a00 */
[----:B------:R-:W-:Y:S01]  /*2530*/  VIADD R8, R18, 0xa0 ;  /* 0x000000a012087836 */ /* 0x000fe20000000000 */
[----:B------:R-:W1:Y:S08]  /*2540*/  LDC.64 R96, c[0x0][0x3f8] ;  /* 0x0000fe00ff607b82 */ /* 0x000e700000000a00 */
[----:B------:R-:W2:Y:S01]  /*2550*/  @P0 LDC.64 R4, c[0x0][0x9f8] ;  /* 0x00027e00ff040b82 */ /* 0x000ea20000000a00 */
[----:B------:R-:W-:-:S07]  /*2560*/  SHF.R.S32.HI R147, RZ, 0x1f, R162 ;  /* 0x0000001fff937819 */ /* 0x000fce00000114a2 */
[----:B------:R-:W3:Y:S08]  /*2570*/  LDC R123, c[0x0][0x3f4] ;  /* 0x0000fd00ff7b7b82 */ /* 0x000ef00000000800 */
[----:B------:R-:W4:Y:S01]  /*2580*/  LDC.64 R102, c[0x0][0x408] ;  /* 0x00010200ff667b82 */ /* 0x000f220000000a00 */
[----:B--2---:R-:W-:-:S05]  /*2590*/  @P0 IMAD.WIDE R4, R31, 0x4, R4 ;  /* 0x000000041f040825 */ /* 0x004fca00078e0204 */
[----:B------:R2:W3:Y:S01]  /*25a0*/  @P0 LDG.E R31, desc[UR46][R4.64] ;  /* 0x0000002e041f0981 */ /* 0x0004e2000c1e1900 */
[----:B------:R-:W-:Y:S01]  /*25b0*/  SEL R6, RZ, 0xffffffff, P1 ;  /* 0xffffffffff067807 */ /* 0x000fe20000800000 */
[C---:B------:R-:W-:Y:S01]  /*25c0*/  IMAD.WIDE.U32 R88, R183.reuse, UR4, R18 ;  /* 0x00000004b7587c25 */ /* 0x040fe2000f8e0012 */
[----:B------:R-:W-:Y:S01]  /*25d0*/  ISETP.GE.AND P0, PT, R18, UR6, PT ;  /* 0x0000000612007c0c */ /* 0x000fe2000bf06270 */
[----:B------:R-:W3:Y:S01]  /*25e0*/  S2R R222, SR_TID.X ;  /* 0x0000000000de7919 */ /* 0x000ee20000002100 */
[----:B------:R-:W-:Y:S01]  /*25f0*/  SHF.R.S32.HI R0, RZ, 0x1f, R121 ;  /* 0x0000001fff007819 */ /* 0x000fe20000011479 */
[----:B------:R-:W-:Y:S01]  /*2600*/  IMAD R89, R183, UR5, R89 ;  /* 0x00000005b7597c24 */ /* 0x000fe2000f8e0259 */
[----:B------:R-:W-:Y:S01]  /*2610*/  ISETP.GE.AND P1, PT, R104, UR6, PT ;  /* 0x0000000668007c0c */ /* 0x000fe2000bf26270 */
[----:B------:R-:W-:Y:S01]  /*2620*/  ULDC.64 UR4, c[0x0][0xa08] ;  /* 0x0002820000047ab9 */ /* 0x000fe20000000a00 */
[----:B------:R-:W-:Y:S01]  /*2630*/  ISETP.GE.AND P3, PT, R3, UR6, PT ;  /* 0x0000000603007c0c */ /* 0x000fe2000bf66270 */
[----:B--2---:R-:W-:Y:S01]  /*2640*/  IMAD.SHL.U32 R5, R6, 0x2, RZ ;  /* 0x0000000206057824 */ /* 0x004fe200078e00ff */
[----:B------:R-:W-:Y:S01]  /*2650*/  SEL R4, RZ, 0x1, P0 ;  /* 0x00000001ff047807 */ /* 0x000fe20000000000 */
[----:B0-----:R-:W-:Y:S01]  /*2660*/  IMAD R6, R0, R90, RZ ;  /* 0x0000005a00067224 */ /* 0x001fe200078e02ff */
[----:B------:R-:W-:Y:S01]  /*2670*/  ISETP.GE.AND P0, PT, R166, UR6, PT ;  /* 0x00000006a6007c0c */ /* 0x000fe2000bf06270 */
[----:B-1----:R-:W-:Y:S01]  /*2680*/  IMAD.WIDE.U32 R94, R162, R96, R18 ;  /* 0x00000060a25e7225 */ /* 0x002fe200078e0012 */
[----:B------:R-:W-:-:S02]  /*2690*/  LOP3.LUT R3, R5, 0x2, R4, 0xe2, !PT ;  /* 0x0000000205037812 */ /* 0x000fc400078ee204 */
[----:B------:R-:W-:Y:S01]  /*26a0*/  SEL R7, RZ, 0x8, P1 ;  /* 0x00000008ff077807 */ /* 0x000fe20000800000 */
[C---:B------:R-:W-:Y:S01]  /*26b0*/  IMAD.WIDE.U32 R4, R121.reuse, R90, RZ ;  /* 0x0000005a79047225 */ /* 0x040fe200078e00ff */
[----:B------:R-:W-:Y:S01]  /*26c0*/  ISETP.GE.AND P2, PT, R8, UR6, PT ;  /* 0x0000000608007c0c */ /* 0x000fe2000bf46270 */
[----:B------:R-:W-:Y:S01]  /*26d0*/  ULDC.64 UR6, c[0x0][0x308] ;  /* 0x0000c20000067ab9 */ /* 0x000fe20000000a00 */
[----:B------:R-:W-:Y:S01]  /*26e0*/  SHF.R.S32.HI R161, RZ, 0x1f, R160 ;  /* 0x0000001fffa17819 */ /* 0x000fe200000114a0 */
[----:B------:R-:W-:Y:S01]  /*26f0*/  IMAD R9, R121, R91, R6 ;  /* 0x0000005b79097224 */ /* 0x000fe200078e0206 */
[----:B------:R-:W-:Y:S01]  /*2700*/  SEL R6, RZ, 0x4, P0 ;  /* 0x00000004ff067807 */ /* 0x000fe20000000000 */
[C---:B----4-:R-:W-:Y:S01]  /*2710*/  IMAD.WIDE.U32 R100, R162.reuse, R102, R18 ;  /* 0x00000066a2647225 */ /* 0x050fe200078e0012 */
[----:B------:R-:W-:Y:S02]  /*2720*/  ISETP.NE.U32.AND P0, PT, RZ, UR4, PT ;  /* 0x00000004ff007c0c */ /* 0x000fe4000bf05070 */
[----:B------:R-:W-:Y:S01]  /*2730*/  LOP3.LUT R3, R7, R3, R6, 0xfe, !PT ;  /* 0x0000000307037212 */ /* 0x000fe200078efe06 */
[----:B------:R-:W-:Y:S01]  /*2740*/  IMAD.IADD R5, R5, 0x1, R9 ;  /* 0x0000000105057824 */ /* 0x000fe200078e0209 */
[----:B------:R-:W-:Y:S01]  /*2750*/  SEL R6, RZ, 0x10, P3 ;  /* 0x00000010ff067807 */ /* 0x000fe20001800000 */
[----:B------:R-:W-:Y:S01]  /*2760*/  IMAD.WIDE.U32 R92, R162, R96, R160 ;  /* 0x00000060a25c7225 */ /* 0x000fe200078e00a0 */
[----:B------:R-:W-:Y:S01]  /*2770*/  ISETP.NE.AND.EX P0, PT, RZ, UR5, PT, P0 ;  /* 0x00000005ff007c0c */ /* 0x000fe2000bf05300 */
[----:B------:R-:W-:Y:S01]  /*2780*/  ULDC.64 UR4, c[0x0][0x310] ;  /* 0x0000c40000047ab9 */ /* 0x000fe20000000a00 */
[----:B------:R-:W-:Y:S01]  /*2790*/  LOP3.LUT R11, R3, R6, RZ, 0xfc, !PT ;  /* 0x00000006030b7212 */ /* 0x000fe200078efcff */
[----:B------:R-:W-:Y:S01]  /*27a0*/  IMAD.WIDE.U32 R4, R183, UR6, R4 ;  /* 0x00000006b7047c25 */ /* 0x000fe2000f8e0004 */
[----:B---3--:R-:W-:-:S02]  /*27b0*/  ISETP.GE.AND P1, PT, R165, R123, PT ;  /* 0x0000007ba500720c */ /* 0x008fc40003f26270 */
[----:B------:R-:W-:Y:S01]  /*27c0*/  ISETP.GE.AND P4, PT, R166, R123, PT ;  /* 0x0000007ba600720c */ /* 0x000fe20003f86270 */
[----:B------:R-:W-:Y:S01]  /*27d0*/  IMAD R5, R183, UR7, R5 ;  /* 0x00000007b7057c24 */ /* 0x000fe2000f8e0205 */
[----:B------:R-:W-:Y:S01]  /*27e0*/  SHF.R.U32.HI R20, RZ, 0x3, R173 ;  /* 0x00000003ff147819 */ /* 0x000fe200000116ad */
[----:B------:R-:W-:Y:S01]  /*27f0*/  IMAD R6, R147, R96, RZ ;  /* 0x0000006093067224 */ /* 0x000fe200078e02ff */
[----:B------:R-:W-:Y:S01]  /*2800*/  LOP3.LUT R17, R17, 0xfffffffe, RZ, 0xc0, !PT ;  /* 0xfffffffe11117812 */ /* 0x000fe200078ec0ff */
[----:B------:R-:W-:Y:S01]  /*2810*/  IMAD.WIDE.U32 R98, R162, R102, R160 ;  /* 0x00000066a2627225 */ /* 0x000fe200078e00a0 */
[----:B------:R-:W-:Y:S02]  /*2820*/  LOP3.LUT P3, RZ, R229, 0x4, RZ, 0xc0, !PT ;  /* 0x00000004e5ff7812 */ /* 0x000fe4000786c0ff */
[----:B------:R-:W-:Y:S01]  /*2830*/  SHF.L.U64.HI R135, R90, 0x6, R91 ;  /* 0x000000065a877819 */ /* 0x000fe2000001025b */
[----:B------:R-:W-:Y:S01]  /*2840*/  IMAD R9, R162, R97, R6 ;  /* 0x00000061a2097224 */ /* 0x000fe200078e0206 */
[----:B------:R-:W-:Y:S01]  /*2850*/  SHF.L.U64.HI R106, R102, 0x6, R103 ;  /* 0x00000006666a7819 */ /* 0x000fe20000010267 */
[----:B------:R-:W-:Y:S01]  /*2860*/  IMAD.MOV.U32 R129, RZ, RZ, 0x20 ;  /* 0x00000020ff817424 */ /* 0x000fe200078e00ff */
[----:B------:R-:W-:Y:S01]  /*2870*/  SHF.L.U64.HI R108, R96, 0x6, R97 ;  /* 0x00000006606c7819 */ /* 0x000fe20000010261 */
[----:B------:R-:W-:Y:S01]  /*2880*/  IMAD.IADD R93, R93, 0x1, R9 ;  /* 0x000000015d5d7824 */ /* 0x000fe200078e0209 */
[----:B------:R-:W-:Y:S01]  /*2890*/  @P4 LOP3.LUT R17, R17, 0x1, RZ, 0xfc, !PT ;  /* 0x0000000111114812 */ /* 0x000fe200078efcff */
[----:B------:R-:W-:Y:S01]  /*28a0*/  IMAD.IADD R95, R9, 0x1, R95 ;  /* 0x00000001095f7824 */ /* 0x000fe200078e025f */
[----:B------:R-:W-:Y:S01]  /*28b0*/  SEL R129, R129, 0xffffffe0, !P3 ;  /* 0xffffffe081817807 */ /* 0x000fe20005800000 */
[----:B------:R-:W-:Y:S01]  /*28c0*/  IMAD.SHL.U32 R136, R90, 0x40, RZ ;  /* 0x000000405a887824 */ /* 0x000fe200078e00ff */
[----:B------:R-:W-:Y:S01]  /*28d0*/  SHF.R.S32.HI R148, RZ, 0x1f, R189 ;  /* 0x0000001fff947819 */ /* 0x000fe200000114bd */
[----:B------:R-:W-:Y:S01]  /*28e0*/  IMAD.SHL.U32 R107, R102, 0x40, RZ ;  /* 0x00000040666b7824 */ /* 0x000fe200078e00ff */
[----:B------:R-:W-:Y:S01]  /*28f0*/  LEA.HI R222, R222, 0x8, RZ, 0x19 ;  /* 0x00000008dede7811 */ /* 0x000fe200078fc8ff */
[----:B------:R-:W-:-:S02]  /*2900*/  IMAD R133, R97, 0x60, RZ ;  /* 0x0000006061857824 */ /* 0x000fc400078e02ff */
[----:B------:R-:W-:Y:S02]  /*2910*/  IMAD.SHL.U32 R109, R96, 0x40, RZ ;  /* 0x00000040606d7824 */ /* 0x000fe400078e00ff */
[----:B-----5:R-:W-:-:S04]  /*2920*/  IMAD.WIDE.U32 R92, R144, R96, R92 ;  /* 0x00000060905c7225 */ /* 0x020fc800078e005c */
[----:B------:R-:W-:Y:S01]  /*2930*/  IMAD.WIDE.U32 R94, R144, R96, R94 ;  /* 0x00000060905e7225 */ /* 0x000fe200078e005e */
[----:B------:R-:W-:Y:S02]  /*2940*/  SHF.R.S32.HI R7, RZ, 0x1f, R31 ;  /* 0x0000001fff077819 */ /* 0x000fe4000001141f */
[----:B------:R-:W-:Y:S02]  /*2950*/  SEL R3, R31, RZ, !P0 ;  /* 0x000000ff1f037207 */ /* 0x000fe40004000000 */
[----:B------:R-:W-:-:S03]  /*2960*/  SEL R7, R7, RZ, !P0 ;  /* 0x000000ff07077207 */ /* 0x000fc60004000000 */
[----:B------:R-:W-:-:S04]  /*2970*/  IMAD.WIDE.U32 R86, R3, UR4, R4 ;  /* 0x0000000403567c25 */ /* 0x000fc8000f8e0004 */
[-C--:B------:R-:W-:Y:S02]  /*2980*/  IMAD R4, R147, R90.reuse, RZ ;  /* 0x0000005a93047224 */ /* 0x080fe400078e02ff */
[----:B------:R-:W-:Y:S02]  /*2990*/  IMAD R8, R7, UR4, RZ ;  /* 0x0000000407087c24 */ /* 0x000fe4000f8e02ff */
[C---:B------:R-:W-:Y:S02]  /*29a0*/  IMAD R27, R162.reuse, R91, R4 ;  /* 0x0000005ba21b7224 */ /* 0x040fe400078e0204 */
[----:B------:R-:W-:Y:S01]  /*29b0*/  IMAD R85, R3, UR5, R8 ;  /* 0x0000000503557c24 */ /* 0x000fe2000f8e0208 */
[----:B------:R-:W-:Y:S01]  /*29c0*/  ULDC.64 UR4, c[0x0][0x338] ;  /* 0x0000ce0000047ab9 */ /* 0x000fe20000000a00 */
[----:B------:R-:W-:-:S04]  /*29d0*/  IMAD.WIDE.U32 R4, R162, R90, R18 ;  /* 0x0000005aa2047225 */ /* 0x000fc800078e0012 */
[----:B------:R-:W-:Y:S01]  /*29e0*/  IMAD.IADD R85, R87, 0x1, R85 ;  /* 0x0000000157557824 */ /* 0x000fe200078e0255 */
[----:B------:R-:W-:Y:S01]  /*29f0*/  IADD3 R84, P0, R86, R4, RZ ;  /* 0x0000000456547210 */ /* 0x000fe20007f1e0ff */
[----:B------:R-:W-:Y:S02]  /*2a00*/  IMAD R4, R147, R102, RZ ;  /* 0x0000006693047224 */ /* 0x000fe400078e02ff */
[----:B------:R-:W-:Y:S01]  /*2a10*/  IMAD R6, R7, UR4, RZ ;  /* 0x0000000407067c24 */ /* 0x000fe2000f8e02ff */
[----:B------:R-:W-:Y:S01]  /*2a20*/  IADD3.X R27, R85, R5, R27, P0, !PT ;  /* 0x00000005551b7210 */ /* 0x000fe200007fe41b */
[----:B------:R-:W-:Y:S01]  /*2a30*/  IMAD R9, R162, R103, R4 ;  /* 0x00000067a2097224 */ /* 0x000fe200078e0204 */
[----:B------:R-:W-:Y:S01]  /*2a40*/  ISETP.GE.AND P0, PT, R18, R123, PT ;  /* 0x0000007b1200720c */ /* 0x000fe20003f06270 */
[----:B------:R-:W-:Y:S01]  /*2a50*/  IMAD.WIDE.U32 R88, R3, UR4, R88 ;  /* 0x0000000403587c25 */ /* 0x000fe2000f8e0058 */
[C---:B------:R-:W-:Y:S02]  /*2a60*/  SEL R4, R123.reuse, RZ, P1 ;  /* 0x000000ff7b047207 */ /* 0x040fe40000800000 */
[----:B------:R-:W-:Y:S01]  /*2a70*/  SEL R5, R123, RZ, P0 ;  /* 0x000000ff7b057207 */ /* 0x000fe20000000000 */
[----:B------:R-:W-:Y:S01]  /*2a80*/  IMAD R3, R3, UR5, R6 ;  /* 0x0000000503037c24 */ /* 0x000fe2000f8e0206 */
[----:B------:R-:W-:Y:S01]  /*2a90*/  SEL R7, R123, RZ, P4 ;  /* 0x000000ff7b077207 */ /* 0x000fe20002000000 */
[----:B------:R-:W-:Y:S01]  /*2aa0*/  IMAD.IADD R6, R165, 0x1, R4 ;  /* 0x00000001a5067824 */ /* 0x000fe200078e0204 */
[----:B------:R-:W-:Y:S01]  /*2ab0*/  IADD3 R120, P4, R162, R121, RZ ;  /* 0x00000079a2787210 */ /* 0x000fe20007f9e0ff */
[----:B------:R-:W-:-:S02]  /*2ac0*/  IMAD.IADD R5, R18, 0x1, R5 ;  /* 0x0000000112057824 */ /* 0x000fc400078e0205 */
[----:B------:R-:W-:Y:S01]  /*2ad0*/  IMAD.IADD R12, R166, 0x1, R7 ;  /* 0x00000001a60c7824 */ /* 0x000fe200078e0207 */
[----:B------:R-:W-:Y:S01]  /*2ae0*/  SHF.R.S32.HI R7, RZ, 0x1f, R6 ;  /* 0x0000001fff077819 */ /* 0x000fe20000011406 */
[----:B------:R-:W-:Y:S01]  /*2af0*/  IMAD.IADD R99, R99, 0x1, R9 ;  /* 0x0000000163637824 */ /* 0x000fe200078e0209 */
[----:B------:R-:W-:Y:S01]  /*2b00*/  SHF.R.S32.HI R4, RZ, 0x1f, R5 ;  /* 0x0000001fff047819 */ /* 0x000fe20000011405 */
[----:B------:R-:W-:Y:S01]  /*2b10*/  IMAD.IADD R101, R9, 0x1, R101 ;  /* 0x0000000109657824 */ /* 0x000fe200078e0265 */
[----:B------:R-:W-:Y:S01]  /*2b20*/  SHF.R.S32.HI R13, RZ, 0x1f, R12 ;  /* 0x0000001fff0d7819 */ /* 0x000fe2000001140c */
[-C--:B------:R-:W-:Y:S01]  /*2b30*/  IMAD.WIDE.U32 R98, R144, R102.reuse, R98 ;  /* 0x0000006690627225 */ /* 0x080fe200078e0062 */
[CC--:B------:R-:W-:Y:S02]  /*2b40*/  LEA.HI R14, R4.reuse, R5.reuse, RZ, 0x3 ;  /* 0x00000005040e7211 */ /* 0x0c0fe400078f18ff */
[----:B------:R-:W-:Y:S01]  /*2b50*/  LEA.HI R4, R4, R5, RZ, 0x6 ;  /* 0x0000000504047211 */ /* 0x000fe200078f30ff */
[----:B------:R-:W-:Y:S01]  /*2b60*/  IMAD.WIDE.U32 R100, R144, R102, R100 ;  /* 0x0000006690647225 */ /* 0x000fe200078e0064 */
[----:B------:R-:W-:-:S02]  /*2b70*/  LEA.HI R5, R7, R6, RZ, 0x6 ;  /* 0x0000000607057211 */ /* 0x000fc400078f30ff */
[----:B------:R-:W-:Y:S01]  /*2b80*/  SHF.R.S32.HI R4, RZ, 0x6, R4 ;  /* 0x00000006ff047819 */ /* 0x000fe20000011404 */
[----:B------:R-:W-:Y:S01]  /*2b90*/  IMAD.SHL.U32 R123, R123, 0x2, RZ ;  /* 0x000000027b7b7824 */ /* 0x000fe200078e00ff */
[----:B------:R-:W-:Y:S02]  /*2ba0*/  SHF.R.S32.HI R8, RZ, 0x6, R5 ;  /* 0x00000006ff087819 */ /* 0x000fe40000011405 */
[----:B------:R-:W-:Y:S01]  /*2bb0*/  LOP3.LUT R5, R175, 0x38, R14, 0xf8, !PT ;  /* 0x00000038af057812 */ /* 0x000fe200078ef80e */
[C---:B------:R-:W-:Y:S01]  /*2bc0*/  IMAD R143, R4.reuse, 0x1800, R177 ;  /* 0x00001800048f7824 */ /* 0x040fe200078e02b1 */
[----:B------:R-:W-:Y:S01]  /*2bd0*/  LEA.HI R6, R7, R6, RZ, 0x3 ;  /* 0x0000000607067211 */ /* 0x000fe200078f18ff */
[----:B------:R-:W-:Y:S01]  /*2be0*/  IMAD R141, R4, 0x1800, R179 ;  /* 0x00001800048d7824 */ /* 0x000fe200078e02b3 */
[----:B------:R-:W-:Y:S01]  /*2bf0*/  LOP3.LUT R4, R5, R176, RZ, 0x3c, !PT ;  /* 0x000000b005047212 */ /* 0x000fe200078e3cff */
[C---:B------:R-:W-:Y:S01]  /*2c00*/  IMAD R142, R8.reuse, 0x1800, R177 ;  /* 0x00001800088e7824 */ /* 0x040fe200078e02b1 */
[CC--:B------:R-:W-:Y:S01]  /*2c10*/  LEA.HI R28, R13.reuse, R12.reuse, RZ, 0x3 ;  /* 0x0000000c0d1c7211 */ /* 0x0c0fe200078f18ff */
[----:B------:R-:W-:Y:S01]  /*2c20*/  IMAD R139, R8, 0x1800, R179 ;  /* 0x00001800088b7824 */ /* 0x000fe200078e02b3 */
[----:B------:R-:W-:-:S02]  /*2c30*/  LEA.HI R12, R13, R12, RZ, 0x6 ;  /* 0x0000000c0d0c7211 */ /* 0x000fc400078f30ff */
[----:B------:R-:W-:Y:S02]  /*2c40*/  LOP3.LUT R7, R175, 0x38, R6, 0xf8, !PT ;  /* 0x00000038af077812 */ /* 0x000fe400078ef806 */
[----:B------:R-:W-:Y:S02]  /*2c50*/  IADD3 R143, R143, R4, RZ ;  /* 0x000000048f8f7210 */ /* 0x000fe40007ffe0ff */
[C---:B------:R-:W-:Y:S02]  /*2c60*/  LOP3.LUT R9, R173.reuse, 0x38, R14, 0xf8, !PT ;  /* 0x00000038ad097812 */ /* 0x040fe400078ef80e */
[----:B------:R-:W-:Y:S02]  /*2c70*/  LOP3.LUT R4, R173, 0x38, R6, 0xf8, !PT ;  /* 0x00000038ad047812 */ /* 0x000fe400078ef806 */
[----:B------:R-:W-:Y:S02]  /*2c80*/  SHF.R.S32.HI R12, RZ, 0x6, R12 ;  /* 0x00000006ff0c7819 */ /* 0x000fe4000001140c */
[----:B------:R-:W-:-:S02]  /*2c90*/  LOP3.LUT R5, R175, 0x38, R28, 0xf8, !PT ;  /* 0x00000038af057812 */ /* 0x000fc400078ef81c */
[----:B------:R-:W-:Y:S01]  /*2ca0*/  LOP3.LUT R7, R7, R176, RZ, 0x3c, !PT ;  /* 0x000000b007077212 */ /* 0x000fe200078e3cff */
[C---:B------:R-:W-:Y:S01]  /*2cb0*/  IMAD R140, R12.reuse, 0x1800, R177 ;  /* 0x000018000c8c7824 */ /* 0x040fe200078e02b1 */
[-C--:B------:R-:W-:Y:S01]  /*2cc0*/  LOP3.LUT R10, R9, R20.reuse, RZ, 0x3c, !PT ;  /* 0x00000014090a7212 */ /* 0x080fe200078e3cff */
[----:B------:R-:W-:Y:S01]  /*2cd0*/  IMAD R138, R12, 0x1800, R179 ;  /* 0x000018000c8a7824 */ /* 0x000fe200078e02b3 */
[----:B------:R-:W-:Y:S01]  /*2ce0*/  LOP3.LUT R4, R4, R20, RZ, 0x3c, !PT ;  /* 0x0000001404047212 */ /* 0x000fe200078e3cff */
[----:B------:R-:W-:Y:S01]  /*2cf0*/  IMAD.IADD R142, R142, 0x1, R7 ;  /* 0x000000018e8e7824 */ /* 0x000fe200078e0207 */
[----:B------:R-:W-:Y:S01]  /*2d00*/  SHF.R.S32.HI R9, RZ, 0x1f, R144 ;  /* 0x0000001fff097819 */ /* 0x000fe20000011490 */
[----:B------:R-:W-:Y:S01]  /*2d10*/  IMAD.IADD R141, R141, 0x1, R10 ;  /* 0x000000018d8d7824 */ /* 0x000fe200078e020a */
[----:B------:R-:W-:Y:S01]  /*2d20*/  LOP3.LUT R5, R5, R176, RZ, 0x3c, !PT ;  /* 0x000000b005057212 */ /* 0x000fe200078e3cff */
[----:B------:R-:W-:Y:S01]  /*2d30*/  IMAD.IADD R139, R139, 0x1, R4 ;  /* 0x000000018b8b7824 */ /* 0x000fe200078e0204 */
[----:B------:R-:W-:Y:S01]  /*2d40*/  LOP3.LUT R7, R173, 0x38, R28, 0xf8, !PT ;  /* 0x00000038ad077812 */ /* 0x000fe200078ef81c */
[----:B------:R-:W-:Y:S01]  /*2d50*/  IMAD R4, R9, R96, RZ ;  /* 0x0000006009047224 */ /* 0x000fe200078e02ff */
[----:B------:R-:W-:Y:S01]  /*2d60*/  IADD3.X R121, R0, R147, RZ, P4, !PT ;  /* 0x0000009300797210 */ /* 0x000fe200027fe4ff */
[----:B------:R-:W-:Y:S01]  /*2d70*/  IMAD.IADD R140, R140, 0x1, R5 ;  /* 0x000000018c8c7824 */ /* 0x000fe200078e0205 */
[----:B------:R-:W-:Y:S01]  /*2d80*/  LOP3.LUT R5, R175, 0x18, R18, 0xf8, !PT ;  /* 0x00000018af057812 */ /* 0x000fe200078ef812 */
[----:B------:R-:W-:Y:S01]  /*2d90*/  IMAD R21, R144, R97, R4 ;  /* 0x0000006190157224 */ /* 0x000fe200078e0204 */
[----:B------:R-:W-:Y:S01]  /*2da0*/  LOP3.LUT R7, R7, R20, RZ, 0x3c, !PT ;  /* 0x0000001407077212 */ /* 0x000fe200078e3cff */
[----:B------:R-:W-:Y:S01]  /*2db0*/  IMAD R4, R9, R102, RZ ;  /* 0x0000006609047224 */ /* 0x000fe200078e02ff */
[----:B------:R-:W-:Y:S01]  /*2dc0*/  LOP3.LUT R26, R5, R176, RZ, 0x3c, !PT ;  /* 0x000000b0051a7212 */ /* 0x000fe200078e3cff */
[----:B------:R-:W-:Y:S01]  /*2dd0*/  IMAD R9, R103, 0x60, RZ ;  /* 0x0000006067097824 */ /* 0x000fe200078e02ff */
[----:B------:R-:W-:Y:S01]  /*2de0*/  SEL R0, RZ, 0x20, P2 ;  /* 0x00000020ff007807 */ /* 0x000fe20001000000 */
[----:B------:R-:W-:Y:S01]  /*2df0*/  IMAD.IADD R138, R138, 0x1, R7 ;  /* 0x000000018a8a7824 */ /* 0x000fe200078e0207 */
[----:B------:R-:W-:Y:S01]  /*2e00*/  SHF.R.S32.HI R117, RZ, 0x3, R14 ;  /* 0x00000003ff757819 */ /* 0x000fe2000001140e */
[----:B------:R-:W-:Y:S01]  /*2e10*/  IMAD R7, R91, 0x60, RZ ;  /* 0x000000605b077824 */ /* 0x000fe200078e02ff */
[----:B------:R-:W-:Y:S01]  /*2e20*/  LOP3.LUT R14, R14, 0xfffffff8, RZ, 0xc0, !PT ;  /* 0xfffffff80e0e7812 */ /* 0x000fe200078ec0ff */
[----:B------:R-:W-:Y:S01]  /*2e30*/  IMAD R15, R144, R103, R4 ;  /* 0x00000067900f7224 */ /* 0x000fe200078e0204 */
[----:B------:R-:W-:Y:S01]  /*2e40*/  LOP3.LUT R13, R6, 0xfffffff8, RZ, 0xc0, !PT ;  /* 0xfffffff8060d7812 */ /* 0x000fe200078ec0ff */
[----:B------:R-:W-:Y:S01]  /*2e50*/  IMAD.WIDE.U32 R90, R90, 0x60, RZ ;  /* 0x000000605a5a7825 */ /* 0x000fe200078e00ff */
[----:B------:R-:W-:-:S02]  /*2e60*/  LOP3.LUT R12, R28, 0xfffffff8, RZ, 0xc0, !PT ;  /* 0xfffffff81c0c7812 */ /* 0x000fc400078ec0ff */
[C---:B------:R-:W-:Y:S01]  /*2e70*/  LOP3.LUT R0, R11.reuse, R0, RZ, 0xfc, !PT ;  /* 0x000000000b007212 */ /* 0x040fe200078efcff */
[----:B------:R-:W-:Y:S01]  /*2e80*/  IMAD.WIDE.U32 R102, R102, 0x60, RZ ;  /* 0x0000006066667825 */ /* 0x000fe200078e00ff */
[----:B------:R-:W-:Y:S02]  /*2e90*/  SHF.R.S32.HI R116, RZ, 0x3, R6 ;  /* 0x00000003ff747819 */ /* 0x000fe40000011406 */
[----:B------:R-:W-:Y:S01]  /*2ea0*/  SHF.R.S32.HI R113, RZ, 0x3, R28 ;  /* 0x00000003ff717819 */ /* 0x000fe2000001141c */
[----:B------:R-:W-:Y:S01]  /*2eb0*/  IMAD.WIDE.U32 R96, R96, 0x60, RZ ;  /* 0x0000006060607825 */ /* 0x000fe200078e00ff */
[----:B------:R-:W-:Y:S02]  /*2ec0*/  LOP3.LUT R11, R11, 0x1, RZ, 0xc0, !PT ;  /* 0x000000010b0b7812 */ /* 0x000fe400078ec0ff */
[----:B------:R-:W-:Y:S01]  /*2ed0*/  SHF.R.S32.HI R112, RZ, 0x1f, R14 ;  /* 0x0000001fff707819 */ /* 0x000fe2000001140e */
[----:B------:R-:W-:Y:S01]  /*2ee0*/  IMAD.IADD R26, R177, 0x1, R26 ;  /* 0x00000001b11a7824 */ /* 0x000fe200078e021a */
[----:B------:R-:W-:Y:S01]  /*2ef0*/  SHF.R.S32.HI R111, RZ, 0x1f, R13 ;  /* 0x0000001fff6f7819 */ /* 0x000fe2000001140d */
[----:B------:R-:W-:Y:S01]  /*2f00*/  IMAD.IADD R132, R91, 0x1, R7 ;  /* 0x000000015b847824 */ /* 0x000fe200078e0207 */
[----:B------:R-:W-:Y:S01]  /*2f10*/  SHF.R.S32.HI R110, RZ, 0x1f, R12 ;  /* 0x0000001fff6e7819 */ /* 0x000fe2000001140c */
[----:B------:R-:W-:Y:S01]  /*2f20*/  IMAD.IADD R134, R103, 0x1, R9 ;  /* 0x0000000167867824 */ /* 0x000fe200078e0209 */
[C---:B------:R-:W-:Y:S01]  /*2f30*/  LOP3.LUT R10, R0.reuse, 0x2, RZ, 0xc0, !PT ;  /* 0x00000002000a7812 */ /* 0x040fe200078ec0ff */
[----:B------:R-:W-:Y:S01]  /*2f40*/  IMAD.IADD R105, R93, 0x1, R21 ;  /* 0x000000015d697824 */ /* 0x000fe200078e0215 */
[C---:B------:R-:W-:Y:S01]  /*2f50*/  LOP3.LUT R9, R0.reuse, 0x4, RZ, 0xc0, !PT ;  /* 0x0000000400097812 */ /* 0x040fe200078ec0ff */
[----:B------:R-:W-:Y:S01]  /*2f60*/  IMAD.IADD R20, R99, 0x1, R15 ;  /* 0x0000000163147824 */ /* 0x000fe200078e020f */
[C---:B------:R-:W-:Y:S01]  /*2f70*/  LOP3.LUT R8, R0.reuse, 0x8, RZ, 0xc0, !PT ;  /* 0x0000000800087812 */ /* 0x040fe200078ec0ff */
[----:B------:R-:W-:Y:S01]  /*2f80*/  IMAD.IADD R133, R97, 0x1, R133 ;  /* 0x0000000161857824 */ /* 0x000fe200078e0285 */
[C---:B------:R-:W-:Y:S01]  /*2f90*/  LOP3.LUT R7, R0.reuse, 0x10, RZ, 0xc0, !PT ;  /* 0x0000001000077812 */ /* 0x040fe200078ec0ff */
[----:B------:R-:W-:Y:S01]  /*2fa0*/  IMAD.IADD R137, R129, 0x1, R26 ;  /* 0x0000000181897824 */ /* 0x000fe200078e021a */
[----:B------:R-:W-:Y:S01]  /*2fb0*/  LOP3.LUT R6, R0, 0x20, RZ, 0xc0, !PT ;  /* 0x0000002000067812 */ /* 0x000fe200078ec0ff */
[----:B------:R-:W-:-:S02]  /*2fc0*/  IMAD.IADD R21, R21, 0x1, R95 ;  /* 0x0000000115157824 */ /* 0x000fc400078e025f */
[----:B------:R-:W-:Y:S02]  /*2fd0*/  IMAD.IADD R15, R15, 0x1, R101 ;  /* 0x000000010f0f7824 */ /* 0x000fe400078e0265 */
[----:B------:R-:W-:-:S07]  /*2fe0*/  IMAD.IADD R5, R89, 0x1, R3 ;  /* 0x0000000159057824 */ /* 0x000fce00078e0203 */
.L_x_1563:
[----:B0-----:R-:W0:Y:S01]  /*2ff0*/  LDC.64 R114, c[0x0][0x2e8] ;  /* 0x0000ba00ff727b82 */ /* 0x001e220000000a00 */
[----:B--2---:R-:W-:Y:S01]  /*3000*/  IADD3 R31, R24, -0x1, RZ ;  /* 0xffffffff181f7810 */ /* 0x004fe20007ffe0ff */
[----:B------:R-:W-:Y:S01]  /*3010*/  IMAD R38, R16, 0x4800, R137 ;  /* 0x0000480010267824 */ /* 0x000fe200078e0289 */
[----:B------:R-:W-:Y:S05]  /*3020*/  YIELD ;  /* 0x0000000000007946 */ /* 0x000fea0003800000 */
[----:B-1----:R-:W1:Y:S01]  /*3030*/  LDC R122, c[0x0][0x3f4] ;  /* 0x0000fd00ff7a7b82 */ /* 0x002e620000000800 */
[----:B------:R-:W-:Y:S01]  /*3040*/  SHF.R.S32.HI R28, RZ, 0x1f, R31 ;  /* 0x0000001fff1c7819 */ /* 0x000fe2000001141f */
[-C--:B------:R-:W-:Y:S01]  /*3050*/  IMAD R3, R132, R31.reuse, RZ ;  /* 0x0000001f84037224 */ /* 0x080fe200078e02ff */
[----:B------:R-:W-:Y:S01]  /*3060*/  LOP3.LUT R17, R17, 0xfffffffd, RZ, 0xc0, !PT ;  /* 0xfffffffd11117812 */ /* 0x000fe200078ec0ff */
[----:B------:R-:W-:Y:S01]  /*3070*/  IMAD.WIDE.U32 R124, R90, R31, RZ ;  /* 0x0000001f5a7c7225 */ /* 0x000fe200078e00ff */
[----:B------:R-:W-:Y:S03]  /*3080*/  BSSY B0, `(.L_x_1464) ;  /* 0x000076a000007945 */ /* 0x000fe60003800000 */
[----:B------:R-:W-:Y:S01]  /*3090*/  IMAD R3, R28, R90, R3 ;  /* 0x0000005a1c037224 */ /* 0x000fe200078e0203 */
[-C--:B------:R-:W-:Y:S01]  /*30a0*/  IADD3 R4, P5, R84, R124.reuse, RZ ;  /* 0x0000007c54047210 */ /* 0x080fe20007fbe0ff */
[----:B------:R-:W-:Y:S01]  /*30b0*/  IMAD R38, R38, 0x2, R119 ;  /* 0x0000000226267824 */ /* 0x000fe200078e0277 */
[----:B------:R-:W-:Y:S01]  /*30c0*/  IADD3 R0, P3, P4, R84, R124, R136 ;  /* 0x0000007c54007210 */ /* 0x000fe20007c7e088 */
[----:B------:R-:W-:-:S04]  /*30d0*/  IMAD.IADD R80, R125, 0x1, R3 ;  /* 0x000000017d507824 */ /* 0x000fc800078e0203 */
[----:B------:R-:W-:Y:S01]  /*30e0*/  IMAD.X R24, R80, 0x1, R27, P5 ;  /* 0x0000000150187824 */ /* 0x000fe200028e061b */
[C---:B0-----:R-:W-:Y:S02]  /*30f0*/  LEA R40, P2, R4.reuse, R114, 0x1 ;  /* 0x0000007204287211 */ /* 0x041fe400078408ff */
[----:B------:R-:W-:Y:S02]  /*3100*/  IADD3.X R3, R27, R80, R135, P3, P4 ;  /* 0x000000501b037210 */ /* 0x000fe40001fe8487 */
[----:B------:R-:W-:Y:S01]  /*3110*/  LEA.HI.X R41, R4, R115, R24, 0x1, P2 ;  /* 0x0000007304297211 */ /* 0x000fe200010f0c18 */
[----:B------:R-:W-:Y:S01]  /*3120*/  IMAD.MOV.U32 R24, RZ, RZ, R31 ;  /* 0x000000ffff187224 */ /* 0x000fe200078e001f */
[----:B------:R-:W-:Y:S02]  /*3130*/  ISETP.GT.AND P3, PT, R31, R128, PT ;  /* 0x000000801f00720c */ /* 0x000fe40003f64270 */
[----:B-1----:R-:W-:Y:S02]  /*3140*/  ISETP.GE.AND P2, PT, R122, 0x1, PT ;  /* 0x000000017a00780c */ /* 0x002fe40003f46270 */
[----:B------:R-:W-:-:S04]  /*3150*/  LEA R36, P5, R0, R114, 0x1 ;  /* 0x0000007200247211 */ /* 0x000fc800078a08ff */
[----:B------:R-:W-:Y:S01]  /*3160*/  LEA.HI.X R37, R0, R115, R3, 0x1, P5 ;  /* 0x0000007300257211 */ /* 0x000fe200028f0c03 */
[----:B------:R-:W-:-:S04]  /*3170*/  IMAD R0, R16, 0x4800, R26 ;  /* 0x0000480010007824 */ /* 0x000fc800078e021a */
[----:B------:R-:W-:Y:S01]  /*3180*/  @P3 LOP3.LUT R17, R17, 0x2, RZ, 0xfc, !PT ;  /* 0x0000000211113812 */ /* 0x000fe200078efcff */
[----:B------:R-:W-:Y:S01]  /*3190*/  IMAD R39, R0, 0x2, R119 ;  /* 0x0000000200277824 */ /* 0x000fe200078e0277 */
[----:B------:R-:W-:Y:S06]  /*31a0*/  @!P2 BRA `(.L_x_1465) ;  /* 0x00000070007ca947 */ /* 0x000fec0003800000 */
[----:B------:R-:W-:Y:S01]  /*31b0*/  ULDC.U8 UR4, c[0x0][0x410] ;  /* 0x0001040000047ab9 */ /* 0x000fe20000000000 */
[-C--:B------:R-:W-:Y:S01]  /*31c0*/  IMAD R3, R133, R31.reuse, RZ ;  /* 0x0000001f85037224 */ /* 0x080fe200078e02ff */
[----:B------:R-:W-:Y:S01]  /*31d0*/  ISETP.NE.AND P2, PT, RZ, UR4, PT ;  /* 0x00000004ff007c0c */ /* 0x000fe2000bf45270 */
[-C--:B------:R-:W-:Y:S02]  /*31e0*/  IMAD R29, R134, R31.reuse, RZ ;  /* 0x0000001f861d7224 */ /* 0x080fe400078e02ff */
[----:B------:R-:W-:Y:S02]  /*31f0*/  IMAD R3, R28, R96, R3 ;  /* 0x000000601c037224 */ /* 0x000fe400078e0203 */
[----:B------:R-:W-:Y:S02]  /*3200*/  IMAD R4, R24, -0x60, R25 ;  /* 0xffffffa018047824 */ /* 0x000fe400078e0219 */
[----:B------:R-:W-:-:S03]  /*3210*/  IMAD.WIDE.U32 R78, R96, R31, RZ ;  /* 0x0000001f604e7225 */ /* 0x000fc600078e00ff */
[----:B------:R-:W-:Y:S01]  /*3220*/  VIMNMX R4, R4, 0x60, PT ;  /* 0x0000006004047848 */ /* 0x000fe20003fe0100 */
[----:B------:R-:W-:Y:S02]  /*3230*/  IMAD R29, R28, R102, R29 ;  /* 0x000000661c1d7224 */ /* 0x000fe400078e021d */
        /* <DEDUP_REMOVED lines=22> */
[----:B------:R-:W-:Y:S01]  /*33a0*/  IADD3 R31, P2, R98, R76, RZ ;  /* 0x0000004c621f7210 */ /* 0x000fe20007f5e0ff */
[----:B------:R-:W-:Y:S01]  /*33b0*/  ULDC.64 UR6, c[0x0][0x400] ;  /* 0x0001000000067ab9 */ /* 0x000fe20000000a00 */
[----:B------:R-:W-:Y:S01]  /*33c0*/  CS2R R124, SRZ ;  /* 0x00000000007c7805 */ /* 0x000fe2000001ff00 */
[----:B------:R-:W-:Y:S01]  /*33d0*/  IMAD.X R30, R0, 0x1, R105, P4 ;  /* 0x00000001001e7824 */ /* 0x000fe200020e0669 */
[----:B------:R-:W-:Y:S01]  /*33e0*/  LEA R28, P4, R29, UR4, 0x1 ;  /* 0x000000041d1c7c11 */ /* 0x000fe2000f8808ff */
[----:B------:R-:W-:Y:S01]  /*33f0*/  IMAD.X R34, R3, 0x1, R20, P2 ;  /* 0x0000000103227824 */ /* 0x000fe200010e0614 */
[----:B------:R-:W-:Y:S02]  /*3400*/  ISETP.GE.AND P2, PT, R160, R122, PT ;  /* 0x0000007aa000720c */ /* 0x000fe40003f46270 */
[----:B------:R-:W-:-:S02]  /*3410*/  CS2R R82, SRZ ;  /* 0x0000000000527805 */ /* 0x000fc4000001ff00 */
[----:B------:R-:W-:Y:S02]  /*3420*/  LEA.HI.X R29, R29, UR5, R30, 0x1, P4 ;  /* 0x000000051d1d7c11 */ /* 0x000fe4000a0f0c1e */
[----:B------:R-:W-:Y:S02]  /*3430*/  CS2R R126, SRZ ;  /* 0x00000000007e7805 */ /* 0x000fe4000001ff00 */
[C---:B------:R-:W-:Y:S02]  /*3440*/  LEA R30, P4, R31.reuse, UR6, 0x1 ;  /* 0x000000061f1e7c11 */ /* 0x040fe4000f8808ff */
[----:B------:R-:W-:Y:S02]  /*3450*/  CS2R R114, SRZ ;  /* 0x0000000000727805 */ /* 0x000fe4000001ff00 */
[----:B------:R-:W-:Y:S02]  /*3460*/  LEA.HI.X R31, R31, UR7, R34, 0x1, P4 ;  /* 0x000000071f1f7c11 */ /* 0x000fe4000a0f0c22 */
[-C--:B------:R-:W-:Y:S01]  /*3470*/  ISETP.GE.AND P4, PT, R171, R122.reuse, PT ;  /* 0x0000007aab00720c */ /* 0x080fe20003f86270 */
[----:B------:R0:W5:Y:S04]  /*3480*/  @!P2 LDG.E.64 R124, desc[UR46][R28.64] ;  /* 0x0000002e1c7ca981 */ /* 0x000168000c1e1b00 */
[----:B------:R0:W5:Y:S01]  /*3490*/  @!P2 LDG.E.64 R126, desc[UR46][R30.64] ;  /* 0x0000002e1e7ea981 */ /* 0x000162000c1e1b00 */
[----:B------:R-:W-:-:S07]  /*34a0*/  ISETP.GE.AND P2, PT, R169, R122, PT ;  /* 0x0000007aa900720c */ /* 0x000fce0003f46270 */
[----:B------:R0:W5:Y:S04]  /*34b0*/  @!P4 LDG.E.64 R82, desc[UR46][R28.64+0x20] ;  /* 0x0000202e1c52c981 */ /* 0x000168000c1e1b00 */
[----:B------:R0:W5:Y:S01]  /*34c0*/  @!P4 LDG.E.64 R114, desc[UR46][R30.64+0x20] ;  /* 0x0000202e1e72c981 */ /* 0x000162000c1e1b00 */
[----:B------:R-:W-:Y:S02]  /*34d0*/  ISETP.GE.AND P4, PT, R170, R122, PT ;  /* 0x0000007aaa00720c */ /* 0x000fe40003f86270 */
[----:B------:R-:W-:Y:S02]  /*34e0*/  CS2R R74, SRZ ;  /* 0x00000000004a7805 */ /* 0x000fe4000001ff00 */
[----:B------:R-:W-:Y:S02]  /*34f0*/  CS2R R80, SRZ ;  /* 0x0000000000507805 */ /* 0x000fe4000001ff00 */
[----:B------:R-:W-:-:S02]  /*3500*/  CS2R R70, SRZ ;  /* 0x0000000000467805 */ /* 0x000fc4000001ff00 */
[----:B------:R-:W-:Y:S01]  /*3510*/  CS2R R72, SRZ ;  /* 0x0000000000487805 */ /* 0x000fe2000001ff00 */
[----:B------:R0:W5:Y:S04]  /*3520*/  @!P2 LDG.E.64 R74, desc[UR46][R28.64+0x40] ;  /* 0x0000402e1c4aa981 */ /* 0x000168000c1e1b00 */
[----:B------:R0:W5:Y:S01]  /*3530*/  @!P2 LDG.E.64 R80, desc[UR46][R30.64+0x40] ;  /* 0x0000402e1e50a981 */ /* 0x000162000c1e1b00 */
[----:B------:R-:W-:-:S03]  /*3540*/  ISETP.GE.AND P2, PT, R168, R122, PT ;  /* 0x0000007aa800720c */ /* 0x000fc60003f46270 */
        /* <DEDUP_REMOVED lines=8> */
[----:B------:R0:W5:Y:S04]  /*35d0*/  @!P2 LDG.E.64 R68, desc[UR46][R30.64+0x80] ;  /* 0x0000802e1e44a981 */ /* 0x000168000c1e1b00 */
[----:B------:R0:W5:Y:S04]  /*35e0*/  @!P4 LDG.E.64 R62, desc[UR46][R28.64+0xa0] ;  /* 0x0000a02e1c3ec981 */ /* 0x000168000c1e1b00 */
[----:B------:R0:W5:Y:S02]  /*35f0*/  @!P4 LDG.E.64 R64, desc[UR46][R30.64+0xa0] ;  /* 0x0000a02e1e40c981 */ /* 0x000164000c1e1b00 */
.L_x_1468:
[----:B------:R-:W-:Y:S05]  /*3600*/  BSYNC B1 ;  /* 0x0000000000017941 */ /* 0x000fea0003800000 */
.L_x_1467:
        /* <DEDUP_REMOVED lines=16> */
[----:B------:R-:W-:Y:S01]  /*3710*/  ULDC.64 UR6, c[0x0][0x400] ;  /* 0x0001000000067ab9 */ /* 0x000fe20000000a00 */
[----:B------:R-:W-:Y:S02]  /*3720*/  CS2R R58, SRZ ;  /* 0x00000000003a7805 */ /* 0x000fe4000001ff00 */
[----:B0-----:R-:W-:Y:S02]  /*3730*/  IADD3.X R29, R105, R0, R108, P2, P5 ;  /* 0x00000000691d7210 */ /* 0x001fe400017ea46c */
[----:B------:R-:W-:Y:S02]  /*3740*/  CS2R R60, SRZ ;  /* 0x00000000003c7805 */ /* 0x000fe4000001ff00 */
[----:B------:R-:W-:-:S04]  /*3750*/  IADD3 R76, P2, P5, R98, R76, R107 ;  /* 0x0000004c624c7210 */ /* 0x000fc80007d5e06b */
[----:B------:R-:W-:Y:S02]  /*3760*/  IADD3.X R3, R20, R3, R106, P2, P5 ;  /* 0x0000000314037210 */ /* 0x000fe400017ea46a */
[----:B------:R-:W-:-:S04]  /*3770*/  LEA R28, P2, R78, UR4, 0x1 ;  /* 0x000000044e1c7c11 */ /* 0x000fc8000f8408ff */
[----:B------:R-:W-:Y:S02]  /*3780*/  LEA.HI.X R29, R78, UR5, R29, 0x1, P2 ;  /* 0x000000054e1d7c11 */ /* 0x000fe400090f0c1d */
        /* <DEDUP_REMOVED lines=30> */
.L_x_1470:
[----:B------:R-:W-:Y:S05]  /*3970*/  BSYNC B1 ;  /* 0x0000000000017941 */ /* 0x000fea0003800000 */
.L_x_1469:
[----:B------:R-:W2:Y:S01]  /*3980*/  LDL R0, [R1+0x38] ;  /* 0x0000380001007983 */ /* 0x000ea20000100800 */
[----:B-----5:R-:W-:Y:S02]  /*3990*/  IMAD.MOV.U32 R3, RZ, RZ, R62 ;  /* 0x000000ffff037224 */ /* 0x020fe400078e003e */
[----:B01----:R-:W-:Y:S02]  /*39a0*/  IMAD.MOV.U32 R29, RZ, RZ, R66 ;  /* 0x000000ffff1d7224 */ /* 0x003fe400078e0042 */
[----:B------:R-:W-:Y:S01]  /*39b0*/  IMAD.MOV.U32 R28, RZ, RZ, R67 ;  /* 0x000000ffff1c7224 */ /* 0x000fe200078e0043 */
[----:B------:R-:W-:Y:S01]  /*39c0*/  PRMT R156, R156, 0x5410, R3 ;  /* 0x000054109c9c7816 */ /* 0x000fe20000000003 */
[----:B------:R-:W-:-:S03]  /*39d0*/  IMAD.MOV.U32 R3, RZ, RZ, R70 ;  /* 0x000000ffff037224 */ /* 0x000fc600078e0046 */
[----:B------:R-:W-:Y:S01]  /*39e0*/  PRMT R159, R28, 0x5410, R29 ;  /* 0x000054101c9f7816 */ /* 0x000fe2000000001d */
[----:B------:R-:W-:Y:S01]  /*39f0*/  IMAD.MOV.U32 R28, RZ, RZ, R82 ;  /* 0x000000ffff1c7224 */ /* 0x000fe200078e0052 */
[----:B------:R-:W-:Y:S01]  /*3a00*/  PRMT R211, R3, 0x7610, R211 ;  /* 0x0000761003d37816 */ /* 0x000fe200000000d3 */
[----:B------:R-:W-:Y:S02]  /*3a10*/  IMAD.MOV.U32 R3, RZ, RZ, R75 ;  /* 0x000000ffff037224 */ /* 0x000fe400078e004b */
[----:B------:R-:W-:-:S05]  /*3a20*/  IMAD.MOV.U32 R29, RZ, RZ, R83 ;  /* 0x000000ffff1d7224 */ /* 0x000fca00078e0053 */
[----:B------:R-:W-:Y:S02]  /*3a30*/  PRMT R213, R28, 0x5410, R29 ;  /* 0x000054101cd57816 */ /* 0x000fe4000000001d */
[----:B--2---:R-:W-:Y:S02]  /*3a40*/  R2UR UR4, R0 ;  /* 0x00000000000472ca */ /* 0x004fe400000e0000 */
[----:B------:R-:W-:-:S04]  /*3a50*/  MOV R0, R63 ;  /* 0x0000003f00007202 */ /* 0x000fc80000000f00 */
[----:B------:R-:W-:Y:S01]  /*3a60*/  PRMT R157, R0, 0x7610, R157 ;  /* 0x00007610009d7816 */ /* 0x000fe2000000009d */
[----:B------:R-:W-:-:S05]  /*3a70*/  IMAD.MOV.U32 R0, RZ, RZ, R71 ;  /* 0x000000ffff007224 */ /* 0x000fca00078e0047 */
[----:B------:R-:W-:Y:S01]  /*3a80*/  PRMT R210, R0, 0x7610, R210 ;  /* 0x0000761000d27816 */ /* 0x000fe200000000d2 */
[----:B------:R-:W-:Y:S01]  /*3a90*/  IMAD.MOV.U32 R0, RZ, RZ, R74 ;  /* 0x000000ffff007224 */ /* 0x000fe200078e004a */
[----:B------:R-:W-:-:S04]  /*3aa0*/  UISETP.NE.AND UP0, UPT, UR4, 0x3, UPT ;  /* 0x000000030400788c */ /* 0x000fc8000bf05270 */
[----:B------:R-:W-:Y:S01]  /*3ab0*/  PRMT R212, R0, 0x5410, R3 ;  /* 0x0000541000d47816 */ /* 0x000fe20000000003 */
[----:B------:R-:W-:Y:S01]  /*3ac0*/  IMAD.MOV.U32 R0, RZ, RZ, R124 ;  /* 0x000000ffff007224 */ /* 0x000fe200078e007c */
[----:B------:R-:W-:Y:S01]  /*3ad0*/  PLOP3.LUT P2, PT, PT, PT, UP0, 0x80, 0x0 ;  /* 0x000000000000781c */ /* 0x000fe20003f4f008 */
        /* <DEDUP_REMOVED lines=9> */
[----:B------:R-:W-:Y:S02]  /*3b70*/  IMAD.MOV.U32 R0, RZ, RZ, R72 ;  /* 0x000000ffff007224 */ /* 0x000fe400078e0048 */
[----:B------:R-:W-:-:S03]  /*3b80*/  IMAD.MOV.U32 R3, RZ, RZ, R73 ;  /* 0x000000ffff037224 */ /* 0x000fc600078e0049 */
[----:B------:R-:W-:Y:S01]  /*3b90*/  PRMT R211, R211, 0x5410, R0 ;  /* 0x00005410d3d37816 */ /* 0x000fe20000000000 */
[----:B------:R-:W-:Y:S01]  /*3ba0*/  IMAD.MOV.U32 R0, RZ, RZ, R80 ;  /* 0x000000ffff007224 */ /* 0x000fe200078e0050 */
[----:B------:R-:W-:Y:S01]  /*3bb0*/  PRMT R210, R210, 0x5410, R3 ;  /* 0x00005410d2d27816 */ /* 0x000fe20000000003 */
[----:B------:R-:W-:-:S05]  /*3bc0*/  IMAD.MOV.U32 R3, RZ, RZ, R81 ;  /* 0x000000ffff037224 */ /* 0x000fca00078e0051 */
        /* <DEDUP_REMOVED lines=36> */
[----:B------:R-:W-:-:S04]  /*3e10*/  PRMT R145, R3, 0x7610, R145 ;  /* 0x0000761003917816 */ /* 0x000fc80000000091 */
        /* <DEDUP_REMOVED lines=13> */
.L_x_1471:
[----:B------:R-:W-:Y:S01]  /*3ef0*/  IMAD R3, R16, 0x8, R2 ;  /* 0x0000000810037824 */ /* 0x000fe200078e0202 */
[----:B------:R-:W-:Y:S01]  /*3f00*/  SHF.L.U32 R0, R167, 0x1f, RZ ;  /* 0x0000001fa7007819 */ /* 0x000fe200000006ff */
[----:B------:R-:W-:Y:S03]  /*3f10*/  BSSY B1, `(.L_x_1472) ;  /* 0x0000003000017945 */ /* 0x000fe60003800000 */
[----:B------:R-:W0:Y:S02]  /*3f20*/  SYNCS.PHASECHK.TRANS64.TRYWAIT P5, [R3+URZ+0x2a890], R0 ;  /* 0x02a89000030075a7 */ /* 0x000e2400080a017f */
[----:B0-----:R-:W-:Y:S05]  /*3f30*/  @!P5 BRA `(.L_x_1473) ;  /* 0x0000026400b8d947 */ /* 0x001fea0003800000 */
.L_x_1920:
[----:B------:R-:W-:Y:S05]  /*3f40*/  BSYNC B1 ;  /* 0x0000000000017941 */ /* 0x000fea0003800000 */
.L_x_1472:
        /* <DEDUP_REMOVED lines=22> */
[----:B------:R-:W-:Y:S02]  /*40b0*/  IMAD.MOV.U32 R127, RZ, RZ, R31 ;  /* 0x000000ffff7f7224 */ /* 0x000fe400078e001f */
[----:B------:R-:W-:Y:S02]  /*40c0*/  HADD2.F32 R130, -RZ, R124.H0_H0 ;  /* 0x2000007cff827230 */ /* 0x000fe40000004100 */
[----:B------:R-:W-:Y:S01]  /*40d0*/  IMAD.MOV.U32 R151, RZ, RZ, R28 ;  /* 0x000000ffff977224 */ /* 0x000fe200078e001c */
[----:B------:R-:W-:Y:S01]  /*40e0*/  F2FP.F16.F32.PACK_AB R29, R125, R29 ;  /* 0x0000001d7d1d723e */ /* 0x000fe200000000ff */
[--C-:B------:R-:W-:Y:S02]  /*40f0*/  HADD2.F32 R31, -RZ, R127.reuse.H1_H1 ;  /* 0x3000007fff1f7230 */ /* 0x100fe40000004100 */
[----:B------:R-:W-:-:S02]  /*4100*/  HADD2.F32 R127, -RZ, R127.H0_H0 ;  /* 0x2000007fff7f7230 */ /* 0x000fc40000004100 */
[--C-:B------:R-:W-:Y:S02]  /*4110*/  HADD2.F32 R28, -RZ, R151.reuse.H1_H1 ;  /* 0x30000097ff1c7230 */ /* 0x100fe40000004100 */
        /* <DEDUP_REMOVED lines=22> */
.L_x_1479:
[----:B------:R-:W-:Y:S05]  /*4280*/  BSYNC B3 ;  /* 0x0000000000037941 */ /* 0x000fea0003800000 */
.L_x_1478:
[----:B--2---:R1:W-:Y:S02]  /*4290*/  STG.E.128 desc[UR46][R40.64], R28 ;  /* 0x0000001c28007986 */ /* 0x0043e4000c101d2e */
.L_x_1477:
[----:B------:R-:W-:Y:S05]  /*42a0*/  BSYNC B2 ;  /* 0x0000000000027941 */ /* 0x000fea0003800000 */
.L_x_1476:
        /* <DEDUP_REMOVED lines=50> */
.L_x_1483:
[----:B------:R-:W-:Y:S05]  /*45d0*/  BSYNC B3 ;  /* 0x0000000000037941 */ /* 0x000fea0003800000 */
.L_x_1482:
[----:B--2---:R2:W-:Y:S02]  /*45e0*/  STG.E.128 desc[UR46][R40.64+0x40], R28 ;  /* 0x0000401c28007986 */ /* 0x0045e4000c101d2e */
.L_x_1481:
[----:B------:R-:W-:Y:S05]  /*45f0*/  BSYNC B2 ;  /* 0x0000000000027941 */ /* 0x000fea0003800000 */
.L_x_1480:
        /* <DEDUP_REMOVED lines=19> */
[----:B------:R-:W-:Y:S01]  /*4730*/  FFMA.FTZ R75, R83, R82, -R75 ;  /* 0x00000052534b7223 */ /* 0x000fe2000001084b */
[----:B------:R-:W-:Y:S01]  /*4740*/  MOV R83, R28 ;  /* 0x0000001c00537202 */ /* 0x000fe20000000f00 */
[----:B------:R-:W-:Y:S01]  /*4750*/  FFMA.FTZ R29, R81, R82, R29 ;  /* 0x00000052511d7223 */ /* 0x000fe2000001001d */
[----:B------:R-:W-:Y:S02]  /*4760*/  IMAD.MOV.U32 R81, RZ, RZ, R31 ;  /* 0x000000ffff517224 */ /* 0x000fe400078e001f */
[----:B------:R-:W-:Y:S02]  /*4770*/  HADD2.F32 R82, -RZ, R74.H0_H0 ;  /* 0x2000004aff527230 */ /* 0x000fe40000004100 */
[----:B------:R-:W-:Y:S01]  /*4780*/  HADD2.F32 R28, -RZ, R83.H1_H1 ;  /* 0x30000053ff1c7230 */ /* 0x000fe20000004100 */
[----:B------:R-:W-:Y:S01]  /*4790*/  F2FP.F16.F32.PACK_AB R29, R29, R75 ;  /* 0x0000004b1d1d723e */ /* 0x000fe200000000ff */
[--C-:B------:R-:W-:Y:S02]  /*47a0*/  HADD2.F32 R31, -RZ, R81.reuse.H1_H1 ;  /* 0x30000051ff1f7230 */ /* 0x100fe40000004100 */
[----:B------:R-:W-:-:S02]  /*47b0*/  HADD2.F32 R81, -RZ, R81.H0_H0 ;  /* 0x20000051ff517230 */ /* 0x000fc40000004100 */
        /* <DEDUP_REMOVED lines=22> */
.L_x_1487:
[----:B------:R-:W-:Y:S05]  /*4920*/  BSYNC B3 ;  /* 0x0000000000037941 */ /* 0x000fea0003800000 */
.L_x_1486:
[----:B--2---:R3:W-:Y:S02]  /*4930*/  STG.E.128 desc[UR46][R40.64+0x80], R28 ;  /* 0x0000801c28007986 */ /* 0x0047e4000c101d2e */
.L_x_1485:
[----:B------:R-:W-:Y:S05]  /*4940*/  BSYNC B2 ;  /* 0x0000000000027941 */ /* 0x000fea0003800000 */
.L_x_1484:
        /* <DEDUP_REMOVED lines=9> */
[----:B------:R-:W-:Y:S01]  /*49e0*/  SHF.R.U64 R70, R70, 0x10, R71 ;  /* 0x0000001046467819 */ /* 0x000fe20000001247 */
[----:B------:R-:W-:Y:S02]  /*49f0*/  HADD2.F32 R80, -RZ, R210.H1_H1 ;  /* 0x300000d2ff507230 */ /* 0x000fe40000004100 */
        /* <DEDUP_REMOVED lines=9> */
[----:B------:R-:W-:Y:S01]  /*4a90*/  SHF.R.U32.HI R70, RZ, 0x10, R71 ;  /* 0x00000010ff467819 */ /* 0x000fe20000011647 */
[----:B------:R-:W-:Y:S02]  /*4aa0*/  IMAD.MOV.U32 R71, RZ, RZ, R28 ;  /* 0x000000ffff477224 */ /* 0x000fe400078e001c */
[----:B------:R-:W-:Y:S01]  /*4ab0*/  IMAD.MOV.U32 R28, RZ, RZ, R31 ;  /* 0x000000ffff1c7224 */ /* 0x000fe200078e001f */
[----:B------:R-:W-:Y:S01]  /*4ac0*/  F2FP.F16.F32.PACK_AB R74, R75, R74 ;  /* 0x0000004a4b4a723e */ /* 0x000fe200000000ff */
[----:B------:R-:W-:Y:S02]  /*4ad0*/  HADD2.F32 R31, -RZ, R72.H0_H0 ;  /* 0x20000048ff1f7230 */ /* 0x000fe40000004100 */
[----:B------:R-:W-:-:S02]  /*4ae0*/  HADD2.F32 R70, -RZ, R70.H0_H0 ;  /* 0x20000046ff467230 */ /* 0x000fc40000004100 */
        /* <DEDUP_REMOVED lines=15> */
[--C-:B------:R-:W-:Y:S02]  /*4be0*/  HADD2.F32 R72, -RZ, R70.reuse.H0_H0 ;  /* 0x20000046ff487230 */ /* 0x100fe40000004100 */
[----:B------:R-:W-:Y:S02]  /*4bf0*/  HADD2.F32 R70, -RZ, R70.H1_H1 ;  /* 0x30000046ff467230 */ /* 0x000fe40000004100 */
[----:B------:R-:W-:Y:S01]  /*4c00*/  HADD2.F32 R71, -RZ, R210.H0_H0 ;  /* 0x200000d2ff477230 */ /* 0x000fe20000004100 */
[----:B------:R-:W-:Y:S02]  /*4c10*/  F2FP.F16.F32.PACK_AB R30, R30, R31 ;  /* 0x0000001f1e1e723e */ /* 0x000fe400000000ff */
[-C--:B------:R-:W-:Y:S01]  /*4c20*/  FMUL.FTZ R73, R70, R80.reuse ;  /* 0x0000005046497220 */ /* 0x080fe20000410000 */
[----:B------:R-:W-:-:S03]  /*4c30*/  FMUL.FTZ R80, R72, R80 ;  /* 0x0000005048507220 */ /* 0x000fc60000410000 */
[-C--:B------:R-:W-:Y:S01]  /*4c40*/  FFMA.FTZ R73, R72, R71.reuse, -R73 ;  /* 0x0000004748497223 */ /* 0x080fe20000010849 */
[----:B------:R-:W-:Y:S01]  /*4c50*/  FFMA.FTZ R80, R70, R71, R80 ;  /* 0x0000004746507223 */ /* 0x000fe20000010050 */
[----:B------:R-:W-:Y:S01]  /*4c60*/  F2FP.F16.F32.PACK_AB R70, R29, R28 ;  /* 0x0000001c1d46723e */ /* 0x000fe200000000ff */
[----:B------:R-:W-:Y:S02]  /*4c70*/  IMAD.MOV.U32 R28, RZ, RZ, R30 ;  /* 0x000000ffff1c7224 */ /* 0x000fe400078e001e */
[----:B------:R-:W-:Y:S01]  /*4c80*/  IMAD.MOV.U32 R29, RZ, RZ, R74 ;  /* 0x000000ffff1d7224 */ /* 0x000fe200078e004a */
[----:B------:R-:W-:Y:S01]  /*4c90*/  F2FP.F16.F32.PACK_AB R73, R80, R73 ;  /* 0x000000495049723e */ /* 0x000fe200000000ff */
[----:B------:R-:W-:-:S04]  /*4ca0*/  IMAD.MOV.U32 R31, RZ, RZ, R70 ;  /* 0x000000ffff1f7224 */ /* 0x000fc800078e0046 */
[----:B------:R-:W-:-:S07]  /*4cb0*/  IMAD.MOV.U32 R30, RZ, RZ, R73 ;  /* 0x000000ffff1e7224 */ /* 0x000fce00078e0049 */
.L_x_1491:
[----:B------:R-:W-:Y:S05]  /*4cc0*/  BSYNC B3 ;  /* 0x0000000000037941 */ /* 0x000fea0003800000 */
.L_x_1490:
[----:B--2---:R4:W-:Y:S02]  /*4cd0*/  STG.E.128 desc[UR46][R40.64+0xc0], R28 ;  /* 0x0000c01c28007986 */ /* 0x0049e4000c101d2e */
.L_x_1489:
[----:B------:R-:W-:Y:S05]  /*4ce0*/  BSYNC B2 ;  /* 0x0000000000027941 */ /* 0x000fea0003800000 */
.L_x_1488:
        /* <DEDUP_REMOVED lines=47> */
[----:B------:R-:W-:Y:S02]  /*4fe0*/  IMAD.MOV.U32 R28, RZ, RZ, R31 ;  /* 0x000000ffff1c7224 */ /* 0x000fe400078e001f */
[----:B------:R-:W-:Y:S02]  /*4ff0*/  IMAD.MOV.U32 R31, RZ, RZ, R67 ;  /* 0x000000ffff1f7224 */ /* 0x000fe400078e0043 */
[----:B------:R-:W-:Y:S02]  /*5000*/  F2FP.F16.F32.PACK_AB R180, R180, R29 ;  /* 0x0000001db4b4723e */ /* 0x000fe400000000ff */
[----:B------:R-:W-:-:S03]  /*5010*/  MOV R29, R70 ;  /* 0x00000046001d7202 */ /* 0x000fc60000000f00 */
[----:B------:R-:W-:-:S07]  /*5020*/  IMAD.MOV.U32 R30, RZ, RZ, R180 ;  /* 0x000000ffff1e7224 */ /* 0x000fce00078e00b4 */
.L_x_1495:
[----:B------:R-:W-:Y:S05]  /*5030*/  BSYNC B3 ;  /* 0x0000000000037941 */ /* 0x000fea0003800000 */
.L_x_1494:
[----:B--2---:R1:W-:Y:S02]  /*5040*/  STG.E.128 desc[UR46][R40.64+0x100], R28 ;  /* 0x0001001c28007986 */ /* 0x0043e4000c101d2e */
.L_x_1493:
[----:B------:R-:W-:Y:S05]  /*5050*/  BSYNC B2 ;  /* 0x0000000000027941 */ /* 0x000fea0003800000 */
.L_x_1492:
[----:B------:R-:W-:-:S13]  /*5060*/  ISETP.NE.AND P3, PT, R6, RZ, PT ;  /* 0x000000ff0600720c */ /* 0x000fda0003f65270 */
[----:B------:R-:W-:Y:S05]  /*5070*/  @!P3 BRA `(.L_x_1475) ;  /* 0x0000000000d0b947 */ /* 0x000fea0003800000 */
[----:B-1234-:R1:W2:Y:S01]  /*5080*/  LDS.128 R28, [R38+0x6000] ;  /* 0x00600000261c7984 */ /* 0x01e2a20000000c00 */
        /* <DEDUP_REMOVED lines=17> */
[----:B------:R-:W-:Y:S01]  /*51a0*/  IMAD.MOV.U32 R29, RZ, RZ, R31 ;  /* 0x000000ffff1d7224 */ /* 0x000fe200078e001f */
[----:B------:R-:W-:Y:S01]  /*51b0*/  SHF.R.U32.HI R62, RZ, 0x10, R63 ;  /* 0x00000010ff3e7819 */ /* 0x000fe2000001163f */
[----:B------:R-:W-:-:S02]  /*51c0*/  HADD2.F32 R65, -RZ, R157.H1_H1 ;  /* 0x3000009dff417230 */ /* 0x000fc40000004100 */
[----:B------:R-:W-:Y:S01]  /*51d0*/  HADD2.F32 R64, -RZ, R64.H0_H0 ;  /* 0x20000040ff407230 */ /* 0x000fe20000004100 */
[----:B------:R-:W-:Y:S01]  /*51e0*/  F2FP.F16.F32.PACK_AB R66, R67, R66 ;  /* 0x000000424342723e */ /* 0x000fe200000000ff */
[--C-:B------:R-:W-:Y:S02]  /*51f0*/  HADD2.F32 R31, -RZ, R29.reuse.H1_H1 ;  /* 0x3000001dff1f7230 */ /* 0x100fe40000004100 */
[----:B------:R-:W-:Y:S02]  /*5200*/  HADD2.F32 R29, -RZ, R29.H0_H0 ;  /* 0x2000001dff1d7230 */ /* 0x000fe40000004100 */
[----:B------:R-:W-:Y:S02]  /*5210*/  HADD2.F32 R62, -RZ, R62.H0_H0 ;  /* 0x2000003eff3e7230 */ /* 0x000fe40000004100 */
[-C--:B------:R-:W-:Y:S01]  /*5220*/  FMUL.FTZ R63, R31, R64.reuse ;  /* 0x000000401f3f7220 */ /* 0x080fe20000410000 */
[----:B------:R-:W-:Y:S02]  /*5230*/  HADD2.F32 R157, -RZ, R157.H0_H0 ;  /* 0x2000009dff9d7230 */ /* 0x000fe40000004100 */
[C---:B------:R-:W-:Y:S01]  /*5240*/  FMUL.FTZ R64, R29.reuse, R64 ;  /* 0x000000401d407220 */ /* 0x040fe20000410000 */
[----:B------:R-:W-:Y:S01]  /*5250*/  FFMA.FTZ R63, R29, R62, -R63 ;  /* 0x0000003e1d3f7223 */ /* 0x000fe2000001083f */
[----:B------:R-:W-:-:S02]  /*5260*/  HADD2.F32 R29, -RZ, R28.H1_H1 ;  /* 0x3000001cff1d7230 */ /* 0x000fc40000004100 */
[----:B------:R-:W-:Y:S01]  /*5270*/  FFMA.FTZ R64, R31, R62, R64 ;  /* 0x0000003e1f407223 */ /* 0x000fe20000010040 */
[----:B------:R-:W-:Y:S02]  /*5280*/  HADD2.F32 R31, -RZ, R156.H1_H1 ;  /* 0x3000009cff1f7230 */ /* 0x000fe40000004100 */
[----:B------:R-:W-:Y:S02]  /*5290*/  HADD2.F32 R28, -RZ, R28.H0_H0 ;  /* 0x2000001cff1c7230 */ /* 0x000fe40000004100 */
[----:B------:R-:W-:Y:S01]  /*52a0*/  FMUL.FTZ R68, R29, R65 ;  /* 0x000000411d447220 */ /* 0x000fe20000410000 */
[----:B------:R-:W-:Y:S01]  /*52b0*/  HADD2.F32 R62, -RZ, R158.H0_H0 ;  /* 0x2000009eff3e7230 */ /* 0x000fe20000004100 */
[----:B------:R-:W-:Y:S01]  /*52c0*/  F2FP.F16.F32.PACK_AB R63, R64, R63 ;  /* 0x0000003f403f723e */ /* 0x000fe200000000ff */
[C---:B------:R-:W-:Y:S01]  /*52d0*/  FMUL.FTZ R65, R28.reuse, R65 ;  /* 0x000000411c417220 */ /* 0x040fe20000410000 */
[-C--:B------:R-:W-:Y:S02]  /*52e0*/  FFMA.FTZ R68, R28, R31.reuse, -R68 ;  /* 0x0000001f1c447223 */ /* 0x080fe40000010844 */
[-C--:B------:R-:W-:Y:S01]  /*52f0*/  FMUL.FTZ R28, R69, R62.reuse ;  /* 0x0000003e451c7220 */ /* 0x080fe20000410000 */
[----:B------:R-:W-:Y:S01]  /*5300*/  FMUL.FTZ R62, R30, R62 ;  /* 0x0000003e1e3e7220 */ /* 0x000fe20000410000 */
[----:B------:R-:W-:Y:S01]  /*5310*/  FFMA.FTZ R65, R29, R31, R65 ;  /* 0x0000001f1d417223 */ /* 0x000fe20000010041 */
[----:B------:R-:W-:-:S02]  /*5320*/  IMAD.MOV.U32 R29, RZ, RZ, R66 ;  /* 0x000000ffff1d7224 */ /* 0x000fc400078e0042 */
[-C--:B------:R-:W-:Y:S01]  /*5330*/  FFMA.FTZ R28, R30, R157.reuse, -R28 ;  /* 0x0000009d1e1c7223 */ /* 0x080fe2000001081c */
[----:B------:R-:W-:Y:S01]  /*5340*/  FFMA.FTZ R62, R69, R157, R62 ;  /* 0x0000009d453e7223 */ /* 0x000fe2000001003e */
[----:B------:R-:W-:Y:S01]  /*5350*/  IMAD.MOV.U32 R31, RZ, RZ, R63 ;  /* 0x000000ffff1f7224 */ /* 0x000fe200078e003f */
[----:B------:R-:W-:-:S03]  /*5360*/  F2FP.F16.F32.PACK_AB R65, R65, R68 ;  /* 0x000000444141723e */ /* 0x000fc600000000ff */
[----:B------:R-:W-:Y:S02]  /*5370*/  F2FP.F16.F32.PACK_AB R62, R62, R28 ;  /* 0x0000001c3e3e723e */ /* 0x000fe400000000ff */
[----:B------:R-:W-:-:S03]  /*5380*/  IMAD.MOV.U32 R28, RZ, RZ, R65 ;  /* 0x000000ffff1c7224 */ /* 0x000fc600078e0041 */
[----:B------:R-:W-:-:S07]  /*5390*/  IMAD.MOV.U32 R30, RZ, RZ, R62 ;  /* 0x000000ffff1e7224 */ /* 0x000fce00078e003e */
.L_x_1497:
[----:B------:R-:W-:Y:S05]  /*53a0*/  BSYNC B2 ;  /* 0x0000000000027941 */ /* 0x000fea0003800000 */
.L_x_1496:
[----:B--2---:R1:W-:Y:S02]  /*53b0*/  STG.E.128 desc[UR46][R40.64+0x140], R28 ;  /* 0x0001401c28007986 */ /* 0x0043e4000c101d2e */
.L_x_1475:
[----:B------:R-:W-:Y:S05]  /*53c0*/  BSYNC B1 ;  /* 0x0000000000017941 */ /* 0x000fea0003800000 */
.L_x_1474:
        /* <DEDUP_REMOVED lines=27> */
[-C--:B------:R-:W-:Y:S01]  /*5580*/  FFMA.FTZ R41, R31, R62.reuse, -R41 ;  /* 0x0000003e1f297223 */ /* 0x080fe20000010829 */
[----:B------:R-:W-:Y:S02]  /*5590*/  HADD2.F32 R31, -RZ, R206.H0_H0 ;  /* 0x200000ceff1f7230 */ /* 0x000fe40000004100 */
        /* <DEDUP_REMOVED lines=18> */
[----:B------:R-:W-:Y:S01]  /*56c0*/  F2FP.F16.F32.PACK_AB R30, R206, R31 ;  /* 0x0000001fce1e723e */ /* 0x000fe200000000ff */
[----:B------:R-:W-:-:S07]  /*56d0*/  IMAD.MOV.U32 R31, RZ, RZ, R41 ;  /* 0x000000ffff1f7224 */ /* 0x000fce00078e0029 */
.L_x_1502:
[----:B------:R-:W-:Y:S05]  /*56e0*/  BSYNC B2 ;  /* 0x0000000000027941 */ /* 0x000fea0003800000 */
.L_x_1501:
[----:B--2---:R1:W-:Y:S02]  /*56f0*/  STG.E.128 desc[UR46][R36.64], R28 ;  /* 0x0000001c24007986 */ /* 0x0043e4000c101d2e */
.L_x_1500:
[----:B------:R-:W-:Y:S05]  /*5700*/  BSYNC B1 ;  /* 0x0000000000017941 */ /* 0x000fea0003800000 */
.L_x_1499:
        /* <DEDUP_REMOVED lines=13> */
[----:B------:R-:W-:Y:S02]  /*57e0*/  HADD2.F32 R56, -RZ, R56.H0_H0 ;  /* 0x20000038ff387230 */ /* 0x000fe40000004100 */
[--C-:B------:R-:W-:Y:S02]  /*57f0*/  HADD2.F32 R55, -RZ, R29.reuse.H1_H1 ;  /* 0x3000001dff377230 */ /* 0x100fe40000004100 */
[----:B------:R-:W-:-:S02]  /*5800*/  HADD2.F32 R29, -RZ, R29.H0_H0 ;  /* 0x2000001dff1d7230 */ /* 0x000fc40000004100 */
[-C--:B------:R-:W-:Y:S01]  /*5810*/  FMUL.FTZ R60, R57, R56.reuse ;  /* 0x00000038393c7220 */ /* 0x080fe20000410000 */
[----:B------:R-:W-:Y:S02]  /*5820*/  HADD2.F32 R31, -RZ, R31.H0_H0 ;  /* 0x2000001fff1f7230 */ /* 0x000fe40000004100 */
[----:B------:R-:W-:Y:S02]  /*5830*/  HADD2.F32 R40, -RZ, R40.H0_H0 ;  /* 0x20000028ff287230 */ /* 0x000fe40000004100 */
[-C--:B------:R-:W-:Y:S01]  /*5840*/  FMUL.FTZ R62, R29, R41.reuse ;  /* 0x000000291d3e7220 */ /* 0x080fe20000410000 */
[----:B------:R-:W-:Y:S02]  /*5850*/  HADD2.F32 R58, -RZ, R54.H0_H0 ;  /* 0x20000036ff3a7230 */ /* 0x000fe40000004100 */
[----:B------:R-:W-:Y:S01]  /*5860*/  FMUL.FTZ R54, R55, R41 ;  /* 0x0000002937367220 */ /* 0x000fe20000410000 */
[----:B------:R-:W-:Y:S01]  /*5870*/  FMUL.FTZ R56, R31, R56 ;  /* 0x000000381f387220 */ /* 0x000fe20000410000 */
[----:B------:R-:W-:Y:S01]  /*5880*/  FFMA.FTZ R55, R55, R40, R62 ;  /* 0x0000002837377223 */ /* 0x000fe2000001003e */
[----:B------:R-:W-:-:S02]  /*5890*/  HADD2.F32 R41, -RZ, R156.H0_H0 ;  /* 0x2000009cff297230 */ /* 0x000fc40000004100 */
[----:B------:R-:W-:Y:S01]  /*58a0*/  FFMA.FTZ R54, R29, R40, -R54 ;  /* 0x000000281d367223 */ /* 0x000fe20000010836 */
[-C--:B------:R-:W-:Y:S01]  /*58b0*/  FFMA.FTZ R57, R57, R58.reuse, R56 ;  /* 0x0000003a39397223 */ /* 0x080fe20000010038 */
[--C-:B------:R-:W-:Y:S02]  /*58c0*/  HADD2.F32 R40, -RZ, R28.reuse.H1_H1 ;  /* 0x3000001cff287230 */ /* 0x100fe40000004100 */
[----:B------:R-:W-:Y:S01]  /*58d0*/  FFMA.FTZ R60, R31, R58, -R60 ;  /* 0x0000003a1f3c7223 */ /* 0x000fe2000001083c */
[----:B------:R-:W-:Y:S02]  /*58e0*/  HADD2.F32 R56, -RZ, R28.H0_H0 ;  /* 0x2000001cff387230 */ /* 0x000fe40000004100 */
[----:B------:R-:W-:Y:S02]  /*58f0*/  HADD2.F32 R31, -RZ, R158.H1_H1 ;  /* 0x3000009eff1f7230 */ /* 0x000fe40000004100 */
[----:B------:R-:W-:Y:S01]  /*5900*/  FMUL.FTZ R59, R40, R41 ;  /* 0x00000029283b7220 */ /* 0x000fe20000410000 */
[----:B------:R-:W-:-:S02]  /*5910*/  HADD2.F32 R28, -RZ, R30.H1_H1 ;  /* 0x3000001eff1c7230 */ /* 0x000fc40000004100 */
[----:B------:R-:W-:Y:S01]  /*5920*/  FMUL.FTZ R61, R56, R41 ;  /* 0x00000029383d7220 */ /* 0x000fe20000410000 */
[--C-:B------:R-:W-:Y:S02]  /*5930*/  HADD2.F32 R29, -RZ, R153.reuse.H0_H0 ;  /* 0x20000099ff1d7230 */ /* 0x100fe40000004100 */
[----:B------:R-:W-:Y:S02]  /*5940*/  HADD2.F32 R30, -RZ, R30.H0_H0 ;  /* 0x2000001eff1e7230 */ /* 0x000fe40000004100 */
[----:B------:R-:W-:Y:S01]  /*5950*/  FMUL.FTZ R41, R28, R31 ;  /* 0x0000001f1c297220 */ /* 0x000fe20000410000 */
[----:B------:R-:W-:Y:S02]  /*5960*/  HADD2.F32 R153, -RZ, R153.H1_H1 ;  /* 0x30000099ff997230 */ /* 0x000fe40000004100 */
[-C--:B------:R-:W-:Y:S01]  /*5970*/  FFMA.FTZ R56, R56, R29.reuse, -R59 ;  /* 0x0000001d38387223 */ /* 0x080fe2000001083b */
[----:B------:R-:W-:Y:S01]  /*5980*/  FFMA.FTZ R61, R40, R29, R61 ;  /* 0x0000001d283d7223 */ /* 0x000fe2000001003d */
[C---:B------:R-:W-:Y:S01]  /*5990*/  FMUL.FTZ R31, R30.reuse, R31 ;  /* 0x0000001f1e1f7220 */ /* 0x040fe20000410000 */
[----:B------:R-:W-:Y:S01]  /*59a0*/  F2FP.F16.F32.PACK_AB R29, R55, R54 ;  /* 0x00000036371d723e */ /* 0x000fe200000000ff */
[----:B------:R-:W-:-:S02]  /*59b0*/  FFMA.FTZ R41, R30, R153, -R41 ;  /* 0x000000991e297223 */ /* 0x000fc40000010829 */
[----:B------:R-:W-:Y:S01]  /*59c0*/  FFMA.FTZ R28, R28, R153, R31 ;  /* 0x000000991c1c7223 */ /* 0x000fe2000001001f */
[----:B------:R-:W-:Y:S02]  /*59d0*/  F2FP.F16.F32.PACK_AB R56, R61, R56 ;  /* 0x000000383d38723e */ /* 0x000fe400000000ff */
[----:B------:R-:W-:Y:S02]  /*59e0*/  F2FP.F16.F32.PACK_AB R31, R57, R60 ;  /* 0x0000003c391f723e */ /* 0x000fe400000000ff */
[----:B------:R-:W-:Y:S01]  /*59f0*/  F2FP.F16.F32.PACK_AB R30, R28, R41 ;  /* 0x000000291c1e723e */ /* 0x000fe200000000ff */
[----:B------:R-:W-:-:S07]  /*5a00*/  IMAD.MOV.U32 R28, RZ, RZ, R56 ;  /* 0x000000ffff1c7224 */ /* 0x000fce00078e0038 */
.L_x_1506:
[----:B------:R-:W-:Y:S05]  /*5a10*/  BSYNC B2 ;  /* 0x0000000000027941 */ /* 0x000fea0003800000 */
.L_x_1505:
[----:B--2---:R1:W-:Y:S02]  /*5a20*/  STG.E.128 desc[UR46][R36.64+0x40], R28 ;  /* 0x0000401c24007986 */ /* 0x0043e4000c101d2e */
.L_x_1504:
[----:B------:R-:W-:Y:S05]  /*5a30*/  BSYNC B1 ;  /* 0x0000000000017941 */ /* 0x000fea0003800000 */
.L_x_1503:
        /* <DEDUP_REMOVED lines=8> */
[--C-:B--2---:R-:W-:Y:S01]  /*5ac0*/  HADD2.F32 R41, -RZ, R31.reuse.H1_H1 ;  /* 0x3000001fff297230 */ /* 0x104fe20000004100 */
[--C-:B------:R-:W-:Y:S01]  /*5ad0*/  SHF.R.U64 R52, R52, 0x10, R53.reuse ;  /* 0x0000001034347819 */ /* 0x100fe20000001235 */
[----:B------:R-:W-:Y:S01]  /*5ae0*/  HADD2.F32 R31, -RZ, R31.H0_H0 ;  /* 0x2000001fff1f7230 */ /* 0x000fe20000004100 */
[----:B------:R-:W-:Y:S02]  /*5af0*/  SHF.R.U32.HI R54, RZ, 0x10, R53 ;  /* 0x00000010ff367819 */ /* 0x000fe40000011635 */
[----:B------:R-:W-:Y:S01]  /*5b00*/  SHF.R.U32.HI R50, RZ, 0x10, R51 ;  /* 0x00000010ff327819 */ /* 0x000fe20000011633 */
[----:B------:R-:W-:Y:S02]  /*5b10*/  HADD2.F32 R51, -RZ, R40.H0_H0 ;  /* 0x20000028ff337230 */ /* 0x000fe40000004100 */
[----:B------:R-:W-:Y:S02]  /*5b20*/  HADD2.F32 R40, -RZ, R29.H1_H1 ;  /* 0x3000001dff287230 */ /* 0x000fe40000004100 */
[----:B------:R-:W-:-:S02]  /*5b30*/  HADD2.F32 R52, -RZ, R52.H0_H0 ;  /* 0x20000034ff347230 */ /* 0x000fc40000004100 */
[----:B------:R-:W-:Y:S02]  /*5b40*/  HADD2.F32 R29, -RZ, R29.H0_H0 ;  /* 0x2000001dff1d7230 */ /* 0x000fe40000004100 */
[----:B------:R-:W-:Y:S02]  /*5b50*/  HADD2.F32 R54, -RZ, R54.H0_H0 ;  /* 0x20000036ff367230 */ /* 0x000fe40000004100 */
[CC--:B------:R-:W-:Y:S01]  /*5b60*/  FMUL.FTZ R56, R40.reuse, R52.reuse ;  /* 0x0000003428387220 */ /* 0x0c0fe20000410000 */
[----:B------:R-:W-:Y:S02]  /*5b70*/  HADD2.F32 R50, -RZ, R50.H0_H0 ;  /* 0x20000032ff327230 */ /* 0x000fe40000004100 */
[----:B------:R-:W-:Y:S01]  /*5b80*/  FMUL.FTZ R53, R29, R52 ;  /* 0x000000341d357220 */ /* 0x000fe20000410000 */
[-C--:B------:R-:W-:Y:S01]  /*5b90*/  FMUL.FTZ R52, R41, R54.reuse ;  /* 0x0000003629347220 */ /* 0x080fe20000410000 */
        /* <DEDUP_REMOVED lines=17> */
[----:B------:R-:W-:Y:S02]  /*5cb0*/  HADD2.F32 R53, -RZ, R146.H0_H0 ;  /* 0x20000092ff357230 */ /* 0x000fe40000004100 */
[----:B------:R-:W-:Y:S01]  /*5cc0*/  FMUL.FTZ R154, R30, R154 ;  /* 0x0000009a1e9a7220 */ /* 0x000fe20000410000 */
[-C--:B------:R-:W-:Y:S01]  /*5cd0*/  FFMA.FTZ R55, R28, R52.reuse, -R55 ;  /* 0x000000341c377223 */ /* 0x080fe20000010837 */
[----:B------:R-:W-:Y:S01]  /*5ce0*/  FFMA.FTZ R54, R41, R52, R54 ;  /* 0x0000003429367223 */ /* 0x000fe20000010036 */
[-C--:B------:R-:W-:Y:S01]  /*5cf0*/  FFMA.FTZ R57, R30, R53.reuse, -R57 ;  /* 0x000000351e397223 */ /* 0x080fe20000010839 */
[----:B------:R-:W-:-:S03]  /*5d00*/  FFMA.FTZ R154, R51, R53, R154 ;  /* 0x00000035339a7223 */ /* 0x000fc6000001009a */
[----:B------:R-:W-:Y:S02]  /*5d10*/  F2FP.F16.F32.PACK_AB R28, R54, R55 ;  /* 0x00000037361c723e */ /* 0x000fe400000000ff */
[----:B------:R-:W-:-:S07]  /*5d20*/  F2FP.F16.F32.PACK_AB R30, R154, R57 ;  /* 0x000000399a1e723e */ /* 0x000fce00000000ff */
.L_x_1510:
[----:B------:R-:W-:Y:S05]  /*5d30*/  BSYNC B2 ;  /* 0x0000000000027941 */ /* 0x000fea0003800000 */
.L_x_1509:
[----:B--2---:R1:W-:Y:S02]  /*5d40*/  STG.E.128 desc[UR46][R36.64+0x80], R28 ;  /* 0x0000801c24007986 */ /* 0x0043e4000c101d2e */
.L_x_1508:
[----:B------:R-:W-:Y:S05]  /*5d50*/  BSYNC B1 ;  /* 0x0000000000017941 */ /* 0x000fea0003800000 */
.L_x_1507:
        /* <DEDUP_REMOVED lines=10> */
[----:B------:R-:W-:Y:S01]  /*5e00*/  HADD2.F32 R31, -RZ, R29.H1_H1 ;  /* 0x3000001dff1f7230 */ /* 0x000fe20000004100 */
[--C-:B------:R-:W-:Y:S01]  /*5e10*/  SHF.R.U64 R47, R48, 0x10, R49.reuse ;  /* 0x00000010302f7819 */ /* 0x100fe20000001231 */
[----:B------:R-:W-:Y:S01]  /*5e20*/  HADD2.F32 R46, -RZ, R46.H0_H0 ;  /* 0x2000002eff2e7230 */ /* 0x000fe20000004100 */
[----:B------:R-:W-:Y:S01]  /*5e30*/  SHF.R.U32.HI R50, RZ, 0x10, R49 ;  /* 0x00000010ff327819 */ /* 0x000fe20000011631 */
[----:B------:R-:W-:Y:S01]  /*5e40*/  HADD2.F32 R48, -RZ, R51.H0_H0 ;  /* 0x20000033ff307230 */ /* 0x000fe20000004100 */
[----:B------:R-:W-:Y:S01]  /*5e50*/  MOV R40, R28 ;  /* 0x0000001c00287202 */ /* 0x000fe20000000f00 */
[----:B------:R-:W-:Y:S02]  /*5e60*/  HADD2.F32 R28, -RZ, R29.H0_H0 ;  /* 0x2000001dff1c7230 */ /* 0x000fe40000004100 */
[----:B------:R-:W-:-:S02]  /*5e70*/  HADD2.F32 R47, -RZ, R47.H0_H0 ;  /* 0x2000002fff2f7230 */ /* 0x000fc40000004100 */
[----:B------:R-:W-:Y:S02]  /*5e80*/  HADD2.F32 R50, -RZ, R50.H0_H0 ;  /* 0x20000032ff327230 */ /* 0x000fe40000004100 */
[--C-:B------:R-:W-:Y:S02]  /*5e90*/  HADD2.F32 R29, -RZ, R41.reuse.H1_H1 ;  /* 0x30000029ff1d7230 */ /* 0x100fe40000004100 */
[-C--:B------:R-:W-:Y:S01]  /*5ea0*/  FMUL.FTZ R49, R31, R47.reuse ;  /* 0x0000002f1f317220 */ /* 0x080fe20000410000 */
[----:B------:R-:W-:Y:S02]  /*5eb0*/  HADD2.F32 R41, -RZ, R41.H0_H0 ;  /* 0x20000029ff297230 */ /* 0x000fe40000004100 */
[C---:B------:R-:W-:Y:S01]  /*5ec0*/  FMUL.FTZ R52, R28.reuse, R47 ;  /* 0x0000002f1c347220 */ /* 0x040fe20000410000 */
[----:B------:R-:W-:Y:S02]  /*5ed0*/  HADD2.F32 R146, -RZ, R146.H1_H1 ;  /* 0x30000092ff927230 */ /* 0x000fe40000004100 */
[----:B------:R-:W-:Y:S01]  /*5ee0*/  FMUL.FTZ R54, R29, R50 ;  /* 0x000000321d367220 */ /* 0x000fe20000410000 */
[----:B------:R-:W-:Y:S01]  /*5ef0*/  FFMA.FTZ R28, R28, R46, -R49 ;  /* 0x0000002e1c1c7223 */ /* 0x000fe20000010831 */
[----:B------:R-:W-:Y:S01]  /*5f00*/  FMUL.FTZ R50, R41, R50 ;  /* 0x0000003229327220 */ /* 0x000fe20000410000 */
[----:B------:R-:W-:Y:S01]  /*5f10*/  FFMA.FTZ R49, R31, R46, R52 ;  /* 0x0000002e1f317223 */ /* 0x000fe20000010034 */
[----:B------:R-:W-:-:S02]  /*5f20*/  HADD2.F32 R31, -RZ, R30.H1_H1 ;  /* 0x3000001eff1f7230 */ /* 0x000fc40000004100 */
[-C--:B------:R-:W-:Y:S01]  /*5f30*/  FFMA.FTZ R54, R41, R48.reuse, -R54 ;  /* 0x0000003029367223 */ /* 0x080fe20000010836 */
[----:B------:R-:W-:Y:S01]  /*5f40*/  FFMA.FTZ R53, R29, R48, R50 ;  /* 0x000000301d357223 */ /* 0x000fe20000010032 */
[--C-:B------:R-:W-:Y:S02]  /*5f50*/  HADD2.F32 R29, -RZ, R40.reuse.H1_H1 ;  /* 0x30000028ff1d7230 */ /* 0x100fe40000004100 */
[----:B------:R-:W-:Y:S02]  /*5f60*/  HADD2.F32 R145, -RZ, R145.H0_H0 ;  /* 0x20000091ff917230 */ /* 0x000fe40000004100 */
[----:B------:R-:W-:Y:S01]  /*5f70*/  FMUL.FTZ R51, R31, R146 ;  /* 0x000000921f337220 */ /* 0x000fe20000410000 */
[----:B------:R-:W-:Y:S02]  /*5f80*/  HADD2.F32 R40, -RZ, R40.H0_H0 ;  /* 0x20000028ff287230 */ /* 0x000fe40000004100 */
        /* <DEDUP_REMOVED lines=14> */
.L_x_1514:
[----:B------:R-:W-:Y:S05]  /*6070*/  BSYNC B2 ;  /* 0x0000000000027941 */ /* 0x000fea0003800000 */
.L_x_1513:
[----:B--2---:R1:W-:Y:S02]  /*6080*/  STG.E.128 desc[UR46][R36.64+0xc0], R28 ;  /* 0x0000c01c24007986 */ /* 0x0043e4000c101d2e */
.L_x_1512:
[----:B------:R-:W-:Y:S05]  /*6090*/  BSYNC B1 ;  /* 0x0000000000017941 */ /* 0x000fea0003800000 */
.L_x_1511:
        /* <DEDUP_REMOVED lines=48> */
.L_x_1518:
[----:B------:R-:W-:Y:S05]  /*63a0*/  BSYNC B2 ;  /* 0x0000000000027941 */ /* 0x000fea0003800000 */
.L_x_1517:
[----:B--2---:R1:W-:Y:S02]  /*63b0*/  STG.E.128 desc[UR46][R36.64+0x100], R28 ;  /* 0x0001001c24007986 */ /* 0x0043e4000c101d2e */
.L_x_1516:
[----:B------:R-:W-:Y:S05]  /*63c0*/  BSYNC B1 ;  /* 0x0000000000017941 */ /* 0x000fea0003800000 */
.L_x_1515:
[----:B------:R-:W-:-:S13]  /*63d0*/  ISETP.NE.AND P3, PT, R6, RZ, PT ;  /* 0x000000ff0600720c */ /* 0x000fda0003f65270 */
        /* <DEDUP_REMOVED lines=8> */
[--C-:B------:R-:W-:Y:S01]  /*6460*/  HADD2.F32 R30, -RZ, R29.reuse.H1_H1 ;  /* 0x3000001dff1e7230 */ /* 0x100fe20000004100 */
[--C-:B------:R-:W-:Y:S01]  /*6470*/  SHF.R.U64 R33, R34, 0x10, R35.reuse ;  /* 0x0000001022217819 */ /* 0x100fe20000001223 */
[----:B------:R-:W-:Y:S01]  /*6480*/  HADD2.F32 R29, -RZ, R29.H0_H0 ;  /* 0x2000001dff1d7230 */ /* 0x000fe20000004100 */
[----:B------:R-:W-:Y:S01]  /*6490*/  SHF.R.U32.HI R40, RZ, 0x10, R35 ;  /* 0x00000010ff287819 */ /* 0x000fe20000011623 */
[----:B------:R-:W-:Y:S02]  /*64a0*/  HADD2.F32 R34, -RZ, R39.H0_H0 ;  /* 0x20000027ff227230 */ /* 0x000fe40000004100 */
[----:B------:R-:W-:Y:S02]  /*64b0*/  HADD2.F32 R35, -RZ, R33.H0_H0 ;  /* 0x20000021ff237230 */ /* 0x000fe40000004100 */
[----:B------:R-:W-:-:S02]  /*64c0*/  HADD2.F32 R40, -RZ, R40.H0_H0 ;  /* 0x20000028ff287230 */ /* 0x000fc40000004100 */
[--C-:B------:R-:W-:Y:S02]  /*64d0*/  HADD2.F32 R33, -RZ, R31.reuse.H1_H1 ;  /* 0x3000001fff217230 */ /* 0x100fe40000004100 */
[CC--:B------:R-:W-:Y:S01]  /*64e0*/  FMUL.FTZ R42, R30.reuse, R35.reuse ;  /* 0x000000231e2a7220 */ /* 0x0c0fe20000410000 */
[C---:B------:R-:W-:Y:S01]  /*64f0*/  FMUL.FTZ R35, R29.reuse, R35 ;  /* 0x000000231d237220 */ /* 0x040fe20000410000 */
[----:B------:R-:W-:Y:S02]  /*6500*/  HADD2.F32 R31, -RZ, R31.H0_H0 ;  /* 0x2000001fff1f7230 */ /* 0x000fe40000004100 */
[-C--:B------:R-:W-:Y:S01]  /*6510*/  FFMA.FTZ R42, R29, R34.reuse, -R42 ;  /* 0x000000221d2a7223 */ /* 0x080fe2000001082a */
[----:B------:R-:W-:Y:S01]  /*6520*/  FFMA.FTZ R39, R30, R34, R35 ;  /* 0x000000221e277223 */ /* 0x000fe20000010023 */
[----:B------:R-:W-:Y:S02]  /*6530*/  HADD2.F32 R38, -RZ, R38.H0_H0 ;  /* 0x20000026ff267230 */ /* 0x000fe40000004100 */
[----:B------:R-:W-:Y:S01]  /*6540*/  FMUL.FTZ R44, R33, R40 ;  /* 0x00000028212c7220 */ /* 0x000fe20000410000 */
[----:B------:R-:W-:-:S02]  /*6550*/  HADD2.F32 R34, -RZ, R77.H0_H0 ;  /* 0x2000004dff227230 */ /* 0x000fc40000004100 */
[C---:B------:R-:W-:Y:S01]  /*6560*/  FMUL.FTZ R40, R31.reuse, R40 ;  /* 0x000000281f287220 */ /* 0x040fe20000410000 */
[----:B------:R-:W-:Y:S02]  /*6570*/  HADD2.F32 R77, -RZ, R77.H1_H1 ;  /* 0x3000004dff4d7230 */ /* 0x000fe40000004100 */
[-C--:B------:R-:W-:Y:S01]  /*6580*/  FFMA.FTZ R44, R31, R38.reuse, -R44 ;  /* 0x000000261f2c7223 */ /* 0x080fe2000001082c */
[----:B------:R-:W-:Y:S02]  /*6590*/  HADD2.F32 R29, -RZ, R28.H1_H1 ;  /* 0x3000001cff1d7230 */ /* 0x000fe40000004100 */
[----:B------:R-:W-:Y:S01]  /*65a0*/  FFMA.FTZ R43, R33, R38, R40 ;  /* 0x00000026212b7223 */ /* 0x000fe20000010028 */
[----:B------:R-:W-:Y:S02]  /*65b0*/  HADD2.F32 R30, -RZ, R32.H1_H1 ;  /* 0x30000020ff1e7230 */ /* 0x000fe40000004100 */
[----:B------:R-:W-:Y:S02]  /*65c0*/  HADD2.F32 R28, -RZ, R28.H0_H0 ;  /* 0x2000001cff1c7230 */ /* 0x000fe40000004100 */
[----:B------:R-:W-:Y:S01]  /*65d0*/  FMUL.FTZ R35, R29, R34 ;  /* 0x000000221d237220 */ /* 0x000fe20000410000 */
[----:B------:R-:W-:-:S02]  /*65e0*/  HADD2.F32 R32, -RZ, R32.H0_H0 ;  /* 0x20000020ff207230 */ /* 0x000fc40000004100 */
[-C--:B------:R-:W-:Y:S01]  /*65f0*/  FMUL.FTZ R41, R30, R77.reuse ;  /* 0x0000004d1e297220 */ /* 0x080fe20000410000 */
        /* <DEDUP_REMOVED lines=12> */
.L_x_1520:
[----:B------:R-:W-:Y:S05]  /*66c0*/  BSYNC B1 ;  /* 0x0000000000017941 */ /* 0x000fea0003800000 */
.L_x_1519:
[----:B--2---:R1:W-:Y:S01]  /*66d0*/  STG.E.128 desc[UR46][R36.64+0x140], R28 ;  /* 0x0001401c24007986 */ /* 0x0043e2000c101d2e */
[----:B------:R-:W-:Y:S05]  /*66e0*/  BRA `(.L_x_1498) ;  /* 0x00000040000c7947 */ /* 0x000fea0003800000 */
.L_x_1466:
        /* <DEDUP_REMOVED lines=18> */
[----:B------:R-:W-:Y:S02]  /*6810*/  IADD3 R28, P3, R100, R76, RZ ;  /* 0x0000004c641c7210 */ /* 0x000fe40007f7e0ff */
[----:B------:R-:W-:Y:S02]  /*6820*/  CS2R R38, SRZ ;  /* 0x0000000000267805 */ /* 0x000fe4000001ff00 */
[----:B------:R-:W-:Y:S01]  /*6830*/  CS2R R36, SRZ ;  /* 0x0000000000247805 */ /* 0x000fe2000001ff00 */
[----:B------:R-:W-:Y:S01]  /*6840*/  IMAD.X R30, R0, 0x1, R21, P2 ;  /* 0x00000001001e7824 */ /* 0x000fe200010e0615 */
[----:B------:R-:W-:Y:S02]  /*6850*/  LEA R52, P2, R29, UR4, 0x1 ;  /* 0x000000041d347c11 */ /* 0x000fe4000f8408ff */
[----:B------:R-:W-:-:S02]  /*6860*/  CS2R R50, SRZ ;  /* 0x0000000000327805 */ /* 0x000fc4000001ff00 */
[----:B------:R-:W-:Y:S02]  /*6870*/  CS2R R48, SRZ ;  /* 0x0000000000307805 */ /* 0x000fe4000001ff00 */
[----:B------:R-:W-:Y:S01]  /*6880*/  LEA.HI.X R53, R29, UR5, R30, 0x1, P2 ;  /* 0x000000051d357c11 */ /* 0x000fe200090f0c1e */
[----:B------:R-:W-:Y:S01]  /*6890*/  ULDC.64 UR4, c[0x0][0x400] ;  /* 0x0001000000047ab9 */ /* 0x000fe20000000a00 */
[----:B------:R-:W-:Y:S01]  /*68a0*/  ISETP.GE.AND P2, PT, R18, R122, PT ;  /* 0x0000007a1200720c */ /* 0x000fe20003f46270 */
[----:B------:R-:W-:Y:S01]  /*68b0*/  IMAD.X R29, R3, 0x1, R15, P3 ;  /* 0x00000001031d7824 */ /* 0x000fe200018e060f */
[----:B------:R-:W-:-:S04]  /*68c0*/  LEA R56, P3, R28, UR4, 0x1 ;  /* 0x000000041c387c11 */ /* 0x000fc8000f8608ff */
[----:B------:R-:W-:Y:S02]  /*68d0*/  LEA.HI.X R57, R28, UR5, R29, 0x1, P3 ;  /* 0x000000051c397c11 */ /* 0x000fe400098f0c1d */
[----:B------:R-:W-:-:S05]  /*68e0*/  ISETP.GE.AND P3, PT, R165, R122, PT ;  /* 0x0000007aa500720c */ /* 0x000fca0003f66270 */
[----:B------:R0:W5:Y:S04]  /*68f0*/  @!P2 LDG.E.128 R36, desc[UR46][R52.64] ;  /* 0x0000002e3424a981 */ /* 0x000168000c1e1d00 */
[----:B------:R0:W5:Y:S01]  /*6900*/  @!P2 LDG.E.128 R48, desc[UR46][R56.64] ;  /* 0x0000002e3830a981 */ /* 0x000162000c1e1d00 */
[----:B------:R-:W-:Y:S02]  /*6910*/  ISETP.GE.AND P2, PT, R166, R122, PT ;  /* 0x0000007aa600720c */ /* 0x000fe40003f46270 */
        /* <DEDUP_REMOVED lines=8> */
[----:B------:R0:W5:Y:S04]  /*69a0*/  @!P3 LDG.E.128 R32, desc[UR46][R52.64+0x40] ;  /* 0x0000402e3420b981 */ /* 0x000168000c1e1d00 */
[----:B------:R0:W5:Y:S04]  /*69b0*/  @!P2 LDG.E.128 R28, desc[UR46][R52.64+0x80] ;  /* 0x0000802e341ca981 */ /* 0x000168000c1e1d00 */
[----:B------:R0:W5:Y:S04]  /*69c0*/  @!P3 LDG.E.128 R44, desc[UR46][R56.64+0x40] ;  /* 0x0000402e382cb981 */ /* 0x000168000c1e1d00 */
[----:B------:R0:W5:Y:S02]  /*69d0*/  @!P2 LDG.E.128 R40, desc[UR46][R56.64+0x80] ;  /* 0x0000802e3828a981 */ /* 0x000164000c1e1d00 */
.L_x_1522:
[----:B------:R-:W-:Y:S05]  /*69e0*/  BSYNC B1 ;  /* 0x0000000000017941 */ /* 0x000fea0003800000 */
.L_x_1521:
        /* <DEDUP_REMOVED lines=18> */
[----:B------:R-:W-:Y:S02]  /*6b10*/  IADD3.X R53, R21, R0, R108, P2, P5 ;  /* 0x0000000015357210 */ /* 0x000fe400017ea46c */
[----:B------:R-:W-:Y:S02]  /*6b20*/  CS2R R60, SRZ ;  /* 0x00000000003c7805 */ /* 0x000fe4000001ff00 */
[----:B------:R-:W-:Y:S02]  /*6b30*/  IADD3 R0, P2, P5, R100, R76, R107 ;  /* 0x0000004c64007210 */ /* 0x000fe40007d5e06b */
[----:B------:R-:W-:-:S02]  /*6b40*/  CS2R R74, SRZ ;  /* 0x00000000004a7805 */ /* 0x000fc4000001ff00 */
[----:B------:R-:W-:Y:S02]  /*6b50*/  CS2R R72, SRZ ;  /* 0x0000000000487805 */ /* 0x000fe4000001ff00 */
[----:B------:R-:W-:Y:S02]  /*6b60*/  IADD3.X R3, R15, R3, R106, P2, P5 ;  /* 0x000000030f037210 */ /* 0x000fe400017ea46a */
[----:B------:R-:W-:-:S04]  /*6b70*/  LEA R76, P2, R78, UR4, 0x1 ;  /* 0x000000044e4c7c11 */ /* 0x000fc8000f8408ff */
[----:B------:R-:W-:Y:S02]  /*6b80*/  LEA.HI.X R77, R78, UR5, R53, 0x1, P2 ;  /* 0x000000054e4d7c11 */ /* 0x000fe400090f0c35 */
        /* <DEDUP_REMOVED lines=19> */
.L_x_1524:
[----:B------:R-:W-:Y:S05]  /*6cc0*/  BSYNC B1 ;  /* 0x0000000000017941 */ /* 0x000fea0003800000 */
.L_x_1523:
[----:B------:R-:W2:Y:S01]  /*6cd0*/  LDL R0, [R1+0x38] ;  /* 0x0000380001007983 */ /* 0x000ea20000100800 */
[----:B-----5:R-:W-:Y:S02]  /*6ce0*/  IMAD.MOV.U32 R3, RZ, RZ, R30 ;  /* 0x000000ffff037224 */ /* 0x020fe400078e001e */
[----:B0-----:R-:W-:Y:S02]  /*6cf0*/  IMAD.MOV.U32 R77, RZ, RZ, R28 ;  /* 0x000000ffff4d7224 */ /* 0x001fe400078e001c */
[----:B------:R-:W-:-:S05]  /*6d00*/  IMAD.MOV.U32 R76, RZ, RZ, R29 ;  /* 0x000000ffff4c7224 */ /* 0x000fca00078e001d */
[----:B------:R-:W-:Y:S01]  /*6d10*/  PRMT R219, R77, 0x5410, R76 ;  /* 0x000054104ddb7816 */ /* 0x000fe2000000004c */
[----:B------:R-:W-:Y:S02]  /*6d20*/  IMAD.MOV.U32 R77, RZ, RZ, R32 ;  /* 0x000000ffff4d7224 */ /* 0x000fe400078e0020 */
[----:B------:R-:W-:Y:S01]  /*6d30*/  IMAD.MOV.U32 R76, RZ, RZ, R39 ;  /* 0x000000ffff4c7224 */ /* 0x000fe200078e0027 */
[----:B--2---:R-:W-:Y:S01]  /*6d40*/  R2UR UR4, R0 ;  /* 0x00000000000472ca */ /* 0x004fe200000e0000 */
[----:B------:R-:W-:-:S05]  /*6d50*/  IMAD.MOV.U32 R0, RZ, RZ, R31 ;  /* 0x000000ffff007224 */ /* 0x000fca00078e001f */
[----:B------:R-:W-:Y:S01]  /*6d60*/  PRMT R218, R3, 0x5410, R0 ;  /* 0x0000541003da7816 */ /* 0x000fe20000000000 */
[----:B------:R-:W-:Y:S01]  /*6d70*/  IMAD.MOV.U32 R3, RZ, RZ, R34 ;  /* 0x000000ffff037224 */ /* 0x000fe200078e0022 */
[----:B------:R-:W-:-:S04]  /*6d80*/  MOV R0, R35 ;  /* 0x0000002300007202 */ /* 0x000fc80000000f00 */
[----:B------:R-:W-:Y:S01]  /*6d90*/  PRMT R233, R3, 0x7610, R233 ;  /* 0x0000761003e97816 */ /* 0x000fe200000000e9 */
[----:B------:R0:W-:Y:S01]  /*6da0*/  STL.S16 [R1+0x68], R0 ;  /* 0x0000680001007387 */ /* 0x0001e20000100600 */
[----:B------:R-:W-:Y:S01]  /*6db0*/  IMAD.MOV.U32 R3, RZ, RZ, R38 ;  /* 0x000000ffff037224 */ /* 0x000fe200078e0026 */
[----:B------:R-:W-:Y:S02]  /*6dc0*/  UISETP.NE.AND UP0, UPT, UR4, 0x3, UPT ;  /* 0x000000030400788c */ /* 0x000fe4000bf05270 */
[----:B------:R-:W-:Y:S04]  /*6dd0*/  STL.S16 [R1+0x48], R77 ;  /* 0x0000484d01007387 */ /* 0x000fe80000100600 */
[----:B------:R-:W-:Y:S01]  /*6de0*/  PLOP3.LUT P2, PT, PT, PT, UP0, 0x80, 0x0 ;  /* 0x000000000000781c */ /* 0x000fe20003f4f008 */
[----:B0-----:R-:W-:-:S05]  /*6df0*/  IMAD.MOV.U32 R0, RZ, RZ, R33 ;  /* 0x000000ffff007224 */ /* 0x001fca00078e0021 */
[----:B------:R0:W-:Y:S04]  /*6e00*/  STL.S16 [R1+0x8c], R0 ;  /* 0x00008c0001007387 */ /* 0x0001e80000100600 */
[----:B------:R1:W-:Y:S04]  /*6e10*/  STL.S16 [R1+0x8e], R3 ;  /* 0x00008e0301007387 */ /* 0x0003e80000100600 */
[----:B------:R-:W-:Y:S01]  /*6e20*/  STL.S16 [R1+0x94], R76 ;  /* 0x0000944c01007387 */ /* 0x000fe20000100600 */
[----:B0-----:R-:W-:Y:S02]  /*6e30*/  IMAD.MOV.U32 R0, RZ, RZ, R36 ;  /* 0x000000ffff007224 */ /* 0x001fe400078e0024 */
[----:B-1----:R-:W-:-:S03]  /*6e40*/  IMAD.MOV.U32 R3, RZ, RZ, R37 ;  /* 0x000000ffff037224 */ /* 0x002fc600078e0025 */
[----:B------:R0:W-:Y:S02]  /*6e50*/  STL.S16 [R1+0x96], R0 ;  /* 0x0000960001007387 */ /* 0x0001e40000100600 */
[----:B------:R-:W-:Y:S01]  /*6e60*/  PRMT R211, R3, 0x7610, R211 ;  /* 0x0000761003d37816 */ /* 0x000fe200000000d3 */
[----:B------:R-:W-:Y:S02]  /*6e70*/  IMAD.MOV.U32 R3, RZ, RZ, R42 ;  /* 0x000000ffff037224 */ /* 0x000fe400078e002a */
[----:B0-----:R-:W-:-:S05]  /*6e80*/  IMAD.MOV.U32 R0, RZ, RZ, R43 ;  /* 0x000000ffff007224 */ /* 0x001fca00078e002b */
[----:B------:R-:W-:Y:S01]  /*6e90*/  PRMT R220, R3, 0x5410, R0 ;  /* 0x0000541003dc7816 */ /* 0x000fe20000000000 */
[----:B------:R-:W-:Y:S02]  /*6ea0*/  IMAD.MOV.U32 R3, RZ, RZ, R40 ;  /* 0x000000ffff037224 */ /* 0x000fe400078e0028 */
[----:B------:R-:W-:-:S05]  /*6eb0*/  IMAD.MOV.U32 R0, RZ, RZ, R41 ;  /* 0x000000ffff007224 */ /* 0x000fca00078e0029 */
[----:B------:R-:W-:Y:S01]  /*6ec0*/  PRMT R221, R3, 0x5410, R0 ;  /* 0x0000541003dd7816 */ /* 0x000fe20000000000 */
[----:B------:R-:W-:Y:S01]  /*6ed0*/  IMAD.MOV.U32 R0, RZ, RZ, R47 ;  /* 0x000000ffff007224 */ /* 0x000fe200078e002f */
[----:B------:R-:W-:-:S04]  /*6ee0*/  MOV R3, R46 ;  /* 0x0000002e00037202 */ /* 0x000fc80000000f00 */
[----:B------:R-:W-:Y:S01]  /*6ef0*/  PRMT R233, R233, 0x5410, R3 ;  /* 0x00005410e9e97816 */ /* 0x000fe20000000003 */
[----:B------:R0:W-:Y:S01]  /*6f00*/  STL.S16 [R1+0x6a], R0 ;  /* 0x00006a0001007387 */ /* 0x0001e20000100600 */
[----:B------:R-:W-:-:S05]  /*6f10*/  IMAD.MOV.U32 R3, RZ, RZ, R44 ;  /* 0x000000ffff037224 */ /* 0x000fca00078e002c */
[----:B------:R1:W-:Y:S01]  /*6f20*/  STL.S16 [R1+0x4a], R3 ;  /* 0x00004a0301007387 */ /* 0x0003e20000100600 */
[----:B0-----:R-:W-:-:S05]  /*6f30*/  IMAD.MOV.U32 R0, RZ, RZ, R45 ;  /* 0x000000ffff007224 */ /* 0x001fca00078e002d */
[----:B------:R0:W-:Y:S01]  /*6f40*/  STL.S16 [R1+0x98], R0 ;  /* 0x0000980001007387 */ /* 0x0001e20000100600 */
[----:B-1----:R-:W-:Y:S02]  /*6f50*/  IMAD.MOV.U32 R3, RZ, RZ, R51 ;  /* 0x000000ffff037224 */ /* 0x002fe400078e0033 */
[----:B0-----:R-:W-:-:S05]  /*6f60*/  IMAD.MOV.U32 R0, RZ, RZ, R50 ;  /* 0x000000ffff007224 */ /* 0x001fca00078e0032 */
[----:B------:R0:W-:Y:S04]  /*6f70*/  STL.S16 [R1+0x9a], R0 ;  /* 0x00009a0001007387 */ /* 0x0001e80000100600 */
[----:B------:R1:W-:Y:S01]  /*6f80*/  STL.S16 [R1+0x9c], R3 ;  /* 0x00009c0301007387 */ /* 0x0003e20000100600 */
[----:B0-----:R-:W-:Y:S02]  /*6f90*/  IMAD.MOV.U32 R0, RZ, RZ, R48 ;  /* 0x000000ffff007224 */ /* 0x001fe400078e0030 */
[----:B-1----:R-:W-:-:S03]  /*6fa0*/  IMAD.MOV.U32 R3, RZ, RZ, R49 ;  /* 0x000000ffff037224 */ /* 0x002fc600078e0031 */
[----:B------:R0:W-:Y:S02]  /*6fb0*/  STL.S16 [R1+0x9e], R0 ;  /* 0x00009e0001007387 */ /* 0x0001e40000100600 */
[----:B------:R-:W-:Y:S01]  /*6fc0*/  PRMT R180, R3, 0x7610, R180 ;  /* 0x0000761003b47816 */ /* 0x000fe200000000b4 */
[----:B------:R-:W-:Y:S02]  /*6fd0*/  IMAD.MOV.U32 R3, RZ, RZ, R54 ;  /* 0x000000ffff037224 */ /* 0x000fe400078e0036 */
[----:B0-----:R-:W-:-:S05]  /*6fe0*/  IMAD.MOV.U32 R0, RZ, RZ, R55 ;  /* 0x000000ffff007224 */ /* 0x001fca00078e0037 */
[----:B------:R-:W-:Y:S01]  /*6ff0*/  PRMT R151, R0, 0x5410, R3 ;  /* 0x0000541000977816 */ /* 0x000fe20000000003 */
[----:B------:R-:W-:Y:S01]  /*7000*/  IMAD.MOV.U32 R3, RZ, RZ, R52 ;  /* 0x000000ffff037224 */ /* 0x000fe200078e0034 */
[----:B------:R-:W-:-:S04]  /*7010*/  MOV R0, R53 ;  /* 0x0000003500007202 */ /* 0x000fc80000000f00 */
[----:B------:R-:W-:Y:S01]  /*7020*/  PRMT R152, R3, 0x5410, R0 ;  /* 0x0000541003987816 */ /* 0x000fe20000000000 */
[----:B------:R-:W-:Y:S02]  /*7030*/  IMAD.MOV.U32 R3, RZ, RZ, R58 ;  /* 0x000000ffff037224 */ /* 0x000fe400078e003a */
[----:B------:R-:W-:-:S03]  /*7040*/  IMAD.MOV.U32 R0, RZ, RZ, R59 ;  /* 0x000000ffff007224 */ /* 0x000fc600078e003b */
[----:B------:R-:W-:Y:S01]  /*7050*/  PRMT R157, R3, 0x7610, R157 ;  /* 0x00007610039d7816 */ /* 0x000fe2000000009d */
[----:B------:R-:W-:Y:S01]  /*7060*/  IMAD.MOV.U32 R3, RZ, RZ, R56 ;  /* 0x000000ffff037224 */ /* 0x000fe200078e0038 */
[----:B------:R-:W-:Y:S01]  /*7070*/  PRMT R156, R156, 0x5410, R0 ;  /* 0x000054109c9c7816 */ /* 0x000fe20000000000 */
        /* <DEDUP_REMOVED lines=30> */
[----:B------:R-:W-:Y:S06]  /*7260*/  @!P2 BRA `(.L_x_1525) ;  /* 0x000000000004a947 */ /* 0x000fec0003800000 */
[----:B------:R-:W-:Y:S01]  /*7270*/  BPT.TRAP 0x1 ;  /* 0x000000040000795c */ /* 0x000fe20000300000 */
.L_x_1525:
[----:B------:R-:W-:Y:S01]  /*7280*/  LEA R3, R16, R2, 0x3 ;  /* 0x0000000210037211 */ /* 0x000fe200078e18ff */
[----:B------:R-:W0:Y:S01]  /*7290*/  LDC R145, c[0x0][0x2f4] ;  /* 0x0000bd00ff917b82 */ /* 0x000e220000000800 */
[----:B------:R-:W-:Y:S01]  /*72a0*/  SHF.L.U32 R0, R167, 0x1f, RZ ;  /* 0x0000001fa7007819 */ /* 0x000fe200000006ff */
[----:B------:R-:W-:Y:S01]  /*72b0*/  BSSY B1, `(.L_x_1526) ;  /* 0x0000004000017945 */ /* 0x000fe20003800000 */
[----:B------:R-:W-:Y:S02]  /*72c0*/  IMAD.MOV.U32 R125, RZ, RZ, R80 ;  /* 0x000000ffff7d7224 */ /* 0x000fe400078e0050 */
[----:B------:R-:W1:Y:S02]  /*72d0*/  SYNCS.PHASECHK.TRANS64.TRYWAIT P5, [R3+URZ+0x2a890], R0 ;  /* 0x02a89000030075a7 */ /* 0x000e6400080a017f */
[----:B-1----:R-:W-:Y:S05]  /*72e0*/  @!P5 BRA `(.L_x_1527) ;  /* 0x0000023000e0d947 */ /* 0x002fea0003800000 */
.L_x_1921:
[----:B------:R-:W-:Y:S05]  /*72f0*/  BSYNC B1 ;  /* 0x0000000000017941 */ /* 0x000fea0003800000 */
.L_x_1526:
        /* <DEDUP_REMOVED lines=18> */
[----:B------:R-:W-:Y:S01]  /*7420*/  LEA.HI R77, R77, R159, RZ, 0x3 ;  /* 0x0000009f4d4d7211 */ /* 0x000fe200078f18ff */
[----:B------:R-:W-:-:S03]  /*7430*/  IMAD.SHL.U32 R159, R159, 0x8, RZ ;  /* 0x000000089f9f7824 */ /* 0x000fc600078e00ff */
[----:B------:R-:W-:Y:S02]  /*7440*/  SHF.R.S32.HI R77, RZ, 0x3, R77 ;  /* 0x00000003ff4d7819 */ /* 0x000fe4000001144d */
[----:B------:R-:W-:-:S03]  /*7450*/  LOP3.LUT R76, R175, 0x38, R159, 0xf8, !PT ;  /* 0x00000038af4c7812 */ /* 0x000fc600078ef89f */
[----:B------:R-:W-:Y:S01]  /*7460*/  IMAD R77, R77, 0x1800, R177 ;  /* 0x000018004d4d7824 */ /* 0x000fe200078e02b1 */
[----:B------:R-:W-:-:S05]  /*7470*/  LOP3.LUT R76, R76, R176, RZ, 0x3c, !PT ;  /* 0x000000b04c4c7212 */ /* 0x000fca00078e3cff */
[----:B------:R-:W-:-:S04]  /*7480*/  IMAD.IADD R76, R77, 0x1, R76 ;  /* 0x000000014d4c7824 */ /* 0x000fc800078e024c */
[C---:B------:R-:W-:Y:S02]  /*7490*/  IMAD R80, R16.reuse, 0x4800, R76 ;  /* 0x0000480010507824 */ /* 0x040fe400078e024c */
[----:B------:R-:W-:Y:S02]  /*74a0*/  IMAD R76, R16, 0x4800, R143 ;  /* 0x00004800104c7824 */ /* 0x000fe400078e028f */
[--C-:B------:R-:W-:Y:S02]  /*74b0*/  IMAD R80, R80, 0x2, R2.reuse ;  /* 0x0000000250507824 */ /* 0x100fe400078e0202 */
[----:B------:R-:W-:-:S04]  /*74c0*/  IMAD R76, R76, 0x2, R2 ;  /* 0x000000024c4c7824 */ /* 0x000fc800078e0202 */
[----:B------:R-:W0:Y:S04]  /*74d0*/  LDS.128 R80, [R80+0x18400] ;  /* 0x0184000050507984 */ /* 0x000e280000000c00 */
[----:B------:R-:W2:Y:S01]  /*74e0*/  LDS.128 R76, [R76+0x18400] ;  /* 0x018400004c4c7984 */ /* 0x000ea20000000c00 */
[----:B------:R-:W-:Y:S05]  /*74f0*/  @P4 BRA `(.L_x_1533) ;  /* 0x0000000400804947 */ /* 0x000fea0003800000 */
[----:B0-----:R-:W-:Y:S02]  /*7500*/  IMAD.MOV.U32 R210, RZ, RZ, R81 ;  /* 0x000000ffffd27224 */ /* 0x001fe400078e0051 */
[----:B--2---:R-:W-:Y:S02]  /*7510*/  IMAD.MOV.U32 R206, RZ, RZ, R77 ;  /* 0x000000ffffce7224 */ /* 0x004fe400078e004d */
[----:B------:R-:W-:Y:S02]  /*7520*/  HADD2.F32 R180, -RZ, R180.H0_H0 ;  /* 0x200000b4ffb47230 */ /* 0x000fe40000004100 */
[----:B------:R-:W-:Y:S02]  /*7530*/  HADD2.F32 R77, -RZ, R210.H0_H0 ;  /* 0x200000d2ff4d7230 */ /* 0x000fe40000004100 */
[----:B------:R-:W-:Y:S02]  /*7540*/  HADD2.F32 R212, -RZ, R206.H0_H0 ;  /* 0x200000ceffd47230 */ /* 0x000fe40000004100 */
[----:B------:R-:W-:-:S02]  /*7550*/  HADD2.F32 R211, -RZ, R211.H0_H0 ;  /* 0x200000d3ffd37230 */ /* 0x000fc40000004100 */
[-C--:B------:R-:W-:Y:S01]  /*7560*/  FMUL.FTZ R81, R77, R180.reuse ;  /* 0x000000b44d517220 */ /* 0x080fe20000410000 */
[----:B------:R-:W-:-:S03]  /*7570*/  FMUL.FTZ R180, R212, R180 ;  /* 0x000000b4d4b47220 */ /* 0x000fc60000410000 */
[-C--:B------:R-:W-:Y:S01]  /*7580*/  FFMA.FTZ R81, R212, R211.reuse, -R81 ;  /* 0x000000d3d4517223 */ /* 0x080fe20000010851 */
[----:B------:R-:W-:Y:S01]  /*7590*/  FFMA.FTZ R77, R77, R211, R180 ;  /* 0x000000d34d4d7223 */ /* 0x000fe200000100b4 */
[--C-:B------:R-:W-:Y:S01]  /*75a0*/  SHF.R.U64 R180, R48, 0x10, R49.reuse ;  /* 0x0000001030b47819 */ /* 0x100fe20000001231 */
[----:B------:R-:W-:Y:S01]  /*75b0*/  HADD2.F32 R48, -RZ, R210.H1_H1 ;  /* 0x300000d2ff307230 */ /* 0x000fe20000004100 */
[----:B------:R-:W2:Y:S01]  /*75c0*/  LDL.S16 R212, [R1+0x94] ;  /* 0x0000940001d47983 */ /* 0x000ea20000100600 */
[----:B------:R-:W-:Y:S02]  /*75d0*/  SHF.R.U32.HI R211, RZ, 0x10, R49 ;  /* 0x00000010ffd37819 */ /* 0x000fe40000011631 */
[--C-:B------:R-:W-:Y:S01]  /*75e0*/  SHF.R.U64 R36, R36, 0x10, R37.reuse ;  /* 0x0000001024247819 */ /* 0x100fe20000001225 */
[----:B------:R-:W3:Y:S01]  /*75f0*/  LDL.S16 R210, [R1+0x9c] ;  /* 0x00009c0001d27983 */ /* 0x000ee20000100600 */
[----:B------:R-:W-:Y:S01]  /*7600*/  SHF.R.U32.HI R37, RZ, 0x10, R37 ;  /* 0x00000010ff257819 */ /* 0x000fe20000011625 */
[----:B------:R-:W-:-:S02]  /*7610*/  HADD2.F32 R211, -RZ, R211.H0_H0 ;  /* 0x200000d3ffd37230 */ /* 0x000fc40000004100 */
[----:B------:R-:W-:Y:S02]  /*7620*/  HADD2.F32 R49, -RZ, R206.H1_H1 ;  /* 0x300000ceff317230 */ /* 0x000fe40000004100 */
[----:B------:R-:W-:Y:S02]  /*7630*/  HADD2.F32 R37, -RZ, R37.H0_H0 ;  /* 0x20000025ff257230 */ /* 0x000fe40000004100 */
[-C--:B------:R-:W-:Y:S01]  /*7640*/  FMUL.FTZ R206, R48, R211.reuse ;  /* 0x000000d330ce7220 */ /* 0x080fe20000410000 */
[----:B------:R-:W-:-:S03]  /*7650*/  FMUL.FTZ R211, R49, R211 ;  /* 0x000000d331d37220 */ /* 0x000fc60000410000 */
[-C--:B------:R-:W-:Y:S01]  /*7660*/  FFMA.FTZ R49, R49, R37.reuse, -R206 ;  /* 0x0000002531317223 */ /* 0x080fe200000108ce */
[----:B------:R-:W-:Y:S01]  /*7670*/  FFMA.FTZ R37, R48, R37, R211 ;  /* 0x0000002530257223 */ /* 0x000fe200000100d3 */
[----:B------:R-:W-:Y:S02]  /*7680*/  IMAD.MOV.U32 R48, RZ, RZ, R79 ;  /* 0x000000ffff307224 */ /* 0x000fe400078e004f */
[----:B------:R-:W-:Y:S02]  /*7690*/  HADD2.F32 R79, -RZ, R83.H0_H0 ;  /* 0x20000053ff4f7230 */ /* 0x000fe40000004100 */
[----:B--2---:R-:W-:Y:S02]  /*76a0*/  HADD2.F32 R206, -RZ, R212.H0_H0 ;  /* 0x200000d4ffce7230 */ /* 0x004fe40000004100 */
[----:B---3--:R-:W-:Y:S02]  /*76b0*/  HADD2.F32 R211, -RZ, R210.H0_H0 ;  /* 0x200000d2ffd37230 */ /* 0x008fe40000004100 */
[----:B------:R-:W-:-:S03]  /*76c0*/  HADD2.F32 R210, -RZ, R48.H0_H0 ;  /* 0x20000030ffd27230 */ /* 0x000fc60000004100 */
[----:B------:R-:W-:-:S04]  /*76d0*/  FMUL.FTZ R212, R79, R211 ;  /* 0x000000d34fd47220 */ /* 0x000fc80000410000 */
[CC--:B------:R-:W-:Y:S01]  /*76e0*/  FFMA.FTZ R212, R210.reuse, R206.reuse, -R212 ;  /* 0x000000ced2d47223 */ /* 0x0c0fe200000108d4 */
[----:B------:R-:W-:Y:S02]  /*76f0*/  FMUL.FTZ R210, R210, R211 ;  /* 0x000000d3d2d27220 */ /* 0x000fe40000410000 */
[----:B------:R-:W2:Y:S02]  /*7700*/  LDL.LU.S16 R211, [R1+0x9e] ;  /* 0x00009e0001d37983 */ /* 0x000ea40000300600 */
[----:B------:R-:W-:Y:S02]  /*7710*/  FFMA.FTZ R210, R79, R206, R210 ;  /* 0x000000ce4fd27223 */ /* 0x000fe400000100d2 */
[----:B------:R-:W3:Y:S01]  /*7720*/  LDL.LU.S16 R206, [R1+0x96] ;  /* 0x0000960001ce7983 */ /* 0x000ee20000300600 */
[--C-:B------:R-:W-:Y:S02]  /*7730*/  SHF.R.U64 R38, R38, 0x10, R39.reuse ;  /* 0x0000001026267819 */ /* 0x100fe40000001227 */
[----:B------:R-:W-:-:S02]  /*7740*/  SHF.R.U32.HI R79, RZ, 0x10, R39 ;  /* 0x00000010ff4f7819 */ /* 0x000fc40000011627 */
[--C-:B------:R-:W-:Y:S02]  /*7750*/  SHF.R.U64 R39, R50, 0x10, R51.reuse ;  /* 0x0000001032277819 */ /* 0x100fe40000001233 */
[----:B------:R-:W-:Y:S01]  /*7760*/  SHF.R.U32.HI R51, RZ, 0x10, R51 ;  /* 0x00000010ff337819 */ /* 0x000fe20000011633 */
[----:B------:R-:W-:-:S04]  /*7770*/  HADD2.F32 R50, -RZ, R83.H1_H1 ;  /* 0x30000053ff327230 */ /* 0x000fc80000004100 */
[----:B------:R-:W-:Y:S02]  /*7780*/  HADD2.F32 R51, -RZ, R51.H0_H0 ;  /* 0x20000033ff337230 */ /* 0x000fe40000004100 */
[----:B------:R-:W-:Y:S02]  /*7790*/  HADD2.F32 R48, -RZ, R48.H1_H1 ;  /* 0x30000030ff307230 */ /* 0x000fe40000004100 */
[----:B------:R-:W-:Y:S02]  /*77a0*/  HADD2.F32 R83, -RZ, R79.H0_H0 ;  /* 0x2000004fff537230 */ /* 0x000fe40000004100 */
[----:B------:R-:W-:-:S04]  /*77b0*/  FMUL.FTZ R79, R50, R51 ;  /* 0x00000033324f7220 */ /* 0x000fc80000410000 */
[C---:B------:R-:W-:Y:S01]  /*77c0*/  FFMA.FTZ R79, R48.reuse, R83, -R79 ;  /* 0x00000053304f7223 */ /* 0x040fe2000001084f */
[----:B------:R-:W-:-:S04]  /*77d0*/  FMUL.FTZ R48, R48, R51 ;  /* 0x0000003330307220 */ /* 0x000fc80000410000 */
[----:B------:R-:W-:Y:S01]  /*77e0*/  FFMA.FTZ R48, R50, R83, R48 ;  /* 0x0000005332307223 */ /* 0x000fe20000010030 */
[----:B------:R-:W-:Y:S02]  /*77f0*/  HADD2.F32 R50, -RZ, R80.H0_H0 ;  /* 0x20000050ff327230 */ /* 0x000fe40000004100 */
[----:B------:R-:W-:Y:S02]  /*7800*/  HADD2.F32 R83, -RZ, R76.H0_H0 ;  /* 0x2000004cff537230 */ /* 0x000fe40000004100 */
[----:B--2---:R-:W-:Y:S02]  /*7810*/  HADD2.F32 R211, -RZ, R211.H0_H0 ;  /* 0x200000d3ffd37230 */ /* 0x004fe40000004100 */
[----:B---3--:R-:W-:-:S03]  /*7820*/  HADD2.F32 R51, -RZ, R206.H0_H0 ;  /* 0x200000ceff337230 */ /* 0x008fc60000004100 */
[-C--:B------:R-:W-:Y:S01]  /*7830*/  FMUL.FTZ R206, R50, R211.reuse ;  /* 0x000000d332ce7220 */ /* 0x080fe20000410000 */
[----:B------:R-:W-:-:S04]  /*7840*/  FMUL.FTZ R211, R83, R211 ;  /* 0x000000d353d37220 */ /* 0x000fc80000410000 */
[-C--:B------:R-:W-:Y:S01]  /*7850*/  FFMA.FTZ R211, R50, R51.reuse, R211 ;  /* 0x0000003332d37223 */ /* 0x080fe200000100d3 */
[----:B------:R-:W-:Y:S02]  /*7860*/  HADD2.F32 R50, -RZ, R80.H1_H1 ;  /* 0x30000050ff327230 */ /* 0x000fe40000004100 */
[----:B------:R-:W2:Y:S01]  /*7870*/  LDL.S16 R80, [R1+0x9a] ;  /* 0x00009a0001507983 */ /* 0x000ea20000100600 */
[----:B------:R-:W-:-:S03]  /*7880*/  FFMA.FTZ R206, R83, R51, -R206 ;  /* 0x0000003353ce7223 */ /* 0x000fc600000108ce */
[----:B------:R-:W3:Y:S01]  /*7890*/  LDL.S16 R83, [R1+0x8e] ;  /* 0x00008e0001537983 */ /* 0x000ee20000100600 */
[----:B------:R-:W-:Y:S02]  /*78a0*/  HADD2.F32 R180, -RZ, R180.H0_H0 ;  /* 0x200000b4ffb47230 */ /* 0x000fe40000004100 */
[----:B------:R-:W-:Y:S02]  /*78b0*/  HADD2.F32 R76, -RZ, R76.H1_H1 ;  /* 0x3000004cff4c7230 */ /* 0x000fe40000004100 */
[----:B------:R-:W-:Y:S02]  /*78c0*/  HADD2.F32 R51, -RZ, R36.H0_H0 ;  /* 0x20000024ff337230 */ /* 0x000fe40000004100 */
[-C--:B------:R-:W-:Y:S01]  /*78d0*/  FMUL.FTZ R36, R50, R180.reuse ;  /* 0x000000b432247220 */ /* 0x080fe20000410000 */
[----:B------:R-:W-:-:S03]  /*78e0*/  FMUL.FTZ R180, R76, R180 ;  /* 0x000000b44cb47220 */ /* 0x000fc60000410000 */
[-C--:B------:R-:W-:Y:S01]  /*78f0*/  FFMA.FTZ R36, R76, R51.reuse, -R36 ;  /* 0x000000334c247223 */ /* 0x080fe20000010824 */
[----:B------:R-:W-:Y:S01]  /*7900*/  FFMA.FTZ R50, R50, R51, R180 ;  /* 0x0000003332327223 */ /* 0x000fe200000100b4 */
[--C-:B------:R-:W-:Y:S02]  /*7910*/  HADD2.F32 R51, -RZ, R82.reuse.H0_H0 ;  /* 0x20000052ff337230 */ /* 0x100fe40000004100 */
[----:B------:R-:W-:Y:S02]  /*7920*/  HADD2.F32 R39, -RZ, R39.H0_H0 ;  /* 0x20000027ff277230 */ /* 0x000fe40000004100 */
[----:B------:R-:W-:Y:S02]  /*7930*/  HADD2.F32 R82, -RZ, R82.H1_H1 ;  /* 0x30000052ff527230 */ /* 0x000fe40000004100 */
[----:B------:R-:W-:Y:S01]  /*7940*/  HADD2.F32 R38, -RZ, R38.H0_H0 ;  /* 0x20000026ff267230 */ /* 0x000fe20000004100 */
[----:B------:R-:W-:Y:S02]  /*7950*/  F2FP.F16.F32.PACK_AB R37, R37, R77 ;  /* 0x0000004d2525723e */ /* 0x000fe400000000ff */
[----:B------:R-:W-:-:S02]  /*7960*/  F2FP.F16.F32.PACK_AB R48, R48, R210 ;  /* 0x000000d23030723e */ /* 0x000fc400000000ff */
[----:B------:R-:W-:Y:S02]  /*7970*/  F2FP.F16.F32.PACK_AB R36, R36, R206 ;  /* 0x000000ce2424723e */ /* 0x000fe400000000ff */
[----:B------:R-:W-:Y:S02]  /*7980*/  F2FP.F16.F32.PACK_AB R50, R50, R211 ;  /* 0x000000d33232723e */ /* 0x000fe400000000ff */
[----:B------:R-:W-:Y:S01]  /*7990*/  F2FP.F16.F32.PACK_AB R49, R49, R81 ;  /* 0x000000513131723e */ /* 0x000fe200000000ff */
[----:B------:R-:W-:Y:S01]  /*79a0*/  IMAD.MOV.U32 R81, RZ, RZ, R37 ;  /* 0x000000ffff517224 */ /* 0x000fe200078e0025 */
[----:B------:R-:W-:Y:S02]  /*79b0*/  F2FP.F16.F32.PACK_AB R79, R79, R212 ;  /* 0x000000d44f4f723e */ /* 0x000fe400000000ff */
[----:B------:R-:W-:Y:S01]  /*79c0*/  MOV R77, R49 ;  /* 0x00000031004d7202 */ /* 0x000fe20000000f00 */
[----:B--2---:R-:W-:Y:S02]  /*79d0*/  HADD2.F32 R180, -RZ, R80.H0_H0 ;  /* 0x20000050ffb47230 */ /* 0x004fe40000004100 */
[----:B------:R-:W-:-:S02]  /*79e0*/  HADD2.F32 R80, -RZ, R78.H0_H0 ;  /* 0x2000004eff507230 */ /* 0x000fc40000004100 */
[----:B---3--:R-:W-:Y:S02]  /*79f0*/  HADD2.F32 R76, -RZ, R83.H0_H0 ;  /* 0x20000053ff4c7230 */ /* 0x008fe40000004100 */
[-C--:B------:R-:W-:Y:S01]  /*7a00*/  FMUL.FTZ R83, R51, R180.reuse ;  /* 0x000000b433537220 */ /* 0x080fe20000410000 */
[----:B------:R-:W-:Y:S02]  /*7a10*/  HADD2.F32 R78, -RZ, R78.H1_H1 ;  /* 0x3000004eff4e7230 */ /* 0x000fe40000004100 */
[----:B------:R-:W-:-:S04]  /*7a20*/  FMUL.FTZ R180, R80, R180 ;  /* 0x000000b450b47220 */ /* 0x000fc80000410000 */
[-C--:B------:R-:W-:Y:S01]  /*7a30*/  FFMA.FTZ R180, R51, R76.reuse, R180 ;  /* 0x0000004c33b47223 */ /* 0x080fe200000100b4 */
[-C--:B------:R-:W-:Y:S01]  /*7a40*/  FMUL.FTZ R51, R82, R39.reuse ;  /* 0x0000002752337220 */ /* 0x080fe20000410000 */
[----:B------:R-:W-:Y:S01]  /*7a50*/  FMUL.FTZ R39, R78, R39 ;  /* 0x000000274e277220 */ /* 0x000fe20000410000 */
[----:B------:R-:W-:Y:S02]  /*7a60*/  FFMA.FTZ R83, R80, R76, -R83 ;  /* 0x0000004c50537223 */ /* 0x000fe40000010853 */
[-C--:B------:R-:W-:Y:S01]  /*7a70*/  FFMA.FTZ R51, R78, R38.reuse, -R51 ;  /* 0x000000264e337223 */ /* 0x080fe20000010833 */
[----:B------:R-:W-:-:S04]  /*7a80*/  FFMA.FTZ R39, R82, R38, R39 ;  /* 0x0000002652277223 */ /* 0x000fc80000010027 */
[----:B------:R-:W-:Y:S02]  /*7a90*/  F2FP.F16.F32.PACK_AB R51, R51, R83 ;  /* 0x000000533333723e */ /* 0x000fe400000000ff */
[----:B------:R-:W-:Y:S01]  /*7aa0*/  F2FP.F16.F32.PACK_AB R39, R39, R180 ;  /* 0x000000b42727723e */ /* 0x000fe200000000ff */
[----:B------:R-:W-:Y:S02]  /*7ab0*/  IMAD.MOV.U32 R76, RZ, RZ, R36 ;  /* 0x000000ffff4c7224 */ /* 0x000fe400078e0024 */
[----:B------:R-:W-:Y:S02]  /*7ac0*/  IMAD.MOV.U32 R80, RZ, RZ, R50 ;  /* 0x000000ffff507224 */ /* 0x000fe400078e0032 */
[----:B------:R-:W-:Y:S02]  /*7ad0*/  IMAD.MOV.U32 R78, RZ, RZ, R51 ;  /* 0x000000ffff4e7224 */ /* 0x000fe400078e0033 */
[----:B------:R-:W-:Y:S02]  /*7ae0*/  IMAD.MOV.U32 R82, RZ, RZ, R39 ;  /* 0x000000ffff527224 */ /* 0x000fe400078e0027 */
[----:B------:R-:W-:-:S07]  /*7af0*/  IMAD.MOV.U32 R83, RZ, RZ, R48 ;  /* 0x000000ffff537224 */ /* 0x000fce00078e0030 */
.L_x_1533:
[----:B------:R-:W-:Y:S05]  /*7b00*/  BSYNC B3 ;  /* 0x0000000000037941 */ /* 0x000fea0003800000 */
.L_x_1532:
        /* <DEDUP_REMOVED lines=12> */
.L_x_1531:
[----:B------:R-:W-:Y:S05]  /*7bd0*/  BSYNC B2 ;  /* 0x0000000000027941 */ /* 0x000fea0003800000 */
.L_x_1530:
        /* <DEDUP_REMOVED lines=24> */
[----:B------:R-:W3:Y:S04]  /*7d60*/  LDL.LU.S16 R77, [R1+0x98] ;  /* 0x00009800014d7983 */ /* 0x000ee80000300600 */
[----:B------:R-:W4:Y:S04]  /*7d70*/  LDL.LU.S16 R80, [R1+0x8c] ;  /* 0x00008c0001507983 */ /* 0x000f280000300600 */
[----:B------:R-:W5:Y:S04]  /*7d80*/  LDL.S16 R180, [R1+0x6a] ;  /* 0x00006a0001b47983 */ /* 0x000f680000100600 */
[----:B------:R-:W5:Y:S01]  /*7d90*/  LDL.LU.S16 R159, [R1+0x68] ;  /* 0x00006800019f7983 */ /* 0x000f620000300600 */
[----:B0-----:R-:W-:-:S03]  /*7da0*/  IMAD.MOV.U32 R78, RZ, RZ, R49 ;  /* 0x000000ffff4e7224 */ /* 0x001fc600078e0031 */
[----:B------:R-:W5:Y:S04]  /*7db0*/  LDL.S16 R83, [R1+0x4a] ;  /* 0x00004a0001537983 */ /* 0x000f680000100600 */
[----:B------:R-:W5:Y:S01]  /*7dc0*/  LDL.LU.S16 R82, [R1+0x48] ;  /* 0x0000480001527983 */ /* 0x000f620000300600 */
[--C-:B------:R-:W-:Y:S02]  /*7dd0*/  SHF.R.U64 R32, R32, 0x10, R33.reuse ;  /* 0x0000001020207819 */ /* 0x100fe40000001221 */
[----:B------:R-:W-:-:S05]  /*7de0*/  SHF.R.U32.HI R33, RZ, 0x10, R33 ;  /* 0x00000010ff217819 */ /* 0x000fca0000011621 */
[----:B------:R-:W-:Y:S01]  /*7df0*/  HADD2.F32 R33, -RZ, R33.H0_H0 ;  /* 0x20000021ff217230 */ /* 0x000fe20000004100 */
[----:B------:R-:W-:-:S05]  /*7e00*/  SHF.R.U64 R34, R34, 0x10, R35 ;  /* 0x0000001022227819 */ /* 0x000fca0000001223 */
[----:B------:R-:W-:Y:S02]  /*7e10*/  HADD2.F32 R34, -RZ, R34.H0_H0 ;  /* 0x20000022ff227230 */ /* 0x000fe40000004100 */
[----:B---3--:R-:W-:Y:S01]  /*7e20*/  HADD2.F32 R79, -RZ, R77.H0_H0 ;  /* 0x2000004dff4f7230 */ /* 0x008fe20000004100 */
[----:B--2---:R-:W-:Y:S01]  /*7e30*/  MOV R77, R37 ;  /* 0x00000025004d7202 */ /* 0x004fe20000000f00 */
[----:B------:R-:W-:Y:S02]  /*7e40*/  HADD2.F32 R37, -RZ, R78.H0_H0 ;  /* 0x2000004eff257230 */ /* 0x000fe40000004100 */
[----:B----4-:R-:W-:Y:S02]  /*7e50*/  HADD2.F32 R80, -RZ, R80.H0_H0 ;  /* 0x20000050ff507230 */ /* 0x010fe40000004100 */
[----:B------:R-:W-:Y:S02]  /*7e60*/  HADD2.F32 R81, -RZ, R77.H0_H0 ;  /* 0x2000004dff517230 */ /* 0x000fe40000004100 */
[----:B------:R-:W-:-:S03]  /*7e70*/  FMUL.FTZ R49, R37, R79 ;  /* 0x0000004f25317220 */ /* 0x000fc60000410000 */
[----:B------:R-:W-:-:S04]  /*7e80*/  FMUL.FTZ R79, R81, R79 ;  /* 0x0000004f514f7220 */ /* 0x000fc80000410000 */
[----:B------:R-:W-:Y:S01]  /*7e90*/  FFMA.FTZ R37, R37, R80, R79 ;  /* 0x0000005025257223 */ /* 0x000fe2000001004f */
[--C-:B------:R-:W-:Y:S01]  /*7ea0*/  SHF.R.U32.HI R79, RZ, 0x10, R45.reuse ;  /* 0x00000010ff4f7819 */ /* 0x100fe2000001162d */
[----:B------:R-:W-:Y:S01]  /*7eb0*/  HADD2.F32 R78, -RZ, R78.H1_H1 ;  /* 0x3000004eff4e7230 */ /* 0x000fe20000004100 */
[----:B------:R-:W-:-:S03]  /*7ec0*/  SHF.R.U64 R45, R44, 0x10, R45 ;  /* 0x000000102c2d7819 */ /* 0x000fc6000000122d */
[----:B------:R-:W-:Y:S02]  /*7ed0*/  HADD2.F32 R79, -RZ, R79.H0_H0 ;  /* 0x2000004fff4f7230 */ /* 0x000fe40000004100 */
[----:B------:R-:W-:-:S03]  /*7ee0*/  HADD2.F32 R44, -RZ, R77.H1_H1 ;  /* 0x3000004dff2c7230 */ /* 0x000fc60000004100 */
[-C--:B------:R-:W-:Y:S01]  /*7ef0*/  FMUL.FTZ R77, R78, R79.reuse ;  /* 0x0000004f4e4d7220 */ /* 0x080fe20000410000 */
[----:B------:R-:W-:Y:S01]  /*7f00*/  FFMA.FTZ R49, R81, R80, -R49 ;  /* 0x0000005051317223 */ /* 0x000fe20000010831 */
[C---:B------:R-:W-:Y:S01]  /*7f10*/  FMUL.FTZ R79, R44.reuse, R79 ;  /* 0x0000004f2c4f7220 */ /* 0x040fe20000410000 */
[----:B-----5:R-:W-:Y:S02]  /*7f20*/  HADD2.F32 R80, -RZ, R180.H0_H0 ;  /* 0x200000b4ff507230 */ /* 0x020fe40000004100 */
[-C--:B------:R-:W-:Y:S01]  /*7f30*/  FFMA.FTZ R44, R44, R33.reuse, -R77 ;  /* 0x000000212c2c7223 */ /* 0x080fe2000001084d */
[----:B------:R-:W-:Y:S02]  /*7f40*/  HADD2.F32 R77, -RZ, R51.H0_H0 ;  /* 0x20000033ff4d7230 */ /* 0x000fe40000004100 */
[----:B------:R-:W-:Y:S01]  /*7f50*/  FFMA.FTZ R33, R78, R33, R79 ;  /* 0x000000214e217223 */ /* 0x000fe2000001004f */
[----:B------:R-:W-:Y:S02]  /*7f60*/  HADD2.F32 R78, -RZ, R159.H0_H0 ;  /* 0x2000009fff4e7230 */ /* 0x000fe40000004100 */
[----:B------:R-:W-:-:S02]  /*7f70*/  HADD2.F32 R79, -RZ, R39.H0_H0 ;  /* 0x20000027ff4f7230 */ /* 0x000fc40000004100 */
[----:B------:R-:W-:-:S04]  /*7f80*/  FMUL.FTZ R81, R77, R80 ;  /* 0x000000504d517220 */ /* 0x000fc80000410000 */
[C---:B------:R-:W-:Y:S01]  /*7f90*/  FFMA.FTZ R81, R79.reuse, R78, -R81 ;  /* 0x0000004e4f517223 */ /* 0x040fe20000010851 */
[----:B------:R-:W-:-:S04]  /*7fa0*/  FMUL.FTZ R79, R79, R80 ;  /* 0x000000504f4f7220 */ /* 0x000fc80000410000 */
[----:B------:R-:W-:Y:S01]  /*7fb0*/  FFMA.FTZ R79, R77, R78, R79 ;  /* 0x0000004e4d4f7223 */ /* 0x000fe2000001004f */
[----:B------:R-:W-:Y:S02]  /*7fc0*/  SHF.R.U32.HI R77, RZ, 0x10, R35 ;  /* 0x00000010ff4d7819 */ /* 0x000fe40000011623 */
        /* <DEDUP_REMOVED lines=8> */
[----:B------:R-:W-:Y:S01]  /*8050*/  FMUL.FTZ R39, R39, R47 ;  /* 0x0000002f27277220 */ /* 0x000fe20000410000 */
[----:B------:R-:W-:-:S03]  /*8060*/  HADD2.F32 R80, -RZ, R83.H0_H0 ;  /* 0x20000053ff507230 */ /* 0x000fc60000004100 */
[----:B------:R-:W-:Y:S01]  /*8070*/  FFMA.FTZ R39, R46, R77, R39 ;  /* 0x0000004d2e277223 */ /* 0x000fe20000010027 */
[----:B------:R-:W-:Y:S02]  /*8080*/  HADD2.F32 R46, -RZ, R48.H0_H0 ;  /* 0x20000030ff2e7230 */ /* 0x000fe40000004100 */
[----:B------:R-:W-:Y:S02]  /*8090*/  HADD2.F32 R77, -RZ, R36.H0_H0 ;  /* 0x20000024ff4d7230 */ /* 0x000fe40000004100 */
[----:B------:R-:W-:Y:S02]  /*80a0*/  HADD2.F32 R47, -RZ, R82.H0_H0 ;  /* 0x20000052ff2f7230 */ /* 0x000fe40000004100 */
[-C--:B------:R-:W-:Y:S01]  /*80b0*/  FMUL.FTZ R78, R46, R80.reuse ;  /* 0x000000502e4e7220 */ /* 0x080fe20000410000 */
[----:B------:R-:W-:Y:S01]  /*80c0*/  FMUL.FTZ R80, R77, R80 ;  /* 0x000000504d507220 */ /* 0x000fe20000410000 */
[----:B------:R-:W-:Y:S02]  /*80d0*/  HADD2.F32 R45, -RZ, R45.H0_H0 ;  /* 0x2000002dff2d7230 */ /* 0x000fe40000004100 */
[----:B------:R-:W-:-:S02]  /*80e0*/  HADD2.F32 R48, -RZ, R48.H1_H1 ;  /* 0x30000030ff307230 */ /* 0x000fc40000004100 */
[----:B------:R-:W-:Y:S01]  /*80f0*/  FFMA.FTZ R80, R46, R47, R80 ;  /* 0x0000002f2e507223 */ /* 0x000fe20000010050 */
[----:B------:R-:W-:Y:S02]  /*8100*/  HADD2.F32 R46, -RZ, R36.H1_H1 ;  /* 0x30000024ff2e7230 */ /* 0x000fe40000004100 */
[----:B------:R-:W-:Y:S02]  /*8110*/  HADD2.F32 R36, -RZ, R32.H0_H0 ;  /* 0x20000020ff247230 */ /* 0x000fe40000004100 */
[-C--:B------:R-:W-:Y:S01]  /*8120*/  FMUL.FTZ R32, R48, R45.reuse ;  /* 0x0000002d30207220 */ /* 0x080fe20000410000 */
[C---:B------:R-:W-:Y:S01]  /*8130*/  FMUL.FTZ R45, R46.reuse, R45 ;  /* 0x0000002d2e2d7220 */ /* 0x040fe20000410000 */
[----:B------:R-:W-:Y:S02]  /*8140*/  FFMA.FTZ R78, R77, R47, -R78 ;  /* 0x0000002f4d4e7223 */ /* 0x000fe4000001084e */
[----:B------:R-:W-:Y:S01]  /*8150*/  FFMA.FTZ R32, R46, R36, -R32 ;  /* 0x000000242e207223 */ /* 0x000fe20000010820 */
[----:B------:R-:W-:-:S02]  /*8160*/  HADD2.F32 R77, -RZ, R233.H1_H1 ;  /* 0x300000e9ff4d7230 */ /* 0x000fc40000004100 */
[----:B------:R-:W-:Y:S01]  /*8170*/  FFMA.FTZ R36, R48, R36, R45 ;  /* 0x0000002430247223 */ /* 0x000fe2000001002d */
[----:B------:R-:W-:Y:S02]  /*8180*/  HADD2.F32 R45, -RZ, R50.H0_H0 ;  /* 0x20000032ff2d7230 */ /* 0x000fe40000004100 */
[----:B------:R-:W-:Y:S02]  /*8190*/  HADD2.F32 R47, -RZ, R38.H0_H0 ;  /* 0x20000026ff2f7230 */ /* 0x000fe40000004100 */
[----:B------:R-:W-:Y:S02]  /*81a0*/  HADD2.F32 R46, -RZ, R233.H0_H0 ;  /* 0x200000e9ff2e7230 */ /* 0x000fe40000004100 */
[-C--:B------:R-:W-:Y:S01]  /*81b0*/  FMUL.FTZ R48, R45, R77.reuse ;  /* 0x0000004d2d307220 */ /* 0x080fe20000410000 */
[----:B------:R-:W-:Y:S02]  /*81c0*/  HADD2.F32 R35, -RZ, R35.H0_H0 ;  /* 0x20000023ff237230 */ /* 0x000fe40000004100 */
[----:B------:R-:W-:Y:S01]  /*81d0*/  FMUL.FTZ R77, R47, R77 ;  /* 0x0000004d2f4d7220 */ /* 0x000fe20000410000 */
[----:B------:R-:W-:-:S02]  /*81e0*/  HADD2.F32 R50, -RZ, R50.H1_H1 ;  /* 0x30000032ff327230 */ /* 0x000fc40000004100 */
[----:B------:R-:W-:Y:S02]  /*81f0*/  HADD2.F32 R38, -RZ, R38.H1_H1 ;  /* 0x30000026ff267230 */ /* 0x000fe40000004100 */
[-C--:B------:R-:W-:Y:S01]  /*8200*/  FFMA.FTZ R77, R45, R46.reuse, R77 ;  /* 0x0000002e2d4d7223 */ /* 0x080fe2000001004d */
[-C--:B------:R-:W-:Y:S02]  /*8210*/  FMUL.FTZ R45, R50, R35.reuse ;  /* 0x00000023322d7220 */ /* 0x080fe40000410000 */
[C---:B------:R-:W-:Y:S01]  /*8220*/  FMUL.FTZ R35, R38.reuse, R35 ;  /* 0x0000002326237220 */ /* 0x040fe20000410000 */
[----:B------:R-:W-:Y:S01]  /*8230*/  FFMA.FTZ R48, R47, R46, -R48 ;  /* 0x0000002e2f307223 */ /* 0x000fe20000010830 */
[-C--:B------:R-:W-:Y:S02]  /*8240*/  FFMA.FTZ R45, R38, R34.reuse, -R45 ;  /* 0x00000022262d7223 */ /* 0x080fe4000001082d */
[----:B------:R-:W-:Y:S01]  /*8250*/  FFMA.FTZ R35, R50, R34, R35 ;  /* 0x0000002232237223 */ /* 0x000fe20000010023 */
[----:B------:R-:W-:-:S02]  /*8260*/  F2FP.F16.F32.PACK_AB R51, R51, R81 ;  /* 0x000000513333723e */ /* 0x000fc400000000ff */
[----:B------:R-:W-:Y:S02]  /*8270*/  F2FP.F16.F32.PACK_AB R44, R44, R49 ;  /* 0x000000312c2c723e */ /* 0x000fe400000000ff */
[----:B------:R-:W-:Y:S02]  /*8280*/  F2FP.F16.F32.PACK_AB R33, R33, R37 ;  /* 0x000000252121723e */ /* 0x000fe400000000ff */
[----:B------:R-:W-:Y:S02]  /*8290*/  F2FP.F16.F32.PACK_AB R79, R39, R79 ;  /* 0x0000004f274f723e */ /* 0x000fe400000000ff */
[----:B------:R-:W-:Y:S02]  /*82a0*/  F2FP.F16.F32.PACK_AB R32, R32, R78 ;  /* 0x0000004e2020723e */ /* 0x000fe400000000ff */
[----:B------:R-:W-:Y:S02]  /*82b0*/  F2FP.F16.F32.PACK_AB R80, R36, R80 ;  /* 0x000000502450723e */ /* 0x000fe400000000ff */
[----:B------:R-:W-:-:S02]  /*82c0*/  F2FP.F16.F32.PACK_AB R45, R45, R48 ;  /* 0x000000302d2d723e */ /* 0x000fc400000000ff */
[----:B------:R-:W-:Y:S01]  /*82d0*/  F2FP.F16.F32.PACK_AB R35, R35, R77 ;  /* 0x0000004d2323723e */ /* 0x000fe200000000ff */
[----:B------:R-:W-:Y:S02]  /*82e0*/  IMAD.MOV.U32 R39, RZ, RZ, R51 ;  /* 0x000000ffff277224 */ /* 0x000fe400078e0033 */
[----:B------:R-:W-:Y:S02]  /*82f0*/  IMAD.MOV.U32 R36, RZ, RZ, R32 ;  /* 0x000000ffff247224 */ /* 0x000fe400078e0020 */
[----:B------:R-:W-:Y:S02]  /*8300*/  IMAD.MOV.U32 R37, RZ, RZ, R44 ;  /* 0x000000ffff257224 */ /* 0x000fe400078e002c */
[----:B------:R-:W-:Y:S02]  /*8310*/  IMAD.MOV.U32 R48, RZ, RZ, R80 ;  /* 0x000000ffff307224 */ /* 0x000fe400078e0050 */
[----:B------:R-:W-:Y:S02]  /*8320*/  IMAD.MOV.U32 R49, RZ, RZ, R33 ;  /* 0x000000ffff317224 */ /* 0x000fe400078e0021 */
[----:B------:R-:W-:-:S02]  /*8330*/  IMAD.MOV.U32 R38, RZ, RZ, R45 ;  /* 0x000000ffff267224 */ /* 0x000fc400078e002d */
[----:B------:R-:W-:Y:S02]  /*8340*/  IMAD.MOV.U32 R50, RZ, RZ, R35 ;  /* 0x000000ffff327224 */ /* 0x000fe400078e0023 */
[----:B------:R-:W-:-:S07]  /*8350*/  IMAD.MOV.U32 R51, RZ, RZ, R79 ;  /* 0x000000ffff337224 */ /* 0x000fce00078e004f */
.L_x_1537:
[----:B------:R-:W-:Y:S05]  /*8360*/  BSYNC B3 ;  /* 0x0000000000037941 */ /* 0x000fea0003800000 */
.L_x_1536:
        /* <DEDUP_REMOVED lines=12> */
.L_x_1535:
[----:B------:R-:W-:Y:S05]  /*8430*/  BSYNC B2 ;  /* 0x0000000000027941 */ /* 0x000fea0003800000 */
.L_x_1534:
[----:B------:R-:W-:-:S13]  /*8440*/  ISETP.NE.AND P4, PT, R9, RZ, PT ;  /* 0x000000ff0900720c */ /* 0x000fda0003f85270 */
[----:B------:R-:W-:Y:S05]  /*8450*/  @!P4 BRA `(.L_x_1529) ;  /* 0x0000000400e8c947 */ /* 0x000fea0003800000 */
[----:B------:R-:W-:Y:S01]  /*8460*/  LOP3.LUT P5, RZ, R17, 0x1, RZ, 0xc0, !PT ;  /* 0x0000000111ff7812 */ /* 0x000fe200078ac0ff */
[----:B------:R-:W-:Y:S03]  /*8470*/  BSSY B2, `(.L_x_1538) ;  /* 0x0000076000027945 */ /* 0x000fe60003800000 */
[----:B---3--:R-:W-:-:S04]  /*8480*/  SEL R32, R123, R146, !P5 ;  /* 0x000000927b207207 */ /* 0x008fc80006800000 */
[----:B------:R-:W-:-:S04]  /*8490*/  SHF.R.S32.HI R33, RZ, 0x1f, R32 ;  /* 0x0000001fff217819 */ /* 0x000fc80000011420 */
[----:B------:R-:W-:-:S04]  /*84a0*/  LEA.HI R32, R33, R32, RZ, 0x4 ;  /* 0x0000002021207211 */ /* 0x000fc800078f20ff */
[----:B------:R-:W-:-:S05]  /*84b0*/  LEA.HI.SX32 R32, R32, R113, 0x1c ;  /* 0x0000007120207211 */ /* 0x000fca00078fe2ff */
[----:B------:R-:W-:-:S05]  /*84c0*/  IMAD.SHL.U32 R33, R32, 0x8, RZ ;  /* 0x0000000820217824 */ /* 0x000fca00078e00ff */
[----:B------:R-:W-:-:S13]  /*84d0*/  ISETP.GE.AND P4, PT, R33, R145, PT ;  /* 0x000000912100720c */ /* 0x000fda0003f86270 */
[--C-:B------:R-:W-:Y:S02]  /*84e0*/  @!P4 SHF.R.S32.HI R35, RZ, 0x1f, R33.reuse ;  /* 0x0000001fff23c819 */ /* 0x100fe40000011421 */
[CCC-:B------:R-:W-:Y:S02]  /*84f0*/  @!P4 IADD3 R34, P5, P6, R86.reuse, R130.reuse, R33.reuse ;  /* 0x000000825622c210 */ /* 0x1c0fe40007ebe021 */
[----:B------:R-:W-:Y:S02]  /*8500*/  LOP3.LUT R33, R175, 0x38, R33, 0xf8, !PT ;  /* 0x00000038af217812 */ /* 0x000fe400078ef821 */
[----:B------:R-:W-:Y:S02]  /*8510*/  @!P4 IADD3.X R35, R85, R155, R35, P5, P6 ;  /* 0x0000009b5523c210 */ /* 0x000fe40002fec423 */
[----:B------:R-:W-:Y:S02]  /*8520*/  IADD3 R130, P5, P6, R86, R130, R12 ;  /* 0x0000008256827210 */ /* 0x000fe40007ebe00c */
[----:B------:R-:W-:-:S02]  /*8530*/  LOP3.LUT R33, R33, R176, RZ, 0x3c, !PT ;  /* 0x000000b021217212 */ /* 0x000fc400078e3cff */
[----:B------:R-:W-:Y:S02]  /*8540*/  IADD3.X R155, R85, R155, R110, P5, P6 ;  /* 0x0000009b559b7210 */ /* 0x000fe40002fec46e */
[----:B------:R-:W-:-:S04]  /*8550*/  LEA R44, P5, R130, R114, 0x1 ;  /* 0x00000072822c7211 */ /* 0x000fc800078a08ff */
[----:B------:R-:W-:Y:S02]  /*8560*/  LEA.HI.X R45, R130, R115, R155, 0x1, P5 ;  /* 0x00000073822d7211 */ /* 0x000fe400028f0c9b */
[----:B------:R-:W-:-:S04]  /*8570*/  @!P4 LEA R46, P5, R34, R114, 0x1 ;  /* 0x00000072222ec211 */ /* 0x000fc800078a08ff */
[----:B------:R-:W-:Y:S02]  /*8580*/  @!P4 LEA.HI.X R47, R34, R115, R35, 0x1, P5 ;  /* 0x00000073222fc211 */ /* 0x000fe400028f0c23 */
[----:B------:R-:W-:Y:S02]  /*8590*/  SHF.R.S32.HI R34, RZ, 0x1f, R32 ;  /* 0x0000001fff227819 */ /* 0x000fe40000011420 */
[----:B------:R-:W-:Y:S02]  /*85a0*/  ISETP.GE.AND P5, PT, R166, R122, PT ;  /* 0x0000007aa600720c */ /* 0x000fe40003fa6270 */
[----:B------:R-:W-:-:S04]  /*85b0*/  LEA.HI R32, R34, R32, RZ, 0x3 ;  /* 0x0000002022207211 */ /* 0x000fc800078f18ff */
[----:B------:R-:W-:-:S05]  /*85c0*/  SHF.R.S32.HI R32, RZ, 0x3, R32 ;  /* 0x00000003ff207819 */ /* 0x000fca0000011420 */
[----:B------:R-:W-:-:S04]  /*85d0*/  IMAD R32, R32, 0x1800, R177 ;  /* 0x0000180020207824 */ /* 0x000fc800078e02b1 */
[----:B------:R-:W-:-:S04]  /*85e0*/  IMAD.IADD R32, R32, 0x1, R33 ;  /* 0x0000000120207824 */ /* 0x000fc800078e0221 */
[C---:B--2---:R-:W-:Y:S02]  /*85f0*/  IMAD R36, R16.reuse, 0x4800, R32 ;  /* 0x0000480010247824 */ /* 0x044fe400078e0220 */
[----:B------:R-:W-:Y:S02]  /*8600*/  IMAD R32, R16, 0x4800, R140 ;  /* 0x0000480010207824 */ /* 0x000fe400078e028c */
[----:B------:R-:W-:-:S03]  /*8610*/  IMAD R36, R36, 0x2, R2 ;  /* 0x0000000224247824 */ /* 0x000fc600078e0202 */
[----:B------:R-:W-:-:S03]  /*8620*/  LEA R32, R32, R2, 0x1 ;  /* 0x0000000220207211 */ /* 0x000fc600078e08ff */
        /* <DEDUP_REMOVED lines=37> */
[CC--:B------:R-:W-:Y:S01]  /*8880*/  FMUL.FTZ R51, R41.reuse, R39.reuse ;  /* 0x0000002729337220 */ /* 0x0c0fe20000410000 */
[----:B------:R-:W-:Y:S01]  /*8890*/  FMUL.FTZ R39, R50, R39 ;  /* 0x0000002732277220 */ /* 0x000fe20000410000 */
[----:B------:R-:W-:Y:S02]  /*88a0*/  HADD2.F32 R220, -RZ, R220.H0_H0 ;  /* 0x200000dcffdc7230 */ /* 0x000fe40000004100 */
[----:B------:R-:W-:Y:S02]  /*88b0*/  HADD2.F32 R218, -RZ, R218.H0_H0 ;  /* 0x200000daffda7230 */ /* 0x000fe40000004100 */
[-C--:B------:R-:W-:Y:S01]  /*88c0*/  FFMA.FTZ R39, R41, R49.reuse, R39 ;  /* 0x0000003129277223 */ /* 0x080fe20000010027 */
[----:B------:R-:W-:Y:S01]  /*88d0*/  SHF.R.U32.HI R41, RZ, 0x10, R31 ;  /* 0x00000010ff297819 */ /* 0x000fe2000001161f */
[----:B------:R-:W-:Y:S01]  /*88e0*/  HADD2.F32 R30, -RZ, R30.H0_H0 ;  /* 0x2000001eff1e7230 */ /* 0x000fe20000004100 */
[----:B------:R-:W-:Y:S01]  /*88f0*/  SHF.R.U64 R31, R42, 0x10, R43 ;  /* 0x000000102a1f7819 */ /* 0x000fe2000000122b */
        /* <DEDUP_REMOVED lines=42> */
[----:B------:R-:W-:-:S03]  /*8ba0*/  F2FP.F16.F32.PACK_AB R31, R31, R220 ;  /* 0x000000dc1f1f723e */ /* 0x000fc600000000ff */
[----:B------:R-:W-:Y:S02]  /*8bb0*/  IMAD.MOV.U32 R34, RZ, RZ, R28 ;  /* 0x000000ffff227224 */ /* 0x000fe400078e001c */
[----:B------:R-:W-:-:S07]  /*8bc0*/  IMAD.MOV.U32 R38, RZ, RZ, R31 ;  /* 0x000000ffff267224 */ /* 0x000fce00078e001f */
.L_x_1539:
[----:B------:R-:W-:Y:S05]  /*8bd0*/  BSYNC B2 ;  /* 0x0000000000027941 */ /* 0x000fea0003800000 */
.L_x_1538:
[----:B--2---:R4:W-:Y:S04]  /*8be0*/  STG.E.128 desc[UR46][R44.64], R32 ;  /* 0x000000202c007986 */ /* 0x0049e8000c101d2e */
[----:B0-----:R4:W-:Y:S02]  /*8bf0*/  @!P4 STG.E.128 desc[UR46][R46.64], R36 ;  /* 0x000000242e00c986 */ /* 0x0019e4000c101d2e */
.L_x_1529:
[----:B------:R-:W-:Y:S05]  /*8c00*/  BSYNC B1 ;  /* 0x0000000000017941 */ /* 0x000fea0003800000 */
.L_x_1528:
[-C--:B--2---:R-:W-:Y:S02]  /*8c10*/  IMAD R28, R148, R126.reuse, RZ ;  /* 0x0000007e941c7224 */ /* 0x084fe400078e02ff */
[----:B------:R-:W-:-:S04]  /*8c20*/  IMAD.WIDE.U32 R124, R189, R126, R124 ;  /* 0x0000007ebd7c7225 */ /* 0x000fc800078e007c */
[----:B------:R-:W-:Y:S01]  /*8c30*/  IMAD R28, R189, R127, R28 ;  /* 0x0000007fbd1c7224 */ /* 0x000fe200078e021c */
[----:B------:R-:W-:Y:S06]  /*8c40*/  @P3 BRA `(.L_x_1498) ;  /* 0x0000001800b43947 */ /* 0x000fec0003800000 */
[----:B------:R-:W-:Y:S01]  /*8c50*/  ISETP.NE.AND P3, PT, R11, RZ, PT ;  /* 0x000000ff0b00720c */ /* 0x000fe20003f65270 */
[----:B------:R-:W-:Y:S01]  /*8c60*/  BSSY B1, `(.L_x_1540) ;  /* 0x000007e000017945 */ /* 0x000fe20003800000 */
[----:B------:R-:W-:-:S11]  /*8c70*/  IMAD.IADD R40, R125, 0x1, R28 ;  /* 0x000000017d287824 */ /* 0x000fd600078e021c */
[----:B------:R-:W-:Y:S05]  /*8c80*/  @!P3 BRA `(.L_x_1541) ;  /* 0x0000000400ecb947 */ /* 0x000fea0003800000 */
[----:B------:R-:W-:Y:S01]  /*8c90*/  SEL R28, R123, R146, !P0 ;  /* 0x000000927b1c7207 */ /* 0x000fe20004000000 */
[----:B------:R-:W-:Y:S01]  /*8ca0*/  BSSY B2, `(.L_x_1542) ;  /* 0x0000077000027945 */ /* 0x000fe20003800000 */
[----:B------:R-:W-:Y:S02]  /*8cb0*/  IADD3 R31, P3, P4, R86, R124, R14 ;  /* 0x0000007c561f7210 */ /* 0x000fe40007c7e00e */
[----:B------:R-:W-:Y:S02]  /*8cc0*/  SHF.R.S32.HI R29, RZ, 0x1f, R28 ;  /* 0x0000001fff1d7819 */ /* 0x000fe4000001141c */
[----:B---34-:R-:W-:Y:S02]  /*8cd0*/  IADD3.X R33, R85, R40, R112, P3, P4 ;  /* 0x0000002855217210 */ /* 0x018fe40001fe8470 */
[----:B------:R-:W-:Y:S02]  /*8ce0*/  LEA.HI R29, R29, R28, RZ, 0x4 ;  /* 0x0000001c1d1d7211 */ /* 0x000fe400078f20ff */
[----:B------:R-:W-:-:S02]  /*8cf0*/  SHF.R.U32.HI R35, RZ, 0x3, R173 ;  /* 0x00000003ff237819 */ /* 0x000fc400000116ad */
[----:B------:R-:W-:-:S04]  /*8d00*/  LEA.HI.SX32 R30, R29, R117, 0x1c ;  /* 0x000000751d1e7211 */ /* 0x000fc800078fe2ff */
[----:B------:R-:W-:Y:S01]  /*8d10*/  SHF.R.S32.HI R34, RZ, 0x1f, R30 ;  /* 0x0000001fff227819 */ /* 0x000fe2000001141e */
[----:B------:R-:W-:-:S03]  /*8d20*/  IMAD.SHL.U32 R32, R30, 0x8, RZ ;  /* 0x000000081e207824 */ /* 0x000fc600078e00ff */
[----:B------:R-:W-:Y:S02]  /*8d30*/  LEA.HI R30, R34, R30, RZ, 0x3 ;  /* 0x0000001e221e7211 */ /* 0x000fe400078f18ff */
[----:B------:R-:W-:Y:S02]  /*8d40*/  ISETP.GE.AND P3, PT, R32, R145, PT ;  /* 0x000000912000720c */ /* 0x000fe40003f66270 */
[----:B------:R-:W-:-:S05]  /*8d50*/  SHF.R.S32.HI R30, RZ, 0x3, R30 ;  /* 0x00000003ff1e7819 */ /* 0x000fca000001141e */
[----:B------:R-:W-:-:S06]  /*8d60*/  IMAD R30, R30, 0x1800, R179 ;  /* 0x000018001e1e7824 */ /* 0x000fcc00078e02b3 */
[--C-:B------:R-:W-:Y:S02]  /*8d70*/  @!P3 SHF.R.S32.HI R28, RZ, 0x1f, R32.reuse ;  /* 0x0000001fff1cb819 */ /* 0x100fe40000011420 */
[--C-:B------:R-:W-:Y:S02]  /*8d80*/  @!P3 IADD3 R29, P4, P5, R86, R124, R32.reuse ;  /* 0x0000007c561db210 */ /* 0x100fe40007d9e020 */
[----:B------:R-:W-:Y:S02]  /*8d90*/  LOP3.LUT R32, R173, 0x38, R32, 0xf8, !PT ;  /* 0x00000038ad207812 */ /* 0x000fe400078ef820 */
[----:B------:R-:W-:Y:S02]  /*8da0*/  @!P3 IADD3.X R28, R85, R40, R28, P4, P5 ;  /* 0x00000028551cb210 */ /* 0x000fe400027ea41c */
[----:B------:R-:W-:Y:S02]  /*8db0*/  LOP3.LUT R32, R32, R35, RZ, 0x3c, !PT ;  /* 0x0000002320207212 */ /* 0x000fe400078e3cff */
[----:B------:R-:W-:-:S02]  /*8dc0*/  LEA R36, P4, R31, R114, 0x1 ;  /* 0x000000721f247211 */ /* 0x000fc400078808ff */
[----:B------:R-:W-:Y:S01]  /*8dd0*/  IADD3 R32, R30, R32, RZ ;  /* 0x000000201e207210 */ /* 0x000fe20007ffe0ff */
[C---:B------:R-:W-:Y:S01]  /*8de0*/  IMAD R30, R16.reuse, 0x4800, R141 ;  /* 0x00004800101e7824 */ /* 0x040fe200078e028d */
[-C--:B------:R-:W-:Y:S02]  /*8df0*/  LEA.HI.X R37, R31, R115.reuse, R33, 0x1, P4 ;  /* 0x000000731f257211 */ /* 0x080fe400020f0c21 */
[C---:B------:R-:W-:Y:S01]  /*8e00*/  @!P3 LEA R38, P4, R29.reuse, R114, 0x1 ;  /* 0x000000721d26b211 */ /* 0x040fe200078808ff */
[----:B------:R-:W-:Y:S02]  /*8e10*/  IMAD R32, R16, 0x4800, R32 ;  /* 0x0000480010207824 */ /* 0x000fe400078e0220 */
[----:B------:R-:W-:Y:S01]  /*8e20*/  IMAD R30, R30, 0x2, R2 ;  /* 0x000000021e1e7824 */ /* 0x000fe200078e0202 */
[----:B------:R-:W-:Y:S01]  /*8e30*/  @!P3 LEA.HI.X R39, R29, R115, R28, 0x1, P4 ;  /* 0x000000731d27b211 */ /* 0x000fe200020f0c1c */
[----:B------:R-:W-:Y:S01]  /*8e40*/  IMAD R32, R32, 0x2, R2 ;  /* 0x0000000220207824 */ /* 0x000fe200078e0202 */
[----:B------:R-:W-:-:S03]  /*8e50*/  ISETP.GE.AND P4, PT, R18, R122, PT ;  /* 0x0000007a1200720c */ /* 0x000fc60003f86270 */
[----:B------:R-:W0:Y:S04]  /*8e60*/  LDS.128 R28, [R30+0x18400] ;  /* 0x018400001e1c7984 */ /* 0x000e280000000c00 */
[----:B------:R-:W2:Y:S06]  /*8e70*/  LDS.128 R32, [R32+0x18400] ;  /* 0x0184000020207984 */ /* 0x000eac0000000c00 */
        /* <DEDUP_REMOVED lines=49> */
[----:B------:R-:W-:Y:S02]  /*9190*/  IMAD.MOV.U32 R29, RZ, RZ, R33 ;  /* 0x000000ffff1d7224 */ /* 0x000fe400078e0021 */
        /* <DEDUP_REMOVED lines=36> */
[----:B------:R-:W-:Y:S02]  /*93e0*/  IMAD.MOV.U32 R30, RZ, RZ, R35 ;  /* 0x000000ffff1e7224 */ /* 0x000fe400078e0023 */
[----:B------:R-:W-:Y:S02]  /*93f0*/  IMAD.MOV.U32 R34, RZ, RZ, R74 ;  /* 0x000000ffff227224 */ /* 0x000fe400078e004a */
[----:B------:R-:W-:-:S07]  /*9400*/  IMAD.MOV.U32 R35, RZ, RZ, R43 ;  /* 0x000000ffff237224 */ /* 0x000fce00078e002b */
.L_x_1543:
[----:B------:R-:W-:Y:S05]  /*9410*/  BSYNC B2 ;  /* 0x0000000000027941 */ /* 0x000fea0003800000 */
.L_x_1542:
[----:B0-----:R0:W-:Y:S04]  /*9420*/  STG.E.128 desc[UR46][R36.64], R28 ;  /* 0x0000001c24007986 */ /* 0x0011e8000c101d2e */
[----:B--2---:R0:W-:Y:S02]  /*9430*/  @!P3 STG.E.128 desc[UR46][R38.64], R32 ;  /* 0x000000202600b986 */ /* 0x0041e4000c101d2e */
.L_x_1541:
[----:B------:R-:W-:Y:S05]  /*9440*/  BSYNC B1 ;  /* 0x0000000000017941 */ /* 0x000fea0003800000 */
.L_x_1540:
[----:B------:R-:W-:Y:S01]  /*9450*/  ISETP.NE.AND P3, PT, R10, RZ, PT ;  /* 0x000000ff0a00720c */ /* 0x000fe20003f65270 */
[----:B------:R-:W-:-:S12]  /*9460*/  BSSY B1, `(.L_x_1544) ;  /* 0x0000078000017945 */ /* 0x000fd80003800000 */
[----:B------:R-:W-:Y:S05]  /*9470*/  @!P3 BRA `(.L_x_1545) ;  /* 0x0000000400d8b947 */ /* 0x000fea0003800000 */
[----:B0-----:R-:W-:Y:S01]  /*9480*/  SEL R28, R123, R146, !P1 ;  /* 0x000000927b1c7207 */ /* 0x001fe20004800000 */
[----:B------:R-:W-:Y:S01]  /*9490*/  BSSY B2, `(.L_x_1546) ;  /* 0x0000072000027945 */ /* 0x000fe20003800000 */
[----:B------:R-:W-:Y:S02]  /*94a0*/  IADD3 R30, P3, P4, R86, R124, R13 ;  /* 0x0000007c561e7210 */ /* 0x000fe40007c7e00d */
[----:B------:R-:W-:Y:S02]  /*94b0*/  SHF.R.S32.HI R29, RZ, 0x1f, R28 ;  /* 0x0000001fff1d7819 */ /* 0x000fe4000001141c */
[----:B------:R-:W-:Y:S02]  /*94c0*/  IADD3.X R31, R85, R40, R111, P3, P4 ;  /* 0x00000028551f7210 */ /* 0x000fe40001fe846f */
[----:B------:R-:W-:Y:S02]  /*94d0*/  LEA.HI R29, R29, R28, RZ, 0x4 ;  /* 0x0000001c1d1d7211 */ /* 0x000fe400078f20ff */
[----:B---34-:R-:W-:-:S02]  /*94e0*/  SHF.R.U32.HI R36, RZ, 0x3, R173 ;  /* 0x00000003ff247819 */ /* 0x018fc400000116ad */
[----:B------:R-:W-:-:S04]  /*94f0*/  LEA.HI.SX32 R32, R29, R116, 0x1c ;  /* 0x000000741d207211 */ /* 0x000fc800078fe2ff */
[----:B------:R-:W-:Y:S02]  /*9500*/  SHF.L.U32 R33, R32, 0x3, RZ ;  /* 0x0000000320217819 */ /* 0x000fe400000006ff */
[----:B------:R-:W-:Y:S02]  /*9510*/  SHF.R.S32.HI R35, RZ, 0x1f, R32 ;  /* 0x0000001fff237819 */ /* 0x000fe40000011420 */
[----:B------:R-:W-:Y:S02]  /*9520*/  ISETP.GE.AND P3, PT, R33, R145, PT ;  /* 0x000000912100720c */ /* 0x000fe40003f66270 */
[----:B------:R-:W-:Y:S02]  /*9530*/  LEA.HI R35, R35, R32, RZ, 0x3 ;  /* 0x0000002023237211 */ /* 0x000fe400078f18ff */
[----:B------:R-:W-:Y:S02]  /*9540*/  LOP3.LUT R32, R173, 0x38, R33, 0xf8, !PT ;  /* 0x00000038ad207812 */ /* 0x000fe400078ef821 */
[----:B------:R-:W-:-:S02]  /*9550*/  SHF.R.S32.HI R34, RZ, 0x3, R35 ;  /* 0x00000003ff227819 */ /* 0x000fc40000011423 */
[----:B------:R-:W-:-:S05]  /*9560*/  LOP3.LUT R32, R32, R36, RZ, 0x3c, !PT ;  /* 0x0000002420207212 */ /* 0x000fca00078e3cff */
[--C-:B------:R-:W-:Y:S02]  /*9570*/  @!P3 SHF.R.S32.HI R28, RZ, 0x1f, R33.reuse ;  /* 0x0000001fff1cb819 */ /* 0x100fe40000011421 */
[----:B------:R-:W-:Y:S01]  /*9580*/  @!P3 IADD3 R29, P4, P5, R86, R124, R33 ;  /* 0x0000007c561db210 */ /* 0x000fe20007d9e021 */
[----:B------:R-:W-:-:S03]  /*9590*/  IMAD R33, R34, 0x1800, R179 ;  /* 0x0000180022217824 */ /* 0x000fc600078e02b3 */
[----:B------:R-:W-:Y:S01]  /*95a0*/  @!P3 IADD3.X R28, R85, R40, R28, P4, P5 ;  /* 0x00000028551cb210 */ /* 0x000fe200027ea41c */
[----:B------:R-:W-:Y:S01]  /*95b0*/  IMAD.IADD R35, R33, 0x1, R32 ;  /* 0x0000000121237824 */ /* 0x000fe200078e0220 */
[-C--:B------:R-:W-:Y:S01]  /*95c0*/  LEA R36, P4, R30, R114.reuse, 0x1 ;  /* 0x000000721e247211 */ /* 0x080fe200078808ff */
[C---:B------:R-:W-:Y:S02]  /*95d0*/  IMAD R33, R16.reuse, 0x4800, R139 ;  /* 0x0000480010217824 */ /* 0x040fe400078e028b */
[----:B------:R-:W-:Y:S01]  /*95e0*/  IMAD R35, R16, 0x4800, R35 ;  /* 0x0000480010237824 */ /* 0x000fe200078e0223 */
[----:B------:R-:W-:Y:S01]  /*95f0*/  LEA.HI.X R37, R30, R115, R31, 0x1, P4 ;  /* 0x000000731e257211 */ /* 0x000fe200020f0c1f */
[--C-:B------:R-:W-:Y:S01]  /*9600*/  IMAD R30, R33, 0x2, R2.reuse ;  /* 0x00000002211e7824 */ /* 0x100fe200078e0202 */
[----:B------:R-:W-:Y:S01]  /*9610*/  @!P3 LEA R38, P4, R29, R114, 0x1 ;  /* 0x000000721d26b211 */ /* 0x000fe200078808ff */
[----:B------:R-:W-:-:S03]  /*9620*/  IMAD R35, R35, 0x2, R2 ;  /* 0x0000000223237824 */ /* 0x000fc600078e0202 */
[----:B------:R-:W-:Y:S02]  /*9630*/  @!P3 LEA.HI.X R39, R29, R115, R28, 0x1, P4 ;  /* 0x000000731d27b211 */ /* 0x000fe400020f0c1c */
[----:B------:R-:W0:Y:S01]  /*9640*/  LDS.128 R28, [R30+0x18400] ;  /* 0x018400001e1c7984 */ /* 0x000e220000000c00 */
[----:B------:R-:W-:-:S03]  /*9650*/  ISETP.GE.AND P4, PT, R165, R122, PT ;  /* 0x0000007aa500720c */ /* 0x000fc60003f86270 */
[----:B------:R-:W2:Y:S10]  /*9660*/  LDS.128 R32, [R35+0x18400] ;  /* 0x0184000023207984 */ /* 0x000eb40000000c00 */
        /* <DEDUP_REMOVED lines=43> */
[----:B------:R-:W-:-:S02]  /*9920*/  HADD2.F32 R45, -RZ, R28.H1_H1 ;  /* 0x3000001cff2d7230 */ /* 0x000fc40000004100 */
[----:B------:R-:W-:Y:S01]  /*9930*/  FFMA.FTZ R70, R47, R58, R70 ;  /* 0x0000003a2f467223 */ /* 0x000fe20000010046 */
[----:B------:R-:W-:Y:S02]  /*9940*/  HADD2.F32 R213, -RZ, R213.H0_H0 ;  /* 0x200000d5ffd57230 */ /* 0x000fe40000004100 */
[-C--:B------:R-:W-:Y:S01]  /*9950*/  FMUL.FTZ R56, R35, R42.reuse ;  /* 0x0000002a23387220 */ /* 0x080fe20000410000 */
[----:B------:R-:W-:Y:S02]  /*9960*/  HADD2.F32 R31, -RZ, R32.H0_H0 ;  /* 0x20000020ff1f7230 */ /* 0x000fe40000004100 */
[----:B------:R-:W-:Y:S01]  /*9970*/  FMUL.FTZ R42, R45, R42 ;  /* 0x0000002a2d2a7220 */ /* 0x000fe20000410000 */
[----:B------:R-:W-:Y:S01]  /*9980*/  HADD2.F32 R29, -RZ, R28.H0_H0 ;  /* 0x2000001cff1d7230 */ /* 0x000fe20000004100 */
[----:B------:R-:W-:Y:S01]  /*9990*/  F2FP.F16.F32.PACK_AB R51, R70, R51 ;  /* 0x000000334633723e */ /* 0x000fe200000000ff */
[----:B------:R-:W-:Y:S02]  /*99a0*/  HADD2.F32 R28, -RZ, R41.H0_H0 ;  /* 0x20000029ff1c7230 */ /* 0x000fe40000004100 */
[----:B------:R-:W-:Y:S01]  /*99b0*/  FMUL.FTZ R32, R31, R213 ;  /* 0x000000d51f207220 */ /* 0x000fe20000410000 */
[----:B------:R-:W-:-:S02]  /*99c0*/  HADD2.F32 R156, -RZ, R156.H0_H0 ;  /* 0x2000009cff9c7230 */ /* 0x000fc40000004100 */
[----:B------:R-:W-:Y:S01]  /*99d0*/  FMUL.FTZ R58, R29, R213 ;  /* 0x000000d51d3a7220 */ /* 0x000fe20000410000 */
        /* <DEDUP_REMOVED lines=10> */
[----:B------:R-:W-:-:S02]  /*9a80*/  HADD2.F32 R42, -RZ, R30.H0_H0 ;  /* 0x2000001eff2a7230 */ /* 0x000fc40000004100 */
[-C--:B------:R-:W-:Y:S01]  /*9a90*/  FMUL.FTZ R41, R28, R31.reuse ;  /* 0x0000001f1c297220 */ /* 0x080fe20000410000 */
[----:B------:R-:W-:Y:S02]  /*9aa0*/  HADD2.F32 R34, -RZ, R34.H1_H1 ;  /* 0x30000022ff227230 */ /* 0x000fe40000004100 */
[----:B------:R-:W-:Y:S02]  /*9ab0*/  HADD2.F32 R30, -RZ, R30.H1_H1 ;  /* 0x3000001eff1e7230 */ /* 0x000fe40000004100 */
[----:B------:R-:W-:Y:S01]  /*9ac0*/  FMUL.FTZ R31, R42, R31 ;  /* 0x0000001f2a1f7220 */ /* 0x000fe20000410000 */
[----:B------:R-:W-:Y:S02]  /*9ad0*/  HADD2.F32 R43, -RZ, R43.H0_H0 ;  /* 0x2000002bff2b7230 */ /* 0x000fe40000004100 */
[----:B------:R-:W-:Y:S01]  /*9ae0*/  FMUL.FTZ R47, R34, R29 ;  /* 0x0000001d222f7220 */ /* 0x000fe20000410000 */
[----:B------:R-:W-:Y:S01]  /*9af0*/  FFMA.FTZ R42, R42, R157, -R41 ;  /* 0x0000009d2a2a7223 */ /* 0x000fe20000010829 */
[----:B------:R-:W-:Y:S01]  /*9b00*/  FMUL.FTZ R29, R30, R29 ;  /* 0x0000001d1e1d7220 */ /* 0x000fe20000410000 */
[----:B------:R-:W-:Y:S01]  /*9b10*/  FFMA.FTZ R28, R28, R157, R31 ;  /* 0x0000009d1c1c7223 */ /* 0x000fe2000001001f */
[-C--:B------:R-:W-:Y:S01]  /*9b20*/  FFMA.FTZ R47, R30, R43.reuse, -R47 ;  /* 0x0000002b1e2f7223 */ /* 0x080fe2000001082f */
[----:B------:R-:W-:Y:S01]  /*9b30*/  F2FP.F16.F32.PACK_AB R31, R33, R48 ;  /* 0x00000030211f723e */ /* 0x000fe200000000ff */
[----:B------:R-:W-:Y:S01]  /*9b40*/  FFMA.FTZ R29, R34, R43, R29 ;  /* 0x0000002b221d7223 */ /* 0x000fe2000001001d */
[----:B------:R-:W-:Y:S01]  /*9b50*/  F2FP.F16.F32.PACK_AB R33, R68, R50 ;  /* 0x000000324421723e */ /* 0x000fe200000000ff */
[----:B------:R-:W-:Y:S01]  /*9b60*/  IMAD.MOV.U32 R35, RZ, RZ, R51 ;  /* 0x000000ffff237224 */ /* 0x000fe200078e0033 */
[----:B------:R-:W-:-:S02]  /*9b70*/  F2FP.F16.F32.PACK_AB R30, R47, R42 ;  /* 0x0000002a2f1e723e */ /* 0x000fc400000000ff */
[----:B------:R-:W-:Y:S01]  /*9b80*/  F2FP.F16.F32.PACK_AB R34, R29, R28 ;  /* 0x0000001c1d22723e */ /* 0x000fe200000000ff */
[----:B------:R-:W-:Y:S02]  /*9b90*/  IMAD.MOV.U32 R28, RZ, RZ, R45 ;  /* 0x000000ffff1c7224 */ /* 0x000fe400078e002d */
[----:B------:R-:W-:-:S07]  /*9ba0*/  IMAD.MOV.U32 R29, RZ, RZ, R46 ;  /* 0x000000ffff1d7224 */ /* 0x000fce00078e002e */
.L_x_1547:
[----:B------:R-:W-:Y:S05]  /*9bb0*/  BSYNC B2 ;  /* 0x0000000000027941 */ /* 0x000fea0003800000 */
.L_x_1546:
[----:B0-----:R0:W-:Y:S04]  /*9bc0*/  STG.E.128 desc[UR46][R36.64], R28 ;  /* 0x0000001c24007986 */ /* 0x0011e8000c101d2e */
[----:B--2---:R0:W-:Y:S02]  /*9bd0*/  @!P3 STG.E.128 desc[UR46][R38.64], R32 ;  /* 0x000000202600b986 */ /* 0x0041e4000c101d2e */
.L_x_1545:
[----:B------:R-:W-:Y:S05]  /*9be0*/  BSYNC B1 ;  /* 0x0000000000017941 */ /* 0x000fea0003800000 */
.L_x_1544:
[----:B------:R-:W-:-:S13]  /*9bf0*/  ISETP.NE.AND P3, PT, R9, RZ, PT ;  /* 0x000000ff0900720c */ /* 0x000fda0003f65270 */
[----:B------:R-:W-:Y:S05]  /*9c00*/  @!P3 BRA `(.L_x_1498) ;  /* 0x0000000800c4b947 */ /* 0x000fea0003800000 */
[----:B------:R-:W-:Y:S01]  /*9c10*/  LOP3.LUT P4, RZ, R17, 0x1, RZ, 0xc0, !PT ;  /* 0x0000000111ff7812 */ /* 0x000fe2000788c0ff */
[----:B------:R-:W-:Y:S01]  /*9c20*/  BSSY B1, `(.L_x_1548) ;  /* 0x000006d000017945 */ /* 0x000fe20003800000 */
[----:B0-----:R-:W-:Y:S02]  /*9c30*/  SHF.R.U32.HI R31, RZ, 0x3, R173 ;  /* 0x00000003ff1f7819 */ /* 0x001fe400000116ad */
[----:B------:R-:W-:Y:S02]  /*9c40*/  SEL R146, R123, R146, !P4 ;  /* 0x000000927b927207 */ /* 0x000fe40006000000 */
[----:B---34-:R-:W-:Y:S02]  /*9c50*/  IADD3 R37, P3, P4, R86, R124, R12 ;  /* 0x0000007c56257210 */ /* 0x018fe40007c7e00c */
[----:B------:R-:W-:Y:S02]  /*9c60*/  SHF.R.S32.HI R29, RZ, 0x1f, R146 ;  /* 0x0000001fff1d7819 */ /* 0x000fe40000011492 */
[----:B------:R-:W-:-:S02]  /*9c70*/  IADD3.X R42, R85, R40, R110, P3, P4 ;  /* 0x00000028552a7210 */ /* 0x000fc40001fe846e */
[----:B------:R-:W-:Y:S02]  /*9c80*/  LEA.HI R146, R29, R146, RZ, 0x4 ;  /* 0x000000921d927211 */ /* 0x000fe400078f20ff */
[----:B------:R-:W-:Y:S02]  /*9c90*/  ISETP.GE.AND P4, PT, R166, R122, PT ;  /* 0x0000007aa600720c */ /* 0x000fe40003f86270 */
[----:B------:R-:W-:Y:S02]  /*9ca0*/  LEA.HI.SX32 R146, R146, R113, 0x1c ;  /* 0x0000007192927211 */ /* 0x000fe400078fe2ff */
[C---:B------:R-:W-:Y:S02]  /*9cb0*/  LEA R36, P3, R37.reuse, R114, 0x1 ;  /* 0x0000007225247211 */ /* 0x040fe400078608ff */
[----:B------:R-:W-:Y:S01]  /*9cc0*/  SHF.R.S32.HI R29, RZ, 0x1f, R146 ;  /* 0x0000001fff1d7819 */ /* 0x000fe20000011492 */
[----:B------:R-:W-:Y:S01]  /*9cd0*/  IMAD.SHL.U32 R38, R146, 0x8, RZ ;  /* 0x0000000892267824 */ /* 0x000fe200078e00ff */
[----:B------:R-:W-:-:S02]  /*9ce0*/  LEA.HI.X R37, R37, R115, R42, 0x1, P3 ;  /* 0x0000007325257211 */ /* 0x000fc400018f0c2a */
[----:B------:R-:W-:Y:S02]  /*9cf0*/  LEA.HI R29, R29, R146, RZ, 0x3 ;  /* 0x000000921d1d7211 */ /* 0x000fe400078f18ff */
[----:B------:R-:W-:Y:S02]  /*9d00*/  LOP3.LUT R28, R173, 0x38, R38, 0xf8, !PT ;  /* 0x00000038ad1c7812 */ /* 0x000fe400078ef826 */
[----:B------:R-:W-:Y:S02]  /*9d10*/  SHF.R.S32.HI R30, RZ, 0x3, R29 ;  /* 0x00000003ff1e7819 */ /* 0x000fe4000001141d */
[----:B------:R-:W-:-:S03]  /*9d20*/  LOP3.LUT R28, R28, R31, RZ, 0x3c, !PT ;  /* 0x0000001f1c1c7212 */ /* 0x000fc600078e3cff */
[----:B------:R-:W-:-:S04]  /*9d30*/  IMAD R29, R30, 0x1800, R179 ;  /* 0x000018001e1d7824 */ /* 0x000fc800078e02b3 */
[----:B------:R-:W-:Y:S02]  /*9d40*/  IMAD.IADD R31, R29, 0x1, R28 ;  /* 0x000000011d1f7824 */ /* 0x000fe400078e021c */
[C---:B------:R-:W-:Y:S02]  /*9d50*/  IMAD R29, R16.reuse, 0x4800, R138 ;  /* 0x00004800101d7824 */ /* 0x040fe400078e028a */
[----:B------:R-:W-:Y:S02]  /*9d60*/  IMAD R31, R16, 0x4800, R31 ;  /* 0x00004800101f7824 */ /* 0x000fe400078e021f */
[--C-:B------:R-:W-:Y:S02]  /*9d70*/  IMAD R29, R29, 0x2, R2.reuse ;  /* 0x000000021d1d7824 */ /* 0x100fe400078e0202 */
[----:B------:R-:W-:-:S04]  /*9d80*/  IMAD R32, R31, 0x2, R2 ;  /* 0x000000021f207824 */ /* 0x000fc800078e0202 */
[----:B------:R-:W0:Y:S04]  /*9d90*/  LDS.128 R28, [R29+0x18400] ;  /* 0x018400001d1c7984 */ /* 0x000e280000000c00 */
[----:B------:R-:W2:Y:S01]  /*9da0*/  LDS.128 R32, [R32+0x18400] ;  /* 0x0184000020207984 */ /* 0x000ea20000000c00 */
[----:B------:R-:W-:Y:S05]  /*9db0*/  @P4 BRA `(.L_x_1549) ;  /* 0x00000004004c4947 */ /* 0x000fea0003800000 */
[----:B------:R-:W-:Y:S01]  /*9dc0*/  SHF.R.U32.HI R49, RZ, 0x10, R65 ;  /* 0x00000010ff317819 */ /* 0x000fe20000011641 */
[----:B------:R-:W-:Y:S01]  /*9dd0*/  HADD2.F32 R50, -RZ, R154.H1_H1 ;  /* 0x3000009aff327230 */ /* 0x000fe20000004100 */
[----:B--2---:R-:W-:Y:S01]  /*9de0*/  MOV R44, R33 ;  /* 0x00000021002c7202 */ /* 0x004fe20000000f00 */
[----:B0-----:R-:W-:Y:S01]  /*9df0*/  IMAD.MOV.U32 R33, RZ, RZ, R31 ;  /* 0x000000ffff217224 */ /* 0x001fe200078e001f */
[--C-:B------:R-:W-:Y:S01]  /*9e00*/  SHF.R.U64 R39, R52, 0x10, R53.reuse ;  /* 0x0000001034277819 */ /* 0x100fe20000001235 */
[----:B------:R-:W-:Y:S01]  /*9e10*/  HADD2.F32 R49, -RZ, R49.H0_H0 ;  /* 0x20000031ff317230 */ /* 0x000fe20000004100 */
[----:B------:R-:W-:Y:S01]  /*9e20*/  SHF.R.U32.HI R52, RZ, 0x10, R53 ;  /* 0x00000010ff347819 */ /* 0x000fe20000011635 */
[--C-:B------:R-:W-:Y:S01]  /*9e30*/  HADD2.F32 R45, -RZ, R44.reuse.H0_H0 ;  /* 0x2000002cff2d7230 */ /* 0x100fe20000004100 */
[--C-:B------:R-:W-:Y:S01]  /*9e40*/  SHF.R.U64 R43, R66, 0x10, R67.reuse ;  /* 0x00000010422b7819 */ /* 0x100fe20000001243 */
[----:B------:R-:W-:Y:S01]  /*9e50*/  HADD2.F32 R46, -RZ, R44.H1_H1 ;  /* 0x3000002cff2e7230 */ /* 0x000fe20000004100 */
[----:B------:R-:W-:Y:S01]  /*9e60*/  SHF.R.U32.HI R66, RZ, 0x10, R67 ;  /* 0x00000010ff427819 */ /* 0x000fe20000011643 */
[--C-:B------:R-:W-:Y:S01]  /*9e70*/  HADD2.F32 R31, -RZ, R29.reuse.H0_H0 ;  /* 0x2000001dff1f7230 */ /* 0x100fe20000004100 */
[----:B------:R-:W-:Y:S01]  /*9e80*/  SHF.R.U64 R41, R54, 0x10, R55 ;  /* 0x0000001036297819 */ /* 0x000fe20000001237 */
[----:B------:R-:W-:-:S02]  /*9e90*/  HADD2.F32 R44, -RZ, R29.H1_H1 ;  /* 0x3000001dff2c7230 */ /* 0x000fc40000004100 */
[-C--:B------:R-:W-:Y:S01]  /*9ea0*/  FMUL.FTZ R51, R46, R49.reuse ;  /* 0x000000312e337220 */ /* 0x080fe20000410000 */
[----:B------:R-:W-:Y:S01]  /*9eb0*/  HADD2.F32 R48, -RZ, R152.H1_H1 ;  /* 0x30000098ff307230 */ /* 0x000fe20000004100 */
[----:B------:R-:W-:Y:S01]  /*9ec0*/  SHF.R.U32.HI R54, RZ, 0x10, R55 ;  /* 0x00000010ff367819 */ /* 0x000fe20000011637 */
        /* <DEDUP_REMOVED lines=10> */
[----:B------:R-:W-:Y:S01]  /*9f70*/  HADD2.F32 R50, -RZ, R35.H1_H1 ;  /* 0x30000023ff327230 */ /* 0x000fe20000004100 */
[----:B------:R-:W-:Y:S01]  /*9f80*/  SHF.R.U64 R42, R64, 0x10, R65 ;  /* 0x00000010402a7819 */ /* 0x000fe20000001241 */
[----:B------:R-:W-:Y:S02]  /*9f90*/  HADD2.F32 R49, -RZ, R66.H0_H0 ;  /* 0x20000042ff317230 */ /* 0x000fe40000004100 */
[--C-:B------:R-:W-:Y:S01]  /*9fa0*/  HADD2.F32 R35, -RZ, R33.reuse.H0_H0 ;  /* 0x20000021ff237230 */ /* 0x100fe20000004100 */
[----:B------:R-:W-:Y:S01]  /*9fb0*/  F2FP.F16.F32.PACK_AB R29, R44, R29 ;  /* 0x0000001d2c1d723e */ /* 0x000fe200000000ff */
[----:B------:R-:W-:Y:S02]  /*9fc0*/  HADD2.F32 R48, -RZ, R33.H1_H1 ;  /* 0x30000021ff307230 */ /* 0x000fe40000004100 */
[----:B------:R-:W-:Y:S01]  /*9fd0*/  FMUL.FTZ R51, R50, R49 ;  /* 0x0000003132337220 */ /* 0x000fe20000410000 */
[----:B------:R-:W-:-:S02]  /*9fe0*/  HADD2.F32 R52, -RZ, R151.H0_H0 ;  /* 0x20000097ff347230 */ /* 0x000fc40000004100 */
[----:B------:R-:W-:Y:S02]  /*9ff0*/  HADD2.F32 R47, -RZ, R54.H0_H0 ;  /* 0x20000036ff2f7230 */ /* 0x000fe40000004100 */
        /* <DEDUP_REMOVED lines=8> */
[----:B------:R-:W-:-:S02]  /*a080*/  HADD2.F32 R45, -RZ, R32.H0_H0 ;  /* 0x20000020ff2d7230 */ /* 0x000fc40000004100 */
[----:B------:R-:W-:Y:S01]  /*a090*/  HADD2.F32 R47, -RZ, R32.H1_H1 ;  /* 0x30000020ff2f7230 */ /* 0x000fe20000004100 */
[----:B------:R-:W-:Y:S01]  /*a0a0*/  F2FP.F16.F32.PACK_AB R48, R48, R33 ;  /* 0x000000213030723e */ /* 0x000fe200000000ff */
[----:B------:R-:W-:Y:S01]  /*a0b0*/  HADD2.F32 R49, -RZ, R42.H0_H0 ;  /* 0x2000002aff317230 */ /* 0x000fe20000004100 */
[----:B------:R-:W-:Y:S01]  /*a0c0*/  F2FP.F16.F32.PACK_AB R33, R46, R31 ;  /* 0x0000001f2e21723e */ /* 0x000fe200000000ff */
[----:B------:R-:W-:Y:S01]  /*a0d0*/  HADD2.F32 R32, -RZ, R28.H1_H1 ;  /* 0x3000001cff207230 */ /* 0x000fe20000004100 */
[----:B------:R-:W-:Y:S01]  /*a0e0*/  F2FP.F16.F32.PACK_AB R35, R50, R35 ;  /* 0x000000233223723e */ /* 0x000fe200000000ff */
[----:B------:R-:W-:Y:S02]  /*a0f0*/  HADD2.F32 R154, -RZ, R154.H0_H0 ;  /* 0x2000009aff9a7230 */ /* 0x000fe40000004100 */
[-C--:B------:R-:W-:Y:S01]  /*a100*/  FMUL.FTZ R53, R47, R49.reuse ;  /* 0x000000312f357220 */ /* 0x080fe20000410000 */
[----:B------:R-:W-:Y:S02]  /*a110*/  HADD2.F32 R42, -RZ, R28.H0_H0 ;  /* 0x2000001cff2a7230 */ /* 0x000fe40000004100 */
[----:B------:R-:W-:Y:S01]  /*a120*/  FMUL.FTZ R52, R32, R49 ;  /* 0x0000003120347220 */ /* 0x000fe20000410000 */
[----:B------:R-:W-:-:S02]  /*a130*/  HADD2.F32 R152, -RZ, R152.H0_H0 ;  /* 0x20000098ff987230 */ /* 0x000fc40000004100 */
[-C--:B------:R-:W-:Y:S01]  /*a140*/  FFMA.FTZ R53, R32, R39.reuse, -R53 ;  /* 0x0000002720357223 */ /* 0x080fe20000010835 */
[-C--:B------:R-:W-:Y:S01]  /*a150*/  FMUL.FTZ R51, R45, R154.reuse ;  /* 0x0000009a2d337220 */ /* 0x080fe20000410000 */
[----:B------:R-:W-:Y:S01]  /*a160*/  FFMA.FTZ R47, R47, R39, R52 ;  /* 0x000000272f2f7223 */ /* 0x000fe20000010034 */
[----:B------:R-:W-:Y:S02]  /*a170*/  HADD2.F32 R39, -RZ, R34.H0_H0 ;  /* 0x20000022ff277230 */ /* 0x000fe40000004100 */
[C---:B------:R-:W-:Y:S01]  /*a180*/  FMUL.FTZ R154, R42.reuse, R154 ;  /* 0x0000009a2a9a7220 */ /* 0x040fe20000410000 */
[----:B------:R-:W-:Y:S02]  /*a190*/  HADD2.F32 R43, -RZ, R43.H0_H0 ;  /* 0x2000002bff2b7230 */ /* 0x000fe40000004100 */
[-C--:B------:R-:W-:Y:S01]  /*a1a0*/  FFMA.FTZ R28, R42, R152.reuse, -R51 ;  /* 0x000000982a1c7223 */ /* 0x080fe20000010833 */
[----:B------:R-:W-:Y:S02]  /*a1b0*/  HADD2.F32 R32, -RZ, R30.H0_H0 ;  /* 0x2000001eff207230 */ /* 0x000fe40000004100 */
[----:B------:R-:W-:Y:S01]  /*a1c0*/  FFMA.FTZ R154, R45, R152, R154 ;  /* 0x000000982d9a7223 */ /* 0x000fe2000001009a */
[----:B------:R-:W-:-:S02]  /*a1d0*/  HADD2.F32 R34, -RZ, R34.H1_H1 ;  /* 0x30000022ff227230 */ /* 0x000fc40000004100 */
[----:B------:R-:W-:Y:S01]  /*a1e0*/  HADD2.F32 R153, -RZ, R153.H0_H0 ;  /* 0x20000099ff997230 */ /* 0x000fe20000004100 */
[----:B------:R-:W-:Y:S01]  /*a1f0*/  F2FP.F16.F32.PACK_AB R28, R53, R28 ;  /* 0x0000001c351c723e */ /* 0x000fe200000000ff */
[----:B------:R-:W-:Y:S02]  /*a200*/  HADD2.F32 R30, -RZ, R30.H1_H1 ;  /* 0x3000001eff1e7230 */ /* 0x000fe40000004100 */
[----:B------:R-:W-:Y:S01]  /*a210*/  FMUL.FTZ R49, R34, R43 ;  /* 0x0000002b22317220 */ /* 0x000fe20000410000 */
[----:B------:R-:W-:Y:S02]  /*a220*/  HADD2.F32 R151, -RZ, R151.H1_H1 ;  /* 0x30000097ff977230 */ /* 0x000fe40000004100 */
[-C--:B------:R-:W-:Y:S01]  /*a230*/  FMUL.FTZ R45, R39, R153.reuse ;  /* 0x00000099272d7220 */ /* 0x080fe20000410000 */
[----:B------:R-:W-:Y:S02]  /*a240*/  HADD2.F32 R41, -RZ, R41.H0_H0 ;  /* 0x20000029ff297230 */ /* 0x000fe40000004100 */
[----:B------:R-:W-:Y:S01]  /*a250*/  FMUL.FTZ R42, R32, R153 ;  /* 0x00000099202a7220 */ /* 0x000fe20000410000 */
[----:B------:R-:W-:Y:S01]  /*a260*/  FMUL.FTZ R43, R30, R43 ;  /* 0x0000002b1e2b7220 */ /* 0x000fe20000410000 */
[-C--:B------:R-:W-:Y:S01]  /*a270*/  FFMA.FTZ R45, R32, R151.reuse, -R45 ;  /* 0x00000097202d7223 */ /* 0x080fe2000001082d */
[----:B------:R-:W-:Y:S01]  /*a280*/  F2FP.F16.F32.PACK_AB R32, R47, R154 ;  /* 0x0000009a2f20723e */ /* 0x000fe200000000ff */
[----:B------:R-:W-:Y:S01]  /*a290*/  FFMA.FTZ R42, R39, R151, R42 ;  /* 0x00000097272a7223 */ /* 0x000fe2000001002a */
[-C--:B------:R-:W-:Y:S01]  /*a2a0*/  FFMA.FTZ R30, R30, R41.reuse, -R49 ;  /* 0x000000291e1e7223 */ /* 0x080fe20000010831 */
[----:B------:R-:W-:Y:S01]  /*a2b0*/  FFMA.FTZ R43, R34, R41, R43 ;  /* 0x00000029222b7223 */ /* 0x000fe2000001002b */
[----:B------:R-:W-:-:S03]  /*a2c0*/  IMAD.MOV.U32 R31, RZ, RZ, R48 ;  /* 0x000000ffff1f7224 */ /* 0x000fc600078e0030 */
[----:B------:R-:W-:Y:S02]  /*a2d0*/  F2FP.F16.F32.PACK_AB R30, R30, R45 ;  /* 0x0000002d1e1e723e */ /* 0x000fe400000000ff */
[----:B------:R-:W-:-:S07]  /*a2e0*/  F2FP.F16.F32.PACK_AB R34, R43, R42 ;  /* 0x0000002a2b22723e */ /* 0x000fce00000000ff */
.L_x_1549:
[----:B------:R-:W-:Y:S05]  /*a2f0*/  BSYNC B1 ;  /* 0x0000000000017941 */ /* 0x000fea0003800000 */
.L_x_1548:
[----:B0-----:R0:W-:Y:S01]  /*a300*/  STG.E.128 desc[UR46][R36.64], R28 ;  /* 0x0000001c24007986 */ /* 0x0011e2000c101d2e */
[----:B------:R-:W-:-:S13]  /*a310*/  ISETP.GE.AND P3, PT, R38, R145, PT ;  /* 0x000000912600720c */ /* 0x000fda0003f66270 */
[----:B------:R-:W-:Y:S05]  /*a320*/  @P3 BRA `(.L_x_1498) ;  /* 0x0000000000fc3947 */ /* 0x000fea0003800000 */
[--C-:B------:R-:W-:Y:S02]  /*a330*/  IADD3 R124, P3, P4, R86, R124, R38.reuse ;  /* 0x0000007c567c7210 */ /* 0x100fe40007c7e026 */
[----:B------:R-:W-:-:S04]  /*a340*/  SHF.R.S32.HI R38, RZ, 0x1f, R38 ;  /* 0x0000001fff267819 */ /* 0x000fc80000011426 */
[----:B------:R-:W-:Y:S02]  /*a350*/  IADD3.X R40, R85, R40, R38, P3, P4 ;  /* 0x0000002855287210 */ /* 0x000fe40001fe8426 */
[----:B------:R-:W-:-:S04]  /*a360*/  LEA R114, P3, R124, R114, 0x1 ;  /* 0x000000727c727211 */ /* 0x000fc800078608ff */
[----:B------:R-:W-:-:S05]  /*a370*/  LEA.HI.X R115, R124, R115, R40, 0x1, P3 ;  /* 0x000000737c737211 */ /* 0x000fca00018f0c28 */
[----:B--2---:R2:W-:Y:S01]  /*a380*/  STG.E.128 desc[UR46][R114.64], R32 ;  /* 0x0000002072007986 */ /* 0x0045e2000c101d2e */
[----:B------:R-:W-:Y:S05]  /*a390*/  BRA `(.L_x_1498) ;  /* 0x0000000000e07947 */ /* 0x000fea0003800000 */
.L_x_1465:
[----:B------:R-:W2:Y:S02]  /*a3a0*/  LDL R28, [R1+0x38] ;  /* 0x00003800011c7983 */ /* 0x000ea40000100800 */
[----:B--2---:R-:W-:-:S13]  /*a3b0*/  R2UR UR4, R28 ;  /* 0x000000001c0472ca */ /* 0x004fda00000e0000 */
[----:B------:R-:W-:-:S06]  /*a3c0*/  UISETP.NE.AND UP0, UPT, UR4, 0x3, UPT ;  /* 0x000000030400788c */ /* 0x000fcc000bf05270 */
[----:B------:R-:W-:-:S13]  /*a3d0*/  PLOP3.LUT P2, PT, PT, PT, UP0, 0x80, 0x0 ;  /* 0x000000000000781c */ /* 0x000fda0003f4f008 */
[----:B------:R-:W-:Y:S05]  /*a3e0*/  @!P2 BRA `(.L_x_1550) ;  /* 0x000000000004a947 */ /* 0x000fea0003800000 */
[----:B------:R-:W-:Y:S01]  /*a3f0*/  BPT.TRAP 0x1 ;  /* 0x000000040000795c */ /* 0x000fe20000300000 */
.L_x_1550:
[----:B------:R-:W-:Y:S01]  /*a400*/  IMAD R3, R16, 0x8, R2 ;  /* 0x0000000810037824 */ /* 0x000fe200078e0202 */
[----:B------:R-:W-:Y:S01]  /*a410*/  SHF.L.U32 R0, R167, 0x1f, RZ ;  /* 0x0000001fa7007819 */ /* 0x000fe200000006ff */
[----:B------:R-:W-:Y:S01]  /*a420*/  IMAD R4, R24, -0x60, R25 ;  /* 0xffffffa018047824 */ /* 0x000fe200078e0219 */
[----:B------:R-:W-:Y:S02]  /*a430*/  BSSY B1, `(.L_x_1551) ;  /* 0x0000005000017945 */ /* 0x000fe40003800000 */
[----:B------:R-:W0:Y:S02]  /*a440*/  SYNCS.PHASECHK.TRANS64.TRYWAIT P4, [R3+URZ+0x2a890], R0 ;  /* 0x02a89000030075a7 */ /* 0x000e24000808017f */
[----:B------:R-:W-:-:S04]  /*a450*/  VIMNMX R4, R4, 0x60, PT ;  /* 0x0000006004047848 */ /* 0x000fc80003fe0100 */
[----:B------:R-:W-:Y:S01]  /*a460*/  ISETP.GE.AND P3, PT, R162, R4, PT ;  /* 0x00000004a200720c */ /* 0x000fe20003f66270 */
[----:B0-----:R-:W-:-:S12]  /*a470*/  @!P4 BRA `(.L_x_1552) ;  /* 0x000002000090c947 */ /* 0x001fd80003800000 */
.L_x_1922:
[----:B------:R-:W-:Y:S05]  /*a480*/  BSYNC B1 ;  /* 0x0000000000017941 */ /* 0x000fea0003800000 */
.L_x_1551:
[----:B------:R-:W-:Y:S04]  /*a490*/  BSSY B1, `(.L_x_1553) ;  /* 0x0000014000017945 */ /* 0x000fe80003800000 */
[----:B------:R-:W-:Y:S05]  /*a4a0*/  @P3 BRA `(.L_x_1554) ;  /* 0x0000000000483947 */ /* 0x000fea0003800000 */
[----:B------:R-:W-:Y:S02]  /*a4b0*/  ISETP.NE.AND P4, PT, R11, RZ, PT ;  /* 0x000000ff0b00720c */ /* 0x000fe40003f85270 */
[----:B------:R-:W-:-:S11]  /*a4c0*/  ISETP.NE.AND P3, PT, R10, RZ, PT ;  /* 0x000000ff0a00720c */ /* 0x000fd60003f65270 */
[----:B------:R-:W1:Y:S04]  /*a4d0*/  @P4 LDS.128 R28, [R39] ;  /* 0x00000000271c4984 */ /* 0x000e680000000c00 */
[----:B------:R-:W2:Y:S04]  /*a4e0*/  @P3 LDS.128 R32, [R38] ;  /* 0x0000000026203984 */ /* 0x000ea80000000c00 */
[----:B-1----:R-:W-:Y:S01]  /*a4f0*/  @P4 STG.E.128 desc[UR46][R40.64], R28 ;  /* 0x0000001c28004986 */ /* 0x002fe2000c101d2e */
[----:B------:R-:W-:-:S03]  /*a500*/  ISETP.NE.AND P4, PT, R9, RZ, PT ;  /* 0x000000ff0900720c */ /* 0x000fc60003f85270 */
[----:B--2---:R-:W-:Y:S01]  /*a510*/  @P3 STG.E.128 desc[UR46][R40.64+0x40], R32 ;  /* 0x0000402028003986 */ /* 0x004fe2000c101d2e */
[----:B------:R-:W-:-:S09]  /*a520*/  ISETP.NE.AND P3, PT, R8, RZ, PT ;  /* 0x000000ff0800720c */ /* 0x000fd20003f65270 */
[----:B------:R-:W1:Y:S04]  /*a530*/  @P4 LDS.128 R28, [R39+0x3000] ;  /* 0x00300000271c4984 */ /* 0x000e680000000c00 */
[----:B------:R-:W2:Y:S04]  /*a540*/  @P3 LDS.128 R32, [R38+0x3000] ;  /* 0x0030000026203984 */ /* 0x000ea80000000c00 */
[----:B-1----:R-:W-:Y:S01]  /*a550*/  @P4 STG.E.128 desc[UR46][R40.64+0x80], R28 ;  /* 0x0000801c28004986 */ /* 0x002fe2000c101d2e */
[----:B------:R-:W-:-:S03]  /*a560*/  ISETP.NE.AND P4, PT, R6, RZ, PT ;  /* 0x000000ff0600720c */ /* 0x000fc60003f85270 */
[----:B--2---:R-:W-:Y:S01]  /*a570*/  @P3 STG.E.128 desc[UR46][R40.64+0xc0], R32 ;  /* 0x0000c02028003986 */ /* 0x004fe2000c101d2e */
[----:B------:R-:W-:-:S09]  /*a580*/  ISETP.NE.AND P3, PT, R7, RZ, PT ;  /* 0x000000ff0700720c */ /* 0x000fd20003f65270 */
[----:B------:R-:W1:Y:S04]  /*a590*/  @P4 LDS.128 R32, [R38+0x6000] ;  /* 0x0060000026204984 */ /* 0x000e680000000c00 */
[----:B------:R-:W2:Y:S04]  /*a5a0*/  @P3 LDS.128 R28, [R39+0x6000] ;  /* 0x00600000271c3984 */ /* 0x000ea80000000c00 */
[----:B-1----:R1:W-:Y:S04]  /*a5b0*/  @P4 STG.E.128 desc[UR46][R40.64+0x140], R32 ;  /* 0x0001402028004986 */ /* 0x0023e8000c101d2e */
[----:B--2---:R1:W-:Y:S02]  /*a5c0*/  @P3 STG.E.128 desc[UR46][R40.64+0x100], R28 ;  /* 0x0001001c28003986 */ /* 0x0043e4000c101d2e */
.L_x_1554:
[----:B------:R-:W-:Y:S05]  /*a5d0*/  BSYNC B1 ;  /* 0x0000000000017941 */ /* 0x000fea0003800000 */
.L_x_1553:
[----:B------:R-:W-:-:S13]  /*a5e0*/  ISETP.GE.AND P3, PT, R189, R4, PT ;  /* 0x00000004bd00720c */ /* 0x000fda0003f66270 */
[----:B------:R-:W-:Y:S05]  /*a5f0*/  @P3 BRA `(.L_x_1498) ;  /* 0x0000000000483947 */ /* 0x000fea0003800000 */
[----:B------:R-:W-:Y:S02]  /*a600*/  ISETP.NE.AND P4, PT, R11, RZ, PT ;  /* 0x000000ff0b00720c */ /* 0x000fe40003f85270 */
[----:B------:R-:W-:-:S11]  /*a610*/  ISETP.NE.AND P3, PT, R9, RZ, PT ;  /* 0x000000ff0900720c */ /* 0x000fd60003f65270 */
[----:B-1----:R-:W1:Y:S04]  /*a620*/  @P4 LDS.128 R28, [R39+0x2000] ;  /* 0x00200000271c4984 */ /* 0x002e680000000c00 */
[----:B------:R-:W2:Y:S04]  /*a630*/  @P3 LDS.128 R32, [R39+0x5000] ;  /* 0x0050000027203984 */ /* 0x000ea80000000c00 */
        /* <DEDUP_REMOVED lines=14> */
.L_x_1498:
[----:B------:R-:W-:Y:S05]  /*a720*/  BSYNC B0 ;  /* 0x0000000000007941 */ /* 0x000fea0003800000 */
.L_x_1464:
        /* <DEDUP_REMOVED lines=17> */
.L_x_1556:
[----:B------:R-:W-:Y:S05]  /*a840*/  BSYNC B0 ;  /* 0x0000000000007941 */ /* 0x000fea0003800000 */
.L_x_1555:
[----:B------:R-:W1:Y:S01]  /*a850*/  SYNCS.PHASECHK.TRANS64.TRYWAIT P4, [R3+URZ+0x2a8b0], R0 ;  /* 0x02a8b000030075a7 */ /* 0x000e62000808017f */
[----:B0-----:R-:W-:Y:S01]  /*a860*/  IMAD R28, R16, 0x3000, R26 ;  /* 0x00003000101c7824 */ /* 0x001fe200078e021a */
[----:B------:R-:W-:Y:S01]  /*a870*/  ULDC.64 UR44, c[0x0][0x328] ;  /* 0x0000ca00002c7ab9 */ /* 0x000fe20000000a00 */
[----:B------:R-:W-:Y:S01]  /*a880*/  ULDC.64 UR60, c[0x0][0x318] ;  /* 0x0000c600003c7ab9 */ /* 0x000fe20000000a00 */
[----:B------:R-:W-:Y:S01]  /*a890*/  BSSY B0, `(.L_x_1557) ;  /* 0x0000004000007945 */ /* 0x000fe20003800000 */
[----:B------:R-:W-:Y:S01]  /*a8a0*/  ISETP.GE.AND P2, PT, R162, R4, PT ;  /* 0x00000004a200720c */ /* 0x000fe20003f46270 */
[----:B------:R-:W-:Y:S02]  /*a8b0*/  IMAD.IADD R29, R129, 0x1, R28 ;  /* 0x00000001811d7824 */ /* 0x000fe400078e021c */
[----:B-1----:R-:W-:Y:S10]  /*a8c0*/  @!P4 BRA `(.L_x_1558) ;  /* 0x000001fc0090c947 */ /* 0x002ff40003800000 */
.L_x_1923:
[----:B------:R-:W-:Y:S05]  /*a8d0*/  BSYNC B0 ;  /* 0x0000000000007941 */ /* 0x000fea0003800000 */
.L_x_1557:
[----:B------:R-:W-:Y:S01]  /*a8e0*/  BSSY B0, `(.L_x_1559) ;  /* 0x000001a000007945 */ /* 0x000fe20003800000 */
[----:B0-----:R-:W-:Y:S02]  /*a8f0*/  IMAD R0, R28, 0x2, R118 ;  /* 0x000000021c007824 */ /* 0x001fe400078e0276 */
[----:B------:R-:W-:-:S04]  /*a900*/  IMAD.WIDE R36, R24, 0x60, R120 ;  /* 0x0000006018247825 */ /* 0x000fc800078e0278 */
[----:B------:R-:W-:Y:S01]  /*a910*/  IMAD R40, R29, 0x2, R118 ;  /* 0x000000021d287824 */ /* 0x000fe200078e0276 */
[----:B------:R-:W-:Y:S06]  /*a920*/  @P2 BRA `(.L_x_1560) ;  /* 0x0000000000542947 */ /* 0x000fec0003800000 */
[----:B------:R-:W-:Y:S01]  /*a930*/  IMAD R31, R37, UR44, RZ ;  /* 0x0000002c251f7c24 */ /* 0x000fe2000f8e02ff */
[----:B------:R-:W-:Y:S01]  /*a940*/  ULDC UR4, c[0x0][0x320] ;  /* 0x0000c80000047ab9 */ /* 0x000fe20000000800 */
[----:B------:R-:W-:Y:S01]  /*a950*/  IMAD.MOV.U32 R28, RZ, RZ, R88 ;  /* 0x000000ffff1c7224 */ /* 0x000fe200078e0058 */
[----:B------:R-:W-:Y:S01]  /*a960*/  ISETP.GE.AND P4, PT, R18, UR4, PT ;  /* 0x0000000412007c0c */ /* 0x000fe2000bf86270 */
[----:B------:R-:W-:Y:S02]  /*a970*/  IMAD.MOV.U32 R29, RZ, RZ, R5 ;  /* 0x000000ffff1d7224 */ /* 0x000fe400078e0005 */
[C---:B------:R-:W-:Y:S02]  /*a980*/  IMAD R31, R36.reuse, UR45, R31 ;  /* 0x0000002d241f7c24 */ /* 0x040fe4000f8e021f */
[----:B------:R-:W-:-:S04]  /*a990*/  IMAD.WIDE.U32 R28, R36, UR44, R28 ;  /* 0x0000002c241c7c25 */ /* 0x000fc8000f8e001c */
[----:B------:R-:W-:Y:S01]  /*a9a0*/  IMAD.IADD R29, R29, 0x1, R31 ;  /* 0x000000011d1d7824 */ /* 0x000fe200078e021f */
[----:B------:R-:W-:-:S04]  /*a9b0*/  LEA R38, P2, R28, UR60, 0x1 ;  /* 0x0000003c1c267c11 */ /* 0x000fc8000f8408ff */
[----:B------:R-:W-:Y:S02]  /*a9c0*/  LEA.HI.X R39, R28, UR61, R29, 0x1, P2 ;  /* 0x0000003d1c277c11 */ /* 0x000fe400090f0c1d */
[----:B------:R-:W-:Y:S01]  /*a9d0*/  ISETP.GE.AND P2, PT, R165, UR4, PT ;  /* 0x00000004a5007c0c */ /* 0x000fe2000bf46270 */
[----:B------:R-:W0:-:S12]  /*a9e0*/  @!P4 LDS.128 R28, [R0] ;  /* 0x00000000001cc984 */ /* 0x000e180000000c00 */
[----:B------:R-:W1:Y:S04]  /*a9f0*/  @!P2 LDS.128 R32, [R40] ;  /* 0x000000002820a984 */ /* 0x000e680000000c00 */
[----:B0-----:R-:W-:Y:S01]  /*aa00*/  @!P4 STG.E.128 desc[UR46][R38.64], R28 ;  /* 0x0000001c2600c986 */ /* 0x001fe2000c101d2e */
[----:B------:R-:W-:-:S03]  /*aa10*/  ISETP.GE.AND P4, PT, R166, UR4, PT ;  /* 0x00000004a6007c0c */ /* 0x000fc6000bf86270 */
[----:B-1----:R-:W-:Y:S01]  /*aa20*/  @!P2 STG.E.128 desc[UR46][R38.64+0x40], R32 ;  /* 0x000040202600a986 */ /* 0x002fe2000c101d2e */
[----:B------:R-:W-:-:S09]  /*aa30*/  ISETP.GE.AND P2, PT, R104, UR4, PT ;  /* 0x0000000468007c0c */ /* 0x000fd2000bf46270 */
[----:B------:R-:W0:Y:S04]  /*aa40*/  @!P4 LDS.128 R28, [R0+0x3000] ;  /* 0x00300000001cc984 */ /* 0x000e280000000c00 */
[----:B------:R-:W1:Y:S04]  /*aa50*/  @!P2 LDS.128 R32, [R40+0x3000] ;  /* 0x003000002820a984 */ /* 0x000e680000000c00 */
[----:B0-----:R0:W-:Y:S04]  /*aa60*/  @!P4 STG.E.128 desc[UR46][R38.64+0x80], R28 ;  /* 0x0000801c2600c986 */ /* 0x0011e8000c101d2e */
[----:B-1----:R0:W-:Y:S02]  /*aa70*/  @!P2 STG.E.128 desc[UR46][R38.64+0xc0], R32 ;  /* 0x0000c0202600a986 */ /* 0x0021e4000c101d2e */
.L_x_1560:
[----:B------:R-:W-:Y:S05]  /*aa80*/  BSYNC B0 ;  /* 0x0000000000007941 */ /* 0x000fea0003800000 */
.L_x_1559:
[----:B------:R-:W-:Y:S01]  /*aa90*/  ISETP.GE.AND P2, PT, R189, R4, PT ;  /* 0x00000004bd00720c */ /* 0x000fe20003f46270 */
[----:B------:R-:W-:-:S12]  /*aaa0*/  BSSY B0, `(.L_x_1561) ;  /* 0x0000018000007945 */ /* 0x000fd80003800000 */
[----:B------:R-:W-:Y:S05]  /*aab0*/  @P2 BRA `(.L_x_1562) ;  /* 0x0000000000582947 */ /* 0x000fea0003800000 */
[----:B0-----:R-:W-:Y:S01]  /*aac0*/  IADD3 R31, P2, R36, 0x40, RZ ;  /* 0x00000040241f7810 */ /* 0x001fe20007f5e0ff */
[----:B------:R-:W-:Y:S01]  /*aad0*/  IMAD.MOV.U32 R4, RZ, RZ, R88 ;  /* 0x000000ffff047224 */ /* 0x000fe200078e0058 */
[----:B------:R-:W-:Y:S02]  /*aae0*/  ULDC UR4, c[0x0][0x320] ;  /* 0x0000c80000047ab9 */ /* 0x000fe40000000800 */
[----:B------:R-:W-:Y:S01]  /*aaf0*/  IADD3.X R36, RZ, R37, RZ, P2, !PT ;  /* 0x00000025ff247210 */ /* 0x000fe200017fe4ff */
[----:B------:R-:W-:Y:S01]  /*ab00*/  IMAD.WIDE.U32 R28, R31, UR44, R4 ;  /* 0x0000002c1f1c7c25 */ /* 0x000fe2000f8e0004 */
[----:B------:R-:W-:-:S03]  /*ab10*/  ISETP.GE.AND P4, PT, R18, UR4, PT ;  /* 0x0000000412007c0c */ /* 0x000fc6000bf86270 */
[----:B------:R-:W-:-:S04]  /*ab20*/  IMAD R36, R36, UR44, RZ ;  /* 0x0000002c24247c24 */ /* 0x000fc8000f8e02ff */
[----:B------:R-:W-:Y:S01]  /*ab30*/  IMAD R31, R31, UR45, R36 ;  /* 0x0000002d1f1f7c24 */ /* 0x000fe2000f8e0224 */
[----:B------:R-:W-:-:S03]  /*ab40*/  LEA R36, P2, R28, UR60, 0x1 ;  /* 0x0000003c1c247c11 */ /* 0x000fc6000f8408ff */
[----:B------:R-:W-:-:S05]  /*ab50*/  IMAD.IADD R29, R29, 0x1, R31 ;  /* 0x000000011d1d7824 */ /* 0x000fca00078e021f */
[----:B------:R-:W-:Y:S02]  /*ab60*/  LEA.HI.X R37, R28, UR61, R29, 0x1, P2 ;  /* 0x0000003d1c257c11 */ /* 0x000fe400090f0c1d */
[----:B------:R-:W-:Y:S01]  /*ab70*/  ISETP.GE.AND P2, PT, R166, UR4, PT ;  /* 0x00000004a6007c0c */ /* 0x000fe2000bf46270 */
[----:B------:R-:W0:-:S12]  /*ab80*/  @!P4 LDS.128 R28, [R0+0x2000] ;  /* 0x00200000001cc984 */ /* 0x000e180000000c00 */
[----:B------:R-:W1:Y:S04]  /*ab90*/  @!P2 LDS.128 R32, [R0+0x5000] ;  /* 0x005000000020a984 */ /* 0x000e680000000c00 */
        /* <DEDUP_REMOVED lines=8> */
.L_x_1562:
[----:B------:R-:W-:Y:S05]  /*ac20*/  BSYNC B0 ;  /* 0x0000000000007941 */ /* 0x000fea0003800000 */
.L_x_1561:
[----:B------:R-:W-:Y:S01]  /*ac30*/  @!PT LDS RZ, [RZ] ;  /* 0x00000000fffff984 */ /* 0x000fe20000000800 */
[----:B------:R-:W-:Y:S01]  /*ac40*/  @!PT LDS RZ, [RZ] ;  /* 0x00000000fffff984 */ /* 0x000fe20000000800 */
[----:B------:R-:W-:Y:S01]  /*ac50*/  @!PT LDS RZ, [RZ] ;  /* 0x00000000fffff984 */ /* 0x000fe20000000800 */
[----:B------:R-:W-:Y:S01]  /*ac60*/  @!PT LDS RZ, [RZ] ;  /* 0x00000000fffff984 */ /* 0x000fe20000000800 */
[----:B------:R1:W-:Y:S06]  /*ac70*/  MEMBAR.ALL.CTA ;  /* 0x0000000000007992 */ /* 0x0003ec0000008000 */
[----:B-1----:R-:W1:Y:S01]  /*ac80*/  FENCE.VIEW.ASYNC.S ;  /* 0x00000000000073c6 */ /* 0x002e620000000000 */
[----:B------:R-:W-:Y:S01]  /*ac90*/  @!P3 VIADD R3, R3, 0x2a8c0 ;  /* 0x0002a8c00303b836 */ /* 0x000fe20000000000 */
[----:B-1----:R1:W-:Y:S01]  /*aca0*/  BAR.SYNC.DEFER_BLOCKING R222, 0x80 ;  /* 0x000200de0000751d */ /* 0x0023e20000010000 */
[----:B------:R-:W-:Y:S01]  /*acb0*/  LOP3.LUT P4, RZ, R17, 0x2, RZ, 0xc0, !PT ;  /* 0x0000000211ff7812 */ /* 0x000fe2000788c0ff */
[----:B------:R-:W-:-:S02]  /*acc0*/  VIADD R16, R16, 0x1 ;  /* 0x0000000110107836 */ /* 0x000fc40000000000 */
[----:B------:R-:W-:Y:S02]  /*acd0*/  @!P3 PRMT R3, RZ, 0x654, R3 ;  /* 0x00000654ff03b816 */ /* 0x000fe40000000003 */
[----:B------:R-:W-:Y:S02]  /*ace0*/  PLOP3.LUT P2, PT, PT, PT, PT, 0x8, 0x0 ;  /* 0x000000000000781c */ /* 0x000fe40003f4e170 */
[----:B------:R1:W-:Y:S01]  /*acf0*/  @!P3 SYNCS.ARRIVE.TRANS64.RED.A1T0 RZ, [R3+URZ], RZ ;  /* 0x000000ff03ffb9a7 */ /* 0x0003e2000810043f */
[----:B------:R-:W-:-:S04]  /*ad00*/  ISETP.NE.AND P3, PT, R16, 0x2, PT ;  /* 0x000000021000780c */ /* 0x000fc80003f65270 */
[----:B------:R-:W-:Y:S02]  /*ad10*/  SEL R0, RZ, 0x1, P3 ;  /* 0x00000001ff007807 */ /* 0x000fe40001800000 */
[----:B------:R-:W-:Y:S02]  /*ad20*/  SEL R16, R16, RZ, P3 ;  /* 0x000000ff10107207 */ /* 0x000fe40001800000 */
[----:B------:R-:W-:Y:S01]  /*ad30*/  LOP3.LUT R167, R167, R0, RZ, 0x3c, !PT ;  /* 0x00000000a7a77212 */ /* 0x000fe200078e3cff */
[----:B------:R-:W-:Y:S06]  /*ad40*/  @P4 BRA `(.L_x_1563) ;  /* 0xffffff8000a84947 */ /* 0x000fec000383ffff */
.L_x_1459:
[----:B------:R-:W3:Y:S01]  /*ad50*/  LDC R0, c[0x0][0x448] ;  /* 0x00011200ff007b82 */ /* 0x000ee20000000800 */
[----:B------:R-:W-:Y:S01]  /*ad60*/  IADD3 R7, R164, 0x1, -R163 ;  /* 0x00000001a4077810 */ /* 0x000fe20007ffe8a3 */
[----:B------:R-:W-:Y:S06]  /*ad70*/  BSSY B0, `(.L_x_1564) ;  /* 0x000000d000007945 */ /* 0x000fec0003800000 */
[----:B------:R-:W4:Y:S01]  /*ad80*/  LDC.64 R4, c[0x0][0x9e0] ;  /* 0x00027800ff047b82 */ /* 0x000f220000000a00 */
[----:B---3--:R-:W-:Y:S01]  /*ad90*/  ISETP.NE.AND P1, PT, R0, 0x1, PT ;  /* 0x000000010000780c */ /* 0x008fe20003f25270 */
[----:B------:R-:W-:Y:S01]  /*ada0*/  VIADD R0, R178, 0x7f ;  /* 0x0000007fb2007836 */ /* 0x000fe20000000000 */
[----:B----4-:R-:W-:-:S11]  /*adb0*/  ISETP.GE.AND P3, PT, R5, 0x1, PT ;  /* 0x000000010500780c */ /* 0x010fd60003f66270 */
[----:B-1----:R-:W1:Y:S08]  /*adc0*/  @P1 LDC R3, c[0x0][0x44c] ;  /* 0x00011300ff031b82 */ /* 0x002e700000000800 */
[----:B------:R-:W3:Y:S01]  /*add0*/  @P1 LDC R6, c[0x0][0x450] ;  /* 0x00011400ff061b82 */ /* 0x000ee20000000800 */
[----:B-1----:R-:W-:-:S05]  /*ade0*/  @P1 IMAD.HI.U32 R3, R0, R3, RZ ;  /* 0x0000000300031227 */ /* 0x002fca00078e00ff */
[----:B---3--:R-:W-:-:S05]  /*adf0*/  @P1 SHF.R.U32.HI R0, RZ, R6, R3 ;  /* 0x00000006ff001219 */ /* 0x008fca0000011603 */
[----:B------:R-:W-:Y:S01]  /*ae00*/  IMAD.IADD R3, R7, 0x1, R0 ;  /* 0x0000000107037824 */ /* 0x000fe200078e0200 */
[----:B------:R-:W-:Y:S06]  /*ae10*/  @P2 BRA `(.L_x_1565) ;  /* 0x0000000000082947 */ /* 0x000fec0003800000 */
[----:B------:R-:W1:Y:S02]  /*ae20*/  FENCE.VIEW.ASYNC.G ;  /* 0x00000000000073c6 */ /* 0x000e640000000100 */
[----:B-1----:R-:W-:Y:S06]  /*ae30*/  BAR.ARV 0xc, 0x180 ;  /* 0x0306000000007b1d */ /* 0x002fec0000002000 */
.L_x_1565:
[----:B------:R-:W-:Y:S05]  /*ae40*/  BSYNC B0 ;  /* 0x0000000000007941 */ /* 0x000fea0003800000 */
.L_x_1564:
[----:B------:R-:W-:Y:S01]  /*ae50*/  IMAD.IADD R4, R3, 0x1, R4 ;  /* 0x0000000103047824 */ /* 0x000fe200078e0204 */
[----:B------:R-:W-:Y:S06]  /*ae60*/  @!P3 BRA `(.L_x_1566) ;  /* 0x000000000048b947 */ /* 0x000fec0003800000 */
[C---:B------:R-:W-:Y:S01]  /*ae70*/  ISETP.GT.AND P0, PT, R3.reuse, RZ, PT ;  /* 0x000000ff0300720c */ /* 0x040fe20003f04270 */
[----:B------:R-:W-:Y:S01]  /*ae80*/  BSSY B0, `(.L_x_1567) ;  /* 0x000000e000007945 */ /* 0x000fe20003800000 */
[----:B------:R-:W-:-:S11]  /*ae90*/  VIADD R0, R3, 0xffffffff ;  /* 0xffffffff03007836 */ /* 0x000fd60000000000 */
[----:B------:R-:W-:Y:S05]  /*aea0*/  @P0 BRA `(.L_x_1568) ;  /* 0x00000000001c0947 */ /* 0x000fea0003800000 */
[----:B------:R-:W-:Y:S01]  /*aeb0*/  ISETP.NE.AND P0, PT, R5, 0x1, PT ;  /* 0x000000010500780c */ /* 0x000fe20003f05270 */
[----:B------:R-:W-:-:S12]  /*aec0*/  IMAD.MOV R3, RZ, RZ, -R3 ;  /* 0x000000ffff037224 */ /* 0x000fd800078e0a03 */
[----:B------:R-:W1:Y:S02]  /*aed0*/  @P0 LDC.64 R6, c[0x0][0x9e8] ;  /* 0x00027a00ff060b82 */ /* 0x000e640000000a00 */
[----:B-1----:R-:W-:-:S05]  /*aee0*/  @P0 IMAD.HI.U32 R0, R3, R6, RZ ;  /* 0x0000000603000227 */ /* 0x002fca00078e00ff */
[----:B------:R-:W-:-:S04]  /*aef0*/  @P0 SHF.R.U32.HI R3, RZ, R7, R0 ;  /* 0x00000007ff030219 */ /* 0x000fc80000011600 */
[----:B------:R-:W-:Y:S01]  /*af00*/  LOP3.LUT R0, RZ, R3, RZ, 0x33, !PT ;  /* 0x00000003ff007212 */ /* 0x000fe200078e33ff */
[----:B------:R-:W-:Y:S06]  /*af10*/  BRA `(.L_x_1569) ;  /* 0x0000000000107947 */ /* 0x000fec0003800000 */
.L_x_1568:
[----:B------:R-:W-:-:S13]  /*af20*/  ISETP.NE.AND P0, PT, R5, 0x1, PT ;  /* 0x000000010500780c */ /* 0x000fda0003f05270 */
[----:B------:R-:W1:Y:S02]  /*af30*/  @P0 LDC.64 R6, c[0x0][0x9e8] ;  /* 0x00027a00ff060b82 */ /* 0x000e640000000a00 */
[----:B-1----:R-:W-:-:S05]  /*af40*/  @P0 IMAD.HI.U32 R6, R0, R6, RZ ;  /* 0x0000000600060227 */ /* 0x002fca00078e00ff */
[----:B------:R-:W-:-:S07]  /*af50*/  @P0 SHF.R.U32.HI R0, RZ, R7, R6 ;  /* 0x00000007ff000219 */ /* 0x000fce0000011606 */
.L_x_1569:
[----:B------:R-:W-:Y:S05]  /*af60*/  BSYNC B0 ;  /* 0x0000000000007941 */ /* 0x000fea0003800000 */
.L_x_1567:
[----:B------:R-:W-:-:S05]  /*af70*/  IMAD R3, R0, R5, R5 ;  /* 0x0000000500037224 */ /* 0x000fca00078e0205 */
[----:B------:R-:W-:-:S07]  /*af80*/  VIMNMX R4, R4, R3, PT ;  /* 0x0000000304047248 */ /* 0x000fce0003fe0100 */
.L_x_1566:
[----:B------:R-:W1:Y:S01]  /*af90*/  @P1 LDC R3, c[0x0][0x44c] ;  /* 0x00011300ff031b82 */ /* 0x000e620000000800 */
[----:B------:R-:W-:Y:S01]  /*afa0*/  VIADD R4, R4, 0x5f ;  /* 0x0000005f04047836 */ /* 0x000fe20000000000 */
[----:B------:R-:W-:Y:S01]  /*afb0*/  MOV R7, R178 ;  /* 0x000000b200077202 */ /* 0x000fe20000000f00 */
[----:B------:R-:W-:Y:S02]  /*afc0*/  ULDC UR4, c[0x0][0x9dc] ;  /* 0x0002770000047ab9 */ /* 0x000fe40000000800 */
[----:B------:R-:W-:-:S03]  /*afd0*/  IMAD.HI R4, R4, 0x2aaaaaab, RZ ;  /* 0x2aaaaaab04047827 */ /* 0x000fc600078e02ff */
[----:B------:R-:W3:Y:S01]  /*afe0*/  @P1 LDC R9, c[0x0][0x450] ;  /* 0x00011400ff091b82 */ /* 0x000ee20000000800 */
[----:B-1----:R-:W-:Y:S01]  /*aff0*/  @P1 IMAD.HI.U32 R0, R178, R3, RZ ;  /* 0x00000003b2001227 */ /* 0x002fe200078e00ff */
[----:B------:R-:W-:-:S04]  /*b000*/  SHF.R.U32.HI R3, RZ, 0x1f, R4 ;  /* 0x0000001fff037819 */ /* 0x000fc80000011604 */
[----:B------:R-:W-:Y:S02]  /*b010*/  LEA.HI.SX32 R4, R4, R3, 0x1c ;  /* 0x0000000304047211 */ /* 0x000fe400078fe2ff */
[----:B---3--:R-:W-:Y:S02]  /*b020*/  @P1 SHF.R.U32.HI R7, RZ, R9, R0 ;  /* 0x00000009ff071219 */ /* 0x008fe40000011600 */
        /* <DEDUP_REMOVED lines=9> */
[----:B------:R-:W1:Y:S02]  /*b0c0*/  @P0 LDC.64 R8, c[0x0][0x9e8] ;  /* 0x00027a00ff080b82 */ /* 0x000e640000000a00 */
[----:B-1----:R-:W-:-:S05]  /*b0d0*/  @P0 IMAD.HI.U32 R0, R7, R8, RZ ;  /* 0x0000000807000227 */ /* 0x002fca00078e00ff */
[----:B------:R-:W-:-:S04]  /*b0e0*/  @P0 SHF.R.U32.HI R7, RZ, R9, R0 ;  /* 0x00000009ff070219 */ /* 0x000fc80000011600 */
[----:B------:R-:W-:Y:S01]  /*b0f0*/  LOP3.LUT R0, RZ, R7, RZ, 0x33, !PT ;  /* 0x00000007ff007212 */ /* 0x000fe200078e33ff */
[----:B------:R-:W-:Y:S06]  /*b100*/  BRA `(.L_x_1573) ;  /* 0x0000000000107947 */ /* 0x000fec0003800000 */
.L_x_1572:
[----:B------:R-:W-:-:S13]  /*b110*/  ISETP.NE.AND P0, PT, R5, 0x1, PT ;  /* 0x000000010500780c */ /* 0x000fda0003f05270 */
[----:B------:R-:W1:Y:S02]  /*b120*/  @P0 LDC.64 R6, c[0x0][0x9e8] ;  /* 0x00027a00ff060b82 */ /* 0x000e640000000a00 */
[----:B-1----:R-:W-:-:S05]  /*b130*/  @P0 IMAD.HI.U32 R4, R0, R6, RZ ;  /* 0x0000000600040227 */ /* 0x002fca00078e00ff */
[----:B------:R-:W-:-:S07]  /*b140*/  @P0 SHF.R.U32.HI R0, RZ, R7, R4 ;  /* 0x00000007ff000219 */ /* 0x000fce0000011604 */
.L_x_1573:
[----:B------:R-:W-:Y:S05]  /*b150*/  BSYNC B0 ;  /* 0x0000000000007941 */ /* 0x000fea0003800000 */
.L_x_1571:
[----:B------:R-:W-:-:S05]  /*b160*/  IMAD R0, R0, R5, RZ ;  /* 0x0000000500007224 */ /* 0x000fca00078e02ff */
[----:B------:R-:W-:-:S07]  /*b170*/  VIMNMX R3, R3, R0, !PT ;  /* 0x0000000003037248 */ /* 0x000fce0007fe0100 */
.L_x_1570:
[----:B------:R-:W-:Y:S01]  /*b180*/  IMAD.HI R3, R3, 0x2aaaaaab, RZ ;  /* 0x2aaaaaab03037827 */ /* 0x000fe200078e02ff */
[----:B------:R-:W-:Y:S04]  /*b190*/  BSSY B0, `(.L_x_1574) ;  /* 0x0000026000007945 */ /* 0x000fe80003800000 */
        /* <DEDUP_REMOVED lines=11> */
[----:B------:R-:W1:Y:S01]  /*b250*/  I2F.RP R3, R6 ;  /* 0x0000000600037306 */ /* 0x000e620000209400 */
[----:B------:R-:W-:Y:S02]  /*b260*/  IABS R10, R11 ;  /* 0x0000000b000a7213 */ /* 0x000fe40000000000 */
[----:B------:R-:W-:-:S05]  /*b270*/  IMAD.IADD R0, R0, 0x1, -R9 ;  /* 0x0000000100007824 */ /* 0x000fca00078e0a09 */
[----:B------:R-:W-:Y:S02]  /*b280*/  IABS R8, R0 ;  /* 0x0000000000087213 */ /* 0x000fe40000000000 */
[----:B------:R-:W-:-:S04]  /*b290*/  LOP3.LUT R0, R0, R11, RZ, 0x3c, !PT ;  /* 0x0000000b00007212 */ /* 0x000fc800078e3cff */
[----:B------:R-:W-:Y:S01]  /*b2a0*/  ISETP.GE.AND P2, PT, R0, RZ, PT ;  /* 0x000000ff0000720c */ /* 0x000fe20003f46270 */
[----:B-1----:R-:W1:Y:S02]  /*b2b0*/  MUFU.RCP R3, R3 ;  /* 0x0000000300037308 */ /* 0x002e640000001000 */
[----:B-1----:R-:W-:Y:S02]  /*b2c0*/  VIADD R4, R3, 0xffffffe ;  /* 0x0ffffffe03047836 */ /* 0x002fe40000000000 */
[----:B------:R-:W-:-:S04]  /*b2d0*/  IMAD.MOV R3, RZ, RZ, -R10 ;  /* 0x000000ffff037224 */ /* 0x000fc800078e0a0a */
[----:B------:R1:W3:Y:S02]  /*b2e0*/  F2I.FTZ.U32.TRUNC.NTZ R5, R4 ;  /* 0x0000000400057305 */ /* 0x0002e4000021f000 */
[----:B-1----:R-:W-:Y:S02]  /*b2f0*/  IMAD.MOV.U32 R4, RZ, RZ, RZ ;  /* 0x000000ffff047224 */ /* 0x002fe400078e00ff */
[----:B---3--:R-:W-:-:S04]  /*b300*/  IMAD.MOV R7, RZ, RZ, -R5 ;  /* 0x000000ffff077224 */ /* 0x008fc800078e0a05 */
[----:B------:R-:W-:-:S04]  /*b310*/  IMAD R7, R7, R6, RZ ;  /* 0x0000000607077224 */ /* 0x000fc800078e02ff */
[----:B------:R-:W-:-:S04]  /*b320*/  IMAD.HI.U32 R5, R5, R7, R4 ;  /* 0x0000000705057227 */ /* 0x000fc800078e0004 */
[----:B------:R-:W-:-:S04]  /*b330*/  IMAD.MOV.U32 R4, RZ, RZ, R8 ;  /* 0x000000ffff047224 */ /* 0x000fc800078e0008 */
        /* <DEDUP_REMOVED lines=8> */
[----:B------:R-:W-:-:S04]  /*b3c0*/  IMAD.MOV.U32 R3, RZ, RZ, R5 ;  /* 0x000000ffff037224 */ /* 0x000fc800078e0005 */
[----:B------:R-:W-:Y:S01]  /*b3d0*/  @!P2 IMAD.MOV R3, RZ, RZ, -R3 ;  /* 0x000000ffff03a224 */ /* 0x000fe200078e0a03 */
[----:B------:R-:W-:-:S07]  /*b3e0*/  @!P1 LOP3.LUT R3, RZ, R11, RZ, 0x33, !PT ;  /* 0x0000000bff039212 */ /* 0x000fce00078e33ff */
.L_x_1575:
[----:B------:R-:W-:Y:S05]  /*b3f0*/  BSYNC B0 ;  /* 0x0000000000007941 */ /* 0x000fea0003800000 */
.L_x_1574:
[-C--:B------:R-:W-:Y:S01]  /*b400*/  IMAD R180, R190, R3.reuse, R9 ;  /* 0x00000003beb47224 */ /* 0x080fe200078e0209 */
        /* <DEDUP_REMOVED lines=28> */
[----:B0-----:R-:W-:Y:S02]  /*b5d0*/  CS2R R38, SRZ ;  /* 0x0000000000267805 */ /* 0x001fe4000001ff00 */
[----:B--2---:R-:W-:-:S02]  /*b5e0*/  CS2R R36, SRZ ;  /* 0x0000000000247805 */ /* 0x004fc4000001ff00 */
[----:B------:R-:W-:Y:S02]  /*b5f0*/  CS2R R100, SRZ ;  /* 0x0000000000647805 */ /* 0x000fe4000001ff00 */
[----:B------:R-:W-:Y:S02]  /*b600*/  CS2R R92, SRZ ;  /* 0x00000000005c7805 */ /* 0x000fe4000001ff00 */
[----:B------:R-:W-:Y:S02]  /*b610*/  CS2R R98, SRZ ;  /* 0x0000000000627805 */ /* 0x000fe4000001ff00 */
[----:B------:R-:W-:Y:S02]  /*b620*/  CS2R R90, SRZ ;  /* 0x00000000005a7805 */ /* 0x000fe4000001ff00 */
[----:B------:R-:W-:Y:S02]  /*b630*/  CS2R R96, SRZ ;  /* 0x0000000000607805 */ /* 0x000fe4000001ff00 */
[----:B------:R-:W-:Y:S01]  /*b640*/  CS2R R88, SRZ ;  /* 0x0000000000587805 */ /* 0x000fe2000001ff00 */
[----:B------:R-:W-:Y:S06]  /*b650*/  @!P1 BRA `(.L_x_1576) ;  /* 0x00000130005c9947 */ /* 0x000fec0003800000 */
[----:B------:R-:W2:Y:S04]  /*b660*/  LDL R0, [R1+0x80] ;  /* 0x0000800001007983 */ /* 0x000ea80000100800 */
[----:B------:R-:W3:Y:S04]  /*b670*/  LDL R4, [R1+0x7c] ;  /* 0x00007c0001047983 */ /* 0x000ee80000100800 */
[----:B--2---:R-:W0:Y:S01]  /*b680*/  SHFL.IDX PT, R0, R0, RZ, 0x1f ;  /* 0x00001fff00007589 */ /* 0x004e2200000e0000 */
[----:B---3--:R-:W-:-:S13]  /*b690*/  R2UR UR4, R4 ;  /* 0x00000000040472ca */ /* 0x008fda00000e0000 */
[----:B------:R-:W-:Y:S01]  /*b6a0*/  ULOP3.LUT UP0, URZ, UR4, 0x1bf, URZ, 0xc0, !UPT ;  /* 0x000001bf043f7892 */ /* 0x000fe2000f80c03f */
[----:B0-----:R-:W-:-:S04]  /*b6b0*/  LEA.HI R3, R0, R0, RZ, 0x1 ;  /* 0x0000000000037211 */ /* 0x001fc800078f08ff */
[----:B------:R-:W-:Y:S02]  /*b6c0*/  LOP3.LUT R3, R3, 0x1e, RZ, 0xc0, !PT ;  /* 0x0000001e03037812 */ /* 0x000fe400078ec0ff */
[----:B------:R-:W-:-:S03]  /*b6d0*/  PLOP3.LUT P0, PT, PT, PT, UP0, 0x80, 0x0 ;  /* 0x000000000000781c */ /* 0x000fc60003f0f008 */
[----:B------:R-:W-:-:S05]  /*b6e0*/  IMAD.IADD R3, R0, 0x1, -R3 ;  /* 0x0000000100037824 */ /* 0x000fca00078e0a03 */
[----:B------:R-:W-:-:S04]  /*b6f0*/  LEA R3, R3, UR4, 0xd ;  /* 0x0000000403037c11 */ /* 0x000fc8000f8e68ff */
[----:B------:R-:W-:-:S04]  /*b700*/  SHF.R.U32.HI R3, RZ, 0x4, R3 ;  /* 0x00000004ff037819 */ /* 0x000fc80000011603 */
[----:B------:R-:W-:Y:S01]  /*b710*/  LOP3.LUT R68, R3, 0x3fff, RZ, 0xc0, !PT ;  /* 0x00003fff03447812 */ /* 0x000fe200078ec0ff */
[----:B------:R-:W-:Y:S06]  /*b720*/  @!P0 BRA `(.L_x_1577) ;  /* 0x0000000000408947 */ /* 0x000fec0003800000 */
[----:B------:R-:W-:Y:S01]  /*b730*/  MOV R0, 0x0 ;  /* 0x0000000000007802 */ /* 0x000fe20000000f00 */
[----:B------:R-:W-:Y:S01]  /*b740*/  ULDC.64 UR4, c[0x4][0xb8] ;  /* 0x01002e0000047ab9 */ /* 0x000fe20000000a00 */
[----:B------:R-:W-:Y:S01]  /*b750*/  ULDC.64 UR6, c[0x4][0x58] ;  /* 0x0100160000067ab9 */ /* 0x000fe20000000a00 */
[----:B------:R-:W-:Y:S01]  /*b760*/  IMAD.U32 R4, RZ, RZ, UR4 ;  /* 0x00000004ff047e24 */ /* 0x000fe2000f8e00ff */
[----:B------:R0:W1:Y:S01]  /*b770*/  LDC.64 R14, c[0x4][R0] ;  /* 0x01000000000e7b82 */ /* 0x0000620000000a00 */
[----:B------:R-:W-:Y:S01]  /*b780*/  IMAD.U32 R5, RZ, RZ, UR5 ;  /* 0x00000005ff057e24 */ /* 0x000fe2000f8e00ff */
[----:B------:R-:W-:Y:S01]  /*b790*/  ULDC.64 UR4, c[0x4][0xc0] ;  /* 0x0100300000047ab9 */ /* 0x000fe20000000a00 */
        /* <DEDUP_REMOVED lines=8> */
[----:B-1---5:R-:W-:Y:S05]  /*b820*/  CALL.ABS.NOINC R14 ;  /* 0x000000000e007343 */ /* 0x022fea0003c00000 */
.L_x_1577:
[----:B------:R-:W-:Y:S02]  /*b830*/  ULDC UR4, c[0x0][0x3f4] ;  /* 0x0000fd0000047ab9 */ /* 0x000fe40000000800 */
[----:B------:R-:W-:-:S13]  /*b840*/  ISETP.LT.AND P0, PT, RZ, UR4, PT ;  /* 0x00000004ff007c0c */ /* 0x000fda000bf01270 */
[----:B------:R-:W-:Y:S05]  /*b850*/  @P0 BRA `(.L_x_1578) ;  /* 0x00000000003c0947 */ /* 0x000fea0003800000 */
[----:B------:R-:W-:-:S04]  /*b860*/  LEA.HI R0, R188, R188, RZ, 0x1 ;  /* 0x000000bcbc007211 */ /* 0x000fc800078f08ff */
[----:B------:R-:W-:-:S05]  /*b870*/  LOP3.LUT R3, R0, 0xfffffffe, RZ, 0xc0, !PT ;  /* 0xfffffffe00037812 */ /* 0x000fca00078ec0ff */
[----:B------:R-:W-:-:S05]  /*b880*/  IMAD.IADD R3, R188, 0x1, -R3 ;  /* 0x00000001bc037824 */ /* 0x000fca00078e0a03 */
[----:B------:R-:W-:-:S04]  /*b890*/  SHF.L.U32 R3, R3, 0x1f, RZ ;  /* 0x0000001f03037819 */ /* 0x000fc800000006ff */
[----:B------:R0:W1:Y:S03]  /*b8a0*/  SYNCS.PHASECHK.TRANS64.TRYWAIT P0, [R2+URZ+0x2a800], R3 ;  /* 0x02a80003020075a7 */ /* 0x000066000800017f */
[----:B-1----:R-:W-:Y:S05]  /*b8b0*/  @!P0 NANOSLEEP.SYNCS 0x989680 ;  /* 0x009896800000895d */ /* 0x002fea0003900000 */
[----:B------:R-:W1:Y:S01]  /*b8c0*/  @!P0 SYNCS.PHASECHK.TRANS64 P0, [R2+URZ+0x2a800], R3 ;  /* 0x02a80003020085a7 */ /* 0x000e62000800007f */
[----:B------:R-:W-:Y:S04]  /*b8d0*/  BSSY B0, `(.L_x_1579) ;  /* 0x0000006000007945 */ /* 0x000fe80003800000 */
[----:B-1----:R-:W-:Y:S05]  /*b8e0*/  @P0 BRA `(.L_x_1580) ;  /* 0x0000000000100947 */ /* 0x002fea0003800000 */
.L_x_1581:
[----:B-1----:R1:W2:Y:S02]  /*b8f0*/  SYNCS.PHASECHK.TRANS64.TRYWAIT P0, [R2+URZ+0x2a800], R3 ;  /* 0x02a80003020075a7 */ /* 0x0022a4000800017f */
[----:B--2---:R-:W-:Y:S05]  /*b900*/  @!P0 NANOSLEEP.SYNCS 0x989680 ;  /* 0x009896800000895d */ /* 0x004fea0003900000 */
[----:B------:R-:W2:Y:S02]  /*b910*/  @!P0 SYNCS.PHASECHK.TRANS64 P0, [R2+URZ+0x2a800], R3 ;  /* 0x02a80003020085a7 */ /* 0x000ea4000800007f */
[----:B--2---:R-:W-:Y:S05]  /*b920*/  @!P0 BRA `(.L_x_1581) ;  /* 0xfffffffc00f08947 */ /* 0x004fea000383ffff */
.L_x_1580:
[----:B------:R-:W-:Y:S05]  /*b930*/  BSYNC B0 ;  /* 0x0000000000007941 */ /* 0x000fea0003800000 */
.L_x_1579:
[----:B------:R-:W-:Y:S05]  /*b940*/  BRA `(.L_x_1582) ;  /* 0x0000006c00107947 */ /* 0x000fea0003800000 */
.L_x_1578:
[----:B------:R-:W2:Y:S01]  /*b950*/  LDL R0, [R1+0x7c] ;  /* 0x00007c0001007983 */ /* 0x000ea20000100800 */
[----:B------:R-:W-:Y:S01]  /*b960*/  ULDC.64 UR6, c[0x0][0x408] ;  /* 0x0001020000067ab9 */ /* 0x000fe20000000a00 */
[----:B--2---:R-:W-:Y:S02]  /*b970*/  R2UR UR4, R0 ;  /* 0x00000000000472ca */ /* 0x004fe400000e0000 */
[----:B-----5:R-:W-:-:S05]  /*b980*/  SHF.R.S32.HI R0, RZ, 0x1f, R144 ;  /* 0x0000001fff007819 */ /* 0x020fca0000011490 */
[----:B------:R-:W-:-:S04]  /*b990*/  IMAD R5, R0, UR6, RZ ;  /* 0x0000000600057c24 */ /* 0x000fc8000f8e02ff */
[----:B------:R-:W-:Y:S02]  /*b9a0*/  IMAD R5, R144, UR7, R5 ;  /* 0x0000000790057c24 */ /* 0x000fe4000f8e0205 */
[----:B------:R-:W-:-:S03]  /*b9b0*/  ULOP3.LUT UP0, URZ, UR4, 0x3ff, URZ, 0xc0, !UPT ;  /* 0x000003ff043f7892 */ /* 0x000fc6000f80c03f */
[----:B------:R-:W-:Y:S02]  /*b9c0*/  ULDC.64 UR4, c[0x0][0x3f8] ;  /* 0x0000fe0000047ab9 */ /* 0x000fe40000000a00 */
[----:B------:R-:W-:Y:S01]  /*b9d0*/  IMAD R3, R0, UR4, RZ ;  /* 0x0000000400037c24 */ /* 0x000fe2000f8e02ff */
[----:B------:R-:W-:Y:S01]  /*b9e0*/  PLOP3.LUT P0, PT, PT, PT, UP0, 0x80, 0x0 ;  /* 0x000000000000781c */ /* 0x000fe20003f0f008 */
[----:B------:R-:W-:-:S04]  /*b9f0*/  IMAD.WIDE.U32 R24, R144, UR4, RZ ;  /* 0x0000000490187c25 */ /* 0x000fc8000f8e00ff */
[C---:B------:R-:W-:Y:S02]  /*ba00*/  IMAD R3, R144.reuse, UR5, R3 ;  /* 0x0000000590037c24 */ /* 0x040fe4000f8e0203 */
[----:B------:R-:W-:-:S04]  /*ba10*/  IMAD.WIDE.U32 R144, R144, UR6, RZ ;  /* 0x0000000690907c25 */ /* 0x000fc8000f8e00ff */
[----:B------:R-:W-:Y:S02]  /*ba20*/  IMAD.IADD R27, R3, 0x1, R25 ;  /* 0x00000001031b7824 */ /* 0x000fe400078e0219 */
[----:B------:R-:W-:Y:S01]  /*ba30*/  IMAD.IADD R29, R5, 0x1, R145 ;  /* 0x00000001051d7824 */ /* 0x000fe200078e0291 */
[----:B------:R-:W-:Y:S06]  /*ba40*/  @!P0 BRA `(.L_x_1583) ;  /* 0x0000000000408947 */ /* 0x000fec0003800000 */
[----:B------:R-:W-:Y:S01]  /*ba50*/  MOV R14, 0x0 ;  /* 0x00000000000e7802 */ /* 0x000fe20000000f00 */
[----:B------:R-:W-:Y:S01]  /*ba60*/  ULDC.64 UR4, c[0x4][0xb8] ;  /* 0x01002e0000047ab9 */ /* 0x000fe20000000a00 */
[----:B------:R-:W-:Y:S01]  /*ba70*/  ULDC.64 UR6, c[0x4][0x20] ;  /* 0x0100080000067ab9 */ /* 0x000fe20000000a00 */
[----:B------:R-:W-:Y:S01]  /*ba80*/  IMAD.U32 R4, RZ, RZ, UR4 ;  /* 0x00000004ff047e24 */ /* 0x000fe2000f8e00ff */
[----:B------:R-:W-:Y:S01]  /*ba90*/  MOV R11, UR7 ;  /* 0x00000007000b7c02 */ /* 0x000fe20008000f00 */
[----:B------:R-:W-:Y:S01]  /*baa0*/  IMAD.U32 R5, RZ, RZ, UR5 ;  /* 0x00000005ff057e24 */ /* 0x000fe2000f8e00ff */
[----:B------:R-:W0:Y:S01]  /*bab0*/  LDC.64 R14, c[0x4][R14] ;  /* 0x010000000e0e7b82 */ /* 0x000e220000000a00 */
[----:B------:R-:W-:Y:S01]  /*bac0*/  ULDC.64 UR4, c[0x4][0xc0] ;  /* 0x0100300000047ab9 */ /* 0x000fe20000000a00 */
[----:B------:R-:W-:Y:S02]  /*bad0*/  IMAD.U32 R10, RZ, RZ, UR6 ;  /* 0x00000006ff0a7e24 */ /* 0x000fe4000f8e00ff */
[----:B------:R-:W-:-:S02]  /*bae0*/  IMAD.U32 R6, RZ, RZ, UR4 ;  /* 0x00000004ff067e24 */ /* 0x000fc4000f8e00ff */
[----:B------:R-:W-:Y:S02]  /*baf0*/  IMAD.U32 R7, RZ, RZ, UR5 ;  /* 0x00000005ff077e24 */ /* 0x000fe4000f8e00ff */
[----:B------:R-:W-:Y:S02]  /*bb00*/  IMAD.MOV.U32 R8, RZ, RZ, 0x70 ;  /* 0x00000070ff087424 */ /* 0x000fe400078e00ff */
[----:B------:R-:W-:Y:S02]  /*bb10*/  IMAD.MOV.U32 R12, RZ, RZ, 0x1 ;  /* 0x00000001ff0c7424 */ /* 0x000fe400078e00ff */
[----:B------:R-:W-:-:S07]  /*bb20*/  IMAD.MOV.U32 R13, RZ, RZ, RZ ;  /* 0x000000ffff0d7224 */ /* 0x000fce00078e00ff */
[----:B------:R-:W-:-:S07]  /*bb30*/  LEPC R20, `(.L_x_1583) ;  /* 0x000000001014794e */ /* 0x000fce0000000000 */
[----:B0-----:R-:W-:Y:S05]  /*bb40*/  CALL.ABS.NOINC R14 ;  /* 0x000000000e007343 */ /* 0x001fea0003c00000 */
.L_x_1583:
[----:B------:R-:W-:Y:S01]  /*bb50*/  ULDC.U8 UR4, c[0x0][0x410] ;  /* 0x0001040000047ab9 */ /* 0x000fe20000000000 */
[----:B------:R-:W-:Y:S01]  /*bb60*/  BSSY B0, `(.L_x_1584) ;  /* 0x000069a000007945 */ /* 0x000fe20003800000 */
[----:B------:R-:W-:Y:S01]  /*bb70*/  ISETP.NE.AND P0, PT, RZ, UR4, PT ;  /* 0x00000004ff007c0c */ /* 0x000fe2000bf05270 */
[----:B------:R-:W-:-:S12]  /*bb80*/  IMAD.IADD R64, R162, 0x1, R178 ;  /* 0x00000001a2407824 */ /* 0x000fd800078e02b2 */
[----:B------:R-:W-:Y:S05]  /*bb90*/  @!P0 BRA `(.L_x_1585) ;  /* 0x0000003400688947 */ /* 0x000fea0003800000 */
[----:B------:R-:W0:Y:S01]  /*bba0*/  LDC R20, c[0x0][0x448] ;  /* 0x00011200ff147b82 */ /* 0x000e220000000800 */
[----:B------:R-:W-:Y:S01]  /*bbb0*/  IMAD R3, R191, 0x40, R64 ;  /* 0x00000040bf037824 */ /* 0x000fe200078e0240 */
[----:B------:R-:W-:Y:S01]  /*bbc0*/  ULDC.64 UR4, c[0x0][0x3f8] ;  /* 0x0000fe0000047ab9 */ /* 0x000fe20000000a00 */
[----:B------:R-:W-:Y:S01]  /*bbd0*/  ULDC.64 UR6, c[0x0][0x408] ;  /* 0x0001020000067ab9 */ /* 0x000fe20000000a00 */
[----:B------:R-:W-:Y:S02]  /*bbe0*/  IMAD.MOV.U32 R4, RZ, RZ, R24 ;  /* 0x000000ffff047224 */ /* 0x000fe400078e0018 */
[----:B------:R-:W-:Y:S02]  /*bbf0*/  IMAD.MOV.U32 R6, RZ, RZ, R144 ;  /* 0x000000ffff067224 */ /* 0x000fe400078e0090 */
[----:B------:R-:W-:Y:S01]  /*bc00*/  IMAD.MOV.U32 R7, RZ, RZ, R29 ;  /* 0x000000ffff077224 */ /* 0x000fe200078e001d */
[----:B0-----:R-:W-:-:S13]  /*bc10*/  ISETP.NE.AND P0, PT, R20, 0x1, PT ;  /* 0x000000011400780c */ /* 0x001fda0003f05270 */
[----:B------:R-:W0:Y:S08]  /*bc20*/  @P0 LDC R0, c[0x0][0x44c] ;  /* 0x00011300ff000b82 */ /* 0x000e300000000800 */
[----:B------:R-:W1:Y:S01]  /*bc30*/  @P0 LDC R5, c[0x0][0x450] ;  /* 0x00011400ff050b82 */ /* 0x000e620000000800 */
[----:B0-----:R-:W-:-:S05]  /*bc40*/  @P0 IMAD.HI.U32 R0, R3, R0, RZ ;  /* 0x0000000003000227 */ /* 0x001fca00078e00ff */
[----:B-1----:R-:W-:Y:S01]  /*bc50*/  @P0 SHF.R.U32.HI R3, RZ, R5, R0 ;  /* 0x00000005ff030219 */ /* 0x002fe20000011600 */
[----:B------:R-:W-:-:S03]  /*bc60*/  IMAD.MOV.U32 R5, RZ, RZ, R27 ;  /* 0x000000ffff057224 */ /* 0x000fc600078e001b */
[----:B------:R-:W-:Y:S01]  /*bc70*/  SHF.R.S32.HI R0, RZ, 0x1f, R3 ;  /* 0x0000001fff007819 */ /* 0x000fe20000011403 */
[----:B------:R-:W-:-:S04]  /*bc80*/  IMAD.WIDE.U32 R4, R3, UR4, R4 ;  /* 0x0000000403047c25 */ /* 0x000fc8000f8e0004 */
[C---:B------:R-:W-:Y:S02]  /*bc90*/  IMAD R8, R0.reuse, UR4, RZ ;  /* 0x0000000400087c24 */ /* 0x040fe4000f8e02ff */
[----:B------:R-:W-:Y:S02]  /*bca0*/  IMAD R0, R0, UR6, RZ ;  /* 0x0000000600007c24 */ /* 0x000fe4000f8e02ff */
[C---:B------:R-:W-:Y:S01]  /*bcb0*/  IMAD R9, R3.reuse, UR5, R8 ;  /* 0x0000000503097c24 */ /* 0x040fe2000f8e0208 */
[----:B------:R-:W-:Y:S01]  /*bcc0*/  ULDC.64 UR4, c[0x0][0x3e8] ;  /* 0x0000fa0000047ab9 */ /* 0x000fe20000000a00 */
[C---:B------:R-:W-:Y:S01]  /*bcd0*/  IMAD.WIDE.U32 R6, R3.reuse, UR6, R6 ;  /* 0x0000000603067c25 */ /* 0x040fe2000f8e0006 */
[----:B------:R-:W-:Y:S01]  /*bce0*/  LEA R10, P0, R4, UR4, 0x1 ;  /* 0x00000004040a7c11 */ /* 0x000fe2000f8008ff */
[----:B------:R-:W-:Y:S02]  /*bcf0*/  UMOV UR4, 0xffffffff ;  /* 0xffffffff00047882 */ /* 0x000fe40000000000 */
[----:B------:R-:W-:Y:S01]  /*bd00*/  IMAD R63, R3, UR7, R0 ;  /* 0x00000007033f7c24 */ /* 0x000fe2000f8e0200 */
[----:B------:R-:W-:Y:S01]  /*bd10*/  ULDC.64 UR6, c[0x0][0x400] ;  /* 0x0001000000067ab9 */ /* 0x000fe20000000a00 */
[----:B------:R-:W-:Y:S01]  /*bd20*/  IMAD.IADD R5, R5, 0x1, R9 ;  /* 0x0000000105057824 */ /* 0x000fe200078e0209 */
[----:B------:R-:W-:-:S02]  /*bd30*/  LEA R3, P1, R6, UR6, 0x1 ;  /* 0x0000000606037c11 */ /* 0x000fc4000f8208ff */
[----:B------:R-:W-:Y:S02]  /*bd40*/  IADD3 R63, R7, R63, RZ ;  /* 0x0000003f073f7210 */ /* 0x000fe40007ffe0ff */
[----:B------:R-:W-:Y:S02]  /*bd50*/  LEA.HI.X R0, R4, UR5, R5, 0x1, P0 ;  /* 0x0000000504007c11 */ /* 0x000fe400080f0c05 */
[----:B------:R-:W-:Y:S01]  /*bd60*/  LEA.HI.X R63, R6, UR7, R63, 0x1, P1 ;  /* 0x00000007063f7c11 */ /* 0x000fe200088f0c3f */
[----:B------:R-:W-:Y:S06]  /*bd70*/  BRA.DIV UR4, `(.L_x_1586) ;  /* 0x000001ea04787947 */ /* 0x000fec000b800000 */
[----:B------:R0:W1:Y:S04]  /*bd80*/  SHFL.IDX PT, R7, R0, RZ, 0x1c1f ;  /* 0x001c1fff00077589 */ /* 0x00006800000e0000 */
[----:B------:R0:W2:Y:S04]  /*bd90*/  SHFL.IDX PT, R6, R10, RZ, 0x1c1f ;  /* 0x001c1fff0a067589 */ /* 0x0000a800000e0000 */
[----:B------:R0:W3:Y:S04]  /*bda0*/  SHFL.IDX PT, R9, R63, RZ, 0x1c1f ;  /* 0x001c1fff3f097589 */ /* 0x0000e800000e0000 */
[----:B------:R0:W4:Y:S02]  /*bdb0*/  SHFL.IDX PT, R8, R3, RZ, 0x1c1f ;  /* 0x001c1fff03087589 */ /* 0x00012400000e0000 */
.L_x_1929:
[----:B------:R-:W-:Y:S01]  /*bdc0*/  IMAD R67, R163, R20, RZ ;  /* 0x00000014a3437224 */ /* 0x000fe200078e02ff */
[----:B------:R-:W-:Y:S01]  /*bdd0*/  BSSY B1, `(.L_x_1587) ;  /* 0x0000050000017945 */ /* 0x000fe20003800000 */
[----:B------:R-:W-:Y:S02]  /*bde0*/  CS2R R58, SRZ ;  /* 0x00000000003a7805 */ /* 0x000fe4000001ff00 */
[----:B------:R-:W-:Y:S02]  /*bdf0*/  CS2R R54, SRZ ;  /* 0x0000000000367805 */ /* 0x000fe4000001ff00 */
[----:B------:R-:W-:Y:S02]  /*be00*/  CS2R R50, SRZ ;  /* 0x0000000000327805 */ /* 0x000fe4000001ff00 */
[----:B------:R-:W-:Y:S02]  /*be10*/  ISETP.GE.AND P0, PT, R64, R67, PT ;  /* 0x000000434000720c */ /* 0x000fe40003f06270 */
        /* <DEDUP_REMOVED lines=10> */
[----:B------:R-:W-:Y:S01]  /*bec0*/  ULDC UR4, c[0x0][0x3f4] ;  /* 0x0000fd0000047ab9 */ /* 0x000fe20000000800 */
[----:B------:R-:W-:Y:S02]  /*bed0*/  CS2R R60, SRZ ;  /* 0x00000000003c7805 */ /* 0x000fe4000001ff00 */
[----:B------:R-:W-:Y:S02]  /*bee0*/  ISETP.GE.AND P3, PT, R171, UR4, PT ;  /* 0x00000004ab007c0c */ /* 0x000fe4000bf66270 */
[----:B------:R-:W-:Y:S02]  /*bef0*/  CS2R R58, SRZ ;  /* 0x00000000003a7805 */ /* 0x000fe4000001ff00 */
[----:B------:R-:W-:Y:S02]  /*bf00*/  ISETP.GE.AND P2, PT, R169, UR4, PT ;  /* 0x00000004a9007c0c */ /* 0x000fe4000bf46270 */
[----:B------:R-:W-:Y:S02]  /*bf10*/  ISETP.GE.AND P1, PT, R170, UR4, PT ;  /* 0x00000004aa007c0c */ /* 0x000fe4000bf26270 */
[----:B------:R-:W-:-:S02]  /*bf20*/  ISETP.GE.AND P0, PT, R168, UR4, PT ;  /* 0x00000004a8007c0c */ /* 0x000fc4000bf06270 */
[----:B------:R-:W-:-:S03]  /*bf30*/  ISETP.GE.AND P4, PT, R160, UR4, PT ;  /* 0x00000004a0007c0c */ /* 0x000fc6000bf86270 */
[C---:B------:R-:W-:Y:S01]  /*bf40*/  @!P3 IMAD.SHL.U32 R29, R171.reuse, 0x2, RZ ;  /* 0x00000002ab1db824 */ /* 0x040fe200078e00ff */
[----:B------:R-:W-:-:S03]  /*bf50*/  @!P3 SHF.L.U64.HI R4, R171, 0x1, R228 ;  /* 0x00000001ab04b819 */ /* 0x000fc600000102e4 */
[C---:B------:R-:W-:Y:S01]  /*bf60*/  @!P2 IMAD.SHL.U32 R25, R169.reuse, 0x2, RZ ;  /* 0x00000002a919a824 */ /* 0x040fe200078e00ff */
[----:B------:R-:W-:Y:S01]  /*bf70*/  @!P2 SHF.L.U64.HI R12, R169, 0x1, R227 ;  /* 0x00000001a90ca819 */ /* 0x000fe200000102e3 */
[----:B------:R-:W-:Y:S01]  /*bf80*/  @!P1 IMAD.SHL.U32 R15, R170, 0x2, RZ ;  /* 0x00000002aa0f9824 */ /* 0x000fe200078e00ff */
[-C--:B--2---:R-:W-:Y:S01]  /*bf90*/  @!P3 IADD3 R30, P6, R6, R29.reuse, RZ ;  /* 0x0000001d061eb210 */ /* 0x084fe20007fde0ff */
[----:B------:R-:W-:Y:S01]  /*bfa0*/  @!P0 IMAD.SHL.U32 R11, R168, 0x2, RZ ;  /* 0x00000002a80b8824 */ /* 0x000fe200078e00ff */
[----:B----4-:R-:W-:Y:S01]  /*bfb0*/  @!P3 IADD3 R28, P5, R8, R29, RZ ;  /* 0x0000001d081cb210 */ /* 0x010fe20007fbe0ff */
[----:B---3--:R-:W-:Y:S01]  /*bfc0*/  @!P4 IMAD.MOV.U32 R5, RZ, RZ, R9 ;  /* 0x000000ffff05c224 */ /* 0x008fe200078e0009 */
[----:B------:R-:W-:Y:S01]  /*bfd0*/  @!P0 SHF.L.U64.HI R38, R168, 0x1, R225 ;  /* 0x00000001a8268819 */ /* 0x000fe200000102e1 */
[--C-:B-1----:R-:W-:Y:S01]  /*bfe0*/  @!P3 IMAD.X R31, R7, 0x1, R4.reuse, P6 ;  /* 0x00000001071fb824 */ /* 0x102fe200030e0604 */
[-C--:B------:R-:W-:Y:S01]  /*bff0*/  @!P2 IADD3 R26, P6, R6, R25.reuse, RZ ;  /* 0x00000019061aa210 */ /* 0x080fe20007fde0ff */
[----:B------:R-:W-:Y:S01]  /*c000*/  @!P3 IMAD.X R29, R9, 0x1, R4, P5 ;  /* 0x00000001091db824 */ /* 0x000fe200028e0604 */
[----:B------:R-:W-:Y:S01]  /*c010*/  @!P2 IADD3 R24, P5, R8, R25, RZ ;  /* 0x000000190818a210 */ /* 0x000fe20007fbe0ff */
[----:B------:R-:W-:Y:S01]  /*c020*/  @!P4 IMAD.WIDE R34, R160, 0x2, R6 ;  /* 0x00000002a022c825 */ /* 0x000fe200078e0206 */
[----:B------:R-:W-:-:S03]  /*c030*/  @!P1 SHF.L.U64.HI R4, R170, 0x1, R226 ;  /* 0x00000001aa049819 */ /* 0x000fc600000102e2 */
[--C-:B------:R-:W-:Y:S01]  /*c040*/  @!P2 IMAD.X R27, R7, 0x1, R12.reuse, P6 ;  /* 0x00000001071ba824 */ /* 0x100fe200030e060c */
[-C--:B------:R-:W-:Y:S01]  /*c050*/  @!P1 IADD3 R20, P6, R6, R15.reuse, RZ ;  /* 0x0000000f06149210 */ /* 0x080fe20007fde0ff */
[----:B------:R-:W-:Y:S01]  /*c060*/  @!P2 IMAD.X R25, R9, 0x1, R12, P5 ;  /* 0x000000010919a824 */ /* 0x000fe200028e060c */
[----:B------:R-:W-:Y:S01]  /*c070*/  ISETP.GE.AND P5, PT, R172, UR4, PT ;  /* 0x00000004ac007c0c */ /* 0x000fe2000bfa6270 */
[----:B------:R1:W5:Y:S02]  /*c080*/  @!P4 LD.E.64 R60, desc[UR46][R34.64] ;  /* 0x0000002e223cc980 */ /* 0x000364000c101b00 */
[----:B------:R-:W-:Y:S01]  /*c090*/  @!P1 IMAD.X R21, R7, 0x1, R4, P6 ;  /* 0x0000000107159824 */ /* 0x000fe200030e0604 */
[----:B------:R-:W-:-:S05]  /*c0a0*/  @!P1 IADD3 R14, P6, R8, R15, RZ ;  /* 0x0000000f080e9210 */ /* 0x000fca0007fde0ff */
[----:B------:R-:W-:Y:S01]  /*c0b0*/  @!P1 IMAD.X R15, R9, 0x1, R4, P6 ;  /* 0x00000001090f9824 */ /* 0x000fe200030e0604 */
[----:B------:R-:W-:Y:S02]  /*c0c0*/  @!P0 IADD3 R12, P6, R6, R11, RZ ;  /* 0x0000000b060c8210 */ /* 0x000fe40007fde0ff */
[----:B------:R-:W-:-:S03]  /*c0d0*/  @!P4 MOV R4, R8 ;  /* 0x000000080004c202 */ /* 0x000fc60000000f00 */
[----:B------:R-:W-:Y:S02]  /*c0e0*/  @!P0 IMAD.X R13, R7, 0x1, R38, P6 ;  /* 0x00000001070d8824 */ /* 0x000fe400030e0626 */
[----:B------:R-:W-:Y:S01]  /*c0f0*/  @!P4 IMAD.WIDE R32, R160, 0x2, R4 ;  /* 0x00000002a020c825 */ /* 0x000fe200078e0204 */
[----:B------:R-:W-:-:S03]  /*c100*/  @!P0 IADD3 R4, P6, R8, R11, RZ ;  /* 0x0000000b08048210 */ /* 0x000fc60007fde0ff */
[C---:B------:R-:W-:Y:S01]  /*c110*/  @!P5 IMAD.SHL.U32 R11, R172.reuse, 0x2, RZ ;  /* 0x00000002ac0bd824 */ /* 0x040fe200078e00ff */
[----:B------:R1:W5:Y:S01]  /*c120*/  @!P4 LD.E.64 R58, desc[UR46][R32.64] ;  /* 0x0000002e203ac980 */ /* 0x000362000c101b00 */
[----:B------:R-:W-:Y:S01]  /*c130*/  @!P0 IMAD.X R5, R9, 0x1, R38, P6 ;  /* 0x0000000109058824 */ /* 0x000fe200030e0626 */
[----:B------:R-:W-:Y:S02]  /*c140*/  @!P5 SHF.L.U64.HI R36, R172, 0x1, R224 ;  /* 0x00000001ac24d819 */ /* 0x000fe400000102e0 */
[-C--:B------:R-:W-:Y:S02]  /*c150*/  @!P5 IADD3 R6, P4, R6, R11.reuse, RZ ;  /* 0x0000000b0606d210 */ /* 0x080fe40007f9e0ff */
[----:B------:R-:W-:Y:S02]  /*c160*/  @!P5 IADD3 R8, P6, R8, R11, RZ ;  /* 0x0000000b0808d210 */ /* 0x000fe40007fde0ff */
[----:B------:R-:W-:Y:S02]  /*c170*/  CS2R R56, SRZ ;  /* 0x0000000000387805 */ /* 0x000fe4000001ff00 */
[----:B------:R-:W-:Y:S01]  /*c180*/  CS2R R54, SRZ ;  /* 0x0000000000367805 */ /* 0x000fe2000001ff00 */
[--C-:B------:R-:W-:Y:S01]  /*c190*/  @!P5 IMAD.X R7, R7, 0x1, R36.reuse, P4 ;  /* 0x000000010707d824 */ /* 0x100fe200020e0624 */
[----:B------:R-:W-:Y:S01]  /*c1a0*/  CS2R R52, SRZ ;  /* 0x0000000000347805 */ /* 0x000fe2000001ff00 */
[----:B------:R-:W-:Y:S01]  /*c1b0*/  @!P5 IMAD.X R9, R9, 0x1, R36, P6 ;  /* 0x000000010909d824 */ /* 0x000fe200030e0624 */
[----:B------:R-:W-:-:S02]  /*c1c0*/  CS2R R50, SRZ ;  /* 0x0000000000327805 */ /* 0x000fc4000001ff00 */
[----:B------:R-:W-:Y:S02]  /*c1d0*/  CS2R R48, SRZ ;  /* 0x0000000000307805 */ /* 0x000fe4000001ff00 */
[----:B------:R-:W-:Y:S02]  /*c1e0*/  CS2R R46, SRZ ;  /* 0x00000000002e7805 */ /* 0x000fe4000001ff00 */
[----:B------:R-:W-:Y:S02]  /*c1f0*/  CS2R R44, SRZ ;  /* 0x00000000002c7805 */ /* 0x000fe4000001ff00 */
[----:B------:R-:W-:Y:S02]  /*c200*/  CS2R R42, SRZ ;  /* 0x00000000002a7805 */ /* 0x000fe4000001ff00 */
[----:B------:R-:W-:Y:S02]  /*c210*/  CS2R R36, SRZ ;  /* 0x0000000000247805 */ /* 0x000fe4000001ff00 */
[----:B------:R-:W-:Y:S01]  /*c220*/  CS2R R38, SRZ ;  /* 0x0000000000267805 */ /* 0x000fe2000001ff00 */
[----:B------:R1:W5:Y:S04]  /*c230*/  @!P3 LD.E.64 R56, desc[UR46][R30.64] ;  /* 0x0000002e1e38b980 */ /* 0x000368000c101b00 */
        /* <DEDUP_REMOVED lines=8> */
[----:B------:R1:W5:Y:S02]  /*c2c0*/  @!P5 LD.E.64 R38, desc[UR46][R8.64] ;  /* 0x0000002e0826d980 */ /* 0x000364000c101b00 */
.L_x_1588:
[----:B------:R-:W-:Y:S05]  /*c2d0*/  BSYNC B1 ;  /* 0x0000000000017941 */ /* 0x000fea0003800000 */
.L_x_1587:
[----:B-1---5:R-:W-:Y:S01]  /*c2e0*/  IMAD.MOV.U32 R5, RZ, RZ, R59 ;  /* 0x000000ffff057224 */ /* 0x022fe200078e003b */
[----:B------:R-:W-:Y:S01]  /*c2f0*/  UMOV UR4, 0xffffffff ;  /* 0xffffffff00047882 */ /* 0x000fe20000000000 */
[----:B--2---:R-:W-:Y:S01]  /*c300*/  IMAD.MOV.U32 R6, RZ, RZ, R54 ;  /* 0x000000ffff067224 */ /* 0x004fe200078e0036 */
[----:B------:R-:W-:Y:S01]  /*c310*/  CS2R R30, SRZ ;  /* 0x00000000001e7805 */ /* 0x000fe2000001ff00 */
[----:B------:R-:W-:Y:S01]  /*c320*/  IMAD.MOV.U32 R7, RZ, RZ, R55 ;  /* 0x000000ffff077224 */ /* 0x000fe200078e0037 */
[----:B------:R-:W-:Y:S01]  /*c330*/  PRMT R87, R87, 0x5410, R5 ;  /* 0x0000541057577816 */ /* 0x000fe20000000005 */
[----:B------:R-:W-:Y:S02]  /*c340*/  IMAD.MOV.U32 R4, RZ, RZ, R58 ;  /* 0x000000ffff047224 */ /* 0x000fe400078e003a */
[----:B------:R-:W-:Y:S01]  /*c350*/  IMAD.MOV.U32 R5, RZ, RZ, R51 ;  /* 0x000000ffff057224 */ /* 0x000fe200078e0033 */
[----:B------:R-:W-:Y:S01]  /*c360*/  PRMT R83, R6, 0x5410, R7 ;  /* 0x0000541006537816 */ /* 0x000fe20000000007 */
[----:B------:R-:W-:Y:S01]  /*c370*/  IMAD.MOV.U32 R6, RZ, RZ, R46 ;  /* 0x000000ffff067224 */ /* 0x000fe200078e002e */
[----:B------:R-:W-:Y:S01]  /*c380*/  PRMT R88, R4, 0x7610, R88 ;  /* 0x0000761004587816 */ /* 0x000fe20000000058 */
[----:B------:R-:W-:Y:S01]  /*c390*/  IMAD.MOV.U32 R7, RZ, RZ, R47 ;  /* 0x000000ffff077224 */ /* 0x000fe200078e002f */
[----:B------:R-:W-:-:S04]  /*c3a0*/  MOV R4, R50 ;  /* 0x0000003200047202 */ /* 0x000fc80000000f00 */
[----:B------:R-:W-:Y:S01]  /*c3b0*/  PRMT R79, R4, 0x5410, R5 ;  /* 0x00005410044f7816 */ /* 0x000fe20000000005 */
[----:B------:R-:W-:Y:S01]  /*c3c0*/  IMAD.MOV.U32 R4, RZ, RZ, R42 ;  /* 0x000000ffff047224 */ /* 0x000fe200078e002a */
[----:B------:R-:W-:Y:S01]  /*c3d0*/  PRMT R75, R6, 0x5410, R7 ;  /* 0x00005410064b7816 */ /* 0x000fe20000000007 */
[----:B------:R-:W-:Y:S02]  /*c3e0*/  IMAD.MOV.U32 R5, RZ, RZ, R43 ;  /* 0x000000ffff057224 */ /* 0x000fe400078e002b */
[----:B------:R-:W-:Y:S02]  /*c3f0*/  IMAD.MOV.U32 R6, RZ, RZ, R38 ;  /* 0x000000ffff067224 */ /* 0x000fe400078e0026 */
[----:B------:R-:W-:Y:S01]  /*c400*/  IMAD.MOV.U32 R7, RZ, RZ, R39 ;  /* 0x000000ffff077224 */ /* 0x000fe200078e0027 */
[----:B------:R-:W-:Y:S01]  /*c410*/  PRMT R71, R5, 0x5410, R4 ;  /* 0x0000541005477816 */ /* 0x000fe20000000004 */
[----:B------:R-:W-:Y:S02]  /*c420*/  IMAD.MOV.U32 R4, RZ, RZ, R60 ;  /* 0x000000ffff047224 */ /* 0x000fe400078e003c */
[----:B------:R-:W-:Y:S01]  /*c430*/  IMAD.MOV.U32 R5, RZ, RZ, R61 ;  /* 0x000000ffff057224 */ /* 0x000fe200078e003d */
[----:B------:R-:W-:Y:S01]  /*c440*/  PRMT R69, R7, 0x5410, R6 ;  /* 0x0000541007457816 */ /* 0x000fe20000000006 */
[----:B------:R-:W-:Y:S01]  /*c450*/  IMAD.MOV.U32 R6, RZ, RZ, R56 ;  /* 0x000000ffff067224 */ /* 0x000fe200078e0038 */
[----:B------:R-:W-:-:S02]  /*c460*/  MOV R7, R57 ;  /* 0x0000003900077202 */ /* 0x000fc40000000f00 */
[----:B------:R-:W-:Y:S01]  /*c470*/  PRMT R88, R88, 0x5410, R4 ;  /* 0x0000541058587816 */ /* 0x000fe20000000004 */
[----:B------:R-:W-:Y:S01]  /*c480*/  IMAD.MOV.U32 R4, RZ, RZ, R52 ;  /* 0x000000ffff047224 */ /* 0x000fe200078e0034 */
[----:B------:R-:W-:Y:S01]  /*c490*/  PRMT R87, R5, 0x7610, R87 ;  /* 0x0000761005577816 */ /* 0x000fe20000000057 */
[----:B------:R-:W-:Y:S01]  /*c4a0*/  IMAD.MOV.U32 R5, RZ, RZ, R53 ;  /* 0x000000ffff057224 */ /* 0x000fe200078e0035 */
[----:B------:R-:W-:Y:S01]  /*c4b0*/  PRMT R84, R6, 0x5410, R7 ;  /* 0x0000541006547816 */ /* 0x000fe20000000007 */
[----:B------:R-:W-:Y:S02]  /*c4c0*/  IMAD.MOV.U32 R6, RZ, RZ, R48 ;  /* 0x000000ffff067224 */ /* 0x000fe400078e0030 */
[----:B------:R-:W-:Y:S01]  /*c4d0*/  IMAD.MOV.U32 R7, RZ, RZ, R49 ;  /* 0x000000ffff077224 */ /* 0x000fe200078e0031 */
[----:B------:R-:W-:Y:S01]  /*c4e0*/  PRMT R80, R4, 0x5410, R5 ;  /* 0x0000541004507816 */ /* 0x000fe20000000005 */
[----:B------:R-:W-:Y:S02]  /*c4f0*/  IMAD.MOV.U32 R4, RZ, RZ, R44 ;  /* 0x000000ffff047224 */ /* 0x000fe400078e002c */
[----:B------:R-:W-:Y:S01]  /*c500*/  IMAD.MOV.U32 R5, RZ, RZ, R45 ;  /* 0x000000ffff057224 */ /* 0x000fe200078e002d */
[----:B------:R-:W-:Y:S01]  /*c510*/  PRMT R76, R6, 0x5410, R7 ;  /* 0x00005410064c7816 */ /* 0x000fe20000000007 */
[----:B------:R-:W-:-:S02]  /*c520*/  IMAD.MOV.U32 R6, RZ, RZ, R36 ;  /* 0x000000ffff067224 */ /* 0x000fc400078e0024 */
[----:B------:R-:W-:Y:S01]  /*c530*/  IMAD.MOV.U32 R7, RZ, RZ, R37 ;  /* 0x000000ffff077224 */ /* 0x000fe200078e0025 */
[----:B------:R-:W-:-:S04]  /*c540*/  PRMT R70, R5, 0x5410, R4 ;  /* 0x0000541005467816 */ /* 0x000fc80000000004 */
[----:B------:R-:W-:Y:S01]  /*c550*/  PRMT R66, R7, 0x5410, R6 ;  /* 0x0000541007427816 */ /* 0x000fe20000000006 */
[----:B------:R-:W-:Y:S06]  /*c560*/  BRA.DIV UR4, `(.L_x_1589) ;  /* 0x000001e204f07947 */ /* 0x000fec000b800000 */
[----:B0-----:R-:W0:Y:S04]  /*c570*/  SHFL.IDX PT, R0, R0, 0x1, 0x1c1f ;  /* 0x003c1f0000007f89 */ /* 0x001e2800000e0000 */
[----:B------:R1:W2:Y:S04]  /*c580*/  SHFL.IDX PT, R65, R10, 0x1, 0x1c1f ;  /* 0x003c1f000a417f89 */ /* 0x0002a800000e0000 */
[----:B------:R-:W0:Y:S04]  /*c590*/  SHFL.IDX PT, R63, R63, 0x1, 0x1c1f ;  /* 0x003c1f003f3f7f89 */ /* 0x000e2800000e0000 */
[----:B------:R1:W0:Y:S02]  /*c5a0*/  SHFL.IDX PT, R62, R3, 0x1, 0x1c1f ;  /* 0x003c1f00033e7f89 */ /* 0x00022400000e0000 */
.L_x_1935:
[----:B------:R-:W-:Y:S01]  /*c5b0*/  VIADD R64, R64, 0x40 ;  /* 0x0000004040407836 */ /* 0x000fe20000000000 */
[----:B-1----:R-:W-:Y:S01]  /*c5c0*/  LOP3.LUT R3, R175, 0x18, R18, 0xf8, !PT ;  /* 0x00000018af037812 */ /* 0x002fe200078ef812 */
[----:B------:R-:W-:Y:S01]  /*c5d0*/  BSSY B1, `(.L_x_1590) ;  /* 0x0000055000017945 */ /* 0x000fe20003800000 */
[----:B------:R-:W-:Y:S02]  /*c5e0*/  LOP3.LUT P0, RZ, R229, 0x4, RZ, 0xc0, !PT ;  /* 0x00000004e5ff7812 */ /* 0x000fe4000780c0ff */
[----:B------:R-:W-:Y:S02]  /*c5f0*/  CS2R R32, SRZ ;  /* 0x0000000000207805 */ /* 0x000fe4000001ff00 */
[----:B------:R-:W-:Y:S02]  /*c600*/  ISETP.GE.AND P1, PT, R64, R67, PT ;  /* 0x000000434000720c */ /* 0x000fe40003f26270 */
[----:B------:R-:W-:Y:S02]  /*c610*/  CS2R R26, SRZ ;  /* 0x00000000001a7805 */ /* 0x000fe4000001ff00 */
[----:B------:R-:W-:-:S02]  /*c620*/  LOP3.LUT R4, R3, R176, RZ, 0x3c, !PT ;  /* 0x000000b003047212 */ /* 0x000fc400078e3cff */
[----:B------:R-:W-:Y:S02]  /*c630*/  CS2R R20, SRZ ;  /* 0x0000000000147805 */ /* 0x000fe4000001ff00 */
[----:B------:R-:W-:Y:S02]  /*c640*/  CS2R R12, SRZ ;  /* 0x00000000000c7805 */ /* 0x000fe4000001ff00 */
[----:B---34-:R-:W-:Y:S02]  /*c650*/  CS2R R8, SRZ ;  /* 0x0000000000087805 */ /* 0x018fe4000001ff00 */
[----:B------:R-:W-:Y:S01]  /*c660*/  CS2R R40, SRZ ;  /* 0x0000000000287805 */ /* 0x000fe2000001ff00 */
[----:B------:R-:W-:Y:S01]  /*c670*/  IMAD.IADD R3, R177, 0x1, R4 ;  /* 0x00000001b1037824 */ /* 0x000fe200078e0204 */
[----:B------:R-:W-:Y:S02]  /*c680*/  CS2R R34, SRZ ;  /* 0x0000000000227805 */ /* 0x000fe4000001ff00 */
[----:B------:R-:W-:-:S02]  /*c690*/  CS2R R28, SRZ ;  /* 0x00000000001c7805 */ /* 0x000fc4000001ff00 */
[----:B------:R-:W-:Y:S02]  /*c6a0*/  CS2R R24, SRZ ;  /* 0x0000000000187805 */ /* 0x000fe4000001ff00 */
[----:B------:R-:W-:Y:S02]  /*c6b0*/  CS2R R14, SRZ ;  /* 0x00000000000e7805 */ /* 0x000fe4000001ff00 */
[----:B------:R-:W-:Y:S02]  /*c6c0*/  LEA R3, R3, R2, 0x1 ;  /* 0x0000000203037211 */ /* 0x000fe400078e08ff */
        /* <DEDUP_REMOVED lines=8> */
[----:B------:R-:W-:-:S05]  /*c750*/  ISETP.GE.AND P1, PT, R168, UR4, PT ;  /* 0x00000004a8007c0c */ /* 0x000fca000bf26270 */
[C---:B------:R-:W-:Y:S01]  /*c760*/  @!P4 IMAD.SHL.U32 R24, R171.reuse, 0x2, RZ ;  /* 0x00000002ab18c824 */ /* 0x040fe200078e00ff */
[----:B------:R-:W-:-:S03]  /*c770*/  @!P4 SHF.L.U64.HI R4, R171, 0x1, R228 ;  /* 0x00000001ab04c819 */ /* 0x000fc600000102e4 */
[C---:B------:R-:W-:Y:S01]  /*c780*/  @!P3 IMAD.SHL.U32 R14, R169.reuse, 0x2, RZ ;  /* 0x00000002a90eb824 */ /* 0x040fe200078e00ff */
[----:B------:R-:W-:Y:S01]  /*c790*/  @!P3 SHF.L.U64.HI R5, R169, 0x1, R227 ;  /* 0x00000001a905b819 */ /* 0x000fe200000102e3 */
[----:B------:R-:W-:Y:S01]  /*c7a0*/  @!P2 IMAD.SHL.U32 R10, R170, 0x2, RZ ;  /* 0x00000002aa0aa824 */ /* 0x000fe200078e00ff */
[CC--:B--2---:R-:W-:Y:S02]  /*c7b0*/  @!P4 IADD3 R26, P5, R65.reuse, R24.reuse, RZ ;  /* 0x00000018411ac210 */ /* 0x0c4fe40007fbe0ff */
[----:B0-----:R-:W-:Y:S02]  /*c7c0*/  @!P4 IADD3 R24, P6, R62, R24, RZ ;  /* 0x000000183e18c210 */ /* 0x001fe40007fde0ff */
[----:B------:R-:W-:Y:S01]  /*c7d0*/  @!P2 SHF.L.U64.HI R6, R170, 0x1, R226 ;  /* 0x00000001aa06a819 */ /* 0x000fe200000102e2 */
[--C-:B------:R-:W-:Y:S01]  /*c7e0*/  @!P4 IMAD.X R27, R0, 0x1, R4.reuse, P5 ;  /* 0x00000001001bc824 */ /* 0x100fe200028e0604 */
[-C--:B------:R-:W-:Y:S01]  /*c7f0*/  @!P3 IADD3 R20, P5, R65, R14.reuse, RZ ;  /* 0x0000000e4114b210 */ /* 0x080fe20007fbe0ff */
[----:B------:R-:W-:Y:S01]  /*c800*/  @!P4 IMAD.X R25, R63, 0x1, R4, P6 ;  /* 0x000000013f19c824 */ /* 0x000fe200030e0604 */
[----:B------:R-:W-:Y:S01]  /*c810*/  @!P3 IADD3 R14, P6, R62, R14, RZ ;  /* 0x0000000e3e0eb210 */ /* 0x000fe20007fde0ff */
[C---:B------:R-:W-:Y:S01]  /*c820*/  @!P1 IMAD.SHL.U32 R4, R168.reuse, 0x2, RZ ;  /* 0x00000002a8049824 */ /* 0x040fe200078e00ff */
[----:B------:R-:W-:Y:S01]  /*c830*/  @!P1 SHF.L.U64.HI R7, R168, 0x1, R225 ;  /* 0x00000001a8079819 */ /* 0x000fe200000102e1 */
[--C-:B------:R-:W-:Y:S01]  /*c840*/  @!P3 IMAD.X R21, R0, 0x1, R5.reuse, P5 ;  /* 0x000000010015b824 */ /* 0x100fe200028e0605 */
[-C--:B------:R-:W-:Y:S01]  /*c850*/  @!P2 IADD3 R12, P5, R65, R10.reuse, RZ ;  /* 0x0000000a410ca210 */ /* 0x080fe20007fbe0ff */
[----:B------:R-:W-:Y:S01]  /*c860*/  @!P3 IMAD.X R15, R63, 0x1, R5, P6 ;  /* 0x000000013f0fb824 */ /* 0x000fe200030e0605 */
[----:B------:R-:W-:-:S03]  /*c870*/  @!P2 IADD3 R10, P6, R62, R10, RZ ;  /* 0x0000000a3e0aa210 */ /* 0x000fc60007fde0ff */
[--C-:B------:R-:W-:Y:S01]  /*c880*/  @!P2 IMAD.X R13, R0, 0x1, R6.reuse, P5 ;  /* 0x00000001000da824 */ /* 0x100fe200028e0606 */
[-C--:B------:R-:W-:Y:S01]  /*c890*/  @!P1 IADD3 R8, P5, R65, R4.reuse, RZ ;  /* 0x0000000441089210 */ /* 0x080fe20007fbe0ff */
[----:B------:R-:W-:Y:S01]  /*c8a0*/  @!P2 IMAD.X R11, R63, 0x1, R6, P6 ;  /* 0x000000013f0ba824 */ /* 0x000fe200030e0606 */
[----:B------:R-:W-:Y:S02]  /*c8b0*/  ISETP.GE.AND P6, PT, R160, UR4, PT ;  /* 0x00000004a0007c0c */ /* 0x000fe4000bfc6270 */
[----:B------:R-:W-:Y:S02]  /*c8c0*/  @!P1 IADD3.X R9, R0, R7, RZ, P5, !PT ;  /* 0x0000000700099210 */ /* 0x000fe40002ffe4ff */
[----:B------:R-:W-:-:S05]  /*c8d0*/  @!P1 IADD3 R4, P5, R62, R4, RZ ;  /* 0x000000043e049210 */ /* 0x000fca0007fbe0ff */
[----:B------:R-:W-:Y:S01]  /*c8e0*/  @!P1 IMAD.X R5, R63, 0x1, R7, P5 ;  /* 0x000000013f059824 */ /* 0x000fe200028e0607 */
[----:B------:R-:W-:-:S03]  /*c8f0*/  ISETP.GE.AND P5, PT, R172, UR4, PT ;  /* 0x00000004ac007c0c */ /* 0x000fc6000bfa6270 */
[----:B------:R-:W-:Y:S02]  /*c900*/  @!P6 IMAD.MOV.U32 R28, RZ, RZ, R65 ;  /* 0x000000ffff1ce224 */ /* 0x000fe400078e0041 */
[----:B------:R-:W-:Y:S02]  /*c910*/  @!P6 IMAD.MOV.U32 R29, RZ, RZ, R0 ;  /* 0x000000ffff1de224 */ /* 0x000fe400078e0000 */
[----:B------:R-:W-:Y:S02]  /*c920*/  @!P6 IMAD.MOV.U32 R6, RZ, RZ, R62 ;  /* 0x000000ffff06e224 */ /* 0x000fe400078e003e */
[----:B------:R-:W-:Y:S02]  /*c930*/  @!P6 IMAD.MOV.U32 R7, RZ, RZ, R63 ;  /* 0x000000ffff07e224 */ /* 0x000fe400078e003f */
[----:B------:R-:W-:-:S04]  /*c940*/  @!P6 IMAD.WIDE R28, R160, 0x2, R28 ;  /* 0x00000002a01ce825 */ /* 0x000fc800078e021c */
[----:B------:R-:W-:Y:S01]  /*c950*/  @!P6 IMAD.WIDE R6, R160, 0x2, R6 ;  /* 0x00000002a006e825 */ /* 0x000fe200078e0206 */
[----:B------:R0:W5:Y:S03]  /*c960*/  @!P6 LD.E.64 R40, desc[UR46][R28.64] ;  /* 0x0000002e1c28e980 */ /* 0x000166000c101b00 */
[C---:B------:R-:W-:Y:S01]  /*c970*/  @!P5 IMAD.SHL.U32 R33, R172.reuse, 0x2, RZ ;  /* 0x00000002ac21d824 */ /* 0x040fe200078e00ff */
[----:B------:R1:W5:Y:S01]  /*c980*/  @!P6 LD.E.64 R30, desc[UR46][R6.64] ;  /* 0x0000002e061ee980 */ /* 0x000362000c101b00 */
[----:B------:R-:W-:Y:S02]  /*c990*/  @!P5 SHF.L.U64.HI R32, R172, 0x1, R224 ;  /* 0x00000001ac20d819 */ /* 0x000fe400000102e0 */
[----:B------:R-:W-:Y:S02]  /*c9a0*/  CS2R R34, SRZ ;  /* 0x0000000000227805 */ /* 0x000fe4000001ff00 */
[----:B0-----:R-:W-:-:S04]  /*c9b0*/  CS2R R28, SRZ ;  /* 0x00000000001c7805 */ /* 0x001fc8000001ff00 */
[----:B------:R0:W5:Y:S01]  /*c9c0*/  @!P4 LD.E.64 R34, desc[UR46][R26.64] ;  /* 0x0000002e1a22c980 */ /* 0x000162000c101b00 */
[----:B-1----:R-:W-:-:S03]  /*c9d0*/  @!P5 IADD3 R6, P6, R65, R33, RZ ;  /* 0x000000214106d210 */ /* 0x002fc60007fde0ff */
[----:B------:R1:W5:Y:S02]  /*c9e0*/  @!P3 LD.E.64 R28, desc[UR46][R20.64] ;  /* 0x0000002e141cb980 */ /* 0x000364000c101b00 */
[----:B------:R-:W-:Y:S01]  /*c9f0*/  @!P5 IMAD.X R7, R0, 0x1, R32, P6 ;  /* 0x000000010007d824 */ /* 0x000fe200030e0620 */
[----:B------:R-:W-:Y:S02]  /*ca00*/  @!P5 IADD3 R62, P6, R62, R33, RZ ;  /* 0x000000213e3ed210 */ /* 0x000fe40007fde0ff */
[----:B0-----:R-:W-:-:S03]  /*ca10*/  CS2R R26, SRZ ;  /* 0x00000000001a7805 */ /* 0x001fc6000001ff00 */
[----:B------:R-:W-:Y:S01]  /*ca20*/  @!P5 IMAD.X R63, R63, 0x1, R32, P6 ;  /* 0x000000013f3fd824 */ /* 0x000fe200030e0620 */
[----:B------:R-:W-:Y:S02]  /*ca30*/  CS2R R32, SRZ ;  /* 0x0000000000207805 */ /* 0x000fe4000001ff00 */
[----:B-1----:R-:W-:Y:S01]  /*ca40*/  CS2R R20, SRZ ;  /* 0x0000000000147805 */ /* 0x002fe2000001ff00 */
[----:B------:R0:W5:Y:S04]  /*ca50*/  @!P3 LD.E.64 R26, desc[UR46][R14.64] ;  /* 0x0000002e0e1ab980 */ /* 0x000168000c101b00 */
[----:B------:R1:W5:Y:S04]  /*ca60*/  @!P4 LD.E.64 R32, desc[UR46][R24.64] ;  /* 0x0000002e1820c980 */ /* 0x000368000c101b00 */
[----:B------:R2:W5:Y:S01]  /*ca70*/  @!P2 LD.E.64 R20, desc[UR46][R10.64] ;  /* 0x0000002e0a14a980 */ /* 0x000562000c101b00 */
[----:B0-----:R-:W-:-:S02]  /*ca80*/  CS2R R14, SRZ ;  /* 0x00000000000e7805 */ /* 0x001fc4000001ff00 */
[----:B-1----:R-:W-:-:S04]  /*ca90*/  CS2R R24, SRZ ;  /* 0x0000000000187805 */ /* 0x002fc8000001ff00 */
[----:B------:R0:W5:Y:S01]  /*caa0*/  @!P1 LD.E.64 R14, desc[UR46][R8.64] ;  /* 0x0000002e080e9980 */ /* 0x000162000c101b00 */
[----:B--2---:R-:W-:-:S03]  /*cab0*/  CS2R R10, SRZ ;  /* 0x00000000000a7805 */ /* 0x004fc6000001ff00 */
[----:B------:R1:W5:Y:S04]  /*cac0*/  @!P2 LD.E.64 R24, desc[UR46][R12.64] ;  /* 0x0000002e0c18a980 */ /* 0x000368000c101b00 */
[----:B------:R3:W5:Y:S01]  /*cad0*/  @!P5 LD.E.64 R10, desc[UR46][R6.64] ;  /* 0x0000002e060ad980 */ /* 0x000762000c101b00 */
[----:B0-----:R-:W-:Y:S02]  /*cae0*/  CS2R R8, SRZ ;  /* 0x0000000000087805 */ /* 0x001fe4000001ff00 */
[----:B-1----:R-:W-:-:S04]  /*caf0*/  CS2R R12, SRZ ;  /* 0x00000000000c7805 */ /* 0x002fc8000001ff00 */
[----:B------:R3:W5:Y:S04]  /*cb00*/  @!P5 LD.E.64 R8, desc[UR46][R62.64] ;  /* 0x0000002e3e08d980 */ /* 0x000768000c101b00 */
[----:B------:R3:W5:Y:S02]  /*cb10*/  @!P1 LD.E.64 R12, desc[UR46][R4.64] ;  /* 0x0000002e040c9980 */ /* 0x000764000c101b00 */
.L_x_1591:
[----:B------:R-:W-:Y:S05]  /*cb20*/  BSYNC B1 ;  /* 0x0000000000017941 */ /* 0x000fea0003800000 */
.L_x_1590:
[----:B---3-5:R-:W-:Y:S01]  /*cb30*/  MOV R5, R30 ;  /* 0x0000001e00057202 */ /* 0x028fe20000000f00 */
[C---:B------:R-:W-:Y:S01]  /*cb40*/  VIADD R6, R3.reuse, 0xc400 ;  /* 0x0000c40003067836 */ /* 0x040fe20000000000 */
[----:B------:R-:W-:Y:S01]  /*cb50*/  LEA.HI R4, R188, R188, RZ, 0x1 ;  /* 0x000000bcbc047211 */ /* 0x000fe200078f08ff */
[----:B0-----:R-:W-:Y:S01]  /*cb60*/  VIADD R0, R3, 0xc440 ;  /* 0x0000c44003007836 */ /* 0x001fe20000000000 */
[----:B------:R-:W-:Y:S01]  /*cb70*/  PRMT R85, R5, 0x7610, R85 ;  /* 0x0000761005557816 */ /* 0x000fe20000000055 */
[----:B------:R-:W-:Y:S01]  /*cb80*/  @P0 VIADD R0, R6, 0xffffffc0 ;  /* 0xffffffc006000836 */ /* 0x000fe20000000000 */
[----:B------:R-:W-:Y:S01]  /*cb90*/  LOP3.LUT R5, R4, 0xfffffffe, RZ, 0xc0, !PT ;  /* 0xfffffffe04057812 */ /* 0x000fe200078ec0ff */
[----:B------:R-:W-:Y:S01]  /*cba0*/  IMAD.MOV.U32 R6, RZ, RZ, R31 ;  /* 0x000000ffff067224 */ /* 0x000fe200078e001f */
[----:B------:R-:W-:Y:S01]  /*cbb0*/  VIADDMNMX R67, R67, -R178, 0x80, PT ;  /* 0x0000008043437446 */ /* 0x000fe200038009b2 */
[----:B------:R-:W-:Y:S01]  /*cbc0*/  IMAD.MOV.U32 R7, RZ, RZ, R32 ;  /* 0x000000ffff077224 */ /* 0x000fe200078e0020 */
[----:B------:R-:W-:Y:S01]  /*cbd0*/  BSSY B1, `(.L_x_1592) ;  /* 0x0000029000017945 */ /* 0x000fe20003800000 */
[----:B------:R-:W-:Y:S01]  /*cbe0*/  IMAD.IADD R5, R188, 0x1, -R5 ;  /* 0x00000001bc057824 */ /* 0x000fe200078e0a05 */
[----:B------:R-:W-:Y:S01]  /*cbf0*/  PRMT R85, R85, 0x5410, R6 ;  /* 0x0000541055557816 */ /* 0x000fe20000000006 */
[----:B------:R-:W-:Y:S01]  /*cc00*/  IMAD.MOV.U32 R62, RZ, RZ, R33 ;  /* 0x000000ffff3e7224 */ /* 0x000fe200078e0021 */
[----:B------:R-:W-:Y:S01]  /*cc10*/  ISETP.GE.AND P1, PT, R162, R67, PT ;  /* 0x00000043a200720c */ /* 0x000fe20003f26270 */
[----:B------:R-:W-:Y:S01]  /*cc20*/  IMAD.MOV.U32 R4, RZ, RZ, R26 ;  /* 0x000000ffff047224 */ /* 0x000fe200078e001a */
[----:B------:R-:W-:Y:S01]  /*cc30*/  SHF.L.U32 R5, R5, 0x1f, RZ ;  /* 0x0000001f05057819 */ /* 0x000fe200000006ff */
[----:B------:R-:W-:Y:S01]  /*cc40*/  IMAD.MOV.U32 R6, RZ, RZ, R27 ;  /* 0x000000ffff067224 */ /* 0x000fe200078e001b */
[----:B------:R-:W-:Y:S01]  /*cc50*/  PRMT R81, R7, 0x5410, R62 ;  /* 0x0000541007517816 */ /* 0x000fe2000000003e */
[----:B------:R-:W-:Y:S01]  /*cc60*/  IMAD.MOV.U32 R7, RZ, RZ, R20 ;  /* 0x000000ffff077224 */ /* 0x000fe200078e0014 */
[----:B------:R-:W0:Y:S01]  /*cc70*/  SYNCS.PHASECHK.TRANS64.TRYWAIT P0, [R2+URZ+0x2a800], R5 ;  /* 0x02a80005020075a7 */ /* 0x000e22000800017f */
[----:B------:R-:W-:Y:S01]  /*cc80*/  IMAD.MOV.U32 R62, RZ, RZ, R8 ;  /* 0x000000ffff3e7224 */ /* 0x000fe200078e0008 */
[----:B------:R-:W-:Y:S01]  /*cc90*/  PRMT R77, R4, 0x5410, R6 ;  /* 0x00005410044d7816 */ /* 0x000fe20000000006 */
[----:B------:R-:W-:Y:S01]  /*cca0*/  IMAD.MOV.U32 R4, RZ, RZ, R21 ;  /* 0x000000ffff047224 */ /* 0x000fe200078e0015 */
[----:B------:R-:W-:Y:S01]  /*ccb0*/  PRMT R73, R73, 0x5410, R7 ;  /* 0x0000541049497816 */ /* 0x000fe20000000007 */
[----:B------:R-:W-:Y:S01]  /*ccc0*/  IMAD.MOV.U32 R6, RZ, RZ, R12 ;  /* 0x000000ffff067224 */ /* 0x000fe200078e000c */
[----:B------:R-:W-:Y:S01]  /*ccd0*/  MOV R7, R13 ;  /* 0x0000000d00077202 */ /* 0x000fe20000000f00 */
[----:B------:R-:W-:Y:S01]  /*cce0*/  IMAD.MOV.U32 R63, RZ, RZ, R34 ;  /* 0x000000ffff3f7224 */ /* 0x000fe200078e0022 */
[----:B------:R-:W-:Y:S01]  /*ccf0*/  PRMT R73, R4, 0x7610, R73 ;  /* 0x0000761004497816 */ /* 0x000fe20000000049 */
        /* <DEDUP_REMOVED lines=10> */
[----:B------:R-:W-:-:S02]  /*cda0*/  IMAD.MOV.U32 R6, RZ, RZ, R28 ;  /* 0x000000ffff067224 */ /* 0x000fc400078e001c */
[----:B------:R-:W-:Y:S01]  /*cdb0*/  IMAD.MOV.U32 R7, RZ, RZ, R29 ;  /* 0x000000ffff077224 */ /* 0x000fe200078e001d */
[----:B------:R-:W-:Y:S01]  /*cdc0*/  PRMT R82, R82, 0x5410, R4 ;  /* 0x0000541052527816 */ /* 0x000fe20000000004 */
[----:B------:R-:W-:-:S03]  /*cdd0*/  IMAD.MOV.U32 R4, RZ, RZ, R24 ;  /* 0x000000ffff047224 */ /* 0x000fc600078e0018 */
[----:B------:R-:W-:Y:S01]  /*cde0*/  PRMT R78, R6, 0x5410, R7 ;  /* 0x00005410064e7816 */ /* 0x000fe20000000007 */
[----:B------:R-:W-:Y:S01]  /*cdf0*/  IMAD.MOV.U32 R6, RZ, RZ, R25 ;  /* 0x000000ffff067224 */ /* 0x000fe200078e0019 */
[----:B------:R-:W-:-:S04]  /*ce00*/  MOV R7, R14 ;  /* 0x0000000e00077202 */ /* 0x000fc80000000f00 */
[----:B------:R-:W-:Y:S01]  /*ce10*/  PRMT R74, R4, 0x5410, R6 ;  /* 0x00005410044a7816 */ /* 0x000fe20000000006 */
[----:B------:R-:W-:Y:S01]  /*ce20*/  IMAD.MOV.U32 R4, RZ, RZ, R10 ;  /* 0x000000ffff047224 */ /* 0x000fe200078e000a */
[----:B--2---:R-:W-:Y:S01]  /*ce30*/  PRMT R65, R7, 0x5410, R63 ;  /* 0x0000541007417816 */ /* 0x004fe2000000003f */
[----:B------:R-:W-:Y:S01]  /*ce40*/  IMAD.MOV.U32 R6, RZ, RZ, R11 ;  /* 0x000000ffff067224 */ /* 0x000fe200078e000b */
[----:B0-----:R-:W-:Y:S06]  /*ce50*/  @!P0 BRA `(.L_x_1593) ;  /* 0x000001dc00288947 */ /* 0x001fec0003800000 */
.L_x_1936:
[----:B------:R-:W-:Y:S05]  /*ce60*/  BSYNC B1 ;  /* 0x0000000000017941 */ /* 0x000fea0003800000 */
.L_x_1592:
        /* <DEDUP_REMOVED lines=13> */
[----:B------:R-:W-:Y:S01]  /*cf40*/  SHF.R.U32.HI R90, RZ, 0x10, R61 ;  /* 0x00000010ff5a7819 */ /* 0x000fe2000001163d */
[--C-:B------:R-:W-:Y:S01]  /*cf50*/  HADD2.F32 R89, -RZ, R88.reuse.H1_H1 ;  /* 0x30000058ff597230 */ /* 0x100fe20000004100 */
[----:B------:R-:W-:Y:S01]  /*cf60*/  SHF.R.U32.HI R92, RZ, 0x10, R59 ;  /* 0x00000010ff5c7819 */ /* 0x000fe2000001163b */
[----:B------:R-:W-:Y:S01]  /*cf70*/  HADD2.F32 R91, -RZ, R88.H0_H0 ;  /* 0x20000058ff5b7230 */ /* 0x000fe20000004100 */
[----:B------:R-:W-:Y:S01]  /*cf80*/  SHF.R.U64 R60, R60, 0x10, R61 ;  /* 0x000000103c3c7819 */ /* 0x000fe2000000123d */
[----:B------:R-:W-:Y:S01]  /*cf90*/  HADD2.F32 R90, -RZ, R90.H0_H0 ;  /* 0x2000005aff5a7230 */ /* 0x000fe20000004100 */
[----:B------:R-:W-:Y:S01]  /*cfa0*/  SHF.R.U64 R95, R58, 0x10, R59 ;  /* 0x000000103a5f7819 */ /* 0x000fe2000000123b */
[----:B------:R-:W-:Y:S02]  /*cfb0*/  HADD2.F32 R92, -RZ, R92.H0_H0 ;  /* 0x2000005cff5c7230 */ /* 0x000fe40000004100 */
[----:B------:R-:W-:-:S02]  /*cfc0*/  HADD2.F32 R60, -RZ, R60.H0_H0 ;  /* 0x2000003cff3c7230 */ /* 0x000fc40000004100 */
[--C-:B0-----:R-:W-:Y:S02]  /*cfd0*/  HADD2.F32 R88, -RZ, R7.reuse.H1_H1 ;  /* 0x30000007ff587230 */ /* 0x101fe40000004100 */
[----:B------:R-:W-:Y:S02]  /*cfe0*/  HADD2.F32 R61, -RZ, R7.H0_H0 ;  /* 0x20000007ff3d7230 */ /* 0x000fe40000004100 */
[--C-:B------:R-:W-:Y:S02]  /*cff0*/  HADD2.F32 R58, -RZ, R4.reuse.H1_H1 ;  /* 0x30000004ff3a7230 */ /* 0x100fe40000004100 */
[C---:B------:R-:W-:Y:S01]  /*d000*/  FMUL.FTZ R94, R88.reuse, R92 ;  /* 0x0000005c585e7220 */ /* 0x040fe20000410000 */
[----:B------:R-:W-:Y:S01]  /*d010*/  FMUL.FTZ R93, R88, R90 ;  /* 0x0000005a585d7220 */ /* 0x000fe20000410000 */
[----:B------:R-:W-:Y:S02]  /*d020*/  HADD2.F32 R7, -RZ, R4.H0_H0 ;  /* 0x20000004ff077230 */ /* 0x000fe40000004100 */
[----:B------:R-:W-:-:S02]  /*d030*/  HADD2.F32 R59, -RZ, R6.H0_H0 ;  /* 0x20000006ff3b7230 */ /* 0x000fc40000004100 */
[C---:B------:R-:W-:Y:S01]  /*d040*/  FFMA.FTZ R94, R61.reuse, R90, -R94 ;  /* 0x0000005a3d5e7223 */ /* 0x040fe2000001085e */
[----:B------:R-:W-:Y:S01]  /*d050*/  FFMA.FTZ R93, R61, R92, R93 ;  /* 0x0000005c3d5d7223 */ /* 0x000fe2000001005d */
[----:B------:R-:W-:Y:S02]  /*d060*/  HADD2.F32 R6, -RZ, R6.H1_H1 ;  /* 0x30000006ff067230 */ /* 0x000fe40000004100 */
[C---:B------:R-:W-:Y:S01]  /*d070*/  FMUL.FTZ R88, R58.reuse, R91 ;  /* 0x0000005b3a587220 */ /* 0x040fe20000410000 */
[----:B------:R-:W-:Y:S02]  /*d080*/  HADD2.F32 R4, -RZ, R5.H0_H0 ;  /* 0x20000005ff047230 */ /* 0x000fe40000004100 */
[-C--:B------:R-:W-:Y:S01]  /*d090*/  FMUL.FTZ R90, R58, R89.reuse ;  /* 0x000000593a5a7220 */ /* 0x080fe20000410000 */
[----:B------:R-:W-:Y:S02]  /*d0a0*/  HADD2.F32 R61, -RZ, R87.H1_H1 ;  /* 0x30000057ff3d7230 */ /* 0x000fe40000004100 */
[----:B------:R-:W-:Y:S01]  /*d0b0*/  FFMA.FTZ R88, R7, R89, -R88 ;  /* 0x0000005907587223 */ /* 0x000fe20000010858 */
[----:B------:R-:W-:-:S02]  /*d0c0*/  HADD2.F32 R5, -RZ, R5.H1_H1 ;  /* 0x30000005ff057230 */ /* 0x000fc40000004100 */
[----:B------:R-:W-:Y:S01]  /*d0d0*/  FFMA.FTZ R91, R7, R91, R90 ;  /* 0x0000005b075b7223 */ /* 0x000fe2000001005a */
[----:B------:R-:W-:Y:S02]  /*d0e0*/  HADD2.F32 R87, -RZ, R87.H0_H0 ;  /* 0x20000057ff577230 */ /* 0x000fe40000004100 */
[C---:B------:R-:W-:Y:S01]  /*d0f0*/  FMUL.FTZ R90, R6.reuse, R61 ;  /* 0x0000003d065a7220 */ /* 0x040fe20000410000 */
[----:B------:R-:W-:Y:S02]  /*d100*/  HADD2.F32 R58, -RZ, R95.H0_H0 ;  /* 0x2000005fff3a7230 */ /* 0x000fe40000004100 */
[----:B------:R-:W-:Y:S01]  /*d110*/  FMUL.FTZ R89, R5, R60 ;  /* 0x0000003c05597220 */ /* 0x000fe20000410000 */
[-C--:B------:R-:W-:Y:S01]  /*d120*/  FMUL.FTZ R92, R6, R87.reuse ;  /* 0x00000057065c7220 */ /* 0x080fe20000410000 */
[----:B------:R-:W-:Y:S01]  /*d130*/  FFMA.FTZ R6, R59, R87, -R90 ;  /* 0x000000573b067223 */ /* 0x000fe2000001085a */
[-C--:B------:R-:W-:Y:S01]  /*d140*/  FMUL.FTZ R7, R5, R58.reuse ;  /* 0x0000003a05077220 */ /* 0x080fe20000410000 */
[----:B------:R-:W-:Y:S01]  /*d150*/  FFMA.FTZ R58, R4, R58, R89 ;  /* 0x0000003a043a7223 */ /* 0x000fe20000010059 */
[----:B------:R-:W-:-:S02]  /*d160*/  FFMA.FTZ R59, R59, R61, R92 ;  /* 0x0000003d3b3b7223 */ /* 0x000fc4000001005c */
[----:B------:R-:W-:Y:S01]  /*d170*/  FFMA.FTZ R5, R4, R60, -R7 ;  /* 0x0000003c04057223 */ /* 0x000fe20000010807 */
[----:B------:R-:W-:Y:S02]  /*d180*/  F2FP.F16.F32.PACK_AB R7, R93, R94 ;  /* 0x0000005e5d07723e */ /* 0x000fe400000000ff */
[----:B------:R-:W-:Y:S02]  /*d190*/  F2FP.F16.F32.PACK_AB R6, R59, R6 ;  /* 0x000000063b06723e */ /* 0x000fe400000000ff */
[----:B------:R-:W-:Y:S02]  /*d1a0*/  F2FP.F16.F32.PACK_AB R4, R91, R88 ;  /* 0x000000585b04723e */ /* 0x000fe400000000ff */
[----:B------:R-:W-:-:S05]  /*d1b0*/  F2FP.F16.F32.PACK_AB R5, R58, R5 ;  /* 0x000000053a05723e */ /* 0x000fca00000000ff */
[----:B------:R0:W-:Y:S02]  /*d1c0*/  STS.128 [R3+0xc400], R4 ;  /* 0x00c4000403007388 */ /* 0x0001e40000000c00 */
.L_x_1597:
[----:B------:R-:W-:Y:S05]  /*d1d0*/  BSYNC B2 ;  /* 0x0000000000027941 */ /* 0x000fea0003800000 */
.L_x_1596:
[----:B------:R-:W-:Y:S04]  /*d1e0*/  BSSY B2, `(.L_x_1598) ;  /* 0x000002c000027945 */ /* 0x000fe80003800000 */
[----:B------:R-:W-:Y:S05]  /*d1f0*/  @P1 BRA `(.L_x_1599) ;  /* 0x0000000000a81947 */ /* 0x000fea0003800000 */
[----:B0-----:R-:W0:Y:S01]  /*d200*/  LDS.128 R4, [R0] ;  /* 0x0000000000047984 */ /* 0x001e220000000c00 */
[----:B------:R-:W-:Y:S01]  /*d210*/  SHF.R.U32.HI R59, RZ, 0x10, R57 ;  /* 0x00000010ff3b7819 */ /* 0x000fe20000011639 */
[----:B------:R-:W-:Y:S01]  /*d220*/  HADD2.F32 R58, -RZ, R84.H0_H0 ;  /* 0x20000054ff3a7230 */ /* 0x000fe20000004100 */
[----:B------:R-:W-:Y:S01]  /*d230*/  SHF.R.U32.HI R61, RZ, 0x10, R55 ;  /* 0x00000010ff3d7819 */ /* 0x000fe20000011637 */
[----:B------:R-:W-:Y:S01]  /*d240*/  HADD2.F32 R60, -RZ, R83.H0_H0 ;  /* 0x20000053ff3c7230 */ /* 0x000fe20000004100 */
[----:B------:R-:W-:Y:S01]  /*d250*/  SHF.R.U64 R91, R56, 0x10, R57 ;  /* 0x00000010385b7819 */ /* 0x000fe20000001239 */
[----:B------:R-:W-:Y:S01]  /*d260*/  HADD2.F32 R59, -RZ, R59.H0_H0 ;  /* 0x2000003bff3b7230 */ /* 0x000fe20000004100 */
[----:B------:R-:W-:Y:S01]  /*d270*/  SHF.R.U64 R89, R54, 0x10, R55 ;  /* 0x0000001036597819 */ /* 0x000fe20000001237 */
[----:B------:R-:W-:Y:S02]  /*d280*/  HADD2.F32 R61, -RZ, R61.H0_H0 ;  /* 0x2000003dff3d7230 */ /* 0x000fe40000004100 */
[----:B------:R-:W-:-:S02]  /*d290*/  HADD2.F32 R83, -RZ, R83.H1_H1 ;  /* 0x30000053ff537230 */ /* 0x000fc40000004100 */
[----:B------:R-:W-:Y:S02]  /*d2a0*/  HADD2.F32 R84, -RZ, R84.H1_H1 ;  /* 0x30000054ff547230 */ /* 0x000fe40000004100 */
[--C-:B0-----:R-:W-:Y:S02]  /*d2b0*/  HADD2.F32 R57, -RZ, R7.reuse.H1_H1 ;  /* 0x30000007ff397230 */ /* 0x101fe40000004100 */
[----:B------:R-:W-:Y:S02]  /*d2c0*/  HADD2.F32 R56, -RZ, R7.H0_H0 ;  /* 0x20000007ff387230 */ /* 0x000fe40000004100 */
[--C-:B------:R-:W-:Y:S02]  /*d2d0*/  HADD2.F32 R7, -RZ, R4.reuse.H0_H0 ;  /* 0x20000004ff077230 */ /* 0x100fe40000004100 */
[C---:B------:R-:W-:Y:S01]  /*d2e0*/  FMUL.FTZ R90, R57.reuse, R59 ;  /* 0x0000003b395a7220 */ /* 0x040fe20000410000 */
[----:B------:R-:W-:Y:S02]  /*d2f0*/  HADD2.F32 R4, -RZ, R4.H1_H1 ;  /* 0x30000004ff047230 */ /* 0x000fe40000004100 */
[----:B------:R-:W-:Y:S01]  /*d300*/  FMUL.FTZ R87, R57, R61 ;  /* 0x0000003d39577220 */ /* 0x000fe20000410000 */
[----:B------:R-:W-:-:S02]  /*d310*/  HADD2.F32 R54, -RZ, R6.H0_H0 ;  /* 0x20000006ff367230 */ /* 0x000fc40000004100 */
[----:B------:R-:W-:Y:S01]  /*d320*/  FFMA.FTZ R92, R56, R61, R90 ;  /* 0x0000003d385c7223 */ /* 0x000fe2000001005a */
[----:B------:R-:W-:Y:S02]  /*d330*/  HADD2.F32 R55, -RZ, R6.H1_H1 ;  /* 0x30000006ff377230 */ /* 0x000fe40000004100 */
[----:B------:R-:W-:Y:S01]  /*d340*/  FMUL.FTZ R88, R4, R60 ;  /* 0x0000003c04587220 */ /* 0x000fe20000410000 */
[--C-:B------:R-:W-:Y:S02]  /*d350*/  HADD2.F32 R6, -RZ, R5.reuse.H0_H0 ;  /* 0x20000005ff067230 */ /* 0x100fe40000004100 */
[----:B------:R-:W-:Y:S01]  /*d360*/  FFMA.FTZ R87, R56, R59, -R87 ;  /* 0x0000003b38577223 */ /* 0x000fe20000010857 */
[-C--:B------:R-:W-:Y:S01]  /*d370*/  FMUL.FTZ R90, R4, R58.reuse ;  /* 0x0000003a045a7220 */ /* 0x080fe20000410000 */
[----:B------:R-:W-:Y:S02]  /*d380*/  HADD2.F32 R5, -RZ, R5.H1_H1 ;  /* 0x30000005ff057230 */ /* 0x000fe40000004100 */
[----:B------:R-:W-:Y:S01]  /*d390*/  FFMA.FTZ R88, R7, R58, -R88 ;  /* 0x0000003a07587223 */ /* 0x000fe20000010858 */
[----:B------:R-:W-:-:S02]  /*d3a0*/  HADD2.F32 R56, -RZ, R89.H0_H0 ;  /* 0x20000059ff387230 */ /* 0x000fc40000004100 */
[----:B------:R-:W-:Y:S01]  /*d3b0*/  FFMA.FTZ R57, R7, R60, R90 ;  /* 0x0000003c07397223 */ /* 0x000fe2000001005a */
[----:B------:R-:W-:Y:S02]  /*d3c0*/  HADD2.F32 R4, -RZ, R91.H0_H0 ;  /* 0x2000005bff047230 */ /* 0x000fe40000004100 */
[CC--:B------:R-:W-:Y:S01]  /*d3d0*/  FMUL.FTZ R59, R55.reuse, R83.reuse ;  /* 0x00000053373b7220 */ /* 0x0c0fe20000410000 */
[----:B------:R-:W-:Y:S01]  /*d3e0*/  FMUL.FTZ R58, R55, R84 ;  /* 0x00000054373a7220 */ /* 0x000fe20000410000 */
[C---:B------:R-:W-:Y:S01]  /*d3f0*/  FMUL.FTZ R7, R5.reuse, R56 ;  /* 0x0000003805077220 */ /* 0x040fe20000410000 */
[----:B------:R-:W-:Y:S01]  /*d400*/  FMUL.FTZ R55, R5, R4 ;  /* 0x0000000405377220 */ /* 0x000fe20000410000 */
[C---:B------:R-:W-:Y:S01]  /*d410*/  FFMA.FTZ R59, R54.reuse, R84, -R59 ;  /* 0x00000054363b7223 */ /* 0x040fe2000001083b */
[----:B------:R-:W-:Y:S01]  /*d420*/  FFMA.FTZ R58, R54, R83, R58 ;  /* 0x00000053363a7223 */ /* 0x000fe2000001003a */
[C---:B------:R-:W-:Y:S01]  /*d430*/  FFMA.FTZ R5, R6.reuse, R4, -R7 ;  /* 0x0000000406057223 */ /* 0x040fe20000010807 */
[----:B------:R-:W-:Y:S01]  /*d440*/  FFMA.FTZ R56, R6, R56, R55 ;  /* 0x0000003806387223 */ /* 0x000fe20000010037 */
[----:B------:R-:W-:-:S02]  /*d450*/  F2FP.F16.F32.PACK_AB R7, R92, R87 ;  /* 0x000000575c07723e */ /* 0x000fc400000000ff */
[----:B------:R-:W-:Y:S02]  /*d460*/  F2FP.F16.F32.PACK_AB R6, R58, R59 ;  /* 0x0000003b3a06723e */ /* 0x000fe400000000ff */
[----:B------:R-:W-:Y:S02]  /*d470*/  F2FP.F16.F32.PACK_AB R4, R57, R88 ;  /* 0x000000583904723e */ /* 0x000fe400000000ff */
[----:B------:R-:W-:-:S05]  /*d480*/  F2FP.F16.F32.PACK_AB R5, R56, R5 ;  /* 0x000000053805723e */ /* 0x000fca00000000ff */
[----:B------:R1:W-:Y:S02]  /*d490*/  STS.128 [R0], R4 ;  /* 0x0000000400007388 */ /* 0x0003e40000000c00 */
.L_x_1599:
[----:B------:R-:W-:Y:S05]  /*d4a0*/  BSYNC B2 ;  /* 0x0000000000027941 */ /* 0x000fea0003800000 */
.L_x_1598:
[----:B------:R-:W-:Y:S04]  /*d4b0*/  BSSY B2, `(.L_x_1600) ;  /* 0x000002c000027945 */ /* 0x000fe80003800000 */
[----:B------:R-:W-:Y:S05]  /*d4c0*/  @P2 BRA `(.L_x_1601) ;  /* 0x0000000000a82947 */ /* 0x000fea0003800000 */
[----:B01----:R-:W0:Y:S01]  /*d4d0*/  LDS.128 R4, [R3+0x10400] ;  /* 0x0104000003047984 */ /* 0x003e220000000c00 */
        /* <DEDUP_REMOVED lines=40> */
[----:B------:R2:W-:Y:S02]  /*d760*/  STS.128 [R3+0x10400], R4 ;  /* 0x0104000403007388 */ /* 0x0005e40000000c00 */
.L_x_1601:
[----:B------:R-:W-:Y:S05]  /*d770*/  BSYNC B2 ;  /* 0x0000000000027941 */ /* 0x000fea0003800000 */
.L_x_1600:
[----:B------:R-:W-:Y:S04]  /*d780*/  BSSY B2, `(.L_x_1602) ;  /* 0x000002c000027945 */ /* 0x000fe80003800000 */
[----:B------:R-:W-:Y:S05]  /*d790*/  @P3 BRA `(.L_x_1603) ;  /* 0x0000000000a83947 */ /* 0x000fea0003800000 */
[----:B012---:R-:W0:Y:S01]  /*d7a0*/  LDS.128 R4, [R0+0x4000] ;  /* 0x0040000000047984 */ /* 0x007e220000000c00 */
        /* <DEDUP_REMOVED lines=41> */
.L_x_1603:
[----:B------:R-:W-:Y:S05]  /*da40*/  BSYNC B2 ;  /* 0x0000000000027941 */ /* 0x000fea0003800000 */
.L_x_1602:
[----:B------:R-:W-:Y:S04]  /*da50*/  BSSY B2, `(.L_x_1604) ;  /* 0x000002c000027945 */ /* 0x000fe80003800000 */
[----:B------:R-:W-:Y:S05]  /*da60*/  @P4 BRA `(.L_x_1605) ;  /* 0x0000000000a84947 */ /* 0x000fea0003800000 */
[----:B0123--:R-:W0:Y:S01]  /*da70*/  LDS.128 R4, [R3+0x14400] ;  /* 0x0144000003047984 */ /* 0x00fe220000000c00 */
[----:B------:R-:W-:Y:S01]  /*da80*/  SHF.R.U32.HI R47, RZ, 0x10, R45 ;  /* 0x00000010ff2f7819 */ /* 0x000fe2000001162d */
[----:B------:R-:W-:Y:S01]  /*da90*/  HADD2.F32 R46, -RZ, R70.H1_H1 ;  /* 0x30000046ff2e7230 */ /* 0x000fe20000004100 */
[----:B------:R-:W-:Y:S01]  /*daa0*/  SHF.R.U32.HI R49, RZ, 0x10, R43 ;  /* 0x00000010ff317819 */ /* 0x000fe2000001162b */
[----:B------:R-:W-:Y:S01]  /*dab0*/  HADD2.F32 R48, -RZ, R71.H1_H1 ;  /* 0x30000047ff307230 */ /* 0x000fe20000004100 */
[----:B------:R-:W-:Y:S01]  /*dac0*/  SHF.R.U64 R55, R44, 0x10, R45 ;  /* 0x000000102c377819 */ /* 0x000fe2000000122d */
[----:B------:R-:W-:Y:S01]  /*dad0*/  HADD2.F32 R47, -RZ, R47.H0_H0 ;  /* 0x2000002fff2f7230 */ /* 0x000fe20000004100 */
[----:B------:R-:W-:Y:S01]  /*dae0*/  SHF.R.U64 R53, R42, 0x10, R43 ;  /* 0x000000102a357819 */ /* 0x000fe2000000122b */
[----:B------:R-:W-:Y:S02]  /*daf0*/  HADD2.F32 R49, -RZ, R49.H0_H0 ;  /* 0x20000031ff317230 */ /* 0x000fe40000004100 */
[----:B------:R-:W-:-:S02]  /*db00*/  HADD2.F32 R71, -RZ, R71.H0_H0 ;  /* 0x20000047ff477230 */ /* 0x000fc40000004100 */
[----:B------:R-:W-:Y:S02]  /*db10*/  HADD2.F32 R70, -RZ, R70.H0_H0 ;  /* 0x20000046ff467230 */ /* 0x000fe40000004100 */
        /* <DEDUP_REMOVED lines=31> */
.L_x_1605:
[----:B------:R-:W-:Y:S05]  /*dd10*/  BSYNC B2 ;  /* 0x0000000000027941 */ /* 0x000fea0003800000 */
.L_x_1604:
[----:B------:R-:W-:Y:S05]  /*dd20*/  @P5 BRA `(.L_x_1595) ;  /* 0x0000000000a85947 */ /* 0x000fea0003800000 */
[----:B01234-:R-:W0:Y:S01]  /*dd30*/  LDS.128 R4, [R0+0x8000] ;  /* 0x0080000000047984 */ /* 0x01fe220000000c00 */
[----:B------:R-:W-:Y:S01]  /*dd40*/  SHF.R.U32.HI R43, RZ, 0x10, R37 ;  /* 0x00000010ff2b7819 */ /* 0x000fe20000011625 */
[----:B------:R-:W-:Y:S01]  /*dd50*/  HADD2.F32 R42, -RZ, R66.H1_H1 ;  /* 0x30000042ff2a7230 */ /* 0x000fe20000004100 */
[--C-:B------:R-:W-:Y:S01]  /*dd60*/  SHF.R.U32.HI R45, RZ, 0x10, R39.reuse ;  /* 0x00000010ff2d7819 */ /* 0x100fe20000011627 */
        /* <DEDUP_REMOVED lines=38> */
.L_x_1595:
[----:B------:R-:W-:Y:S05]  /*dfd0*/  BSYNC B1 ;  /* 0x0000000000017941 */ /* 0x000fea0003800000 */
.L_x_1594:
        /* <DEDUP_REMOVED lines=12> */
[--C-:B------:R-:W-:Y:S01]  /*e0a0*/  SHF.R.U64 R47, R40, 0x10, R41.reuse ;  /* 0x00000010282f7819 */ /* 0x100fe20000001229 */
[----:B------:R-:W-:Y:S01]  /*e0b0*/  HADD2.F32 R38, -RZ, R86.H0_H0 ;  /* 0x20000056ff267230 */ /* 0x000fe20000004100 */
[----:B------:R-:W-:Y:S01]  /*e0c0*/  SHF.R.U32.HI R39, RZ, 0x10, R41 ;  /* 0x00000010ff277819 */ /* 0x000fe20000011629 */
[--C-:B------:R-:W-:Y:S01]  /*e0d0*/  HADD2.F32 R40, -RZ, R85.reuse.H0_H0 ;  /* 0x20000055ff287230 */ /* 0x100fe20000004100 */
[--C-:B------:R-:W-:Y:S01]  /*e0e0*/  SHF.R.U32.HI R41, RZ, 0x10, R31.reuse ;  /* 0x00000010ff297819 */ /* 0x100fe2000001161f */
[----:B------:R-:W-:Y:S01]  /*e0f0*/  HADD2.F32 R85, -RZ, R85.H1_H1 ;  /* 0x30000055ff557230 */ /* 0x000fe20000004100 */
[----:B------:R-:W-:Y:S01]  /*e100*/  SHF.R.U64 R45, R30, 0x10, R31 ;  /* 0x000000101e2d7819 */ /* 0x000fe2000000121f */
[----:B------:R-:W-:Y:S02]  /*e110*/  HADD2.F32 R39, -RZ, R39.H0_H0 ;  /* 0x20000027ff277230 */ /* 0x000fe40000004100 */
[----:B------:R-:W-:-:S02]  /*e120*/  HADD2.F32 R41, -RZ, R41.H0_H0 ;  /* 0x20000029ff297230 */ /* 0x000fc40000004100 */
        /* <DEDUP_REMOVED lines=32> */
.L_x_1608:
[----:B------:R-:W-:Y:S05]  /*e330*/  BSYNC B1 ;  /* 0x0000000000017941 */ /* 0x000fea0003800000 */
.L_x_1607:
[----:B------:R-:W-:Y:S04]  /*e340*/  BSSY B1, `(.L_x_1609) ;  /* 0x000002c000017945 */ /* 0x000fe80003800000 */
[----:B------:R-:W-:Y:S05]  /*e350*/  @P1 BRA `(.L_x_1610) ;  /* 0x0000000000a81947 */ /* 0x000fea0003800000 */
[----:B0-----:R-:W0:Y:S01]  /*e360*/  LDS.128 R4, [R0+0x2000] ;  /* 0x0020000000047984 */ /* 0x001e220000000c00 */
        /* <DEDUP_REMOVED lines=41> */
.L_x_1610:
[----:B------:R-:W-:Y:S05]  /*e600*/  BSYNC B1 ;  /* 0x0000000000017941 */ /* 0x000fea0003800000 */
.L_x_1609:
        /* <DEDUP_REMOVED lines=44> */
.L_x_1612:
[----:B------:R-:W-:Y:S05]  /*e8d0*/  BSYNC B1 ;  /* 0x0000000000017941 */ /* 0x000fea0003800000 */
.L_x_1611:
[----:B------:R-:W-:Y:S04]  /*e8e0*/  BSSY B1, `(.L_x_1613) ;  /* 0x000002c000017945 */ /* 0x000fe80003800000 */
[----:B------:R-:W-:Y:S05]  /*e8f0*/  @P3 BRA `(.L_x_1614) ;  /* 0x0000000000a83947 */ /* 0x000fea0003800000 */
[----:B012---:R-:W0:Y:S01]  /*e900*/  LDS.128 R4, [R0+0x6000] ;  /* 0x0060000000047984 */ /* 0x007e220000000c00 */
[----:B------:R-:W-:Y:S01]  /*e910*/  SHF.R.U32.HI R27, RZ, 0x10, R25 ;  /* 0x00000010ff1b7819 */ /* 0x000fe20000011619 */
[----:B------:R-:W-:Y:S01]  /*e920*/  HADD2.F32 R26, -RZ, R74.H0_H0 ;  /* 0x2000004aff1a7230 */ /* 0x000fe20000004100 */
[----:B------:R-:W-:Y:S01]  /*e930*/  SHF.R.U32.HI R29, RZ, 0x10, R21 ;  /* 0x00000010ff1d7819 */ /* 0x000fe20000011615 */
[----:B------:R-:W-:Y:S01]  /*e940*/  HADD2.F32 R28, -RZ, R73.H1_H1 ;  /* 0x30000049ff1c7230 */ /* 0x000fe20000004100 */
[----:B------:R-:W-:Y:S01]  /*e950*/  SHF.R.U64 R35, R24, 0x10, R25 ;  /* 0x0000001018237819 */ /* 0x000fe20000001219 */
[----:B------:R-:W-:Y:S01]  /*e960*/  HADD2.F32 R27, -RZ, R27.H0_H0 ;  /* 0x2000001bff1b7230 */ /* 0x000fe20000004100 */
        /* <DEDUP_REMOVED lines=35> */
.L_x_1614:
[----:B------:R-:W-:Y:S05]  /*eba0*/  BSYNC B1 ;  /* 0x0000000000017941 */ /* 0x000fea0003800000 */
.L_x_1613:
[----:B------:R-:W-:Y:S04]  /*ebb0*/  BSSY B1, `(.L_x_1615) ;  /* 0x000002c000017945 */ /* 0x000fe80003800000 */
[----:B------:R-:W-:Y:S05]  /*ebc0*/  @P4 BRA `(.L_x_1616) ;  /* 0x0000000000a84947 */ /* 0x000fea0003800000 */
[----:B0123--:R-:W0:Y:S01]  /*ebd0*/  LDS.128 R4, [R3+0x16400] ;  /* 0x0164000003047984 */ /* 0x00fe220000000c00 */
[----:B------:R-:W-:Y:S01]  /*ebe0*/  SHF.R.U32.HI R21, RZ, 0x10, R15 ;  /* 0x00000010ff157819 */ /* 0x000fe2000001160f */
[----:B------:R-:W-:Y:S01]  /*ebf0*/  HADD2.F32 R20, -RZ, R65.H0_H0 ;  /* 0x20000041ff147230 */ /* 0x000fe20000004100 */
[----:B------:R-:W-:Y:S01]  /*ec00*/  SHF.R.U32.HI R25, RZ, 0x10, R13 ;  /* 0x00000010ff197819 */ /* 0x000fe2000001160d */
[--C-:B------:R-:W-:Y:S01]  /*ec10*/  HADD2.F32 R24, -RZ, R64.reuse.H1_H1 ;  /* 0x30000040ff187230 */ /* 0x100fe20000004100 */
        /* <DEDUP_REMOVED lines=24> */
[C---:B------:R-:W-:Y:S01]  /*eda0*/  FMUL.FTZ R21, R13.reuse, R64 ;  /* 0x000000400d157220 */ /* 0x040fe20000410000 */
[-C--:B------:R-:W-:Y:S01]  /*edb0*/  FMUL.FTZ R25, R13, R65.reuse ;  /* 0x000000410d197220 */ /* 0x080fe20000410000 */
        /* <DEDUP_REMOVED lines=11> */
.L_x_1616:
[----:B------:R-:W-:Y:S05]  /*ee70*/  BSYNC B1 ;  /* 0x0000000000017941 */ /* 0x000fea0003800000 */
.L_x_1615:
[----:B------:R-:W-:Y:S05]  /*ee80*/  @P5 BRA `(.L_x_1606) ;  /* 0x00000034009c5947 */ /* 0x000fea0003800000 */
[----:B01234-:R-:W0:Y:S01]  /*ee90*/  LDS.128 R4, [R0+0xa000] ;  /* 0x00a0000000047984 */ /* 0x01fe220000000c00 */
[----:B------:R-:W-:Y:S01]  /*eea0*/  SHF.R.U32.HI R14, RZ, 0x10, R9 ;  /* 0x00000010ff0e7819 */ /* 0x000fe20000011609 */
[--C-:B------:R-:W-:Y:S01]  /*eeb0*/  HADD2.F32 R13, -RZ, R62.reuse.H1_H1 ;  /* 0x3000003eff0d7230 */ /* 0x100fe20000004100 */
[--C-:B------:R-:W-:Y:S01]  /*eec0*/  SHF.R.U32.HI R12, RZ, 0x10, R11.reuse ;  /* 0x00000010ff0c7819 */ /* 0x100fe2000001160b */
[----:B------:R-:W-:Y:S01]  /*eed0*/  HADD2.F32 R62, -RZ, R62.H0_H0 ;  /* 0x2000003eff3e7230 */ /* 0x000fe20000004100 */
[----:B------:R-:W-:Y:S01]  /*eee0*/  SHF.R.U64 R24, R10, 0x10, R11 ;  /* 0x000000100a187819 */ /* 0x000fe2000000120b */
[----:B------:R-:W-:Y:S01]  /*eef0*/  HADD2.F32 R14, -RZ, R14.H0_H0 ;  /* 0x2000000eff0e7230 */ /* 0x000fe20000004100 */
[----:B------:R-:W-:Y:S01]  /*ef00*/  SHF.R.U64 R21, R8, 0x10, R9 ;  /* 0x0000001008157819 */ /* 0x000fe20000001209 */
[----:B------:R-:W-:Y:S02]  /*ef10*/  HADD2.F32 R12, -RZ, R12.H0_H0 ;  /* 0x2000000cff0c7230 */ /* 0x000fe40000004100 */
[----:B------:R-:W-:-:S02]  /*ef20*/  HADD2.F32 R11, -RZ, R63.H0_H0 ;  /* 0x2000003fff0b7230 */ /* 0x000fc40000004100 */
[----:B------:R-:W-:Y:S02]  /*ef30*/  HADD2.F32 R63, -RZ, R63.H1_H1 ;  /* 0x3000003fff3f7230 */ /* 0x000fe40000004100 */
[--C-:B0-----:R-:W-:Y:S02]  /*ef40*/  HADD2.F32 R10, -RZ, R7.reuse.H1_H1 ;  /* 0x30000007ff0a7230 */ /* 0x101fe40000004100 */
[--C-:B------:R-:W-:Y:S02]  /*ef50*/  HADD2.F32 R3, -RZ, R4.reuse.H0_H0 ;  /* 0x20000004ff037230 */ /* 0x100fe40000004100 */
[----:B------:R-:W-:Y:S02]  /*ef60*/  HADD2.F32 R9, -RZ, R7.H0_H0 ;  /* 0x20000007ff097230 */ /* 0x000fe40000004100 */
[C---:B------:R-:W-:Y:S01]  /*ef70*/  FMUL.FTZ R20, R10.reuse, R14 ;  /* 0x0000000e0a147220 */ /* 0x040fe20000410000 */
[----:B------:R-:W-:Y:S02]  /*ef80*/  HADD2.F32 R4, -RZ, R4.H1_H1 ;  /* 0x30000004ff047230 */ /* 0x000fe40000004100 */
[----:B------:R-:W-:Y:S01]  /*ef90*/  FMUL.FTZ R15, R10, R12 ;  /* 0x0000000c0a0f7220 */ /* 0x000fe20000410000 */
[----:B------:R-:W-:-:S02]  /*efa0*/  HADD2.F32 R7, -RZ, R6.H0_H0 ;  /* 0x20000006ff077230 */ /* 0x000fc40000004100 */
[C---:B------:R-:W-:Y:S01]  /*efb0*/  FFMA.FTZ R20, R9.reuse, R12, -R20 ;  /* 0x0000000c09147223 */ /* 0x040fe20000010814 */
[----:B------:R-:W-:Y:S02]  /*efc0*/  HADD2.F32 R8, -RZ, R6.H1_H1 ;  /* 0x30000006ff087230 */ /* 0x000fe40000004100 */
[C---:B------:R-:W-:Y:S01]  /*efd0*/  FMUL.FTZ R10, R4.reuse, R13 ;  /* 0x0000000d040a7220 */ /* 0x040fe20000410000 */
[--C-:B------:R-:W-:Y:S02]  /*efe0*/  HADD2.F32 R6, -RZ, R5.reuse.H0_H0 ;  /* 0x20000005ff067230 */ /* 0x100fe40000004100 */
[----:B------:R-:W-:Y:S01]  /*eff0*/  FFMA.FTZ R15, R9, R14, R15 ;  /* 0x0000000e090f7223 */ /* 0x000fe2000001000f */
[-C--:B------:R-:W-:Y:S01]  /*f000*/  FMUL.FTZ R12, R4, R11.reuse ;  /* 0x0000000b040c7220 */ /* 0x080fe20000410000 */
[----:B------:R-:W-:Y:S02]  /*f010*/  HADD2.F32 R5, -RZ, R5.H1_H1 ;  /* 0x30000005ff057230 */ /* 0x000fe40000004100 */
[----:B------:R-:W-:Y:S01]  /*f020*/  FFMA.FTZ R10, R3, R11, -R10 ;  /* 0x0000000b030a7223 */ /* 0x000fe2000001080a */
[----:B------:R-:W-:-:S02]  /*f030*/  HADD2.F32 R9, -RZ, R21.H0_H0 ;  /* 0x20000015ff097230 */ /* 0x000fc40000004100 */
[----:B------:R-:W-:Y:S01]  /*f040*/  FFMA.FTZ R3, R3, R13, R12 ;  /* 0x0000000d03037223 */ /* 0x000fe2000001000c */
[----:B------:R-:W-:Y:S02]  /*f050*/  HADD2.F32 R4, -RZ, R24.H0_H0 ;  /* 0x20000018ff047230 */ /* 0x000fe40000004100 */
[C---:B------:R-:W-:Y:S01]  /*f060*/  FMUL.FTZ R12, R8.reuse, R62 ;  /* 0x0000003e080c7220 */ /* 0x040fe20000410000 */
        /* <DEDUP_REMOVED lines=11> */
[----:B------:R0:W-:Y:S01]  /*f120*/  STS.128 [R0+0xa000], R4 ;  /* 0x00a0000400007388 */ /* 0x0001e20000000c00 */
[----:B------:R-:W-:Y:S05]  /*f130*/  BRA `(.L_x_1606) ;  /* 0x0000003000f07947 */ /* 0x000fea0003800000 */
.L_x_1585:
        /* <DEDUP_REMOVED lines=25> */
[----:B------:R-:W-:Y:S01]  /*f2d0*/  LEA R66, P1, R6, UR6, 0x1 ;  /* 0x0000000606427c11 */ /* 0x000fe2000f8208ff */
[----:B------:R-:W-:-:S03]  /*f2e0*/  IMAD.IADD R67, R7, 0x1, R67 ;  /* 0x0000000107437824 */ /* 0x000fc600078e0243 */
[----:B------:R-:W-:Y:S02]  /*f2f0*/  LEA.HI.X R61, R4, UR5, R61, 0x1, P0 ;  /* 0x00000005043d7c11 */ /* 0x000fe400080f0c3d */
[----:B------:R-:W-:Y:S01]  /*f300*/  LEA.HI.X R67, R6, UR7, R67, 0x1, P1 ;  /* 0x0000000706437c11 */ /* 0x000fe200088f0c43 */
[----:B------:R-:W-:Y:S06]  /*f310*/  BRA.DIV UR4, `(.L_x_1617) ;  /* 0x000001ba040c7947 */ /* 0x000fec000b800000 */
[----:B------:R-:W0:Y:S04]  /*f320*/  SHFL.IDX PT, R3, R61, RZ, 0x1c1f ;  /* 0x001c1fff3d037589 */ /* 0x000e2800000e0000 */
[----:B------:R-:W1:Y:S04]  /*f330*/  SHFL.IDX PT, R0, R60, RZ, 0x1c1f ;  /* 0x001c1fff3c007589 */ /* 0x000e6800000e0000 */
[----:B------:R2:W3:Y:S04]  /*f340*/  SHFL.IDX PT, R4, R67, RZ, 0x1c1f ;  /* 0x001c1fff43047589 */ /* 0x0004e800000e0000 */
[----:B------:R2:W4:Y:S01]  /*f350*/  SHFL.IDX PT, R14, R66, RZ, 0x1c1f ;  /* 0x001c1fff420e7589 */ /* 0x00052200000e0000 */
[----:B0-----:R-:W-:Y:S01]  /*f360*/  IMAD.MOV.U32 R7, RZ, RZ, R3 ;  /* 0x000000ffff077224 */ /* 0x001fe200078e0003 */
[----:B-12---:R-:W-:-:S07]  /*f370*/  MOV R6, R0 ;  /* 0x0000000000067202 */ /* 0x006fce0000000f00 */
.L_x_1942:
[----:B------:R-:W-:Y:S01]  /*f380*/  IMAD R69, R163, R10, RZ ;  /* 0x0000000aa3457224 */ /* 0x000fe200078e02ff */
[----:B------:R-:W-:Y:S01]  /*f390*/  BSSY B1, `(.L_x_1618) ;  /* 0x000002f000017945 */ /* 0x000fe20003800000 */
[----:B----4-:R-:W-:Y:S01]  /*f3a0*/  IMAD.MOV.U32 R12, RZ, RZ, R14 ;  /* 0x000000ffff0c7224 */ /* 0x010fe200078e000e */
[----:B------:R-:W-:Y:S01]  /*f3b0*/  CS2R R44, SRZ ;  /* 0x00000000002c7805 */ /* 0x000fe2000001ff00 */
[----:B---3--:R-:W-:Y:S01]  /*f3c0*/  IMAD.MOV.U32 R13, RZ, RZ, R4 ;  /* 0x000000ffff0d7224 */ /* 0x008fe200078e0004 */
        /* <DEDUP_REMOVED lines=19> */
[----:B------:R-:W-:-:S02]  /*f500*/  CS2R R44, SRZ ;  /* 0x00000000002c7805 */ /* 0x000fc4000001ff00 */
[----:B------:R-:W-:Y:S02]  /*f510*/  CS2R R46, SRZ ;  /* 0x00000000002e7805 */ /* 0x000fe4000001ff00 */
[----:B------:R-:W-:Y:S01]  /*f520*/  CS2R R28, SRZ ;  /* 0x00000000001c7805 */ /* 0x000fe2000001ff00 */
[----:B------:R-:W-:-:S04]  /*f530*/  @!P0 IMAD.WIDE R8, R18, 0x2, R6 ;  /* 0x0000000212088825 */ /* 0x000fc800078e0206 */
[----:B------:R-:W-:Y:S01]  /*f540*/  @!P1 IMAD.SHL.U32 R3, R209, 0x8, RZ ;  /* 0x00000008d1039824 */ /* 0x000fe200078e00ff */
[----:B------:R0:W5:Y:S01]  /*f550*/  @!P0 LD.E.128 R32, desc[UR46][R8.64] ;  /* 0x0000002e08208980 */ /* 0x000162000c101d00 */
[----:B------:R-:W-:Y:S01]  /*f560*/  @!P2 IMAD.SHL.U32 R11, R223, 0x8, RZ ;  /* 0x00000008df0ba824 */ /* 0x000fe200078e00ff */
[----:B------:R-:W-:Y:S01]  /*f570*/  CS2R R30, SRZ ;  /* 0x00000000001e7805 */ /* 0x000fe2000001ff00 */
[--C-:B------:R-:W-:Y:S01]  /*f580*/  @!P1 IMAD.WIDE R4, R3, 0x2, R6.reuse ;  /* 0x0000000203049825 */ /* 0x100fe200078e0206 */
[----:B------:R-:W-:Y:S02]  /*f590*/  CS2R R40, SRZ ;  /* 0x0000000000287805 */ /* 0x000fe4000001ff00 */
[----:B------:R-:W-:Y:S02]  /*f5a0*/  CS2R R42, SRZ ;  /* 0x00000000002a7805 */ /* 0x000fe4000001ff00 */
[----:B------:R-:W-:Y:S01]  /*f5b0*/  CS2R R24, SRZ ;  /* 0x0000000000187805 */ /* 0x000fe2000001ff00 */
[----:B------:R-:W-:Y:S01]  /*f5c0*/  @!P2 IMAD.WIDE R6, R11, 0x2, R6 ;  /* 0x000000020b06a825 */ /* 0x000fe200078e0206 */
[----:B------:R-:W-:-:S02]  /*f5d0*/  CS2R R26, SRZ ;  /* 0x00000000001a7805 */ /* 0x000fc4000001ff00 */
[----:B------:R-:W-:Y:S02]  /*f5e0*/  CS2R R36, SRZ ;  /* 0x0000000000247805 */ /* 0x000fe4000001ff00 */
[----:B------:R-:W-:Y:S01]  /*f5f0*/  CS2R R38, SRZ ;  /* 0x0000000000267805 */ /* 0x000fe2000001ff00 */
[--C-:B0-----:R-:W-:Y:S01]  /*f600*/  @!P1 IMAD.WIDE R8, R3, 0x2, R12.reuse ;  /* 0x0000000203089825 */ /* 0x101fe200078e020c */
[----:B------:R0:W5:Y:S03]  /*f610*/  @!P1 LD.E.128 R28, desc[UR46][R4.64] ;  /* 0x0000002e041c9980 */ /* 0x000166000c101d00 */
[--C-:B------:R-:W-:Y:S01]  /*f620*/  @!P2 IMAD.WIDE R10, R11, 0x2, R12.reuse ;  /* 0x000000020b0aa825 */ /* 0x100fe200078e020c */
[----:B------:R0:W5:Y:S03]  /*f630*/  @!P1 LD.E.128 R40, desc[UR46][R8.64] ;  /* 0x0000002e08289980 */ /* 0x000166000c101d00 */
[----:B------:R-:W-:Y:S01]  /*f640*/  @!P0 IMAD.WIDE R12, R18, 0x2, R12 ;  /* 0x00000002120c8825 */ /* 0x000fe200078e020c */
[----:B------:R0:W5:Y:S04]  /*f650*/  @!P2 LD.E.128 R24, desc[UR46][R6.64] ;  /* 0x0000002e0618a980 */ /* 0x000168000c101d00 */
[----:B------:R0:W5:Y:S04]  /*f660*/  @!P0 LD.E.128 R44, desc[UR46][R12.64] ;  /* 0x0000002e0c2c8980 */ /* 0x000168000c101d00 */
[----:B------:R0:W5:Y:S02]  /*f670*/  @!P2 LD.E.128 R36, desc[UR46][R10.64] ;  /* 0x0000002e0a24a980 */ /* 0x000164000c101d00 */
.L_x_1619:
[----:B------:R-:W-:Y:S05]  /*f680*/  BSYNC B1 ;  /* 0x0000000000017941 */ /* 0x000fea0003800000 */
.L_x_1618:
[----:B0----5:R-:W-:Y:S01]  /*f690*/  IMAD.MOV.U32 R4, RZ, RZ, R46 ;  /* 0x000000ffff047224 */ /* 0x021fe200078e002e */
[----:B------:R-:W-:Y:S01]  /*f6a0*/  UMOV UR4, 0xffffffff ;  /* 0xffffffff00047882 */ /* 0x000fe20000000000 */
[----:B------:R-:W-:Y:S02]  /*f6b0*/  IMAD.MOV.U32 R5, RZ, RZ, R47 ;  /* 0x000000ffff057224 */ /* 0x000fe400078e002f */
        /* <DEDUP_REMOVED lines=9> */
[----:B------:R-:W-:-:S02]  /*f750*/  MOV R3, R41 ;  /* 0x0000002900037202 */ /* 0x000fc40000000f00 */
        /* <DEDUP_REMOVED lines=26> */
[----:B------:R-:W-:Y:S02]  /*f900*/  PRMT R79, R4, 0x5410, R5 ;  /* 0x00005410044f7816 */ /* 0x000fe40000000005 */
[----:B------:R-:W-:-:S02]  /*f910*/  CS2R R4, SRZ ;  /* 0x0000000000047805 */ /* 0x000fc4000001ff00 */
[----:B------:R-:W-:Y:S01]  /*f920*/  PRMT R78, R0, 0x5410, R3 ;  /* 0x00005410004e7816 */ /* 0x000fe20000000003 */
[----:B------:R-:W-:Y:S06]  /*f930*/  BRA.DIV UR4, `(.L_x_1620) ;  /* 0x000001b204fc7947 */ /* 0x000fec000b800000 */
[----:B------:R-:W0:Y:S04]  /*f940*/  SHFL.IDX PT, R61, R61, 0x1, 0x1c1f ;  /* 0x003c1f003d3d7f89 */ /* 0x000e2800000e0000 */
[----:B------:R-:W1:Y:S04]  /*f950*/  SHFL.IDX PT, R60, R60, 0x1, 0x1c1f ;  /* 0x003c1f003c3c7f89 */ /* 0x000e6800000e0000 */
[----:B------:R-:W2:Y:S04]  /*f960*/  SHFL.IDX PT, R67, R67, 0x1, 0x1c1f ;  /* 0x003c1f0043437f89 */ /* 0x000ea800000e0000 */
[----:B------:R-:W3:Y:S02]  /*f970*/  SHFL.IDX PT, R66, R66, 0x1, 0x1c1f ;  /* 0x003c1f0042427f89 */ /* 0x000ee400000e0000 */
.L_x_1948:
[----:B------:R-:W-:Y:S01]  /*f980*/  VIADD R64, R64, 0x40 ;  /* 0x0000004040407836 */ /* 0x000fe20000000000 */
        /* <DEDUP_REMOVED lines=23> */
[----:B01----:R-:W-:-:S04]  /*fb00*/  @!P0 IMAD.WIDE R4, R18, 0x2, R60 ;  /* 0x0000000212048825 */ /* 0x003fc800078e023c */
        /* <DEDUP_REMOVED lines=11> */
[----:B0-----:R-:W-:Y:S01]  /*fbc0*/  CS2R R4, SRZ ;  /* 0x0000000000047805 */ /* 0x001fe2000001ff00 */
[--C-:B--23--:R-:W-:Y:S01]  /*fbd0*/  @!P1 IMAD.WIDE R62, R63, 0x2, R66.reuse ;  /* 0x000000023f3e9825 */ /* 0x10cfe200078e0242 */
[----:B------:R4:W5:Y:S03]  /*fbe0*/  @!P1 LD.E.128 R52, desc[UR46][R20.64] ;  /* 0x0000002e14349980 */ /* 0x000966000c101d00 */
[--C-:B------:R-:W-:Y:S01]  /*fbf0*/  @!P2 IMAD.WIDE R64, R65, 0x2, R66.reuse ;  /* 0x000000024140a825 */ /* 0x100fe200078e0242 */
[----:B------:R4:W5:Y:S03]  /*fc00*/  @!P1 LD.E.128 R8, desc[UR46][R62.64] ;  /* 0x0000002e3e089980 */ /* 0x000966000c101d00 */
[----:B------:R-:W-:Y:S01]  /*fc10*/  @!P0 IMAD.WIDE R66, R18, 0x2, R66 ;  /* 0x0000000212428825 */ /* 0x000fe200078e0242 */
[----:B------:R4:W5:Y:S04]  /*fc20*/  @!P2 LD.E.128 R56, desc[UR46][R60.64] ;  /* 0x0000002e3c38a980 */ /* 0x000968000c101d00 */
[----:B------:R4:W5:Y:S04]  /*fc30*/  @!P0 LD.E.128 R4, desc[UR46][R66.64] ;  /* 0x0000002e42048980 */ /* 0x000968000c101d00 */
[----:B------:R4:W5:Y:S02]  /*fc40*/  @!P2 LD.E.128 R12, desc[UR46][R64.64] ;  /* 0x0000002e400ca980 */ /* 0x000964000c101d00 */
.L_x_1622:
[----:B------:R-:W-:Y:S05]  /*fc50*/  BSYNC B1 ;  /* 0x0000000000017941 */ /* 0x000fea0003800000 */
.L_x_1621:
[----:B----45:R-:W-:Y:S01]  /*fc60*/  IMAD.MOV.U32 R20, RZ, RZ, R5 ;  /* 0x000000ffff147224 */ /* 0x030fe200078e0005 */
[----:B------:R-:W-:Y:S01]  /*fc70*/  MOV R3, R4 ;  /* 0x0000000400037202 */ /* 0x000fe20000000f00 */
[----:B------:R-:W-:Y:S01]  /*fc80*/  IMAD.MOV.U32 R21, RZ, RZ, R6 ;  /* 0x000000ffff157224 */ /* 0x000fe200078e0006 */
[----:B------:R-:W-:Y:S01]  /*fc90*/  LEA.HI R0, R188, R188, RZ, 0x1 ;  /* 0x000000bcbc007211 */ /* 0x000fe200078f08ff */
[----:B-1----:R-:W-:Y:S01]  /*fca0*/  IMAD.MOV.U32 R60, RZ, RZ, R7 ;  /* 0x000000ffff3c7224 */ /* 0x002fe200078e0007 */
[----:B------:R-:W-:Y:S01]  /*fcb0*/  PRMT R82, R3, 0x5410, R20 ;  /* 0x0000541003527816 */ /* 0x000fe20000000014 */
[----:B------:R-:W-:Y:S01]  /*fcc0*/  IMAD.MOV.U32 R20, RZ, RZ, R9 ;  /* 0x000000ffff147224 */ /* 0x000fe200078e0009 */
[----:B------:R-:W-:Y:S01]  /*fcd0*/  LOP3.LUT R3, R0, 0xfffffffe, RZ, 0xc0, !PT ;  /* 0xfffffffe00037812 */ /* 0x000fe200078ec0ff */
[----:B------:R-:W-:Y:S01]  /*fce0*/  IMAD.MOV.U32 R0, RZ, RZ, R8 ;  /* 0x000000ffff007224 */ /* 0x000fe200078e0008 */
[----:B------:R-:W-:Y:S01]  /*fcf0*/  PRMT R83, R21, 0x5410, R60 ;  /* 0x0000541015537816 */ /* 0x000fe2000000003c */
[----:B------:R-:W-:Y:S01]  /*fd00*/  IMAD.MOV.U32 R21, RZ, RZ, R10 ;  /* 0x000000ffff157224 */ /* 0x000fe200078e000a */
[----:B------:R-:W-:Y:S01]  /*fd10*/  MOV R63, R57 ;  /* 0x00000039003f7202 */ /* 0x000fe20000000f00 */
[----:B------:R-:W-:Y:S01]  /*fd20*/  IMAD.IADD R3, R188, 0x1, -R3 ;  /* 0x00000001bc037824 */ /* 0x000fe200078e0a03 */
[----:B------:R-:W-:Y:S01]  /*fd30*/  PRMT R71, R0, 0x5410, R20 ;  /* 0x0000541000477816 */ /* 0x000fe20000000014 */
[----:B------:R-:W-:Y:S01]  /*fd40*/  IMAD.MOV.U32 R20, RZ, RZ, R13 ;  /* 0x000000ffff147224 */ /* 0x000fe200078e000d */
[----:B------:R-:W-:Y:S01]  /*fd50*/  PRMT R73, R21, 0x7610, R73 ;  /* 0x0000761015497816 */ /* 0x000fe20000000049 */
[----:B------:R-:W-:Y:S01]  /*fd60*/  IMAD.MOV.U32 R60, RZ, RZ, R49 ;  /* 0x000000ffff3c7224 */ /* 0x000fe200078e0031 */
[----:B0-----:R-:W-:Y:S01]  /*fd70*/  SHF.L.U32 R61, R3, 0x1f, RZ ;  /* 0x0000001f033d7819 */ /* 0x001fe200000006ff */
[----:B------:R-:W-:Y:S01]  /*fd80*/  IMAD.MOV.U32 R3, RZ, RZ, R12 ;  /* 0x000000ffff037224 */ /* 0x000fe200078e000c */
[----:B------:R-:W-:Y:S01]  /*fd90*/  MOV R21, R14 ;  /* 0x0000000e00157202 */ /* 0x000fe20000000f00 */
[----:B------:R-:W-:Y:S01]  /*fda0*/  IMAD.MOV.U32 R62, RZ, RZ, R50 ;  /* 0x000000ffff3e7224 */ /* 0x000fe200078e0032 */
[----:B------:R-:W0:Y:S01]  /*fdb0*/  SYNCS.PHASECHK.TRANS64.TRYWAIT P0, [R2+URZ+0x2a800], R61 ;  /* 0x02a8003d020075a7 */ /* 0x000e22000800017f */
[----:B------:R-:W-:Y:S01]  /*fdc0*/  IMAD.MOV.U32 R0, RZ, RZ, R11 ;  /* 0x000000ffff007224 */ /* 0x000fe200078e000b */
[----:B------:R-:W-:Y:S01]  /*fdd0*/  PRMT R20, R20, 0x5410, R3 ;  /* 0x0000541014147816 */ /* 0x000fe20000000003 */
[----:B------:R-:W-:Y:S01]  /*fde0*/  BSSY B1, `(.L_x_1623) ;  /* 0x0000017000017945 */ /* 0x000fe20003800000 */
        /* <DEDUP_REMOVED lines=9> */
[----:B------:R-:W-:Y:S02]  /*fe80*/  PRMT R3, R0, 0x7610, R3 ;  /* 0x0000761000037816 */ /* 0x000fe40000000003 */
[----:B------:R-:W-:Y:S01]  /*fe90*/  PRMT R85, R85, 0x5410, R21 ;  /* 0x0000541055557816 */ /* 0x000fe20000000015 */
[----:B------:R-:W-:Y:S01]  /*fea0*/  IMAD.MOV.U32 R21, RZ, RZ, R54 ;  /* 0x000000ffff157224 */ /* 0x000fe200078e0036 */
[----:B------:R-:W-:Y:S01]  /*feb0*/  PRMT R74, R60, 0x5410, R62 ;  /* 0x000054103c4a7816 */ /* 0x000fe2000000003e */
[----:B------:R-:W-:Y:S01]  /*fec0*/  IMAD.MOV.U32 R60, RZ, RZ, R55 ;  /* 0x000000ffff3c7224 */ /* 0x000fe200078e0037 */
[----:B------:R-:W-:Y:S01]  /*fed0*/  VIADDMNMX R0, R69, -R178, 0x80, PT ;  /* 0x0000008045007446 */ /* 0x000fe200038009b2 */
[----:B------:R-:W-:-:S03]  /*fee0*/  IMAD.MOV.U32 R62, RZ, RZ, R56 ;  /* 0x000000ffff3e7224 */ /* 0x000fc600078e0038 */
[----:B------:R-:W-:Y:S01]  /*fef0*/  PRMT R75, R21, 0x5410, R60 ;  /* 0x00005410154b7816 */ /* 0x000fe2000000003c */
[----:B------:R-:W-:Y:S01]  /*ff00*/  IMAD.MOV.U32 R60, RZ, RZ, R58 ;  /* 0x000000ffff3c7224 */ /* 0x000fe200078e003a */
[----:B------:R-:W-:Y:S01]  /*ff10*/  PRMT R21, R62, 0x5410, R63 ;  /* 0x000054103e157816 */ /* 0x000fe2000000003f */
[----:B------:R-:W-:Y:S01]  /*ff20*/  IMAD.MOV.U32 R62, RZ, RZ, R59 ;  /* 0x000000ffff3e7224 */ /* 0x000fe200078e003b */
[----:B------:R-:W-:Y:S01]  /*ff30*/  ISETP.GE.AND P1, PT, R162, R0, PT ;  /* 0x00000000a200720c */ /* 0x000fe20003f26270 */
[----:B0-----:R-:W-:-:S12]  /*ff40*/  @!P0 BRA `(.L_x_1624) ;  /* 0x000001ac00ec8947 */ /* 0x001fd80003800000 */
.L_x_1949:
[----:B------:R-:W-:Y:S05]  /*ff50*/  BSYNC B1 ;  /* 0x0000000000017941 */ /* 0x000fea0003800000 */
.L_x_1623:
[----:B------:R-:W-:Y:S01]  /*ff60*/  BSSY B1, `(.L_x_1625) ;  /* 0x000012e000017945 */ /* 0x000fe20003800000 */
[----:B------:R-:W-:-:S03]  /*ff70*/  PRMT R69, R60, 0x5410, R62 ;  /* 0x000054103c457816 */ /* 0x000fc6000000003e */
[----:B------:R-:W-:Y:S05]  /*ff80*/  @P1 BRA `(.L_x_1626) ;  /* 0x0000001000ac1947 */ /* 0x000fea0003800000 */
[----:B------:R-:W1:Y:S01]  /*ff90*/  LDC R70, c[0x0][0x3f4] ;  /* 0x0000fd00ff467b82 */ /* 0x000e620000000800 */
[----:B------:R-:W-:Y:S01]  /*ffa0*/  BSSY B2, `(.L_x_1627) ;  /* 0x0000067000027945 */ /* 0x000fe20003800000 */
[-C--:B-1----:R-:W-:Y:S02]  /*ffb0*/  ISETP.GE.AND P0, PT, R18, R70.reuse, PT ;  /* 0x000000461200720c */ /* 0x082fe40003f06270 */
[-C--:B------:R-:W-:Y:S02]  /*ffc0*/  ISETP.GE.AND P1, PT, R165, R70.reuse, PT ;  /* 0x00000046a500720c */ /* 0x080fe40003f26270 */
[----:B------:R-:W-:-:S09]  /*ffd0*/  ISETP.GE.AND P2, PT, R166, R70, PT ;  /* 0x00000046a600720c */ /* 0x000fd20003f46270 */
[----:B------:R-:W-:Y:S05]  /*ffe0*/  @P0 BRA `(.L_x_1628) ;  /* 0x0000000400880947 */ /* 0x000fea0003800000 */
[----:B------:R-:W-:Y:S01]  /*fff0*/  LEA.HI R62, R70, R191, RZ, 0x1d ;  /* 0x000000bf463e7211 */ /* 0x000fe200078fe8ff */
[----:B------:R-:W-:Y:S01]  /*10000*/  HADD2.F32 R102, -RZ, R102.H0_H0 ;  /* 0x20000066ff667230 */ /* 0x000fe20000004100 */
[----:B0-----:R-:W-:Y:S01]  /*10010*/  LOP3.LUT R61, R175, 0x38, R18, 0xf8, !PT ;  /* 0x00000038af3d7812 */ /* 0x001fe200078ef812 */
[----:B------:R-:W-:Y:S01]  /*10020*/  HADD2.F32 R104, -RZ, R97.H0_H0 ;  /* 0x20000061ff687230 */ /* 0x000fe20000004100 */
[----:B------:R-:W-:Y:S01]  /*10030*/  SHF.R.S32.HI R63, RZ, 0x1f, R62 ;  /* 0x0000001fff3f7819 */ /* 0x000fe2000001143e */
[----:B------:R-:W-:Y:S01]  /*10040*/  IMAD.SHL.U32 R64, R62, 0x8, RZ ;  /* 0x000000083e407824 */ /* 0x000fe200078e00ff */
[----:B------:R-:W-:Y:S01]  /*10050*/  LOP3.LUT R60, R61, R176, RZ, 0x3c, !PT ;  /* 0x000000b03d3c7212 */ /* 0x000fe200078e3cff */
[----:B------:R-:W-:Y:S01]  /*10060*/  HADD2.F32 R103, -RZ, R96.H0_H0 ;  /* 0x20000060ff677230 */ /* 0x000fe20000004100 */
[----:B------:R-:W-:Y:S02]  /*10070*/  LEA.HI R62, R63, R62, RZ, 0x3 ;  /* 0x0000003e3f3e7211 */ /* 0x000fe400078f18ff */
[----:B------:R-:W-:Y:S01]  /*10080*/  LOP3.LUT R63, R175, 0x38, R64, 0xf8, !PT ;  /* 0x00000038af3f7812 */ /* 0x000fe200078ef840 */
[----:B------:R-:W-:Y:S01]  /*10090*/  IMAD.IADD R61, R177, 0x1, R60 ;  /* 0x00000001b13d7824 */ /* 0x000fe200078e023c */
[----:B------:R-:W-:Y:S01]  /*100a0*/  SHF.R.U32.HI R93, RZ, 0x10, R45 ;  /* 0x00000010ff5d7819 */ /* 0x000fe2000001162d */
[----:B------:R-:W-:Y:S01]  /*100b0*/  IMAD.SHL.U32 R62, R62, 0x400, RZ ;  /* 0x000004003e3e7824 */ /* 0x000fe200078e00ff */
[----:B------:R-:W-:Y:S01]  /*100c0*/  LOP3.LUT R65, R63, R176, RZ, 0x3c, !PT ;  /* 0x000000b03f417212 */ /* 0x000fe200078e3cff */
[----:B------:R-:W-:Y:S01]  /*100d0*/  IMAD R80, R61, 0x2, R2 ;  /* 0x000000023d507824 */ /* 0x000fe200078e0202 */
[----:B------:R-:W-:Y:S01]  /*100e0*/  SHF.R.U32.HI R90, RZ, 0x10, R33 ;  /* 0x00000010ff5a7819 */ /* 0x000fe20000011621 */
[----:B------:R-:W-:Y:S01]  /*100f0*/  HADD2.F32 R100, -RZ, R93.H0_H0 ;  /* 0x2000005dff647230 */ /* 0x000fe20000004100 */
[----:B------:R-:W-:-:S02]  /*10100*/  LOP3.LUT R64, R62, 0x7fffe000, RZ, 0xc0, !PT ;  /* 0x7fffe0003e407812 */ /* 0x000fc400078ec0ff */
[----:B------:R-:W0:Y:S01]  /*10110*/  LDS.128 R60, [R80+0xc400] ;  /* 0x00c40000503c7984 */ /* 0x000e220000000c00 */
[----:B------:R-:W-:Y:S01]  /*10120*/  HADD2.F32 R90, -RZ, R90.H0_H0 ;  /* 0x2000005aff5a7230 */ /* 0x000fe20000004100 */
[----:B------:R-:W-:Y:S02]  /*10130*/  IADD3 R65, R65, R64, R177 ;  /* 0x0000004041417210 */ /* 0x000fe40007ffe0b1 */
[----:B------:R-:W-:Y:S02]  /*10140*/  SHF.R.U64 R32, R32, 0x10, R33 ;  /* 0x0000001020207819 */ /* 0x000fe40000001221 */
[----:B------:R-:W-:Y:S01]  /*10150*/  SHF.R.U64 R33, R44, 0x10, R45 ;  /* 0x000000102c217819 */ /* 0x000fe2000000122d */
[----:B------:R-:W-:Y:S01]  /*10160*/  IMAD R81, R65, 0x2, R2 ;  /* 0x0000000241517824 */ /* 0x000fe200078e0202 */
[--C-:B------:R-:W-:Y:S02]  /*10170*/  SHF.R.U64 R34, R34, 0x10, R35.reuse ;  /* 0x0000001022227819 */ /* 0x100fe40000001223 */
[----:B------:R-:W-:-:S02]  /*10180*/  SHF.R.U32.HI R44, RZ, 0x10, R35 ;  /* 0x00000010ff2c7819 */ /* 0x000fc40000011623 */
[----:B--23--:R-:W1:Y:S01]  /*10190*/  LDS.128 R64, [R81+0xc400] ;  /* 0x00c4000051407984 */ /* 0x00ce620000000c00 */
[--C-:B------:R-:W-:Y:S02]  /*101a0*/  SHF.R.U64 R35, R46, 0x10, R47.reuse ;  /* 0x000000102e237819 */ /* 0x100fe4000000122f */
[----:B------:R-:W-:Y:S01]  /*101b0*/  SHF.R.U32.HI R46, RZ, 0x10, R47 ;  /* 0x00000010ff2e7819 */ /* 0x000fe2000001162f */
[----:B------:R-:W-:Y:S02]  /*101c0*/  HADD2.F32 R44, -RZ, R44.H0_H0 ;  /* 0x2000002cff2c7230 */ /* 0x000fe40000004100 */
[--C-:B0-----:R-:W-:Y:S02]  /*101d0*/  HADD2.F32 R95, -RZ, R61.reuse.H0_H0 ;  /* 0x2000003dff5f7230 */ /* 0x101fe40000004100 */
[----:B------:R-:W-:Y:S02]  /*101e0*/  HADD2.F32 R91, -RZ, R61.H1_H1 ;  /* 0x3000003dff5b7230 */ /* 0x000fe40000004100 */
[----:B------:R-:W-:-:S02]  /*101f0*/  HADD2.F32 R47, -RZ, R60.H0_H0 ;  /* 0x2000003cff2f7230 */ /* 0x000fc40000004100 */
[----:B------:R-:W-:Y:S02]  /*10200*/  HADD2.F32 R45, -RZ, R62.H0_H0 ;  /* 0x2000003eff2d7230 */ /* 0x000fe40000004100 */
[--C-:B------:R-:W-:Y:S02]  /*10210*/  HADD2.F32 R61, -RZ, R63.reuse.H0_H0 ;  /* 0x2000003fff3d7230 */ /* 0x100fe40000004100 */
[----:B------:R-:W-:Y:S02]  /*10220*/  HADD2.F32 R63, -RZ, R63.H1_H1 ;  /* 0x3000003fff3f7230 */ /* 0x000fe40000004100 */
[--C-:B-1----:R-:W-:Y:S02]  /*10230*/  HADD2.F32 R101, -RZ, R65.reuse.H0_H0 ;  /* 0x20000041ff657230 */ /* 0x102fe40000004100 */
[----:B------:R-:W-:Y:S02]  /*10240*/  HADD2.F32 R99, -RZ, R65.H1_H1 ;  /* 0x30000041ff637230 */ /* 0x000fe40000004100 */
[----:B------:R-:W-:-:S02]  /*10250*/  HADD2.F32 R98, -RZ, R64.H0_H0 ;  /* 0x20000040ff627230 */ /* 0x000fc40000004100 */
[C---:B------:R-:W-:Y:S01]  /*10260*/  FMUL.FTZ R106, R101.reuse, R102 ;  /* 0x00000066656a7220 */ /* 0x040fe20000410000 */
[----:B------:R-:W-:Y:S01]  /*10270*/  FMUL.FTZ R108, R101, R104 ;  /* 0x00000068656c7220 */ /* 0x000fe20000410000 */
[----:B------:R-:W-:Y:S02]  /*10280*/  HADD2.F32 R101, -RZ, R96.H1_H1 ;  /* 0x30000060ff657230 */ /* 0x000fe40000004100 */
[----:B------:R-:W-:Y:S01]  /*10290*/  FMUL.FTZ R96, R99, R90 ;  /* 0x0000005a63607220 */ /* 0x000fe20000410000 */
[----:B------:R-:W-:Y:S01]  /*102a0*/  FFMA.FTZ R93, R95, R104, -R106 ;  /* 0x000000685f5d7223 */ /* 0x000fe2000001086a */
[----:B------:R-:W-:Y:S01]  /*102b0*/  FMUL.FTZ R104, R99, R100 ;  /* 0x0000006463687220 */ /* 0x000fe20000410000 */
[----:B------:R-:W-:Y:S01]  /*102c0*/  FFMA.FTZ R95, R95, R102, R108 ;  /* 0x000000665f5f7223 */ /* 0x000fe2000001006c */
[----:B------:R-:W-:Y:S02]  /*102d0*/  HADD2.F32 R97, -RZ, R66.H0_H0 ;  /* 0x20000042ff617230 */ /* 0x000fe40000004100 */
[C---:B------:R-:W-:Y:S01]  /*102e0*/  FMUL.FTZ R106, R98.reuse, R103 ;  /* 0x00000067626a7220 */ /* 0x040fe20000410000 */
[----:B------:R-:W-:Y:S01]  /*102f0*/  FFMA.FTZ R90, R91, R90, -R104 ;  /* 0x0000005a5b5a7223 */ /* 0x000fe20000010868 */
[----:B------:R-:W-:Y:S01]  /*10300*/  FMUL.FTZ R104, R98, R101 ;  /* 0x0000006562687220 */ /* 0x000fe20000410000 */
[----:B------:R-:W-:-:S02]  /*10310*/  HADD2.F32 R102, -RZ, R94.H1_H1 ;  /* 0x3000005eff667230 */ /* 0x000fc40000004100 */
[----:B------:R-:W-:Y:S01]  /*10320*/  FFMA.FTZ R96, R91, R100, R96 ;  /* 0x000000645b607223 */ /* 0x000fe20000010060 */
[----:B------:R-:W-:Y:S02]  /*10330*/  HADD2.F32 R98, -RZ, R94.H0_H0 ;  /* 0x2000005eff627230 */ /* 0x000fe40000004100 */
[C---:B------:R-:W-:Y:S01]  /*10340*/  FFMA.FTZ R91, R47.reuse, R103, -R104 ;  /* 0x000000672f5b7223 */ /* 0x040fe20000010868 */
[----:B------:R-:W-:Y:S01]  /*10350*/  FFMA.FTZ R94, R47, R101, R106 ;  /* 0x000000652f5e7223 */ /* 0x000fe2000001006a */
[----:B------:R-:W-:Y:S02]  /*10360*/  HADD2.F32 R65, -RZ, R67.H0_H0 ;  /* 0x20000043ff417230 */ /* 0x000fe40000004100 */
[C---:B------:R-:W-:Y:S01]  /*10370*/  FMUL.FTZ R106, R97.reuse, R102 ;  /* 0x00000066616a7220 */ /* 0x040fe20000410000 */
[--C-:B------:R-:W-:Y:S02]  /*10380*/  HADD2.F32 R104, -RZ, R92.reuse.H0_H0 ;  /* 0x2000005cff687230 */ /* 0x100fe40000004100 */
[----:B------:R-:W-:Y:S01]  /*10390*/  FMUL.FTZ R108, R97, R98 ;  /* 0x00000062616c7220 */ /* 0x000fe20000410000 */
[----:B------:R-:W-:-:S02]  /*103a0*/  HADD2.F32 R100, -RZ, R92.H1_H1 ;  /* 0x3000005cff647230 */ /* 0x000fc40000004100 */
[----:B------:R-:W-:Y:S01]  /*103b0*/  FFMA.FTZ R92, R45, R98, -R106 ;  /* 0x000000622d5c7223 */ /* 0x000fe2000001086a */
[----:B------:R-:W-:Y:S02]  /*103c0*/  HADD2.F32 R67, -RZ, R67.H1_H1 ;  /* 0x30000043ff437230 */ /* 0x000fe40000004100 */
[C---:B------:R-:W-:Y:S01]  /*103d0*/  FMUL.FTZ R106, R65.reuse, R104 ;  /* 0x00000068416a7220 */ /* 0x040fe20000410000 */
[----:B------:R-:W-:Y:S02]  /*103e0*/  HADD2.F32 R98, -RZ, R46.H0_H0 ;  /* 0x2000002eff627230 */ /* 0x000fe40000004100 */
[----:B------:R-:W-:Y:S01]  /*103f0*/  FMUL.FTZ R65, R65, R100 ;  /* 0x0000006441417220 */ /* 0x000fe20000410000 */
[----:B------:R-:W-:Y:S01]  /*10400*/  FFMA.FTZ R46, R45, R102, R108 ;  /* 0x000000662d2e7223 */ /* 0x000fe2000001006c */
[----:B------:R-:W-:Y:S01]  /*10410*/  FFMA.FTZ R106, R61, R100, -R106 ;  /* 0x000000643d6a7223 */ /* 0x000fe2000001086a */
[----:B------:R-:W-:Y:S02]  /*10420*/  HADD2.F32 R64, -RZ, R64.H1_H1 ;  /* 0x30000040ff407230 */ /* 0x000fe40000004100 */
[----:B------:R-:W-:Y:S01]  /*10430*/  FMUL.FTZ R102, R67, R98 ;  /* 0x0000006243667220 */ /* 0x000fe20000410000 */
[----:B------:R-:W-:-:S02]  /*10440*/  HADD2.F32 R66, -RZ, R66.H1_H1 ;  /* 0x30000042ff427230 */ /* 0x000fc40000004100 */
[----:B------:R-:W-:Y:S01]  /*10450*/  FMUL.FTZ R100, R67, R44 ;  /* 0x0000002c43647220 */ /* 0x000fe20000410000 */
[----:B------:R-:W-:Y:S02]  /*10460*/  HADD2.F32 R45, -RZ, R33.H0_H0 ;  /* 0x20000021ff2d7230 */ /* 0x000fe40000004100 */
[----:B------:R-:W-:Y:S01]  /*10470*/  FFMA.FTZ R104, R61, R104, R65 ;  /* 0x000000683d687223 */ /* 0x000fe20000010041 */
[----:B------:R-:W-:Y:S02]  /*10480*/  HADD2.F32 R47, -RZ, R35.H0_H0 ;  /* 0x20000023ff2f7230 */ /* 0x000fe40000004100 */
[C---:B------:R-:W-:Y:S01]  /*10490*/  FFMA.FTZ R67, R63.reuse, R44, -R102 ;  /* 0x0000002c3f437223 */ /* 0x040fe20000010866 */
[----:B------:R-:W-:Y:S02]  /*104a0*/  HADD2.F32 R33, -RZ, R32.H0_H0 ;  /* 0x20000020ff217230 */ /* 0x000fe40000004100 */
[----:B------:R-:W-:Y:S01]  /*104b0*/  FFMA.FTZ R97, R63, R98, R100 ;  /* 0x000000623f617223 */ /* 0x000fe20000010064 */
[----:B------:R-:W-:-:S02]  /*104c0*/  HADD2.F32 R35, -RZ, R34.H0_H0 ;  /* 0x20000022ff237230 */ /* 0x000fc40000004100 */
[----:B------:R-:W-:Y:S01]  /*104d0*/  FMUL.FTZ R61, R64, R45 ;  /* 0x0000002d403d7220 */ /* 0x000fe20000410000 */
[----:B------:R-:W-:Y:S02]  /*104e0*/  HADD2.F32 R60, -RZ, R60.H1_H1 ;  /* 0x3000003cff3c7230 */ /* 0x000fe40000004100 */
        /* <DEDUP_REMOVED lines=18> */
.L_x_1628:
[----:B------:R-:W-:Y:S05]  /*10610*/  BSYNC B2 ;  /* 0x0000000000027941 */ /* 0x000fea0003800000 */
.L_x_1627:
[----:B------:R-:W-:Y:S04]  /*10620*/  BSSY B2, `(.L_x_1629) ;  /* 0x0000061000027945 */ /* 0x000fe80003800000 */
[----:B------:R-:W-:Y:S05]  /*10630*/  @P1 BRA `(.L_x_1630) ;  /* 0x00000004007c1947 */ /* 0x000fea0003800000 */
[----:B------:R-:W4:Y:S01]  /*10640*/  LDL R95, [R1+0x78] ;  /* 0x00007800015f7983 */ /* 0x000f220000100800 */
[----:B-1----:R-:W-:Y:S01]  /*10650*/  LEA.HI R32, R70, R209, RZ, 0x1d ;  /* 0x000000d146207211 */ /* 0x002fe200078fe8ff */
[----:B------:R-:W-:Y:S01]  /*10660*/  HADD2.F32 R80, -RZ, R88.H1_H1 ;  /* 0x30000058ff507230 */ /* 0x000fe20000004100 */
[--C-:B------:R-:W-:Y:S01]  /*10670*/  SHF.R.U64 R28, R28, 0x10, R29.reuse ;  /* 0x000000101c1c7819 */ /* 0x100fe2000000121d */
[----:B------:R-:W-:Y:S01]  /*10680*/  HADD2.F32 R90, -RZ, R86.H1_H1 ;  /* 0x30000056ff5a7230 */ /* 0x000fe20000004100 */
[----:B------:R-:W-:Y:S01]  /*10690*/  SHF.R.S32.HI R33, RZ, 0x1f, R32 ;  /* 0x0000001fff217819 */ /* 0x000fe20000011420 */
[----:B------:R-:W-:Y:S01]  /*106a0*/  IMAD.SHL.U32 R34, R32, 0x8, RZ ;  /* 0x0000000820227824 */ /* 0x000fe200078e00ff */
[----:B------:R-:W-:Y:S01]  /*106b0*/  SHF.R.U32.HI R81, RZ, 0x10, R29 ;  /* 0x00000010ff517819 */ /* 0x000fe2000001161d */
[----:B------:R-:W-:Y:S01]  /*106c0*/  HADD2.F32 R88, -RZ, R88.H0_H0 ;  /* 0x20000058ff587230 */ /* 0x000fe20000004100 */
[----:B------:R-:W-:Y:S01]  /*106d0*/  LEA.HI R32, R33, R32, RZ, 0x3 ;  /* 0x0000002021207211 */ /* 0x000fe200078f18ff */
[----:B------:R-:W-:Y:S01]  /*106e0*/  HADD2.F32 R86, -RZ, R86.H0_H0 ;  /* 0x20000056ff567230 */ /* 0x000fe20000004100 */
[----:B------:R-:W-:Y:S01]  /*106f0*/  LOP3.LUT R33, R175, 0x38, R34, 0xf8, !PT ;  /* 0x00000038af217812 */ /* 0x000fe200078ef822 */
[----:B------:R-:W-:Y:S01]  /*10700*/  HADD2.F32 R81, -RZ, R81.H0_H0 ;  /* 0x20000051ff517230 */ /* 0x000fe20000004100 */
[----:B------:R-:W-:Y:S01]  /*10710*/  SHF.R.U32.HI R91, RZ, 0x10, R41 ;  /* 0x00000010ff5b7819 */ /* 0x000fe20000011629 */
[----:B------:R-:W-:Y:S01]  /*10720*/  IMAD.SHL.U32 R32, R32, 0x400, RZ ;  /* 0x0000040020207824 */ /* 0x000fe200078e00ff */
[----:B------:R-:W-:-:S02]  /*10730*/  LOP3.LUT R45, R33, R176, RZ, 0x3c, !PT ;  /* 0x000000b0212d7212 */ /* 0x000fc400078e3cff */
[----:B------:R-:W-:Y:S01]  /*10740*/  SHF.R.U64 R29, R30, 0x10, R31 ;  /* 0x000000101e1d7819 */ /* 0x000fe2000000121f */
[----:B------:R-:W-:Y:S01]  /*10750*/  HADD2.F32 R91, -RZ, R91.H0_H0 ;  /* 0x2000005bff5b7230 */ /* 0x000fe20000004100 */
[----:B------:R-:W-:Y:S02]  /*10760*/  LOP3.LUT R44, R32, 0x7fffe000, RZ, 0xc0, !PT ;  /* 0x7fffe000202c7812 */ /* 0x000fe400078ec0ff */
[----:B------:R-:W-:Y:S01]  /*10770*/  SHF.R.U64 R30, R42, 0x10, R43 ;  /* 0x000000102a1e7819 */ /* 0x000fe2000000122b */
[----:B------:R-:W-:Y:S01]  /*10780*/  HADD2.F32 R29, -RZ, R29.H0_H0 ;  /* 0x2000001dff1d7230 */ /* 0x000fe20000004100 */
[----:B------:R-:W-:Y:S02]  /*10790*/  IADD3 R45, R45, R44, R177 ;  /* 0x0000002c2d2d7210 */ /* 0x000fe40007ffe0b1 */
[----:B------:R-:W-:Y:S02]  /*107a0*/  SHF.R.U32.HI R42, RZ, 0x10, R43 ;  /* 0x00000010ff2a7819 */ /* 0x000fe4000001162b */
[----:B------:R-:W-:Y:S01]  /*107b0*/  SHF.R.U32.HI R31, RZ, 0x10, R31 ;  /* 0x00000010ff1f7819 */ /* 0x000fe2000001161f */
[----:B------:R-:W-:Y:S01]  /*107c0*/  IMAD R60, R45, 0x2, R2 ;  /* 0x000000022d3c7824 */ /* 0x000fe200078e0202 */
[----:B------:R-:W-:-:S04]  /*107d0*/  SHF.R.U64 R40, R40, 0x10, R41 ;  /* 0x0000001028287819 */ /* 0x000fc80000001229 */
[----:B------:R-:W1:Y:S02]  /*107e0*/  LDS.128 R44, [R60+0xc400] ;  /* 0x00c400003c2c7984 */ /* 0x000e640000000c00 */
[--C-:B-1----:R-:W-:Y:S02]  /*107f0*/  HADD2.F32 R43, -RZ, R45.reuse.H0_H0 ;  /* 0x2000002dff2b7230 */ /* 0x102fe40000004100 */
[----:B------:R-:W-:Y:S02]  /*10800*/  HADD2.F32 R62, -RZ, R45.H1_H1 ;  /* 0x3000002dff3e7230 */ /* 0x000fe40000004100 */
[----:B------:R-:W-:Y:S02]  /*10810*/  HADD2.F32 R65, -RZ, R44.H0_H0 ;  /* 0x2000002cff417230 */ /* 0x000fe40000004100 */
[C---:B------:R-:W-:Y:S01]  /*10820*/  FMUL.FTZ R92, R43.reuse, R90 ;  /* 0x0000005a2b5c7220 */ /* 0x040fe20000410000 */
[----:B------:R-:W-:Y:S01]  /*10830*/  FMUL.FTZ R94, R43, R80 ;  /* 0x000000502b5e7220 */ /* 0x000fe20000410000 */
[----:B------:R-:W-:Y:S01]  /*10840*/  FMUL.FTZ R93, R62, R91 ;  /* 0x0000005b3e5d7220 */ /* 0x000fe20000410000 */
[----:B---3--:R-:W-:-:S02]  /*10850*/  HADD2.F32 R66, -RZ, R46.H0_H0 ;  /* 0x2000002eff427230 */ /* 0x008fc40000004100 */
[--C-:B--2---:R-:W-:Y:S02]  /*10860*/  HADD2.F32 R67, -RZ, R47.reuse.H0_H0 ;  /* 0x2000002fff437230 */ /* 0x104fe40000004100 */
[----:B------:R-:W-:Y:S02]  /*10870*/  HADD2.F32 R47, -RZ, R47.H1_H1 ;  /* 0x3000002fff2f7230 */ /* 0x000fe40000004100 */
[----:B------:R-:W-:Y:S02]  /*10880*/  HADD2.F32 R44, -RZ, R44.H1_H1 ;  /* 0x3000002cff2c7230 */ /* 0x000fe40000004100 */
[----:B------:R-:W-:Y:S01]  /*10890*/  HADD2.F32 R46, -RZ, R46.H1_H1 ;  /* 0x3000002eff2e7230 */ /* 0x000fe20000004100 */
[----:B----4-:R-:W0:Y:S02]  /*108a0*/  LDS.128 R32, [R95] ;  /* 0x000000005f207984 */ /* 0x010e240000000c00 */
[--C-:B0-----:R-:W-:Y:S02]  /*108b0*/  HADD2.F32 R61, -RZ, R33.reuse.H0_H0 ;  /* 0x20000021ff3d7230 */ /* 0x101fe40000004100 */
[----:B------:R-:W-:-:S02]  /*108c0*/  HADD2.F32 R64, -RZ, R33.H1_H1 ;  /* 0x30000021ff407230 */ /* 0x000fc40000004100 */
[----:B------:R-:W-:Y:S02]  /*108d0*/  HADD2.F32 R63, -RZ, R32.H0_H0 ;  /* 0x20000020ff3f7230 */ /* 0x000fe40000004100 */
[C---:B------:R-:W-:Y:S01]  /*108e0*/  FFMA.FTZ R43, R61.reuse, R80, -R92 ;  /* 0x000000503d2b7223 */ /* 0x040fe2000001085c */
[----:B------:R-:W-:Y:S01]  /*108f0*/  FFMA.FTZ R45, R61, R90, R94 ;  /* 0x0000005a3d2d7223 */ /* 0x000fe2000001005e */
[-C--:B------:R-:W-:Y:S01]  /*10900*/  FMUL.FTZ R61, R62, R81.reuse ;  /* 0x000000513e3d7220 */ /* 0x080fe20000410000 */
[C---:B------:R-:W-:Y:S01]  /*10910*/  FFMA.FTZ R62, R64.reuse, R81, -R93 ;  /* 0x00000051403e7223 */ /* 0x040fe2000001085d */
[C---:B------:R-:W-:Y:S01]  /*10920*/  FMUL.FTZ R93, R65.reuse, R88 ;  /* 0x00000058415d7220 */ /* 0x040fe20000410000 */
[----:B------:R-:W-:Y:S01]  /*10930*/  FMUL.FTZ R80, R65, R86 ;  /* 0x0000005641507220 */ /* 0x000fe20000410000 */
[----:B------:R-:W-:Y:S02]  /*10940*/  HADD2.F32 R81, -RZ, R87.H0_H0 ;  /* 0x20000057ff517230 */ /* 0x000fe40000004100 */
[----:B------:R-:W-:Y:S01]  /*10950*/  FFMA.FTZ R64, R64, R91, R61 ;  /* 0x0000005b40407223 */ /* 0x000fe2000001003d */
[----:B------:R-:W-:-:S02]  /*10960*/  HADD2.F32 R65, -RZ, R89.H0_H0 ;  /* 0x20000059ff417230 */ /* 0x000fc40000004100 */
[C---:B------:R-:W-:Y:S01]  /*10970*/  FFMA.FTZ R93, R63.reuse, R86, R93 ;  /* 0x000000563f5d7223 */ /* 0x040fe2000001005d */
[----:B------:R-:W-:Y:S01]  /*10980*/  FFMA.FTZ R61, R63, R88, -R80 ;  /* 0x000000583f3d7223 */ /* 0x000fe20000010850 */
[----:B------:R-:W-:Y:S02]  /*10990*/  HADD2.F32 R86, -RZ, R87.H1_H1 ;  /* 0x30000057ff567230 */ /* 0x000fe40000004100 */
[C---:B------:R-:W-:Y:S01]  /*109a0*/  FMUL.FTZ R88, R66.reuse, R81 ;  /* 0x0000005142587220 */ /* 0x040fe20000410000 */
[----:B------:R-:W-:Y:S02]  /*109b0*/  HADD2.F32 R80, -RZ, R89.H1_H1 ;  /* 0x30000059ff507230 */ /* 0x000fe40000004100 */
[----:B------:R-:W-:Y:S01]  /*109c0*/  FMUL.FTZ R90, R66, R65 ;  /* 0x00000041425a7220 */ /* 0x000fe20000410000 */
[----:B------:R-:W-:Y:S02]  /*109d0*/  HADD2.F32 R33, -RZ, R34.H0_H0 ;  /* 0x20000022ff217230 */ /* 0x000fe40000004100 */
[----:B------:R-:W-:Y:S01]  /*109e0*/  FMUL.FTZ R92, R67, R86 ;  /* 0x00000056435c7220 */ /* 0x000fe20000410000 */
[----:B------:R-:W-:-:S02]  /*109f0*/  HADD2.F32 R41, -RZ, R35.H0_H0 ;  /* 0x20000023ff297230 */ /* 0x000fc40000004100 */
[-C--:B------:R-:W-:Y:S01]  /*10a00*/  FMUL.FTZ R67, R67, R80.reuse ;  /* 0x0000005043437220 */ /* 0x080fe20000410000 */
[----:B------:R-:W-:Y:S02]  /*10a10*/  HADD2.F32 R66, -RZ, R42.H0_H0 ;  /* 0x2000002aff427230 */ /* 0x000fe40000004100 */
[C---:B------:R-:W-:Y:S01]  /*10a20*/  FFMA.FTZ R88, R33.reuse, R65, -R88 ;  /* 0x0000004121587223 */ /* 0x040fe20000010858 */
[----:B------:R-:W-:Y:S02]  /*10a30*/  HADD2.F32 R42, -RZ, R31.H0_H0 ;  /* 0x2000001fff2a7230 */ /* 0x000fe40000004100 */
[----:B------:R-:W-:Y:S01]  /*10a40*/  FFMA.FTZ R90, R33, R81, R90 ;  /* 0x00000051215a7223 */ /* 0x000fe2000001005a */
[----:B------:R-:W-:Y:S02]  /*10a50*/  HADD2.F32 R35, -RZ, R35.H1_H1 ;  /* 0x30000023ff237230 */ /* 0x000fe40000004100 */
[C---:B------:R-:W-:Y:S01]  /*10a60*/  FFMA.FTZ R92, R41.reuse, R80, -R92 ;  /* 0x00000050295c7223 */ /* 0x040fe2000001085c */
[----:B------:R-:W-:Y:S01]  /*10a70*/  FFMA.FTZ R67, R41, R86, R67 ;  /* 0x0000005629437223 */ /* 0x000fe20000010043 */
[C---:B------:R-:W-:Y:S01]  /*10a80*/  FMUL.FTZ R94, R47.reuse, R66 ;  /* 0x000000422f5e7220 */ /* 0x040fe20000410000 */
[----:B------:R-:W-:Y:S01]  /*10a90*/  FMUL.FTZ R80, R47, R42 ;  /* 0x0000002a2f507220 */ /* 0x000fe20000410000 */
[----:B------:R-:W-:-:S02]  /*10aa0*/  HADD2.F32 R33, -RZ, R40.H0_H0 ;  /* 0x20000028ff217230 */ /* 0x000fc40000004100 */
[----:B------:R-:W-:Y:S02]  /*10ab0*/  HADD2.F32 R41, -RZ, R30.H0_H0 ;  /* 0x2000001eff297230 */ /* 0x000fe40000004100 */
[C---:B------:R-:W-:Y:S01]  /*10ac0*/  FFMA.FTZ R63, R35.reuse, R42, -R94 ;  /* 0x0000002a233f7223 */ /* 0x040fe2000001085e */
[----:B------:R-:W-:Y:S02]  /*10ad0*/  HADD2.F32 R31, -RZ, R28.H0_H0 ;  /* 0x2000001cff1f7230 */ /* 0x000fe40000004100 */
[----:B------:R-:W-:Y:S01]  /*10ae0*/  FFMA.FTZ R80, R35, R66, R80 ;  /* 0x0000004223507223 */ /* 0x000fe20000010050 */
[----:B------:R-:W-:Y:S02]  /*10af0*/  HADD2.F32 R32, -RZ, R32.H1_H1 ;  /* 0x30000020ff207230 */ /* 0x000fe40000004100 */
[----:B------:R-:W-:Y:S01]  /*10b00*/  FMUL.FTZ R35, R44, R33 ;  /* 0x000000212c237220 */ /* 0x000fe20000410000 */
[----:B------:R-:W-:Y:S02]  /*10b10*/  HADD2.F32 R34, -RZ, R34.H1_H1 ;  /* 0x30000022ff227230 */ /* 0x000fe40000004100 */
[----:B------:R-:W-:Y:S01]  /*10b20*/  FMUL.FTZ R47, R46, R41 ;  /* 0x000000292e2f7220 */ /* 0x000fe20000410000 */
[----:B------:R-:W-:Y:S01]  /*10b30*/  FMUL.FTZ R44, R44, R31 ;  /* 0x0000001f2c2c7220 */ /* 0x000fe20000410000 */
[----:B------:R-:W-:Y:S01]  /*10b40*/  FMUL.FTZ R46, R46, R29 ;  /* 0x0000001d2e2e7220 */ /* 0x000fe20000410000 */
[----:B------:R-:W-:Y:S01]  /*10b50*/  FFMA.FTZ R28, R32, R31, -R35 ;  /* 0x0000001f201c7223 */ /* 0x000fe20000010823 */
[----:B------:R-:W-:Y:S01]  /*10b60*/  FFMA.FTZ R47, R34, R29, -R47 ;  /* 0x0000001d222f7223 */ /* 0x000fe2000001082f */
        /* <DEDUP_REMOVED lines=12> */
.L_x_1630:
[----:B------:R-:W-:Y:S05]  /*10c30*/  BSYNC B2 ;  /* 0x0000000000027941 */ /* 0x000fea0003800000 */
.L_x_1629:
[----:B------:R-:W-:Y:S05]  /*10c40*/  @P2 BRA `(.L_x_1626) ;  /* 0x00000004007c2947 */ /* 0x000fea0003800000 */
[----:B------:R-:W5:Y:S01]  /*10c50*/  LDL R65, [R1+0x70] ;  /* 0x0000700001417983 */ /* 0x000f620000100800 */
[----:B------:R-:W-:Y:S01]  /*10c60*/  LEA.HI R70, R70, R223, RZ, 0x1d ;  /* 0x000000df46467211 */ /* 0x000fe200078fe8ff */
[----:B-1----:R-:W-:Y:S01]  /*10c70*/  HADD2.F32 R46, -RZ, R78.H1_H1 ;  /* 0x3000004eff2e7230 */ /* 0x002fe20000004100 */
[----:B------:R-:W-:Y:S01]  /*10c80*/  SHF.R.U32.HI R63, RZ, 0x10, R25 ;  /* 0x00000010ff3f7819 */ /* 0x000fe20000011619 */
[--C-:B----4-:R-:W-:Y:S01]  /*10c90*/  HADD2.F32 R60, -RZ, R76.reuse.H1_H1 ;  /* 0x3000004cff3c7230 */ /* 0x110fe20000004100 */
[----:B------:R-:W-:Y:S01]  /*10ca0*/  SHF.R.S32.HI R29, RZ, 0x1f, R70 ;  /* 0x0000001fff1d7819 */ /* 0x000fe20000011446 */
[----:B------:R-:W-:Y:S01]  /*10cb0*/  HADD2.F32 R76, -RZ, R76.H0_H0 ;  /* 0x2000004cff4c7230 */ /* 0x000fe20000004100 */
[----:B------:R-:W-:Y:S01]  /*10cc0*/  SHF.L.U32 R28, R70, 0x3, RZ ;  /* 0x00000003461c7819 */ /* 0x000fe200000006ff */
[----:B------:R-:W-:Y:S01]  /*10cd0*/  HADD2.F32 R78, -RZ, R78.H0_H0 ;  /* 0x2000004eff4e7230 */ /* 0x000fe20000004100 */
[----:B------:R-:W-:Y:S02]  /*10ce0*/  LEA.HI R70, R29, R70, RZ, 0x3 ;  /* 0x000000461d467211 */ /* 0x000fe400078f18ff */
[----:B------:R-:W-:-:S02]  /*10cf0*/  LOP3.LUT R29, R175, 0x38, R28, 0xf8, !PT ;  /* 0x00000038af1d7812 */ /* 0x000fc400078ef81c */
[--C-:B------:R-:W-:Y:S01]  /*10d00*/  SHF.R.U32.HI R45, RZ, 0x10, R37.reuse ;  /* 0x00000010ff2d7819 */ /* 0x100fe20000011625 */
[----:B------:R-:W-:Y:S01]  /*10d10*/  IMAD.SHL.U32 R70, R70, 0x400, RZ ;  /* 0x0000040046467824 */ /* 0x000fe200078e00ff */
[----:B------:R-:W-:Y:S02]  /*10d20*/  LOP3.LUT R32, R29, R176, RZ, 0x3c, !PT ;  /* 0x000000b01d207212 */ /* 0x000fe400078e3cff */
[----:B------:R-:W-:Y:S01]  /*10d30*/  SHF.R.U64 R36, R36, 0x10, R37 ;  /* 0x0000001024247819 */ /* 0x000fe20000001225 */
[----:B------:R-:W-:Y:S01]  /*10d40*/  HADD2.F32 R45, -RZ, R45.H0_H0 ;  /* 0x2000002dff2d7230 */ /* 0x000fe20000004100 */
[----:B------:R-:W-:Y:S02]  /*10d50*/  LOP3.LUT R70, R70, 0x7fffe000, RZ, 0xc0, !PT ;  /* 0x7fffe00046467812 */ /* 0x000fe400078ec0ff */
[----:B------:R-:W-:Y:S02]  /*10d60*/  SHF.R.U64 R24, R24, 0x10, R25 ;  /* 0x0000001018187819 */ /* 0x000fe40000001219 */
[----:B------:R-:W-:-:S02]  /*10d70*/  IADD3 R33, R32, R70, R177 ;  /* 0x0000004620217210 */ /* 0x000fc40007ffe0b1 */
[--C-:B------:R-:W-:Y:S02]  /*10d80*/  SHF.R.U64 R25, R26, 0x10, R27.reuse ;  /* 0x000000101a197819 */ /* 0x100fe4000000121b */
[----:B0-----:R-:W-:Y:S01]  /*10d90*/  SHF.R.U32.HI R61, RZ, 0x10, R27 ;  /* 0x00000010ff3d7819 */ /* 0x001fe2000001161b */
[----:B------:R-:W-:Y:S01]  /*10da0*/  IMAD R40, R33, 0x2, R2 ;  /* 0x0000000221287824 */ /* 0x000fe200078e0202 */
[--C-:B------:R-:W-:Y:S01]  /*10db0*/  SHF.R.U32.HI R47, RZ, 0x10, R39.reuse ;  /* 0x00000010ff2f7819 */ /* 0x100fe20000011627 */
[----:B------:R-:W-:Y:S01]  /*10dc0*/  HADD2.F32 R25, -RZ, R25.H0_H0 ;  /* 0x20000019ff197230 */ /* 0x000fe20000004100 */
[----:B------:R-:W-:Y:S02]  /*10dd0*/  SHF.R.U64 R26, R38, 0x10, R39 ;  /* 0x00000010261a7819 */ /* 0x000fe40000001227 */
[----:B------:R-:W0:Y:S02]  /*10de0*/  LDS.128 R32, [R40+0xc400] ;  /* 0x00c4000028207984 */ /* 0x000e240000000c00 */
[----:B0-----:R-:W-:-:S02]  /*10df0*/  HADD2.F32 R41, -RZ, R33.H0_H0 ;  /* 0x20000021ff297230 */ /* 0x001fc40000004100 */
[----:B------:R-:W-:Y:S02]  /*10e00*/  HADD2.F32 R42, -RZ, R33.H1_H1 ;  /* 0x30000021ff2a7230 */ /* 0x000fe40000004100 */
[----:B------:R-:W-:Y:S02]  /*10e10*/  HADD2.F32 R33, -RZ, R32.H0_H0 ;  /* 0x20000020ff217230 */ /* 0x000fe40000004100 */
[C---:B------:R-:W-:Y:S01]  /*10e20*/  FMUL.FTZ R62, R41.reuse, R60 ;  /* 0x0000003c293e7220 */ /* 0x040fe20000410000 */
[----:B------:R-:W-:Y:S01]  /*10e30*/  FMUL.FTZ R64, R41, R46 ;  /* 0x0000002e29407220 */ /* 0x000fe20000410000 */
[----:B------:R-:W-:Y:S02]  /*10e40*/  HADD2.F32 R41, -RZ, R63.H0_H0 ;  /* 0x2000003fff297230 */ /* 0x000fe40000004100 */
[----:B------:R-:W-:Y:S02]  /*10e50*/  HADD2.F32 R43, -RZ, R34.H0_H0 ;  /* 0x20000022ff2b7230 */ /* 0x000fe40000004100 */
[----:B------:R-:W-:-:S02]  /*10e60*/  HADD2.F32 R44, -RZ, R35.H0_H0 ;  /* 0x20000023ff2c7230 */ /* 0x000fc40000004100 */
[----:B------:R-:W-:Y:S02]  /*10e70*/  HADD2.F32 R35, -RZ, R35.H1_H1 ;  /* 0x30000023ff237230 */ /* 0x000fe40000004100 */
[----:B------:R-:W-:Y:S02]  /*10e80*/  HADD2.F32 R32, -RZ, R32.H1_H1 ;  /* 0x30000020ff207230 */ /* 0x000fe40000004100 */
[----:B------:R-:W-:Y:S01]  /*10e90*/  HADD2.F32 R34, -RZ, R34.H1_H1 ;  /* 0x30000022ff227230 */ /* 0x000fe20000004100 */
[----:B-----5:R-:W0:Y:S02]  /*10ea0*/  LDS.128 R28, [R65] ;  /* 0x00000000411c7984 */ /* 0x020e240000000c00 */
[--C-:B0-----:R-:W-:Y:S02]  /*10eb0*/  HADD2.F32 R37, -RZ, R29.reuse.H0_H0 ;  /* 0x2000001dff257230 */ /* 0x101fe40000004100 */
[----:B------:R-:W-:Y:S02]  /*10ec0*/  HADD2.F32 R29, -RZ, R29.H1_H1 ;  /* 0x3000001dff1d7230 */ /* 0x000fe40000004100 */
[----:B------:R-:W-:-:S02]  /*10ed0*/  HADD2.F32 R27, -RZ, R28.H0_H0 ;  /* 0x2000001cff1b7230 */ /* 0x000fc40000004100 */
[C---:B------:R-:W-:Y:S01]  /*10ee0*/  FFMA.FTZ R62, R37.reuse, R46, -R62 ;  /* 0x0000002e253e7223 */ /* 0x040fe2000001083e */
[----:B------:R-:W-:Y:S01]  /*10ef0*/  FFMA.FTZ R64, R37, R60, R64 ;  /* 0x0000003c25407223 */ /* 0x000fe20000010040 */
[C---:B------:R-:W-:Y:S01]  /*10f00*/  FMUL.FTZ R46, R42.reuse, R45 ;  /* 0x0000002d2a2e7220 */ /* 0x040fe20000410000 */
[-C--:B------:R-:W-:Y:S01]  /*10f10*/  FMUL.FTZ R60, R42, R41.reuse ;  /* 0x000000292a3c7220 */ /* 0x080fe20000410000 */
[----:B------:R-:W-:Y:S01]  /*10f20*/  FMUL.FTZ R42, R33, R76 ;  /* 0x0000004c212a7220 */ /* 0x000fe20000410000 */
[----:B------:R-:W-:Y:S02]  /*10f30*/  HADD2.F32 R37, -RZ, R77.H0_H0 ;  /* 0x2000004dff257230 */ /* 0x000fe40000004100 */
[----:B------:R-:W-:Y:S01]  /*10f40*/  FFMA.FTZ R41, R29, R41, -R46 ;  /* 0x000000291d297223 */ /* 0x000fe2000001082e */
[----:B------:R-:W-:Y:S01]  /*10f50*/  FMUL.FTZ R33, R33, R78 ;  /* 0x0000004e21217220 */ /* 0x000fe20000410000 */
[----:B------:R-:W-:Y:S01]  /*10f60*/  FFMA.FTZ R45, R29, R45, R60 ;  /* 0x0000002d1d2d7223 */ /* 0x000fe2000001003c */
[----:B------:R-:W-:-:S02]  /*10f70*/  HADD2.F32 R29, -RZ, R79.H0_H0 ;  /* 0x2000004fff1d7230 */ /* 0x000fc40000004100 */
[C---:B------:R-:W-:Y:S01]  /*10f80*/  FFMA.FTZ R78, R27.reuse, R78, -R42 ;  /* 0x0000004e1b4e7223 */ /* 0x040fe2000001082a */
[----:B------:R-:W-:Y:S02]  /*10f90*/  HADD2.F32 R38, -RZ, R30.H0_H0 ;  /* 0x2000001eff267230 */ /* 0x000fe40000004100 */
[----:B------:R-:W-:Y:S01]  /*10fa0*/  FFMA.FTZ R76, R27, R76, R33 ;  /* 0x0000004c1b4c7223 */ /* 0x000fe20000010021 */
[C---:B------:R-:W-:Y:S01]  /*10fb0*/  FMUL.FTZ R27, R43.reuse, R37 ;  /* 0x000000252b1b7220 */ /* 0x040fe20000410000 */
[----:B------:R-:W-:Y:S02]  /*10fc0*/  HADD2.F32 R77, -RZ, R77.H1_H1 ;  /* 0x3000004dff4d7230 */ /* 0x000fe40000004100 */
[-C--:B------:R-:W-:Y:S01]  /*10fd0*/  FMUL.FTZ R33, R43, R29.reuse ;  /* 0x0000001d2b217220 */ /* 0x080fe20000410000 */
[----:B------:R-:W-:Y:S02]  /*10fe0*/  HADD2.F32 R79, -RZ, R79.H1_H1 ;  /* 0x3000004fff4f7230 */ /* 0x000fe40000004100 */
[----:B------:R-:W-:Y:S01]  /*10ff0*/  FFMA.FTZ R43, R38, R29, -R27 ;  /* 0x0000001d262b7223 */ /* 0x000fe2000001081b */
[----:B------:R-:W-:-:S02]  /*11000*/  HADD2.F32 R46, -RZ, R47.H0_H0 ;  /* 0x2000002fff2e7230 */ /* 0x000fc40000004100 */
[----:B------:R-:W-:Y:S01]  /*11010*/  FMUL.FTZ R60, R44, R77 ;  /* 0x0000004d2c3c7220 */ /* 0x000fe20000410000 */
[----:B------:R-:W-:Y:S02]  /*11020*/  HADD2.F32 R42, -RZ, R61.H0_H0 ;  /* 0x2000003dff2a7230 */ /* 0x000fe40000004100 */
[----:B------:R-:W-:Y:S01]  /*11030*/  FFMA.FTZ R38, R38, R37, R33 ;  /* 0x0000002526267223 */ /* 0x000fe20000010021 */
[--C-:B------:R-:W-:Y:S02]  /*11040*/  HADD2.F32 R39, -RZ, R31.reuse.H0_H0 ;  /* 0x2000001fff277230 */ /* 0x100fe40000004100 */
[----:B------:R-:W-:Y:S01]  /*11050*/  FMUL.FTZ R44, R44, R79 ;  /* 0x0000004f2c2c7220 */ /* 0x000fe20000410000 */
[----:B------:R-:W-:Y:S02]  /*11060*/  HADD2.F32 R31, -RZ, R31.H1_H1 ;  /* 0x3000001fff1f7230 */ /* 0x000fe40000004100 */
[C---:B---3--:R-:W-:Y:S01]  /*11070*/  FMUL.FTZ R66, R35.reuse, R46 ;  /* 0x0000002e23427220 */ /* 0x048fe20000410000 */
[----:B------:R-:W-:Y:S01]  /*11080*/  FMUL.FTZ R70, R35, R42 ;  /* 0x0000002a23467220 */ /* 0x000fe20000410000 */
[----:B------:R-:W-:-:S02]  /*11090*/  HADD2.F32 R29, -RZ, R36.H0_H0 ;  /* 0x20000024ff1d7230 */ /* 0x000fc40000004100 */
[C---:B------:R-:W-:Y:S01]  /*110a0*/  FFMA.FTZ R60, R39.reuse, R79, -R60 ;  /* 0x0000004f273c7223 */ /* 0x040fe2000001083c */
[----:B------:R-:W-:Y:S02]  /*110b0*/  HADD2.F32 R33, -RZ, R26.H0_H0 ;  /* 0x2000001aff217230 */ /* 0x000fe40000004100 */
[----:B------:R-:W-:Y:S01]  /*110c0*/  FFMA.FTZ R44, R39, R77, R44 ;  /* 0x0000004d272c7223 */ /* 0x000fe2000001002c */
[----:B------:R-:W-:Y:S02]  /*110d0*/  HADD2.F32 R27, -RZ, R24.H0_H0 ;  /* 0x20000018ff1b7230 */ /* 0x000fe40000004100 */
[C---:B------:R-:W-:Y:S01]  /*110e0*/  FFMA.FTZ R47, R31.reuse, R42, -R66 ;  /* 0x0000002a1f2f7223 */ /* 0x040fe20000010842 */
[----:B------:R-:W-:Y:S02]  /*110f0*/  HADD2.F32 R28, -RZ, R28.H1_H1 ;  /* 0x3000001cff1c7230 */ /* 0x000fe40000004100 */
[----:B------:R-:W-:Y:S01]  /*11100*/  FFMA.FTZ R61, R31, R46, R70 ;  /* 0x0000002e1f3d7223 */ /* 0x000fe20000010046 */
[----:B------:R-:W-:-:S02]  /*11110*/  HADD2.F32 R30, -RZ, R30.H1_H1 ;  /* 0x3000001eff1e7230 */ /* 0x000fc40000004100 */
[----:B------:R-:W-:Y:S01]  /*11120*/  FMUL.FTZ R31, R32, R29 ;  /* 0x0000001d201f7220 */ /* 0x000fe20000410000 */
[----:B------:R-:W-:Y:S01]  /*11130*/  FMUL.FTZ R39, R34, R33 ;  /* 0x0000002122277220 */ /* 0x000fe20000410000 */
[----:B------:R-:W-:Y:S01]  /*11140*/  FMUL.FTZ R32, R32, R27 ;  /* 0x0000001b20207220 */ /* 0x000fe20000410000 */
[----:B------:R-:W-:Y:S01]  /*11150*/  FMUL.FTZ R34, R34, R25 ;  /* 0x0000001922227220 */ /* 0x000fe20000410000 */
[----:B------:R-:W-:Y:S01]  /*11160*/  FFMA.FTZ R35, R28, R27, -R31 ;  /* 0x0000001b1c237223 */ /* 0x000fe2000001081f */
[----:B------:R-:W-:Y:S01]  /*11170*/  FFMA.FTZ R26, R30, R25, -R39 ;  /* 0x000000191e1a7223 */ /* 0x000fe20000010827 */
[----:B------:R-:W-:Y:S01]  /*11180*/  FFMA.FTZ R37, R28, R29, R32 ;  /* 0x0000001d1c257223 */ /* 0x000fe20000010020 */
[----:B------:R-:W-:Y:S01]  /*11190*/  FFMA.FTZ R33, R30, R33, R34 ;  /* 0x000000211e217223 */ /* 0x000fe20000010022 */
[----:B------:R-:W-:Y:S02]  /*111a0*/  F2FP.F16.F32.PACK_AB R27, R47, R60 ;  /* 0x0000003c2f1b723e */ /* 0x000fe400000000ff */
        /* <DEDUP_REMOVED lines=9> */
.L_x_1626:
[----:B------:R-:W-:Y:S05]  /*11240*/  BSYNC B1 ;  /* 0x0000000000017941 */ /* 0x000fea0003800000 */
.L_x_1625:
[----:B------:R-:W-:-:S13]  /*11250*/  ISETP.GE.AND P0, PT, R189, R0, PT ;  /* 0x00000000bd00720c */ /* 0x000fda0003f06270 */
[----:B------:R-:W-:Y:S05]  /*11260*/  @P0 BRA `(.L_x_1606) ;  /* 0x0000001000a40947 */ /* 0x000fea0003800000 */
[----:B------:R-:W5:Y:S01]  /*11270*/  LDC R0, c[0x0][0x3f4] ;  /* 0x0000fd00ff007b82 */ /* 0x000f620000000800 */
[----:B------:R-:W-:Y:S01]  /*11280*/  BSSY B1, `(.L_x_1631) ;  /* 0x0000065000017945 */ /* 0x000fe20003800000 */
[----:B0-----:R-:W-:Y:S02]  /*11290*/  SHF.R.U32.HI R61, RZ, 0x3, R173 ;  /* 0x00000003ff3d7819 */ /* 0x001fe400000116ad */
[-C--:B-----5:R-:W-:Y:S02]  /*112a0*/  ISETP.GE.AND P0, PT, R18, R0.reuse, PT ;  /* 0x000000001200720c */ /* 0x0a0fe40003f06270 */
[-C--:B------:R-:W-:Y:S02]  /*112b0*/  ISETP.GE.AND P1, PT, R165, R0.reuse, PT ;  /* 0x00000000a500720c */ /* 0x080fe40003f26270 */
[----:B------:R-:W-:-:S09]  /*112c0*/  ISETP.GE.AND P2, PT, R166, R0, PT ;  /* 0x00000000a600720c */ /* 0x000fd20003f46270 */
[----:B------:R-:W-:Y:S05]  /*112d0*/  @P0 BRA `(.L_x_1632) ;  /* 0x00000004007c0947 */ /* 0x000fea0003800000 */
[----:B------:R-:W5:Y:S01]  /*112e0*/  LDL R62, [R1+0x74] ;  /* 0x00007400013e7983 */ /* 0x000f620000100800 */
[----:B------:R-:W-:Y:S01]  /*112f0*/  LEA.HI R24, R0, R191, RZ, 0x1d ;  /* 0x000000bf00187211 */ /* 0x000fe200078fe8ff */
[----:B------:R-:W-:Y:S01]  /*11300*/  HADD2.F32 R38, -RZ, R84.H1_H1 ;  /* 0x30000054ff267230 */ /* 0x000fe20000004100 */
[----:B------:R-:W-:Y:S01]  /*11310*/  SHF.R.U32.HI R37, RZ, 0x10, R5 ;  /* 0x00000010ff257819 */ /* 0x000fe20000011605 */
[--C-:B------:R-:W-:Y:S01]  /*11320*/  HADD2.F32 R40, -RZ, R82.reuse.H1_H1 ;  /* 0x30000052ff287230 */ /* 0x100fe20000004100 */
[----:B------:R-:W-:Y:S01]  /*11330*/  SHF.R.S32.HI R25, RZ, 0x1f, R24 ;  /* 0x0000001fff197819 */ /* 0x000fe20000011418 */
[----:B------:R-:W-:Y:S01]  /*11340*/  IMAD.SHL.U32 R26, R24, 0x8, RZ ;  /* 0x00000008181a7824 */ /* 0x000fe200078e00ff */
[----:B----4-:R-:W-:Y:S01]  /*11350*/  SHF.R.U64 R60, R48, 0x10, R49 ;  /* 0x00000010303c7819 */ /* 0x010fe20000001231 */
[----:B------:R-:W-:Y:S01]  /*11360*/  HADD2.F32 R37, -RZ, R37.H0_H0 ;  /* 0x20000025ff257230 */ /* 0x000fe20000004100 */
[----:B------:R-:W-:Y:S01]  /*11370*/  LEA.HI R25, R25, R24, RZ, 0x3 ;  /* 0x0000001819197211 */ /* 0x000fe200078f18ff */
[----:B------:R-:W-:Y:S01]  /*11380*/  HADD2.F32 R82, -RZ, R82.H0_H0 ;  /* 0x20000052ff527230 */ /* 0x000fe20000004100 */
[----:B------:R-:W-:Y:S01]  /*11390*/  LOP3.LUT R24, R173, 0x38, R26, 0xf8, !PT ;  /* 0x00000038ad187812 */ /* 0x000fe200078ef81a */
[----:B------:R-:W-:Y:S01]  /*113a0*/  HADD2.F32 R84, -RZ, R84.H0_H0 ;  /* 0x20000054ff547230 */ /* 0x000fe20000004100 */
[----:B-1----:R-:W-:Y:S01]  /*113b0*/  SHF.R.U64 R47, R4, 0x10, R5 ;  /* 0x00000010042f7819 */ /* 0x002fe20000001205 */
[----:B------:R-:W-:Y:S01]  /*113c0*/  IMAD.SHL.U32 R25, R25, 0x400, RZ ;  /* 0x0000040019197824 */ /* 0x000fe200078e00ff */
[----:B------:R-:W-:-:S02]  /*113d0*/  LOP3.LUT R28, R24, R61, RZ, 0x3c, !PT ;  /* 0x0000003d181c7212 */ /* 0x000fc400078e3cff */
[----:B------:R-:W-:Y:S02]  /*113e0*/  SHF.R.U32.HI R49, RZ, 0x10, R49 ;  /* 0x00000010ff317819 */ /* 0x000fe40000011631 */
[----:B------:R-:W-:Y:S02]  /*113f0*/  LOP3.LUT R29, R25, 0x7fffe000, RZ, 0xc0, !PT ;  /* 0x7fffe000191d7812 */ /* 0x000fe400078ec0ff */
[----:B------:R-:W-:Y:S02]  /*11400*/  SHF.R.U64 R48, R50, 0x10, R51 ;  /* 0x0000001032307819 */ /* 0x000fe40000001233 */
[----:B------:R-:W-:Y:S02]  /*11410*/  IADD3 R29, R28, R29, R179 ;  /* 0x0000001d1c1d7210 */ /* 0x000fe40007ffe0b3 */
[----:B------:R-:W-:Y:S02]  /*11420*/  SHF.R.U32.HI R50, RZ, 0x10, R51 ;  /* 0x00000010ff327819 */ /* 0x000fe40000011633 */
[--C-:B------:R-:W-:Y:S01]  /*11430*/  SHF.R.U32.HI R41, RZ, 0x10, R7.reuse ;  /* 0x00000010ff297819 */ /* 0x100fe20000011607 */
[----:B------:R-:W-:Y:S01]  /*11440*/  IMAD R32, R29, 0x2, R2 ;  /* 0x000000021d207824 */ /* 0x000fe200078e0202 */
[----:B------:R-:W-:-:S04]  /*11450*/  SHF.R.U64 R45, R6, 0x10, R7 ;  /* 0x00000010062d7819 */ /* 0x000fc80000001207 */
[----:B------:R-:W0:Y:S02]  /*11460*/  LDS.128 R28, [R32+0xc400] ;  /* 0x00c40000201c7984 */ /* 0x000e240000000c00 */
[--C-:B0-----:R-:W-:Y:S02]  /*11470*/  HADD2.F32 R33, -RZ, R29.reuse.H0_H0 ;  /* 0x2000001dff217230 */ /* 0x101fe40000004100 */
[----:B------:R-:W-:Y:S02]  /*11480*/  HADD2.F32 R34, -RZ, R29.H1_H1 ;  /* 0x3000001dff227230 */ /* 0x000fe40000004100 */
[----:B------:R-:W-:Y:S02]  /*11490*/  HADD2.F32 R29, -RZ, R28.H0_H0 ;  /* 0x2000001cff1d7230 */ /* 0x000fe40000004100 */
[C---:B------:R-:W-:Y:S01]  /*114a0*/  FMUL.FTZ R42, R33.reuse, R40 ;  /* 0x00000028212a7220 */ /* 0x040fe20000410000 */
[----:B------:R-:W-:Y:S01]  /*114b0*/  FMUL.FTZ R44, R33, R38 ;  /* 0x00000026212c7220 */ /* 0x000fe20000410000 */
[----:B------:R-:W-:-:S02]  /*114c0*/  HADD2.F32 R33, -RZ, R49.H0_H0 ;  /* 0x20000031ff217230 */ /* 0x000fc40000004100 */
[----:B------:R-:W-:Y:S02]  /*114d0*/  HADD2.F32 R35, -RZ, R30.H0_H0 ;  /* 0x2000001eff237230 */ /* 0x000fe40000004100 */
[--C-:B------:R-:W-:Y:S02]  /*114e0*/  HADD2.F32 R36, -RZ, R31.reuse.H0_H0 ;  /* 0x2000001fff247230 */ /* 0x100fe40000004100 */
[----:B------:R-:W-:Y:S02]  /*114f0*/  HADD2.F32 R31, -RZ, R31.H1_H1 ;  /* 0x3000001fff1f7230 */ /* 0x000fe40000004100 */
[----:B------:R-:W-:Y:S02]  /*11500*/  HADD2.F32 R28, -RZ, R28.H1_H1 ;  /* 0x3000001cff1c7230 */ /* 0x000fe40000004100 */
[----:B------:R-:W-:Y:S01]  /*11510*/  HADD2.F32 R30, -RZ, R30.H1_H1 ;  /* 0x3000001eff1e7230 */ /* 0x000fe20000004100 */
[----:B-----5:R-:W0:Y:S02]  /*11520*/  LDS.128 R24, [R62] ;  /* 0x000000003e187984 */ /* 0x020e240000000c00 */
[----:B0-----:R-:W-:-:S02]  /*11530*/  HADD2.F32 R5, -RZ, R25.H0_H0 ;  /* 0x20000019ff057230 */ /* 0x001fc40000004100 */
[----:B------:R-:W-:Y:S02]  /*11540*/  HADD2.F32 R25, -RZ, R25.H1_H1 ;  /* 0x30000019ff197230 */ /* 0x000fe40000004100 */
[----:B------:R-:W-:Y:S02]  /*11550*/  HADD2.F32 R4, -RZ, R24.H0_H0 ;  /* 0x20000018ff047230 */ /* 0x000fe40000004100 */
[C---:B------:R-:W-:Y:S01]  /*11560*/  FFMA.FTZ R42, R5.reuse, R38, -R42 ;  /* 0x00000026052a7223 */ /* 0x040fe2000001082a */
[----:B------:R-:W-:Y:S01]  /*11570*/  FFMA.FTZ R44, R5, R40, R44 ;  /* 0x00000028052c7223 */ /* 0x000fe2000001002c */
[C---:B------:R-:W-:Y:S01]  /*11580*/  FMUL.FTZ R38, R34.reuse, R37 ;  /* 0x0000002522267220 */ /* 0x040fe20000410000 */
[C---:B------:R-:W-:Y:S01]  /*11590*/  FMUL.FTZ R5, R29.reuse, R82 ;  /* 0x000000521d057220 */ /* 0x040fe20000410000 */
[-C--:B------:R-:W-:Y:S01]  /*115a0*/  FMUL.FTZ R29, R29, R84.reuse ;  /* 0x000000541d1d7220 */ /* 0x080fe20000410000 */
[-C--:B------:R-:W-:Y:S01]  /*115b0*/  FMUL.FTZ R34, R34, R33.reuse ;  /* 0x0000002122227220 */ /* 0x080fe20000410000 */
[----:B------:R-:W-:Y:S01]  /*115c0*/  FFMA.FTZ R39, R25, R33, -R38 ;  /* 0x0000002119277223 */ /* 0x000fe20000010826 */
[----:B------:R-:W-:Y:S01]  /*115d0*/  FFMA.FTZ R84, R4, R84, -R5 ;  /* 0x0000005404547223 */ /* 0x000fe20000010805 */
[----:B------:R-:W-:-:S02]  /*115e0*/  HADD2.F32 R33, -RZ, R83.H0_H0 ;  /* 0x20000053ff217230 */ /* 0x000fc40000004100 */
[----:B------:R-:W-:Y:S01]  /*115f0*/  FFMA.FTZ R37, R25, R37, R34 ;  /* 0x0000002519257223 */ /* 0x000fe20000010022 */
[--C-:B------:R-:W-:Y:S02]  /*11600*/  HADD2.F32 R5, -RZ, R85.reuse.H0_H0 ;  /* 0x20000055ff057230 */ /* 0x100fe40000004100 */
[----:B------:R-:W-:Y:S01]  /*11610*/  FFMA.FTZ R82, R4, R82, R29 ;  /* 0x0000005204527223 */ /* 0x000fe2000001001d */
[----:B------:R-:W-:Y:S02]  /*11620*/  HADD2.F32 R85, -RZ, R85.H1_H1 ;  /* 0x30000055ff557230 */ /* 0x000fe40000004100 */
[C---:B------:R-:W-:Y:S01]  /*11630*/  FMUL.FTZ R25, R35.reuse, R33 ;  /* 0x0000002123197220 */ /* 0x040fe20000410000 */
[----:B------:R-:W-:Y:S02]  /*11640*/  HADD2.F32 R83, -RZ, R83.H1_H1 ;  /* 0x30000053ff537230 */ /* 0x000fe40000004100 */
[----:B------:R-:W-:Y:S01]  /*11650*/  FMUL.FTZ R29, R35, R5 ;  /* 0x00000005231d7220 */ /* 0x000fe20000410000 */
[----:B------:R-:W-:-:S02]  /*11660*/  HADD2.F32 R6, -RZ, R26.H0_H0 ;  /* 0x2000001aff067230 */ /* 0x000fc40000004100 */
[C---:B------:R-:W-:Y:S01]  /*11670*/  FMUL.FTZ R40, R36.reuse, R85 ;  /* 0x0000005524287220 */ /* 0x040fe20000410000 */
[----:B------:R-:W-:Y:S02]  /*11680*/  HADD2.F32 R7, -RZ, R27.H0_H0 ;  /* 0x2000001bff077230 */ /* 0x000fe40000004100 */
[----:B------:R-:W-:Y:S01]  /*11690*/  FMUL.FTZ R38, R36, R83 ;  /* 0x0000005324267220 */ /* 0x000fe20000410000 */
[----:B------:R-:W-:Y:S02]  /*116a0*/  HADD2.F32 R34, -RZ, R41.H0_H0 ;  /* 0x20000029ff227230 */ /* 0x000fe40000004100 */
[C---:B------:R-:W-:Y:S01]  /*116b0*/  FFMA.FTZ R35, R6.reuse, R5, -R25 ;  /* 0x0000000506237223 */ /* 0x040fe20000010819 */
[----:B------:R-:W-:Y:S02]  /*116c0*/  HADD2.F32 R4, -RZ, R50.H0_H0 ;  /* 0x20000032ff047230 */ /* 0x000fe40000004100 */
[----:B------:R-:W-:Y:S01]  /*116d0*/  FFMA.FTZ R36, R6, R33, R29 ;  /* 0x0000002106247223 */ /* 0x000fe2000001001d */
[----:B------:R-:W-:-:S02]  /*116e0*/  HADD2.F32 R27, -RZ, R27.H1_H1 ;  /* 0x3000001bff1b7230 */ /* 0x000fc40000004100 */
[----:B------:R-:W-:Y:S01]  /*116f0*/  FMUL.FTZ R6, R31, R34 ;  /* 0x000000221f067220 */ /* 0x000fe20000410000 */
[C---:B------:R-:W-:Y:S01]  /*11700*/  FFMA.FTZ R38, R7.reuse, R85, -R38 ;  /* 0x0000005507267223 */ /* 0x040fe20000010826 */
[----:B------:R-:W-:Y:S01]  /*11710*/  FFMA.FTZ R40, R7, R83, R40 ;  /* 0x0000005307287223 */ /* 0x000fe20000010028 */
[-C--:B------:R-:W-:Y:S01]  /*11720*/  FMUL.FTZ R46, R31, R4.reuse ;  /* 0x000000041f2e7220 */ /* 0x080fe20000410000 */
[----:B------:R-:W-:Y:S02]  /*11730*/  HADD2.F32 R25, -RZ, R47.H0_H0 ;  /* 0x2000002fff197230 */ /* 0x000fe40000004100 */
[C---:B------:R-:W-:Y:S01]  /*11740*/  FFMA.FTZ R43, R27.reuse, R4, -R6 ;  /* 0x000000041b2b7223 */ /* 0x040fe20000010806 */
[----:B------:R-:W-:Y:S02]  /*11750*/  HADD2.F32 R29, -RZ, R45.H0_H0 ;  /* 0x2000002dff1d7230 */ /* 0x000fe40000004100 */
[----:B------:R-:W-:Y:S01]  /*11760*/  FFMA.FTZ R45, R27, R34, R46 ;  /* 0x000000221b2d7223 */ /* 0x000fe2000001002e */
[----:B------:R-:W-:-:S02]  /*11770*/  HADD2.F32 R5, -RZ, R60.H0_H0 ;  /* 0x2000003cff057230 */ /* 0x000fc40000004100 */
[----:B------:R-:W-:Y:S01]  /*11780*/  FMUL.FTZ R27, R28, R25 ;  /* 0x000000191c1b7220 */ /* 0x000fe20000410000 */
[----:B------:R-:W-:Y:S02]  /*11790*/  HADD2.F32 R7, -RZ, R48.H0_H0 ;  /* 0x20000030ff077230 */ /* 0x000fe40000004100 */
[----:B------:R-:W-:Y:S01]  /*117a0*/  FMUL.FTZ R41, R30, R29 ;  /* 0x0000001d1e297220 */ /* 0x000fe20000410000 */
[----:B------:R-:W-:Y:S02]  /*117b0*/  HADD2.F32 R24, -RZ, R24.H1_H1 ;  /* 0x30000018ff187230 */ /* 0x000fe40000004100 */
[----:B------:R-:W-:Y:S01]  /*117c0*/  FMUL.FTZ R28, R28, R5 ;  /* 0x000000051c1c7220 */ /* 0x000fe20000410000 */
[----:B------:R-:W-:Y:S02]  /*117d0*/  HADD2.F32 R26, -RZ, R26.H1_H1 ;  /* 0x3000001aff1a7230 */ /* 0x000fe40000004100 */
        /* <DEDUP_REMOVED lines=15> */
.L_x_1632:
[----:B------:R-:W-:Y:S05]  /*118d0*/  BSYNC B1 ;  /* 0x0000000000017941 */ /* 0x000fea0003800000 */
.L_x_1631:
[----:B------:R-:W-:Y:S04]  /*118e0*/  BSSY B1, `(.L_x_1633) ;  /* 0x0000061000017945 */ /* 0x000fe80003800000 */
[----:B------:R-:W-:Y:S05]  /*118f0*/  @P1 BRA `(.L_x_1634) ;  /* 0x00000004007c1947 */ /* 0x000fea0003800000 */
[----:B-1----:R-:W5:Y:S01]  /*11900*/  LDL R47, [R1+0x6c] ;  /* 0x00006c00012f7983 */ /* 0x002f620000100800 */
[----:B0-----:R-:W-:Y:S01]  /*11910*/  LEA.HI R4, R0, R209, RZ, 0x1d ;  /* 0x000000d100047211 */ /* 0x001fe200078fe8ff */
[----:B----4-:R-:W-:Y:S01]  /*11920*/  HADD2.F32 R33, -RZ, R74.H1_H1 ;  /* 0x3000004aff217230 */ /* 0x010fe20000004100 */
[----:B------:R-:W-:Y:S01]  /*11930*/  SHF.R.U32.HI R36, RZ, 0x10, R9 ;  /* 0x00000010ff247819 */ /* 0x000fe20000011609 */
[--C-:B------:R-:W-:Y:S01]  /*11940*/  HADD2.F32 R35, -RZ, R71.reuse.H1_H1 ;  /* 0x30000047ff237230 */ /* 0x100fe20000004100 */
[----:B------:R-:W-:Y:S01]  /*11950*/  SHF.R.S32.HI R5, RZ, 0x1f, R4 ;  /* 0x0000001fff057819 */ /* 0x000fe20000011404 */
[----:B------:R-:W-:Y:S01]  /*11960*/  IMAD.SHL.U32 R6, R4, 0x8, RZ ;  /* 0x0000000804067824 */ /* 0x000fe200078e00ff */
[--C-:B------:R-:W-:Y:S01]  /*11970*/  SHF.R.U64 R46, R52, 0x10, R53.reuse ;  /* 0x00000010342e7819 */ /* 0x100fe20000001235 */
        /* <DEDUP_REMOVED lines=8> */
[----:B------:R-:W-:Y:S02]  /*11a00*/  SHF.R.U64 R43, R8, 0x10, R9 ;  /* 0x00000010082b7819 */ /* 0x000fe40000001209 */
[----:B------:R-:W-:Y:S02]  /*11a10*/  LOP3.LUT R25, R5, 0x7fffe000, RZ, 0xc0, !PT ;  /* 0x7fffe00005197812 */ /* 0x000fe400078ec0ff */
[----:B------:R-:W-:Y:S02]  /*11a20*/  SHF.R.U64 R41, R10, 0x10, R11 ;  /* 0x000000100a297819 */ /* 0x000fe4000000120b */
[----:B------:R-:W-:Y:S02]  /*11a30*/  IADD3 R25, R24, R25, R179 ;  /* 0x0000001918197210 */ /* 0x000fe40007ffe0b3 */
[----:B------:R-:W-:Y:S02]  /*11a40*/  SHF.R.U32.HI R40, RZ, 0x10, R11 ;  /* 0x00000010ff287819 */ /* 0x000fe4000001160b */
[--C-:B------:R-:W-:Y:S01]  /*11a50*/  SHF.R.U64 R45, R54, 0x10, R55.reuse ;  /* 0x00000010362d7819 */ /* 0x100fe20000001237 */
[----:B------:R-:W-:Y:S01]  /*11a60*/  IMAD R28, R25, 0x2, R2 ;  /* 0x00000002191c7824 */ /* 0x000fe200078e0202 */
[----:B------:R-:W-:-:S04]  /*11a70*/  SHF.R.U32.HI R54, RZ, 0x10, R55 ;  /* 0x00000010ff367819 */ /* 0x000fc80000011637 */
        /* <DEDUP_REMOVED lines=8> */
[----:B------:R-:W-:Y:S02]  /*11b00*/  HADD2.F32 R31, -RZ, R26.H0_H0 ;  /* 0x2000001aff1f7230 */ /* 0x000fe40000004100 */
[--C-:B------:R-:W-:Y:S02]  /*11b10*/  HADD2.F32 R32, -RZ, R27.reuse.H0_H0 ;  /* 0x2000001bff207230 */ /* 0x100fe40000004100 */
[----:B------:R-:W-:Y:S01]  /*11b20*/  FMUL.FTZ R30, R30, R29 ;  /* 0x0000001d1e1e7220 */ /* 0x000fe20000410000 */
        /* <DEDUP_REMOVED lines=9> */
[----:B------:R-:W-:Y:S01]  /*11bc0*/  FMUL.FTZ R8, R25, R34 ;  /* 0x0000002219087220 */ /* 0x000fe20000410000 */
[----:B------:R-:W-:Y:S01]  /*11bd0*/  FFMA.FTZ R38, R9, R29, -R38 ;  /* 0x0000001d09267223 */ /* 0x000fe20000010826 */
[----:B------:R-:W-:Y:S02]  /*11be0*/  HADD2.F32 R29, -RZ, R73.H0_H0 ;  /* 0x20000049ff1d7230 */ /* 0x000fe40000004100 */
[-C--:B------:R-:W-:Y:S01]  /*11bf0*/  FMUL.FTZ R25, R25, R74.reuse ;  /* 0x0000004a19197220 */ /* 0x080fe20000410000 */
[----:B------:R-:W-:Y:S01]  /*11c00*/  FFMA.FTZ R74, R5, R74, -R8 ;  /* 0x0000004a054a7223 */ /* 0x000fe20000010808 */
[----:B------:R-:W-:-:S02]  /*11c10*/  HADD2.F32 R8, -RZ, R75.H0_H0 ;  /* 0x2000004bff087230 */ /* 0x000fc40000004100 */
[----:B------:R-:W-:Y:S01]  /*11c20*/  FFMA.FTZ R36, R9, R36, R30 ;  /* 0x0000002409247223 */ /* 0x000fe2000001001e */
[----:B------:R-:W-:Y:S02]  /*11c30*/  HADD2.F32 R10, -RZ, R6.H0_H0 ;  /* 0x20000006ff0a7230 */ /* 0x000fe40000004100 */
[----:B------:R-:W-:Y:S01]  /*11c40*/  FFMA.FTZ R34, R5, R34, R25 ;  /* 0x0000002205227223 */ /* 0x000fe20000010019 */
[----:B------:R-:W-:Y:S02]  /*11c50*/  HADD2.F32 R73, -RZ, R73.H1_H1 ;  /* 0x30000049ff497230 */ /* 0x000fe40000004100 */
[C---:B------:R-:W-:Y:S01]  /*11c60*/  FMUL.FTZ R5, R31.reuse, R29 ;  /* 0x0000001d1f057220 */ /* 0x040fe20000410000 */
[----:B------:R-:W-:Y:S02]  /*11c70*/  HADD2.F32 R75, -RZ, R75.H1_H1 ;  /* 0x3000004bff4b7230 */ /* 0x000fe40000004100 */
[----:B------:R-:W-:Y:S01]  /*11c80*/  FMUL.FTZ R9, R31, R8 ;  /* 0x000000081f097220 */ /* 0x000fe20000410000 */
[----:B------:R-:W-:-:S02]  /*11c90*/  HADD2.F32 R30, -RZ, R40.H0_H0 ;  /* 0x20000028ff1e7230 */ /* 0x000fc40000004100 */
[----:B------:R-:W-:Y:S01]  /*11ca0*/  FFMA.FTZ R31, R10, R8, -R5 ;  /* 0x000000080a1f7223 */ /* 0x000fe20000010805 */
[--C-:B------:R-:W-:Y:S02]  /*11cb0*/  HADD2.F32 R11, -RZ, R7.reuse.H0_H0 ;  /* 0x20000007ff0b7230 */ /* 0x100fe40000004100 */
[C---:B------:R-:W-:Y:S01]  /*11cc0*/  FMUL.FTZ R40, R32.reuse, R73 ;  /* 0x0000004920287220 */ /* 0x040fe20000410000 */
[----:B------:R-:W-:Y:S02]  /*11cd0*/  HADD2.F32 R8, -RZ, R54.H0_H0 ;  /* 0x20000036ff087230 */ /* 0x000fe40000004100 */
[-C--:B------:R-:W-:Y:S01]  /*11ce0*/  FMUL.FTZ R32, R32, R75.reuse ;  /* 0x0000004b20207220 */ /* 0x080fe20000410000 */
[----:B------:R-:W-:Y:S02]  /*11cf0*/  HADD2.F32 R7, -RZ, R7.H1_H1 ;  /* 0x30000007ff077230 */ /* 0x000fe40000004100 */
[----:B------:R-:W-:Y:S01]  /*11d00*/  FFMA.FTZ R40, R11, R75, -R40 ;  /* 0x0000004b0b287223 */ /* 0x000fe20000010828 */
[----:B------:R-:W-:Y:S01]  /*11d10*/  FMUL.FTZ R42, R27, R30 ;  /* 0x0000001e1b2a7220 */ /* 0x000fe20000410000 */
[----:B------:R-:W-:Y:S01]  /*11d20*/  FFMA.FTZ R32, R11, R73, R32 ;  /* 0x000000490b207223 */ /* 0x000fe20000010020 */
[----:B------:R-:W-:Y:S01]  /*11d30*/  FMUL.FTZ R44, R27, R8 ;  /* 0x000000081b2c7220 */ /* 0x000fe20000410000 */
[----:B------:R-:W-:-:S02]  /*11d40*/  HADD2.F32 R11, -RZ, R43.H0_H0 ;  /* 0x2000002bff0b7230 */ /* 0x000fc40000004100 */
[----:B------:R-:W-:Y:S01]  /*11d50*/  FFMA.FTZ R10, R10, R29, R9 ;  /* 0x0000001d0a0a7223 */ /* 0x000fe20000010009 */
[----:B------:R-:W-:Y:S02]  /*11d60*/  HADD2.F32 R5, -RZ, R46.H0_H0 ;  /* 0x2000002eff057230 */ /* 0x000fe40000004100 */
[C---:B------:R-:W-:Y:S01]  /*11d70*/  FFMA.FTZ R35, R7.reuse, R8, -R42 ;  /* 0x0000000807237223 */ /* 0x040fe2000001082a */
[----:B------:R-:W-:Y:S02]  /*11d80*/  HADD2.F32 R25, -RZ, R41.H0_H0 ;  /* 0x20000029ff197230 */ /* 0x000fe40000004100 */
[----:B------:R-:W-:Y:S01]  /*11d90*/  FFMA.FTZ R41, R7, R30, R44 ;  /* 0x0000001e07297223 */ /* 0x000fe2000001002c */
[----:B------:R-:W-:Y:S02]  /*11da0*/  HADD2.F32 R9, -RZ, R45.H0_H0 ;  /* 0x2000002dff097230 */ /* 0x000fe40000004100 */
[----:B------:R-:W-:Y:S01]  /*11db0*/  FMUL.FTZ R7, R24, R11 ;  /* 0x0000000b18077220 */ /* 0x000fe20000410000 */
[----:B------:R-:W-:-:S02]  /*11dc0*/  HADD2.F32 R4, -RZ, R4.H1_H1 ;  /* 0x30000004ff047230 */ /* 0x000fc40000004100 */
[----:B------:R-:W-:Y:S01]  /*11dd0*/  FMUL.FTZ R24, R24, R5 ;  /* 0x0000000518187220 */ /* 0x000fe20000410000 */
[----:B------:R-:W-:Y:S02]  /*11de0*/  HADD2.F32 R6, -RZ, R6.H1_H1 ;  /* 0x30000006ff067230 */ /* 0x000fe40000004100 */
[C---:B------:R-:W-:Y:S01]  /*11df0*/  FMUL.FTZ R33, R26.reuse, R25 ;  /* 0x000000191a217220 */ /* 0x040fe20000410000 */
[----:B------:R-:W-:Y:S01]  /*11e00*/  FMUL.FTZ R26, R26, R9 ;  /* 0x000000091a1a7220 */ /* 0x000fe20000410000 */
[C---:B------:R-:W-:Y:S01]  /*11e10*/  FFMA.FTZ R29, R4.reuse, R11, R24 ;  /* 0x0000000b041d7223 */ /* 0x040fe20000010018 */
[----:B------:R-:W-:Y:S01]  /*11e20*/  FFMA.FTZ R27, R4, R5, -R7 ;  /* 0x00000005041b7223 */ /* 0x000fe20000010807 */
        /* <DEDUP_REMOVED lines=12> */
.L_x_1634:
[----:B------:R-:W-:Y:S05]  /*11ef0*/  BSYNC B1 ;  /* 0x0000000000017941 */ /* 0x000fea0003800000 */
.L_x_1633:
[----:B------:R-:W-:Y:S05]  /*11f00*/  @P2 BRA `(.L_x_1606) ;  /* 0x00000004007c2947 */ /* 0x000fea0003800000 */
[----:B------:R-:W5:Y:S01]  /*11f10*/  LDL R41, [R1+0x64] ;  /* 0x0000640001297983 */ /* 0x000f620000100800 */
[----:B------:R-:W-:Y:S01]  /*11f20*/  LEA.HI R0, R0, R223, RZ, 0x1d ;  /* 0x000000df00007211 */ /* 0x000fe200078fe8ff */
[----:B----4-:R-:W-:Y:S01]  /*11f30*/  HADD2.F32 R29, -RZ, R21.H1_H1 ;  /* 0x30000015ff1d7230 */ /* 0x010fe20000004100 */
[----:B0-----:R-:W-:Y:S01]  /*11f40*/  SHF.R.U32.HI R28, RZ, 0x10, R13 ;  /* 0x00000010ff1c7819 */ /* 0x001fe2000001160d */
[----:B------:R-:W-:Y:S01]  /*11f50*/  HADD2.F32 R31, -RZ, R20.H0_H0 ;  /* 0x20000014ff1f7230 */ /* 0x000fe20000004100 */
[----:B------:R-:W-:Y:S01]  /*11f60*/  SHF.R.S32.HI R5, RZ, 0x1f, R0 ;  /* 0x0000001fff057819 */ /* 0x000fe20000011400 */
[----:B------:R-:W-:Y:S01]  /*11f70*/  IMAD.SHL.U32 R4, R0, 0x8, RZ ;  /* 0x0000000800047824 */ /* 0x000fe200078e00ff */
[----:B------:R-:W-:Y:S01]  /*11f80*/  SHF.R.U64 R40, R56, 0x10, R57 ;  /* 0x0000001038287819 */ /* 0x000fe20000001239 */
[----:B------:R-:W-:Y:S01]  /*11f90*/  HADD2.F32 R28, -RZ, R28.H0_H0 ;  /* 0x2000001cff1c7230 */ /* 0x000fe20000004100 */
[----:B------:R-:W-:Y:S01]  /*11fa0*/  LEA.HI R5, R5, R0, RZ, 0x3 ;  /* 0x0000000005057211 */ /* 0x000fe200078f18ff */
[----:B------:R-:W-:Y:S01]  /*11fb0*/  HADD2.F32 R20, -RZ, R20.H1_H1 ;  /* 0x30000014ff147230 */ /* 0x000fe20000004100 */
[----:B------:R-:W-:-:S02]  /*11fc0*/  LOP3.LUT R0, R173, 0x38, R4, 0xf8, !PT ;  /* 0x00000038ad007812 */ /* 0x000fc400078ef804 */
[----:B------:R-:W-:Y:S01]  /*11fd0*/  SHF.R.U32.HI R56, RZ, 0x10, R57 ;  /* 0x00000010ff387819 */ /* 0x000fe20000011639 */
[----:B------:R-:W-:Y:S01]  /*11fe0*/  IMAD.SHL.U32 R5, R5, 0x400, RZ ;  /* 0x0000040005057824 */ /* 0x000fe200078e00ff */
[----:B------:R-:W-:Y:S02]  /*11ff0*/  LOP3.LUT R0, R0, R61, RZ, 0x3c, !PT ;  /* 0x0000003d00007212 */ /* 0x000fe400078e3cff */
[----:B------:R-:W-:Y:S02]  /*12000*/  SHF.R.U64 R38, R12, 0x10, R13 ;  /* 0x000000100c267819 */ /* 0x000fe4000000120d */
[----:B------:R-:W-:Y:S02]  /*12010*/  LOP3.LUT R9, R5, 0x7fffe000, RZ, 0xc0, !PT ;  /* 0x7fffe00005097812 */ /* 0x000fe400078ec0ff */
[----:B------:R-:W-:Y:S02]  /*12020*/  SHF.R.U64 R39, R58, 0x10, R59 ;  /* 0x000000103a277819 */ /* 0x000fe4000000123b */
[----:B------:R-:W-:-:S02]  /*12030*/  IADD3 R9, R0, R9, R179 ;  /* 0x0000000900097210 */ /* 0x000fc40007ffe0b3 */
[----:B-1----:R-:W-:Y:S02]  /*12040*/  SHF.R.U32.HI R34, RZ, 0x10, R15 ;  /* 0x00000010ff227819 */ /* 0x002fe4000001160f */
[----:B------:R-:W-:Y:S02]  /*12050*/  LEA R0, R9, R2, 0x1 ;  /* 0x0000000209007211 */ /* 0x000fe400078e08ff */
[----:B------:R-:W-:Y:S02]  /*12060*/  SHF.R.U32.HI R58, RZ, 0x10, R59 ;  /* 0x00000010ff3a7819 */ /* 0x000fe4000001163b */
[----:B------:R-:W-:Y:S01]  /*12070*/  SHF.R.U64 R37, R14, 0x10, R15 ;  /* 0x000000100e257819 */ /* 0x000fe2000000120f */
[----:B------:R-:W0:Y:S02]  /*12080*/  LDS.128 R8, [R0+0xc400] ;  /* 0x00c4000000087984 */ /* 0x000e240000000c00 */
[--C-:B0-----:R-:W-:Y:S02]  /*12090*/  HADD2.F32 R24, -RZ, R9.reuse.H0_H0 ;  /* 0x20000009ff187230 */ /* 0x101fe40000004100 */
[----:B------:R-:W-:-:S02]  /*120a0*/  HADD2.F32 R25, -RZ, R9.H1_H1 ;  /* 0x30000009ff197230 */ /* 0x000fc40000004100 */
[----:B------:R-:W-:Y:S02]  /*120b0*/  HADD2.F32 R9, -RZ, R8.H0_H0 ;  /* 0x20000008ff097230 */ /* 0x000fe40000004100 */
[C---:B------:R-:W-:Y:S01]  /*120c0*/  FMUL.FTZ R33, R24.reuse, R31 ;  /* 0x0000001f18217220 */ /* 0x040fe20000410000 */
[----:B------:R-:W-:Y:S01]  /*120d0*/  FMUL.FTZ R35, R24, R29 ;  /* 0x0000001d18237220 */ /* 0x000fe20000410000 */
[----:B------:R-:W-:Y:S02]  /*120e0*/  HADD2.F32 R24, -RZ, R56.H0_H0 ;  /* 0x20000038ff187230 */ /* 0x000fe40000004100 */
[C---:B------:R-:W-:Y:S01]  /*120f0*/  FMUL.FTZ R30, R25.reuse, R28 ;  /* 0x0000001c191e7220 */ /* 0x040fe20000410000 */
[----:B------:R-:W-:Y:S02]  /*12100*/  HADD2.F32 R26, -RZ, R10.H0_H0 ;  /* 0x2000000aff1a7230 */ /* 0x000fe40000004100 */
[--C-:B------:R-:W-:Y:S02]  /*12110*/  HADD2.F32 R27, -RZ, R11.reuse.H0_H0 ;  /* 0x2000000bff1b7230 */ /* 0x100fe40000004100 */
[----:B------:R-:W-:Y:S01]  /*12120*/  FMUL.FTZ R32, R25, R24 ;  /* 0x0000001819207220 */ /* 0x000fe20000410000 */
[----:B------:R-:W-:-:S02]  /*12130*/  HADD2.F32 R11, -RZ, R11.H1_H1 ;  /* 0x3000000bff0b7230 */ /* 0x000fc40000004100 */
[----:B------:R-:W-:Y:S02]  /*12140*/  HADD2.F32 R8, -RZ, R8.H1_H1 ;  /* 0x30000008ff087230 */ /* 0x000fe40000004100 */
[----:B------:R-:W-:Y:S01]  /*12150*/  HADD2.F32 R10, -RZ, R10.H1_H1 ;  /* 0x3000000aff0a7230 */ /* 0x000fe20000004100 */
[----:B-----5:R-:W0:Y:S02]  /*12160*/  LDS.128 R4, [R41] ;  /* 0x0000000029047984 */ /* 0x020e240000000c00 */
[--C-:B0-----:R-:W-:Y:S02]  /*12170*/  HADD2.F32 R12, -RZ, R5.reuse.H0_H0 ;  /* 0x20000005ff0c7230 */ /* 0x101fe40000004100 */
[----:B------:R-:W-:Y:S02]  /*12180*/  HADD2.F32 R13, -RZ, R5.H1_H1 ;  /* 0x30000005ff0d7230 */ /* 0x000fe40000004100 */
[----:B------:R-:W-:Y:S02]  /*12190*/  HADD2.F32 R5, -RZ, R4.H0_H0 ;  /* 0x20000004ff057230 */ /* 0x000fe40000004100 */
[C---:B------:R-:W-:Y:S01]  /*121a0*/  FFMA.FTZ R33, R12.reuse, R29, -R33 ;  /* 0x0000001d0c217223 */ /* 0x040fe20000010821 */
[----:B------:R-:W-:Y:S01]  /*121b0*/  FFMA.FTZ R35, R12, R31, R35 ;  /* 0x0000001f0c237223 */ /* 0x000fe20000010023 */
[----:B------:R-:W-:-:S02]  /*121c0*/  HADD2.F32 R12, -RZ, R21.H0_H0 ;  /* 0x20000015ff0c7230 */ /* 0x000fc40000004100 */
[----:B------:R-:W-:Y:S01]  /*121d0*/  FFMA.FTZ R30, R13, R24, -R30 ;  /* 0x000000180d1e7223 */ /* 0x000fe2000001081e */
[----:B------:R-:W-:Y:S01]  /*121e0*/  FMUL.FTZ R24, R9, R20 ;  /* 0x0000001409187220 */ /* 0x000fe20000410000 */
[----:B------:R-:W-:Y:S02]  /*121f0*/  HADD2.F32 R21, -RZ, R3.H1_H1 ;  /* 0x30000003ff157230 */ /* 0x000fe40000004100 */
[----:B------:R-:W-:Y:S01]  /*12200*/  FFMA.FTZ R32, R13, R28, R32 ;  /* 0x0000001c0d207223 */ /* 0x000fe20000010020 */
[-C--:B------:R-:W-:Y:S01]  /*12210*/  FMUL.FTZ R25, R9, R12.reuse ;  /* 0x0000000c09197220 */ /* 0x080fe20000410000 */
[----:B------:R-:W-:Y:S02]  /*12220*/  HADD2.F32 R9, -RZ, R69.H0_H0 ;  /* 0x20000045ff097230 */ /* 0x000fe40000004100 */
[C---:B------:R-:W-:Y:S01]  /*12230*/  FFMA.FTZ R13, R5.reuse, R12, -R24 ;  /* 0x0000000c050d7223 */ /* 0x040fe20000010818 */
[----:B------:R-:W-:Y:S02]  /*12240*/  HADD2.F32 R24, -RZ, R3.H0_H0 ;  /* 0x20000003ff187230 */ /* 0x000fe40000004100 */
[----:B------:R-:W-:Y:S01]  /*12250*/  FFMA.FTZ R25, R5, R20, R25 ;  /* 0x0000001405197223 */ /* 0x000fe20000010019 */
[C---:B------:R-:W-:Y:S01]  /*12260*/  FMUL.FTZ R5, R26.reuse, R21 ;  /* 0x000000151a057220 */ /* 0x040fe20000410000 */
[----:B------:R-:W-:Y:S01]  /*12270*/  FMUL.FTZ R3, R26, R9 ;  /* 0x000000091a037220 */ /* 0x000fe20000410000 */
[----:B------:R-:W-:-:S02]  /*12280*/  HADD2.F32 R15, -RZ, R7.H0_H0 ;  /* 0x20000007ff0f7230 */ /* 0x000fc40000004100 */
[----:B------:R-:W-:Y:S02]  /*12290*/  HADD2.F32 R12, -RZ, R69.H1_H1 ;  /* 0x30000045ff0c7230 */ /* 0x000fe40000004100 */
[----:B------:R-:W-:Y:S02]  /*122a0*/  HADD2.F32 R26, -RZ, R34.H0_H0 ;  /* 0x20000022ff1a7230 */ /* 0x000fe40000004100 */
[C---:B------:R-:W-:Y:S01]  /*122b0*/  FMUL.FTZ R34, R27.reuse, R24 ;  /* 0x000000181b227220 */ /* 0x040fe20000410000 */
[----:B------:R-:W-:Y:S02]  /*122c0*/  HADD2.F32 R14, -RZ, R6.H0_H0 ;  /* 0x20000006ff0e7230 */ /* 0x000fe40000004100 */
[-C--:B------:R-:W-:Y:S01]  /*122d0*/  FMUL.FTZ R27, R27, R12.reuse ;  /* 0x0000000c1b1b7220 */ /* 0x080fe20000410000 */
[----:B------:R-:W-:Y:S02]  /*122e0*/  HADD2.F32 R20, -RZ, R58.H0_H0 ;  /* 0x2000003aff147230 */ /* 0x000fe40000004100 */
[----:B------:R-:W-:Y:S01]  /*122f0*/  FFMA.FTZ R34, R15, R12, -R34 ;  /* 0x0000000c0f227223 */ /* 0x000fe20000010822 */
[----:B------:R-:W-:-:S02]  /*12300*/  HADD2.F32 R7, -RZ, R7.H1_H1 ;  /* 0x30000007ff077230 */ /* 0x000fc40000004100 */
[C---:B------:R-:W-:Y:S01]  /*12310*/  FFMA.FTZ R28, R14.reuse, R9, -R5 ;  /* 0x000000090e1c7223 */ /* 0x040fe20000010805 */
[C---:B------:R-:W-:Y:S01]  /*12320*/  FMUL.FTZ R36, R11.reuse, R26 ;  /* 0x0000001a0b247220 */ /* 0x040fe20000410000 */
[----:B------:R-:W-:Y:S01]  /*12330*/  FMUL.FTZ R12, R11, R20 ;  /* 0x000000140b0c7220 */ /* 0x000fe20000410000 */
[----:B------:R-:W-:Y:S01]  /*12340*/  FFMA.FTZ R14, R14, R21, R3 ;  /* 0x000000150e0e7223 */ /* 0x000fe20000010003 */
[----:B------:R-:W-:Y:S02]  /*12350*/  HADD2.F32 R9, -RZ, R38.H0_H0 ;  /* 0x20000026ff097230 */ /* 0x000fe40000004100 */
[----:B------:R-:W-:Y:S01]  /*12360*/  FFMA.FTZ R27, R15, R24, R27 ;  /* 0x000000180f1b7223 */ /* 0x000fe2000001001b */
[----:B------:R-:W-:Y:S02]  /*12370*/  HADD2.F32 R11, -RZ, R37.H0_H0 ;  /* 0x20000025ff0b7230 */ /* 0x000fe40000004100 */
[----:B------:R-:W-:Y:S01]  /*12380*/  FFMA.FTZ R21, R7, R20, -R36 ;  /* 0x0000001407157223 */ /* 0x000fe20000010824 */
[----:B------:R-:W-:-:S02]  /*12390*/  HADD2.F32 R3, -RZ, R40.H0_H0 ;  /* 0x20000028ff037230 */ /* 0x000fc40000004100 */
[----:B------:R-:W-:Y:S01]  /*123a0*/  FFMA.FTZ R26, R7, R26, R12 ;  /* 0x0000001a071a7223 */ /* 0x000fe2000001000c */
[----:B------:R-:W-:Y:S02]  /*123b0*/  HADD2.F32 R5, -RZ, R39.H0_H0 ;  /* 0x20000027ff057230 */ /* 0x000fe40000004100 */
        /* <DEDUP_REMOVED lines=20> */
.L_x_1606:
[----:B------:R-:W-:Y:S05]  /*12500*/  BSYNC B0 ;  /* 0x0000000000007941 */ /* 0x000fea0003800000 */
.L_x_1584:
        /* <DEDUP_REMOVED lines=8> */
.L_x_1582:
[----:B01-3--:R-:W3:Y:S02]  /*12590*/  LDL R0, [R1+0x38] ;  /* 0x0000380001007983 */ /* 0x00bee40000100800 */
[----:B---3--:R-:W-:-:S13]  /*125a0*/  R2UR UR4, R0 ;  /* 0x00000000000472ca */ /* 0x008fda00000e0000 */
[----:B------:R-:W-:-:S05]  /*125b0*/  IMAD.U32 R0, RZ, RZ, UR4 ;  /* 0x00000004ff007e24 */ /* 0x000fca000f8e00ff */
[----:B------:R-:W-:-:S13]  /*125c0*/  ISETP.NE.AND P0, PT, R0, 0x3, PT ;  /* 0x000000030000780c */ /* 0x000fda0003f05270 */
[----:B------:R-:W-:Y:S05]  /*125d0*/  @!P0 BRA `(.L_x_1635) ;  /* 0x0000000000048947 */ /* 0x000fea0003800000 */
[----:B------:R-:W-:Y:S01]  /*125e0*/  BPT.TRAP 0x1 ;  /* 0x000000040000795c */ /* 0x000fe20000300000 */
.L_x_1635:
[----:B------:R-:W-:Y:S01]  /*125f0*/  IMAD R9, R22, 0x8, R2 ;  /* 0x0000000816097824 */ /* 0x000fe200078e0202 */
[----:B------:R-:W-:-:S04]  /*12600*/  SHF.L.U32 R0, R23, 0x1f, RZ ;  /* 0x0000001f17007819 */ /* 0x000fc800000006ff */
[----:B------:R0:W1:Y:S01]  /*12610*/  SYNCS.PHASECHK.TRANS64.TRYWAIT P2, [R9+URZ+0x2a830], R0 ;  /* 0x02a83000090075a7 */ /* 0x000062000804017f */
[----:B------:R-:W-:Y:S05]  /*12620*/  @!P0 BRA `(.L_x_1636) ;  /* 0x0000000000048947 */ /* 0x000fea0003800000 */
[----:B------:R-:W-:Y:S01]  /*12630*/  BPT.TRAP 0x1 ;  /* 0x000000040000795c */ /* 0x000fe20000300000 */
.L_x_1636:
[----:B--2-4-:R-:W2:Y:S02]  /*12640*/  S2R R3, SR_TID.X ;  /* 0x0000000000037919 */ /* 0x014ea40000002100 */
[----:B--2---:R-:W-:-:S04]  /*12650*/  LOP3.LUT R3, R3, 0x7f, RZ, 0xc0, !PT ;  /* 0x0000007f03037812 */ /* 0x004fc800078ec0ff */
[----:B------:R-:W-:Y:S01]  /*12660*/  ISETP.NE.AND P1, PT, R3, RZ, PT ;  /* 0x000000ff0300720c */ /* 0x000fe20003f25270 */
[----:B-1----:R-:W-:-:S12]  /*12670*/  @P2 BRA `(.L_x_1637) ;  /* 0x0000000000082947 */ /* 0x002fd80003800000 */
[----:B------:R-:W1:Y:S02]  /*12680*/  SYNCS.PHASECHK.TRANS64.TRYWAIT P2, [R9+URZ+0x2a830], R0 ;  /* 0x02a83000090075a7 */ /* 0x000e64000804017f */
[----:B-1----:R-:W-:Y:S05]  /*12690*/  @!P2 BRA `(.L_x_1638) ;  /* 0x00000188002ca947 */ /* 0x002fea0003800000 */
.L_x_1637:
[----:B------:R-:W-:Y:S05]  /*126a0*/  WARPSYNC.ALL ;  /* 0x0000000000007948 */ /* 0x000fea0003800000 */
[----:B01----:R-:W-:Y:S01]  /*126b0*/  VIADD R0, R2, 0x18400 ;  /* 0x0001840002007836 */ /* 0x003fe20000000000 */
[----:B------:R-:W-:Y:S01]  /*126c0*/  R2UR UR52, R68 ;  /* 0x00000000443472ca */ /* 0x000fe200000e0000 */
[----:B------:R-:W-:Y:S01]  /*126d0*/  IMAD.MOV.U32 R5, RZ, RZ, 0x40000040 ;  /* 0x40000040ff057424 */ /* 0x000fe200078e00ff */
[----:B------:R-:W-:Y:S01]  /*126e0*/  WARPGROUP.ARRIVE ;  /* 0x00000000000079c5 */ /* 0x000fe20000000000 */
[----:B------:R-:W-:Y:S01]  /*126f0*/  UMOV UR53, 0x40000040 ;  /* 0x4000004000357882 */ /* 0x000fe20000000000 */
[----:B------:R-:W-:Y:S01]  /*12700*/  SHF.R.U32.HI R0, RZ, 0x4, R0 ;  /* 0x00000004ff007819 */ /* 0x000fe20000011600 */
[----:B------:R-:W-:Y:S01]  /*12710*/  IMAD.MOV.U32 R7, RZ, RZ, 0x40000040 ;  /* 0x40000040ff077424 */ /* 0x000fe200078e00ff */
[----:B------:R-:W-:Y:S01]  /*12720*/  R2UR UR55, R5 ;  /* 0x00000000053772ca */ /* 0x000fe200000e0000 */
[----:B------:R-:W-:Y:S01]  /*12730*/  UMOV UR49, 0x40000040 ;  /* 0x4000004000317882 */ /* 0x000fe20000000000 */
[----:B------:R-:W-:Y:S01]  /*12740*/  LOP3.LUT R0, R0, 0x3fff, RZ, 0xc0, !PT ;  /* 0x00003fff00007812 */ /* 0x000fe200078ec0ff */
[----:B------:R-:W-:Y:S01]  /*12750*/  UMOV UR9, 0x40000040 ;  /* 0x4000004000097882 */ /* 0x000fe20000000000 */
[----:B------:R-:W-:Y:S01]  /*12760*/  R2UR UR51, R7 ;  /* 0x00000000073372ca */ /* 0x000fe200000e0000 */
[----:B------:R-:W-:Y:S01]  /*12770*/  IMAD.MOV.U32 R7, RZ, RZ, 0x40000040 ;  /* 0x40000040ff077424 */ /* 0x000fe200078e00ff */
[----:B------:R-:W-:Y:S01]  /*12780*/  LOP3.LUT R8, R0, 0x10000, RZ, 0xfc, !PT ;  /* 0x0001000000087812 */ /* 0x000fe200078efcff */
[----:B------:R-:W-:Y:S01]  /*12790*/  ULOP3.LUT UR52, UR52, 0x10000, URZ, 0xfc, !UPT ;  /* 0x0001000034347892 */ /* 0x000fe2000f8efc3f */
[----:B------:R-:W-:Y:S01]  /*127a0*/  IMAD.U32 R11, RZ, RZ, UR9 ;  /* 0x00000009ff0b7e24 */ /* 0x000fe2000f8e00ff */
[----:B------:R-:W-:Y:S01]  /*127b0*/  UMOV UR57, 0x40000040 ;  /* 0x4000004000397882 */ /* 0x000fe20000000000 */
[----:B------:R-:W-:Y:S01]  /*127c0*/  R2UR UR11, R7 ;  /* 0x00000000070b72ca */ /* 0x000fe200000e0000 */
[----:B------:R-:W-:Y:S01]  /*127d0*/  IMAD R4, R22, 0x900, R8 ;  /* 0x0000090016047824 */ /* 0x000fe200078e0208 */
[----:B------:R-:W-:Y:S01]  /*127e0*/  UIADD3 UR48, UR52, 0x2, URZ ;  /* 0x0000000234307890 */ /* 0x000fe2000fffe03f */
[----:B------:R-:W-:Y:S01]  /*127f0*/  IMAD.MOV.U32 R7, RZ, RZ, 0x40000040 ;  /* 0x40000040ff077424 */ /* 0x000fe200078e00ff */
[----:B------:R-:W-:Y:S01]  /*12800*/  UIADD3 UR4, UR52, 0x4, URZ ;  /* 0x0000000434047890 */ /* 0x000fe2000fffe03f */
[C---:B------:R-:W-:Y:S01]  /*12810*/  VIADD R6, R4.reuse, 0x2 ;  /* 0x0000000204067836 */ /* 0x040fe20000000000 */
[----:B------:R-:W-:Y:S01]  /*12820*/  R2UR UR54, R4 ;  /* 0x00000000043672ca */ /* 0x000fe200000e0000 */
[----:B------:R-:W-:Y:S01]  /*12830*/  UIADD3 UR56, UR52, 0x802, URZ ;  /* 0x0000080234387890 */ /* 0x000fe2000fffe03f */
[----:B------:R-:W-:Y:S01]  /*12840*/  IMAD.MOV.U32 R5, RZ, RZ, 0x40000040 ;  /* 0x40000040ff057424 */ /* 0x000fe200078e00ff */
[----:B------:R-:W-:Y:S01]  /*12850*/  UIADD3 UR40, UR52, 0x804, URZ ;  /* 0x0000080434287890 */ /* 0x000fe2000fffe03f */
[----:B------:R-:W-:Y:S01]  /*12860*/  R2UR UR50, R6 ;  /* 0x00000000063272ca */ /* 0x000fe200000e0000 */
[----:B------:R-:W-:Y:S01]  /*12870*/  VIADD R6, R4, 0x4 ;  /* 0x0000000404067836 */ /* 0x000fe20000000000 */
[----:B------:R-:W-:Y:S01]  /*12880*/  UMOV UR8, UR4 ;  /* 0x0000000400087c82 */ /* 0x000fe20008000000 */
[----:B------:R-:W-:Y:S01]  /*12890*/  UIADD3 UR4, UR52, 0x6, URZ ;  /* 0x0000000634047890 */ /* 0x000fe2000fffe03f */
[----:B------:R-:W-:Y:S01]  /*128a0*/  IMAD.U32 R10, RZ, RZ, UR8 ;  /* 0x00000008ff0a7e24 */ /* 0x000fe2000f8e00ff */
[----:B------:R-:W-:Y:S01]  /*128b0*/  UMOV UR41, 0x40000040 ;  /* 0x4000004000297882 */ /* 0x000fe20000000000 */
[----:B------:R-:W-:Y:S01]  /*128c0*/  R2UR UR10, R6 ;  /* 0x00000000060a72ca */ /* 0x000fe200000e0000 */
[----:B------:R-:W-:Y:S01]  /*128d0*/  UIADD3 UR36, UR52, 0x806, URZ ;  /* 0x0000080634247890 */ /* 0x000fe2000fffe03f */
[----:B------:R-:W-:Y:S01]  /*128e0*/  IADD3 R6, R4, 0x6, RZ ;  /* 0x0000000604067810 */ /* 0x000fe20007ffe0ff */
[----:B------:R-:W-:Y:S01]  /*128f0*/  HGMMA.64x96x16.F32 R24, gdesc[UR52], RZ, !UPT, gsb0 ;  /* 0x01600000341879f0 */ /* 0x000fe2000c0008ff */
[----:B------:R0:W-:Y:S01]  /*12900*/  STL.64 [R1+0x30], R10 ;  /* 0x0000300a01007387 */ /* 0x0001e20000100a00 */
[----:B------:R-:W-:Y:S01]  /*12910*/  R2UR UR39, R5 ;  /* 0x00000000052772ca */ /* 0x000fe200000e0000 */
[----:B------:R-:W-:Y:S01]  /*12920*/  UMOV UR37, 0x40000040 ;  /* 0x4000004000257882 */ /* 0x000fe20000000000 */
[----:B------:R-:W1:Y:S01]  /*12930*/  LDC R210, c[0x0][0x448] ;  /* 0x00011200ffd27b82 */ /* 0x000e620000000800 */
[----:B------:R-:W-:Y:S01]  /*12940*/  IMAD.IADD R0, R181, 0x1, R178 ;  /* 0x00000001b5007824 */ /* 0x000fe200078e02b2 */
[----:B------:R-:W-:-:S02]  /*12950*/  MOV R5, 0xffffffa0 ;  /* 0xffffffa000057802 */ /* 0x000fc40000000f00 */
[----:B------:R-:W-:-:S03]  /*12960*/  LOP3.LUT R17, R17, 0xffdfffff, RZ, 0xc0, !PT ;  /* 0xffdfffff11117812 */ /* 0x000fc600078ec0ff */
[----:B------:R-:W-:Y:S01]  /*12970*/  IMAD R5, R72, R5, 0x61 ;  /* 0x0000006148057424 */ /* 0x000fe200078e0205 */
[----:B------:R-:W2:Y:S03]  /*12980*/  LDC.64 R12, c[0x0][0x9e0] ;  /* 0x00027800ff0c7b82 */ /* 0x000ea60000000a00 */
[----:B------:R-:W-:-:S04]  /*12990*/  VIADD R73, R5, 0xffffffff ;  /* 0xffffffff05497836 */ /* 0x000fc80000000000 */
[----:B------:R-:W-:Y:S01]  /*129a0*/  IMAD.IADD R75, R73, 0x1, -R174 ;  /* 0x00000001494b7824 */ /* 0x000fe200078e0aae */
[----:B-1----:R-:W-:-:S13]  /*129b0*/  ISETP.NE.AND P2, PT, R210, 0x1, PT ;  /* 0x00000001d200780c */ /* 0x002fda0003f45270 */
[----:B------:R-:W1:Y:S01]  /*129c0*/  @P2 LDC R3, c[0x0][0x44c] ;  /* 0x00011300ff032b82 */ /* 0x000e620000000800 */
[----:B------:R-:W-:-:S04]  /*129d0*/  @P2 LOP3.LUT R17, R17, 0x200000, RZ, 0xfc, !PT ;  /* 0x0020000011112812 */ /* 0x000fc800078efcff */
[----:B------:R-:W-:Y:S01]  /*129e0*/  LOP3.LUT R17, R17, 0xffefffff, RZ, 0xc0, !PT ;  /* 0xffefffff11117812 */ /* 0x000fe200078ec0ff */
[----:B-1----:R-:W-:Y:S01]  /*129f0*/  @P2 IMAD.HI.U32 R3, R0, R3, RZ ;  /* 0x0000000300032227 */ /* 0x002fe200078e00ff */
[----:B------:R-:W-:Y:S02]  /*12a00*/  WARPGROUP.DEPBAR.LE gsb0, 0x0 ;  /* 0x00008000000079c5 */ /* 0x000fe40000010000 */
[----:B------:R-:W-:-:S06]  /*12a10*/  WARPGROUP.ARRIVE ;  /* 0x00000000000079c5 */ /* 0x000fcc0000000000 */
[----:B------:R-:W-:Y:S03]  /*12a20*/  HGMMA.64x96x16.F32 R24, gdesc[UR48], R24, gsb0 ;  /* 0x01600000301879f0 */ /* 0x000fe60008000818 */
[----:B------:R-:W-:Y:S02]  /*12a30*/  WARPGROUP.DEPBAR.LE gsb0, 0x0 ;  /* 0x00008000000079c5 */ /* 0x000fe40000010000 */
[----:B------:R-:W-:-:S06]  /*12a40*/  WARPGROUP.ARRIVE ;  /* 0x00000000000079c5 */ /* 0x000fcc0000000000 */
[----:B------:R-:W-:Y:S01]  /*12a50*/  HGMMA.64x96x16.F32 R24, gdesc[UR8], R24, gsb0 ;  /* 0x01600000081879f0 */ /* 0x000fe20008000818 */
[----:B------:R-:W-:Y:S01]  /*12a60*/  R2UR UR10, R6 ;  /* 0x00000000060a72ca */ /* 0x000fe200000e0000 */
[----:B------:R-:W-:Y:S01]  /*12a70*/  UMOV UR8, UR4 ;  /* 0x0000000400087c82 */ /* 0x000fe20008000000 */
[----:B------:R-:W-:Y:S01]  /*12a80*/  R2UR UR11, R7 ;  /* 0x00000000070b72ca */ /* 0x000fe200000e0000 */
[----:B------:R-:W-:Y:S01]  /*12a90*/  UMOV UR9, 0x40000040 ;  /* 0x4000004000097882 */ /* 0x000fe20000000000 */
[----:B------:R-:W-:Y:S01]  /*12aa0*/  VIADD R6, R4, 0x300 ;  /* 0x0000030004067836 */ /* 0x000fe20000000000 */
[----:B------:R-:W-:Y:S01]  /*12ab0*/  UIADD3 UR4, UR52, 0x400, URZ ;  /* 0x0000040034047890 */ /* 0x000fe2000fffe03f */
[----:B------:R-:W-:Y:S02]  /*12ac0*/  IMAD.MOV.U32 R7, RZ, RZ, 0x40000040 ;  /* 0x40000040ff077424 */ /* 0x000fe400078e00ff */
[----:B0-----:R-:W-:Y:S02]  /*12ad0*/  IMAD.U32 R10, RZ, RZ, UR8 ;  /* 0x00000008ff0a7e24 */ /* 0x001fe4000f8e00ff */
[----:B------:R-:W-:-:S05]  /*12ae0*/  IMAD.U32 R11, RZ, RZ, UR9 ;  /* 0x00000009ff0b7e24 */ /* 0x000fca000f8e00ff */
[----:B------:R0:W-:Y:S01]  /*12af0*/  STL.64 [R1+0x28], R10 ;  /* 0x0000280a01007387 */ /* 0x0001e20000100a00 */
        /* <DEDUP_REMOVED lines=22> */
[----:B------:R-:W-:Y:S01]  /*12c60*/  IMAD.MOV.U32 R7, RZ, RZ, 0x40000040 ;  /* 0x40000040ff077424 */ /* 0x000fe200078e00ff */
[----:B0-----:R-:W-:Y:S01]  /*12c70*/  MOV R11, UR9 ;  /* 0x00000009000b7c02 */ /* 0x001fe20008000f00 */
        /* <DEDUP_REMOVED lines=36> */
[----:B------:R-:W-:Y:S01]  /*12ec0*/  ULDC UR4, c[0x0][0x9dc] ;  /* 0x0002770000047ab9 */ /* 0x000fe20000000800 */
[----:B------:R-:W-:Y:S01]  /*12ed0*/  IMAD.MOV.U32 R7, RZ, RZ, 0x40000040 ;  /* 0x40000040ff077424 */ /* 0x000fe200078e00ff */
[----:B0-----:R-:W-:Y:S01]  /*12ee0*/  MOV R10, UR8 ;  /* 0x00000008000a7c02 */ /* 0x001fe20008000f00 */
[----:B------:R-:W-:Y:S01]  /*12ef0*/  IMAD.U32 R11, RZ, RZ, UR9 ;  /* 0x00000009ff0b7e24 */ /* 0x000fe2000f8e00ff */
[----:B------:R-:W-:Y:S01]  /*12f00*/  R2UR UR58, R6 ;  /* 0x00000000063a72ca */ /* 0x000fe200000e0000 */
[C---:B------:R-:W-:Y:S01]  /*12f10*/  VIADD R6, R4.reuse, 0x604 ;  /* 0x0000060404067836 */ /* 0x040fe20000000000 */
[----:B------:R-:W-:Y:S01]  /*12f20*/  R2UR UR59, R7 ;  /* 0x00000000073b72ca */ /* 0x000fe200000e0000 */
[----:B------:R-:W-:Y:S01]  /*12f30*/  IMAD.MOV.U32 R7, RZ, RZ, 0x40000040 ;  /* 0x40000040ff077424 */ /* 0x000fe200078e00ff */
[----:B------:R0:W-:Y:S01]  /*12f40*/  STL.64 [R1], R10 ;  /* 0x0000000a01007387 */ /* 0x0001e20000100a00 */
[----:B------:R-:W-:Y:S01]  /*12f50*/  VIADD R4, R4, 0x606 ;  /* 0x0000060604047836 */ /* 0x000fe20000000000 */
[----:B------:R-:W-:-:S02]  /*12f60*/  R2UR UR42, R6 ;  /* 0x00000000062a72ca */ /* 0x000fc400000e0000 */
[----:B------:R-:W-:Y:S01]  /*12f70*/  R2UR UR43, R7 ;  /* 0x00000000072b72ca */ /* 0x000fe200000e0000 */
[----:B------:R-:W-:Y:S01]  /*12f80*/  IMAD.MOV.U32 R7, RZ, RZ, R0 ;  /* 0x000000ffff077224 */ /* 0x000fe200078e0000 */
[----:B------:R-:W-:Y:S01]  /*12f90*/  R2UR UR38, R4 ;  /* 0x00000000042672ca */ /* 0x000fe200000e0000 */
[----:B------:R-:W-:Y:S01]  /*12fa0*/  @!P1 VIADD R0, R9, 0x2a840 ;  /* 0x0002a84009009836 */ /* 0x000fe20000000000 */
[----:B------:R-:W1:Y:S01]  /*12fb0*/  @P2 LDC R4, c[0x0][0x450] ;  /* 0x00011400ff042b82 */ /* 0x000e620000000800 */
[----:B------:R-:W-:-:S03]  /*12fc0*/  IMAD.U32 R9, RZ, RZ, UR4 ;  /* 0x00000004ff097e24 */ /* 0x000fc6000f8e00ff */
[----:B------:R-:W-:Y:S02]  /*12fd0*/  @!P1 PRMT R0, RZ, 0x654, R0 ;  /* 0x00000654ff009816 */ /* 0x000fe40000000000 */
[----:B-1----:R-:W-:Y:S01]  /*12fe0*/  @P2 SHF.R.U32.HI R7, RZ, R4, R3 ;  /* 0x00000004ff072219 */ /* 0x002fe20000011603 */
[----:B------:R-:W-:Y:S01]  /*12ff0*/  IMAD R3, R72, -0x60, R164 ;  /* 0xffffffa048037824 */ /* 0x000fe200078e02a4 */
[----:B--2---:R-:W-:Y:S02]  /*13000*/  ISETP.GE.AND P2, PT, R13, 0x1, PT ;  /* 0x000000010d00780c */ /* 0x004fe40003f46270 */
[----:B------:R-:W-:Y:S01]  /*13010*/  LOP3.LUT R4, RZ, R9, RZ, 0x33, !PT ;  /* 0x00000009ff047212 */ /* 0x000fe200078e33ff */
[----:B------:R-:W1:Y:S01]  /*13020*/  SHFL.IDX PT, R6, R7, RZ, 0x1c1f ;  /* 0x001c1fff07067589 */ /* 0x000e6200000e0000 */
[----:B------:R-:W-:-:S09]  /*13030*/  IADD3 R106, -R174, 0x60, R3 ;  /* 0x00000060ae6a7810 */ /* 0x000fd20007ffe103 */
[----:B------:R-:W-:Y:S01]  /*13040*/  @P2 LOP3.LUT R17, R17, 0x100000, RZ, 0xfc, !PT ;  /* 0x0010000011112812 */ /* 0x000fe200078efcff */
        /* <DEDUP_REMOVED lines=14> */
[----:B--2---:R-:W-:-:S05]  /*13130*/  IADD3 R0, R164, R5, -R174 ;  /* 0x00000005a4007210 */ /* 0x004fca0007ffe8ae */
[----:B0-----:R-:W-:-:S04]  /*13140*/  IMAD.IADD R11, R0, 0x1, -R163 ;  /* 0x00000001000b7824 */ /* 0x001fc800078e0aa3 */
[C---:B------:R-:W-:Y:S02]  /*13150*/  IMAD.IADD R15, R11.reuse, 0x1, R12 ;  /* 0x000000010b0f7824 */ /* 0x040fe400078e020c */
[----:B------:R-:W-:-:S03]  /*13160*/  IMAD.IADD R21, R11, 0x1, R4 ;  /* 0x000000010b157824 */ /* 0x000fc600078e0204 */
[----:B-1----:R-:W-:Y:S01]  /*13170*/  VIADDMNMX R0, R6, R15, R106, PT ;  /* 0x0000000f06007246 */ /* 0x002fe2000380016a */
[----:B------:R-:W-:Y:S01]  /*13180*/  IMAD.IADD R3, R21, 0x1, R6 ;  /* 0x0000000115037824 */ /* 0x000fe200078e0206 */
[----:B------:R-:W-:Y:S06]  /*13190*/  @!P2 BRA `(.L_x_1639) ;  /* 0x00000000004ca947 */ /* 0x000fec0003800000 */
[----:B------:R-:W-:Y:S01]  /*131a0*/  IADD3 R6, -R163, R164, R6 ;  /* 0x000000a4a3067210 */ /* 0x000fe20007ffe106 */
        /* <DEDUP_REMOVED lines=10> */
.L_x_1641:
[----:B------:R-:W-:-:S13]  /*13250*/  ISETP.NE.AND P2, PT, R13, 0x1, PT ;  /* 0x000000010d00780c */ /* 0x000fda0003f45270 */
[----:B------:R-:W0:Y:S02]  /*13260*/  @P2 LDC.64 R4, c[0x0][0x9e8] ;  /* 0x00027a00ff042b82 */ /* 0x000e240000000a00 */
[----:B0-----:R-:W-:-:S05]  /*13270*/  @P2 IMAD.HI.U32 R4, R6, R4, RZ ;  /* 0x0000000406042227 */ /* 0x001fca00078e00ff */
[----:B------:R-:W-:-:S07]  /*13280*/  @P2 SHF.R.U32.HI R6, RZ, R5, R4 ;  /* 0x00000005ff062219 */ /* 0x000fce0000011604 */
.L_x_1642:
[----:B------:R-:W-:Y:S05]  /*13290*/  BSYNC B0 ;  /* 0x0000000000007941 */ /* 0x000fea0003800000 */
.L_x_1640:
[----:B------:R-:W-:-:S05]  /*132a0*/  IMAD R6, R6, R13, R75 ;  /* 0x0000000d06067224 */ /* 0x000fca00078e024b */
[----:B------:R-:W-:Y:S02]  /*132b0*/  VIMNMX R3, R3, R6, !PT ;  /* 0x0000000603037248 */ /* 0x000fe40007fe0100 */
[----:B------:R-:W-:-:S07]  /*132c0*/  VIADDMNMX R0, R6, R13, R0, PT ;  /* 0x0000000d06007246 */ /* 0x000fce0003800100 */
.L_x_1639:
[C---:B------:R-:W-:Y:S02]  /*132d0*/  ISETP.GE.AND P2, PT, R73.reuse, 0x2, PT ;  /* 0x000000024900780c */ /* 0x040fe40003f46270 */
[----:B------:R-:W-:Y:S02]  /*132e0*/  ISETP.GE.AND P6, PT, R73, 0x9, PT ;  /* 0x000000094900780c */ /* 0x000fe40003fc6270 */
        /* <DEDUP_REMOVED lines=115> */
[----:B------:R-:W-:Y:S02]  /*13a20*/  ISETP.GE.AND P5, PT, R13, 0x1, PT ;  /* 0x000000010d00780c */ /* 0x000fe40003fa6270 */
[----:B0-----:R-:W-:Y:S01]  /*13a30*/  VIADDMNMX R106, R0, R15, R106, PT ;  /* 0x0000000f006a7246 */ /* 0x001fe2000380016a */
[----:B------:R-:W-:-:S10]  /*13a40*/  IMAD.IADD R3, R21, 0x1, R0 ;  /* 0x0000000115037824 */ /* 0x000fd400078e0200 */
[----:B------:R-:W-:Y:S05]  /*13a50*/  @!P5 BRA `(.L_x_1643) ;  /* 0x00000000004cd947 */ /* 0x000fea0003800000 */
        /* <DEDUP_REMOVED lines=11> */
.L_x_1645:
[----:B------:R-:W-:-:S13]  /*13b10*/  ISETP.NE.AND P5, PT, R13, 0x1, PT ;  /* 0x000000010d00780c */ /* 0x000fda0003fa5270 */
[----:B------:R-:W0:Y:S02]  /*13b20*/  @P5 LDC.64 R4, c[0x0][0x9e8] ;  /* 0x00027a00ff045b82 */ /* 0x000e240000000a00 */
[----:B0-----:R-:W-:-:S05]  /*13b30*/  @P5 IMAD.HI.U32 R4, R0, R4, RZ ;  /* 0x0000000400045227 */ /* 0x001fca00078e00ff */
[----:B------:R-:W-:-:S07]  /*13b40*/  @P5 SHF.R.U32.HI R0, RZ, R5, R4 ;  /* 0x00000005ff005219 */ /* 0x000fce0000011604 */
.L_x_1646:
[----:B------:R-:W-:Y:S05]  /*13b50*/  BSYNC B0 ;  /* 0x0000000000007941 */ /* 0x000fea0003800000 */
.L_x_1644:
[----:B------:R-:W-:-:S05]  /*13b60*/  IMAD R0, R0, R13, R75 ;  /* 0x0000000d00007224 */ /* 0x000fca00078e024b */
[----:B------:R-:W-:Y:S02]  /*13b70*/  VIMNMX R3, R3, R0, !PT ;  /* 0x0000000003037248 */ /* 0x000fe40007fe0100 */
[----:B------:R-:W-:-:S07]  /*13b80*/  VIADDMNMX R106, R0, R13, R106, PT ;  /* 0x0000000d006a7246 */ /* 0x000fce000380016a */
.L_x_1643:
        /* <DEDUP_REMOVED lines=16> */
[C---:B------:R-:W-:Y:S02]  /*13c90*/  ISETP.GT.AND P2, PT, R3.reuse, 0x10, !P2 ;  /* 0x000000100300780c */ /* 0x040fe40005744270 */
[----:B------:R-:W-:Y:S02]  /*13ca0*/  ISETP.GT.AND P6, PT, R3, 0x8, !P6 ;  /* 0x000000080300780c */ /* 0x000fe400077c4270 */
[----:B------:R-:W-:Y:S02]  /*13cb0*/  ISETP.LT.OR P2, PT, R106, 0x11, P2 ;  /* 0x000000116a00780c */ /* 0x000fe40001741670 */
[----:B------:R-:W-:-:S02]  /*13cc0*/  FMNMX.FTZ R5, R74, R5, !PT ;  /* 0x000000054a057209 */ /* 0x000fc40007810000 */
[----:B------:R-:W-:Y:S02]  /*13cd0*/  FSEL R34, R34, -INF , !P2 ;  /* 0xff80000022227808 */ /* 0x000fe40005000000 */
[----:B------:R-:W-:Y:S02]  /*13ce0*/  ISETP.NE.AND P2, PT, R79, RZ, PT ;  /* 0x000000ff4f00720c */ /* 0x000fe40003f45270 */
[----:B------:R-:W-:Y:S02]  /*13cf0*/  ISETP.LT.OR P6, PT, R106, 0x9, P6 ;  /* 0x000000096a00780c */ /* 0x000fe400037c1670 */
[----:B------:R-:W-:Y:S02]  /*13d00*/  ISETP.GT.AND P2, PT, R3, 0x11, !P2 ;  /* 0x000000110300780c */ /* 0x000fe40005744270 */
[----:B------:R-:W-:Y:S02]  /*13d10*/  FMNMX.FTZ R5, R40, R5, !PT ;  /* 0x0000000528057209 */ /* 0x000fe40007810000 */
[----:B------:R-:W-:-:S02]  /*13d20*/  ISETP.LT.OR P2, PT, R106, 0x12, P2 ;  /* 0x000000126a00780c */ /* 0x000fc40001741670 */
[----:B------:R-:W-:Y:S02]  /*13d30*/  FSEL R30, R30, -INF , !P6 ;  /* 0xff8000001e1e7808 */ /* 0x000fe40007000000 */
[----:B------:R-:W-:Y:S02]  /*13d40*/  FSEL R98, R35, -INF , !P2 ;  /* 0xff80000023627808 */ /* 0x000fe40005000000 */
[----:B------:R-:W-:Y:S02]  /*13d50*/  ISETP.NE.AND P2, PT, R33, RZ, PT ;  /* 0x000000ff2100720c */ /* 0x000fe40003f45270 */
[----:B------:R-:W-:Y:S02]  /*13d60*/  ISETP.NE.AND P6, PT, R81, RZ, PT ;  /* 0x000000ff5100720c */ /* 0x000fe40003fc5270 */
        /* <DEDUP_REMOVED lines=8> */
[----:B------:R-:W-:Y:S02]  /*13df0*/  ISETP.NE.AND P5, PT, R37, RZ, PT ;  /* 0x000000ff2500720c */ /* 0x000fe40003fa5270 */
[----:B------:R-:W-:Y:S02]  /*13e00*/  FSEL R96, R39, -INF , !P2 ;  /* 0xff80000027607808 */ /* 0x000fe40005000000 */
        /* <DEDUP_REMOVED lines=27> */
[----:B------:R-:W-:Y:S01]  /*13fc0*/  IMAD.MOV.U32 R47, RZ, RZ, R178 ;  /* 0x000000ffff2f7224 */ /* 0x000fe200078e00b2 */
[----:B------:R-:W-:Y:S01]  /*13fd0*/  ISETP.NE.AND P2, PT, R45, RZ, PT ;  /* 0x000000ff2d00720c */ /* 0x000fe20003f45270 */
[----:B------:R-:W0:Y:S01]  /*13fe0*/  SHFL.BFLY PT, R0, R5, 0x2, 0x1f ;  /* 0x0c401f0005007f89 */ /* 0x000e2200000e0000 */
[----:B------:R-:W-:-:S02]  /*13ff0*/  ISETP.NE.AND P5, PT, R88, RZ, PT ;  /* 0x000000ff5800720c */ /* 0x000fc40003fa5270 */
[C---:B------:R-:W-:Y:S02]  /*14000*/  ISETP.GT.AND P2, PT, R3.reuse, 0x30, !P2 ;  /* 0x000000300300780c */ /* 0x040fe40005744270 */
[----:B------:R-:W-:Y:S02]  /*14010*/  ISETP.GT.AND P4, PT, R3, RZ, !P4 ;  /* 0x000000ff0300720c */ /* 0x000fe40006784270 */
        /* <DEDUP_REMOVED lines=8> */
[----:B------:R-:W-:Y:S02]  /*140a0*/  ISETP.GT.AND P3, PT, R3, 0x58, !P3 ;  /* 0x000000580300780c */ /* 0x000fe40005f64270 */
[----:B0-----:R-:W-:-:S02]  /*140b0*/  FMNMX.FTZ R11, R5, R0, !PT ;  /* 0x00000000050b7209 */ /* 0x001fc40007810000 */
[----:B------:R-:W-:Y:S02]  /*140c0*/  FSEL R4, R51, -INF , !P2 ;  /* 0xff80000033047808 */ /* 0x000fe40005000000 */
[----:B------:R-:W-:Y:S01]  /*140d0*/  ISETP.NE.AND P2, PT, R49, RZ, PT ;  /* 0x000000ff3100720c */ /* 0x000fe20003f45270 */
[----:B------:R-:W0:Y:S01]  /*140e0*/  SHFL.BFLY PT, R0, R11, 0x1, 0x1f ;  /* 0x0c201f000b007f89 */ /* 0x000e2200000e0000 */
[----:B------:R-:W-:Y:S02]  /*140f0*/  FMNMX.FTZ R5, R26, R102, !PT ;  /* 0x000000661a057209 */ /* 0x000fe40007810000 */
[----:B------:R-:W-:Y:S02]  /*14100*/  ISETP.GT.AND P2, PT, R3, 0x38, !P2 ;  /* 0x000000380300780c */ /* 0x000fe40005744270 */
[----:B------:R-:W-:Y:S02]  /*14110*/  FMNMX.FTZ R5, R30, R5, !PT ;  /* 0x000000051e057209 */ /* 0x000fe40007810000 */
[----:B------:R-:W-:-:S02]  /*14120*/  ISETP.LT.OR P2, PT, R106, 0x39, P2 ;  /* 0x000000396a00780c */ /* 0x000fc40001741670 */
[----:B------:R-:W-:Y:S02]  /*14130*/  FMNMX.FTZ R5, R100, R5, !PT ;  /* 0x0000000564057209 */ /* 0x000fe40007810000 */
[----:B------:R-:W-:Y:S02]  /*14140*/  FSEL R54, R54, -INF , !P2 ;  /* 0xff80000036367808 */ /* 0x000fe40005000000 */
[----:B------:R-:W-:Y:S02]  /*14150*/  ISETP.NE.AND P2, PT, R89, RZ, PT ;  /* 0x000000ff5900720c */ /* 0x000fe40003f45270 */
[----:B------:R-:W-:Y:S02]  /*14160*/  ISETP.LT.OR P3, PT, R106, 0x59, P3 ;  /* 0x000000596a00780c */ /* 0x000fe40001f61670 */
[----:B------:R-:W-:Y:S02]  /*14170*/  ISETP.GT.AND P2, PT, R3, 0x39, !P2 ;  /* 0x000000390300780c */ /* 0x000fe40005744270 */
[----:B------:R-:W-:-:S02]  /*14180*/  FSEL R70, R70, -INF , !P3 ;  /* 0xff80000046467808 */ /* 0x000fc40005800000 */
[----:B------:R-:W-:Y:S02]  /*14190*/  ISETP.LT.OR P2, PT, R106, 0x3a, P2 ;  /* 0x0000003a6a00780c */ /* 0x000fe40001741670 */
[----:B0-----:R-:W-:Y:S02]  /*141a0*/  FMNMX.FTZ R0, R11, R0, !PT ;  /* 0x000000000b007209 */ /* 0x001fe40007810000 */
[----:B------:R-:W-:Y:S02]  /*141b0*/  FSEL R50, R55, -INF , !P2 ;  /* 0xff80000037327808 */ /* 0x000fe40005000000 */
[----:B------:R-:W-:Y:S01]  /*141c0*/  ISETP.NE.AND P2, PT, R53, RZ, PT ;  /* 0x000000ff3500720c */ /* 0x000fe20003f45270 */
[----:B------:R-:W-:Y:S01]  /*141d0*/  FMUL.FTZ R15, R0, R7 ;  /* 0x00000007000f7220 */ /* 0x000fe20000410000 */
        /* <DEDUP_REMOVED lines=17> */
[----:B------:R-:W-:Y:S02]  /*142f0*/  ISETP.NE.AND P6, PT, R25, RZ, PT ;  /* 0x000000ff1900720c */ /* 0x000fe40003fc5270 */
[----:B------:R-:W-:Y:S02]  /*14300*/  FSEL R62, R62, -INF , !P2 ;  /* 0xff8000003e3e7808 */ /* 0x000fe40005000000 */
[----:B------:R-:W-:-:S02]  /*14310*/  FMNMX.FTZ R25, R88, R21, !PT ;  /* 0x0000001558197209 */ /* 0x000fc40007810000 */
[----:B------:R-:W-:Y:S02]  /*14320*/  ISETP.GT.AND P2, PT, R3, 0x49, !P5 ;  /* 0x000000490300780c */ /* 0x000fe40006f44270 */
[----:B------:R-:W-:Y:S02]  /*14330*/  FMNMX.FTZ R25, R4, R25, !PT ;  /* 0x0000001904197209 */ /* 0x000fe40007810000 */
[----:B------:R-:W-:Y:S02]  /*14340*/  ISETP.LT.OR P2, PT, R106, 0x4a, P2 ;  /* 0x0000004a6a00780c */ /* 0x000fe40001741670 */
[----:B------:R-:W-:Y:S02]  /*14350*/  FMNMX.FTZ R25, R54, R25, !PT ;  /* 0x0000001936197209 */ /* 0x000fe40007810000 */
[----:B------:R-:W-:Y:S02]  /*14360*/  FSEL R104, R63, -INF , !P2 ;  /* 0xff8000003f687808 */ /* 0x000fe40005000000 */
[----:B------:R-:W-:-:S02]  /*14370*/  FSETP.NEU.FTZ.AND P2, PT, R0, -INF , PT ;  /* 0xff8000000000780b */ /* 0x000fc40003f5d000 */
[----:B------:R-:W-:Y:S02]  /*14380*/  ISETP.NE.AND P5, PT, R61, RZ, PT ;  /* 0x000000ff3d00720c */ /* 0x000fe40003fa5270 */
[----:B------:R-:W-:Y:S02]  /*14390*/  FMNMX.FTZ R25, R50, R25, !PT ;  /* 0x0000001932197209 */ /* 0x000fe40007810000 */
[----:B------:R-:W-:Y:S02]  /*143a0*/  FSEL R15, R15, RZ, P2 ;  /* 0x000000ff0f0f7208 */ /* 0x000fe40001000000 */
[C---:B------:R-:W-:Y:S02]  /*143b0*/  ISETP.GT.AND P2, PT, R3.reuse, 0x50, !P5 ;  /* 0x000000500300780c */ /* 0x040fe40006f44270 */
[----:B------:R-:W-:Y:S01]  /*143c0*/  FMNMX.FTZ R27, R58, R25, !PT ;  /* 0x000000193a1b7209 */ /* 0x000fe20007810000 */
[-CC-:B------:R-:W-:Y:S01]  /*143d0*/  FFMA.FTZ R148, R40, R7.reuse, -R15.reuse ;  /* 0x0000000728947223 */ /* 0x180fe2000001080f */
[----:B------:R-:W-:Y:S01]  /*143e0*/  ISETP.LT.OR P2, PT, R106, 0x51, P2 ;  /* 0x000000516a00780c */ /* 0x000fe20001741670 */
[--C-:B------:R-:W-:Y:S01]  /*143f0*/  FFMA.FTZ R31, R36, R7, -R15.reuse ;  /* 0x00000007241f7223 */ /* 0x100fe2000001080f */
[----:B------:R-:W-:Y:S01]  /*14400*/  FMNMX.FTZ R27, R90, R27, !PT ;  /* 0x0000001b5a1b7209 */ /* 0x000fe20007810000 */
[-CC-:B------:R-:W-:Y:S01]  /*14410*/  FFMA.FTZ R156, R108, R7.reuse, -R15.reuse ;  /* 0x000000076c9c7223 */ /* 0x180fe2000001080f */
[----:B------:R-:W-:Y:S01]  /*14420*/  FSEL R66, R66, -INF , !P2 ;  /* 0xff80000042427808 */ /* 0x000fe20005000000 */
[-CC-:B------:R-:W-:Y:S01]  /*14430*/  FFMA.FTZ R86, R86, R7.reuse, -R15.reuse ;  /* 0x0000000756567223 */ /* 0x180fe2000001080f */
[----:B------:R-:W-:Y:S01]  /*14440*/  ISETP.GT.AND P2, PT, R3, 0x51, !P6 ;  /* 0x000000510300780c */ /* 0x000fe20007744270 */
[--C-:B------:R-:W-:Y:S01]  /*14450*/  FFMA.FTZ R39, R10, R7, -R15.reuse ;  /* 0x000000070a277223 */ /* 0x100fe2000001080f */
[----:B------:R-:W-:Y:S01]  /*14460*/  FMNMX.FTZ R27, R62, R27, !PT ;  /* 0x0000001b3e1b7209 */ /* 0x000fe20007810000 */
[-CC-:B------:R-:W-:Y:S01]  /*14470*/  FFMA.FTZ R158, R84, R7.reuse, -R15.reuse ;  /* 0x00000007549e7223 */ /* 0x180fe2000001080f */
[----:B------:R-:W-:Y:S01]  /*14480*/  ISETP.NE.AND P5, PT, R29, RZ, PT ;  /* 0x000000ff1d00720c */ /* 0x000fe20003fa5270 */
[--C-:B------:R-:W-:Y:S01]  /*14490*/  FFMA.FTZ R29, R44, R7, -R15.reuse ;  /* 0x000000072c1d7223 */ /* 0x100fe2000001080f */
[----:B------:R-:W-:Y:S01]  /*144a0*/  ISETP.LT.OR P2, PT, R106, 0x52, P2 ;  /* 0x000000526a00780c */ /* 0x000fe20001741670 */
[----:B------:R-:W-:Y:S01]  /*144b0*/  MUFU.EX2 R156, R156 ;  /* 0x0000009c009c7308 */ /* 0x000fe20000000800 */
[----:B------:R-:W-:Y:S01]  /*144c0*/  FMNMX.FTZ R27, R104, R27, !PT ;  /* 0x0000001b681b7209 */ /* 0x000fe20007810000 */
[-CC-:B------:R-:W-:Y:S01]  /*144d0*/  FFMA.FTZ R76, R76, R7.reuse, -R15.reuse ;  /* 0x000000074c4c7223 */ /* 0x180fe2000001080f */
[----:B------:R-:W-:Y:S01]  /*144e0*/  ISETP.GT.AND P4, PT, R3, 0x59, !P5 ;  /* 0x000000590300780c */ /* 0x000fe20006f84270 */
[-CC-:B------:R-:W-:Y:S01]  /*144f0*/  FFMA.FTZ R152, R82, R7.reuse, -R15.reuse ;  /* 0x0000000752987223 */ /* 0x180fe2000001080f */
[----:B------:R-:W-:Y:S01]  /*14500*/  FSEL R40, R67, -INF , !P2 ;  /* 0xff80000043287808 */ /* 0x000fe20005000000 */
[--C-:B------:R-:W-:Y:S01]  /*14510*/  FFMA.FTZ R78, R78, R7, -R15.reuse ;  /* 0x000000074e4e7223 */ /* 0x100fe2000001080f */
[----:B------:R-:W-:Y:S01]  /*14520*/  FMNMX.FTZ R3, R66, R27, !PT ;  /* 0x0000001b42037209 */ /* 0x000fe20007810000 */
[----:B------:R-:W0:Y:S01]  /*14530*/  MUFU.EX2 R5, R86 ;  /* 0x0000005600057308 */ /* 0x000e220000000800 */
[----:B------:R-:W-:Y:S01]  /*14540*/  ISETP.LT.OR P4, PT, R106, 0x5a, P4 ;  /* 0x0000005a6a00780c */ /* 0x000fe20002781670 */
[--C-:B------:R-:W-:Y:S01]  /*14550*/  FFMA.FTZ R154, R80, R7, -R15.reuse ;  /* 0x00000007509a7223 */ /* 0x100fe2000001080f */
[----:B------:R-:W-:Y:S01]  /*14560*/  FMNMX.FTZ R3, R40, R3, !PT ;  /* 0x0000000328037209 */ /* 0x000fe20007810000 */
[-CC-:B------:R-:W-:Y:S01]  /*14570*/  FFMA.FTZ R37, R14, R7.reuse, -R15.reuse ;  /* 0x000000070e257223 */ /* 0x180fe2000001080f */
[----:B------:R-:W-:Y:S01]  /*14580*/  FSEL R36, R71, -INF , !P4 ;  /* 0xff80000047247808 */ /* 0x000fe20006000000 */
[--C-:B------:R-:W-:Y:S01]  /*14590*/  FFMA.FTZ R74, R74, R7, -R15.reuse ;  /* 0x000000074a4a7223 */ /* 0x100fe2000001080f */
[----:B------:R-:W-:Y:S01]  /*145a0*/  FMNMX.FTZ R3, R70, R3, !PT ;  /* 0x0000000346037209 */ /* 0x000fe20007810000 */
[----:B------:R-:W1:Y:S01]  /*145b0*/  MUFU.EX2 R158, R158 ;  /* 0x0000009e009e7308 */ /* 0x000e620000000800 */
[-CC-:B------:R-:W-:Y:S01]  /*145c0*/  FFMA.FTZ R35, R20, R7.reuse, -R15.reuse ;  /* 0x0000000714237223 */ /* 0x180fe2000001080f */
[--C-:B------:R-:W-:Y:S01]  /*145d0*/  FFMA.FTZ R6, R6, R7, -R15.reuse ;  /* 0x0000000706067223 */ /* 0x100fe2000001080f */
[----:B------:R-:W-:Y:S01]  /*145e0*/  FMNMX.FTZ R3, R36, R3, !PT ;  /* 0x0000000324037209 */ /* 0x000fe20007810000 */
[-CC-:B-----5:R-:W-:Y:S01]  /*145f0*/  FFMA.FTZ R144, R48, R7.reuse, -R15.reuse ;  /* 0x0000000730907223 */ /* 0x1a0fe2000001080f */
[-CC-:B------:R-:W-:Y:S01]  /*14600*/  FFMA.FTZ R146, R52, R7.reuse, -R15.reuse ;  /* 0x0000000734927223 */ /* 0x180fe2000001080f */
[-CC-:B------:R-:W-:Y:S01]  /*14610*/  FFMA.FTZ R33, R28, R7.reuse, -R15.reuse ;  /* 0x000000071c217223 */ /* 0x180fe2000001080f */
[-C--:B------:R-:W-:Y:S01]  /*14620*/  FFMA.FTZ R140, R56, R7.reuse, -R15 ;  /* 0x00000007388c7223 */ /* 0x080fe2000001080f */
[----:B------:R-:W2:Y:S01]  /*14630*/  SHFL.BFLY PT, R44, R3, 0x2, 0x1f ;  /* 0x0c401f00032c7f89 */ /* 0x000ea200000e0000 */
[----:B------:R-:W3:Y:S01]  /*14640*/  MUFU.EX2 R11, R76 ;  /* 0x0000004c000b7308 */ /* 0x000ee20000000800 */
[----:B0-----:R-:W-:Y:S01]  /*14650*/  FADD.FTZ R43, R156, R5 ;  /* 0x000000059c2b7221 */ /* 0x001fe20000010000 */
[-CC-:B------:R-:W-:Y:S01]  /*14660*/  FFMA.FTZ R142, R60, R7.reuse, -R15.reuse ;  /* 0x000000073c8e7223 */ /* 0x180fe2000001080f */
[-CC-:B------:R-:W-:Y:S01]  /*14670*/  FFMA.FTZ R136, R64, R7.reuse, -R15.reuse ;  /* 0x0000000740887223 */ /* 0x180fe2000001080f */
[----:B------:R-:W-:Y:S01]  /*14680*/  FFMA.FTZ R138, R68, R7, -R15 ;  /* 0x00000007448a7223 */ /* 0x000fe2000001080f */
[----:B------:R-:W-:-:S02]  /*14690*/  ISETP.NE.AND P5, PT, R210, 0x1, PT ;  /* 0x00000001d200780c */ /* 0x000fc40003fa5270 */
[----:B------:R-:W-:Y:S01]  /*146a0*/  F2FP.F16.F32.PACK_AB R156, R5, R156 ;  /* 0x0000009c059c723e */ /* 0x000fe200000000ff */
[----:B------:R-:W0:Y:S08]  /*146b0*/  MUFU.EX2 R152, R152 ;  /* 0x0000009800987308 */ /* 0x000e300000000800 */
[----:B------:R-:W4:Y:S02]  /*146c0*/  MUFU.EX2 R21, R78 ;  /* 0x0000004e00157308 */ /* 0x000f240000000800 */
[----:B------:R-:W1:Y:S01]  /*146d0*/  @P5 LDC R49, c[0x0][0x44c] ;  /* 0x00011300ff315b82 */ /* 0x000e620000000800 */
[----:B--2---:R-:W-:-:S05]  /*146e0*/  FMNMX.FTZ R44, R3, R44, !PT ;  /* 0x0000002c032c7209 */ /* 0x004fca0007810000 */
[----:B------:R-:W2:Y:S01]  /*146f0*/  MUFU.EX2 R154, R154 ;  /* 0x0000009a009a7308 */ /* 0x000ea20000000800 */
[----:B------:R-:W3:Y:S07]  /*14700*/  SHFL.BFLY PT, R3, R44, 0x1, 0x1f ;  /* 0x0c201f002c037f89 */ /* 0x000eee00000e0000 */
[----:B------:R-:W2:Y:S08]  /*14710*/  MUFU.EX2 R25, R74 ;  /* 0x0000004a00197308 */ /* 0x000eb00000000800 */
[----:B------:R-:W2:Y:S01]  /*14720*/  MUFU.EX2 R148, R148 ;  /* 0x0000009400947308 */ /* 0x000ea20000000800 */
[----:B-1----:R-:W-:-:S07]  /*14730*/  @P5 IMAD.HI.U32 R49, R178, R49, RZ ;  /* 0x00000031b2315227 */ /* 0x002fce00078e00ff */
[----:B------:R1:W-:Y:S01]  /*14740*/  MUFU.EX2 R27, R31 ;  /* 0x0000001f001b7308 */ /* 0x0003e20000000800 */
[----:B---3--:R-:W-:-:S04]  /*14750*/  FMNMX.FTZ R3, R44, R3, !PT ;  /* 0x000000032c037209 */ /* 0x008fc80007810000 */
[C---:B------:R-:W-:Y:S01]  /*14760*/  FSETP.NEU.FTZ.AND P2, PT, R3.reuse, -INF , PT ;  /* 0xff8000000300780b */ /* 0x040fe20003f5d000 */
[-C--:B------:R-:W-:Y:S01]  /*14770*/  FMUL.FTZ R10, R3, R7.reuse ;  /* 0x00000007030a7220 */ /* 0x080fe20000410000 */
[-CC-:B-1----:R-:W-:Y:S01]  /*14780*/  FFMA.FTZ R31, R32, R7.reuse, -R15.reuse ;  /* 0x00000007201f7223 */ /* 0x182fe2000001080f */
[----:B------:R-:W-:Y:S01]  /*14790*/  FFMA.FTZ R15, R24, R7, -R15 ;  /* 0x00000007180f7223 */ /* 0x000fe2000001080f */
[----:B------:R-:W-:Y:S02]  /*147a0*/  MUFU.EX2 R29, R29 ;  /* 0x0000001d001d7308 */ /* 0x000fe40000000800 */
[----:B------:R-:W-:-:S05]  /*147b0*/  FSEL R41, R10, RZ, P2 ;  /* 0x000000ff0a297208 */ /* 0x000fca0001000000 */
[-CC-:B------:R-:W-:Y:S01]  /*147c0*/  FFMA.FTZ R157, R26, R7.reuse, -R41.reuse ;  /* 0x000000071a9d7223 */ /* 0x180fe20000010829 */
[-CC-:B------:R-:W-:Y:S01]  /*147d0*/  FFMA.FTZ R10, R102, R7.reuse, -R41.reuse ;  /* 0x00000007660a7223 */ /* 0x180fe20000010829 */
[-CC-:B------:R-:W-:Y:S01]  /*147e0*/  FFMA.FTZ R159, R30, R7.reuse, -R41.reuse ;  /* 0x000000071e9f7223 */ /* 0x180fe20000010829 */
[-CC-:B------:R-:W-:Y:S01]  /*147f0*/  FFMA.FTZ R14, R100, R7.reuse, -R41.reuse ;  /* 0x00000007640e7223 */ /* 0x180fe20000010829 */
[-C--:B------:R-:W-:Y:S01]  /*14800*/  FFMA.FTZ R153, R34, R7.reuse, -R41 ;  /* 0x0000000722997223 */ /* 0x080fe20000010829 */
[----:B------:R-:W-:Y:S01]  /*14810*/  FADD.FTZ R30, R158, R43 ;  /* 0x0000002b9e1e7221 */ /* 0x000fe20000010000 */
[----:B------:R-:W-:Y:S01]  /*14820*/  MUFU.EX2 R157, R157 ;  /* 0x0000009d009d7308 */ /* 0x000fe20000000800 */
[-CC-:B------:R-:W-:Y:S01]  /*14830*/  FFMA.FTZ R20, R98, R7.reuse, -R41.reuse ;  /* 0x0000000762147223 */ /* 0x180fe20000010829 */
[-CC-:B------:R-:W-:Y:S01]  /*14840*/  FFMA.FTZ R155, R38, R7.reuse, -R41.reuse ;  /* 0x00000007269b7223 */ /* 0x180fe20000010829 */
[----:B------:R-:W-:Y:S01]  /*14850*/  FADD.FTZ R43, R11, R30 ;  /* 0x0000001e0b2b7221 */ /* 0x000fe20000010000 */
[-CC-:B------:R-:W-:Y:S01]  /*14860*/  FFMA.FTZ R24, R96, R7.reuse, -R41.reuse ;  /* 0x0000000760187223 */ /* 0x180fe20000010829 */
[-CC-:B------:R-:W-:Y:S01]  /*14870*/  FFMA.FTZ R149, R42, R7.reuse, -R41.reuse ;  /* 0x000000072a957223 */ /* 0x180fe20000010829 */
[-C--:B------:R-:W-:Y:S01]  /*14880*/  FFMA.FTZ R26, R94, R7.reuse, -R41 ;  /* 0x000000075e1a7223 */ /* 0x080fe20000010829 */
[----:B0-----:R-:W-:Y:S01]  /*14890*/  FADD.FTZ R30, R152, R43 ;  /* 0x0000002b981e7221 */ /* 0x001fe20000010000 */
[----:B------:R-:W0:Y:S01]  /*148a0*/  MUFU.EX2 R10, R10 ;  /* 0x0000000a000a7308 */ /* 0x000e220000000800 */
[-CC-:B------:R-:W-:Y:S01]  /*148b0*/  FFMA.FTZ R151, R46, R7.reuse, -R41.reuse ;  /* 0x000000072e977223 */ /* 0x180fe20000010829 */
[-CC-:B------:R-:W-:Y:S01]  /*148c0*/  FFMA.FTZ R28, R92, R7.reuse, -R41.reuse ;  /* 0x000000075c1c7223 */ /* 0x180fe20000010829 */
[----:B----4-:R-:W-:Y:S01]  /*148d0*/  FADD.FTZ R45, R21, R30 ;  /* 0x0000001e152d7221 */ /* 0x010fe20000010000 */
[-CC-:B------:R-:W-:Y:S01]  /*148e0*/  FFMA.FTZ R145, R88, R7.reuse, -R41.reuse ;  /* 0x0000000758917223 */ /* 0x180fe20000010829 */
[-CC-:B------:R-:W-:Y:S01]  /*148f0*/  FFMA.FTZ R4, R4, R7.reuse, -R41.reuse ;  /* 0x0000000704047223 */ /* 0x180fe20000010829 */
[-C--:B------:R-:W-:Y:S01]  /*14900*/  FFMA.FTZ R147, R54, R7.reuse, -R41 ;  /* 0x0000000736937223 */ /* 0x080fe20000010829 */
[----:B--2---:R-:W-:Y:S01]  /*14910*/  FADD.FTZ R34, R154, R45 ;  /* 0x0000002d9a227221 */ /* 0x004fe20000010000 */
[----:B------:R-:W1:Y:S01]  /*14920*/  MUFU.EX2 R159, R159 ;  /* 0x0000009f009f7308 */ /* 0x000e620000000800 */
[-CC-:B------:R-:W-:Y:S01]  /*14930*/  FFMA.FTZ R30, R50, R7.reuse, -R41.reuse ;  /* 0x00000007321e7223 */ /* 0x180fe20000010829 */
[----:B------:R-:W2:Y:S01]  /*14940*/  @P5 LDC R38, c[0x0][0x450] ;  /* 0x00011400ff265b82 */ /* 0x000ea20000000800 */
[----:B------:R-:W-:Y:S01]  /*14950*/  FADD.FTZ R45, R25, R34 ;  /* 0x00000022192d7221 */ /* 0x000fe20000010000 */
[-CC-:B------:R-:W-:Y:S01]  /*14960*/  FFMA.FTZ R141, R58, R7.reuse, -R41.reuse ;  /* 0x000000073a8d7223 */ /* 0x180fe20000010829 */
[-CC-:B------:R-:W-:Y:S01]  /*14970*/  FFMA.FTZ R90, R90, R7.reuse, -R41.reuse ;  /* 0x000000075a5a7223 */ /* 0x180fe20000010829 */
[-C--:B------:R-:W-:Y:S01]  /*14980*/  FFMA.FTZ R62, R62, R7.reuse, -R41 ;  /* 0x000000073e3e7223 */ /* 0x080fe20000010829 */
[----:B------:R-:W-:Y:S01]  /*14990*/  FADD.FTZ R34, R148, R45 ;  /* 0x0000002d94227221 */ /* 0x000fe20000010000 */
[----:B------:R-:W3:Y:S01]  /*149a0*/  MUFU.EX2 R14, R14 ;  /* 0x0000000e000e7308 */ /* 0x000ee20000000800 */
[----:B0-----:R-:W-:Y:S01]  /*149b0*/  FADD.FTZ R32, R157, R10 ;  /* 0x0000000a9d207221 */ /* 0x001fe20000010000 */
[-CC-:B------:R-:W-:Y:S01]  /*149c0*/  FFMA.FTZ R104, R104, R7.reuse, -R41.reuse ;  /* 0x0000000768687223 */ /* 0x180fe20000010829 */
[----:B------:R-:W-:Y:S01]  /*149d0*/  FADD.FTZ R34, R27, R34 ;  /* 0x000000221b227221 */ /* 0x000fe20000010000 */
[-CC-:B------:R-:W-:Y:S01]  /*149e0*/  FFMA.FTZ R66, R66, R7.reuse, -R41.reuse ;  /* 0x0000000742427223 */ /* 0x180fe20000010829 */
[-CC-:B------:R-:W-:Y:S01]  /*149f0*/  FFMA.FTZ R40, R40, R7.reuse, -R41.reuse ;  /* 0x0000000728287223 */ /* 0x180fe20000010829 */
[-CC-:B------:R-:W-:Y:S01]  /*14a00*/  FFMA.FTZ R70, R70, R7.reuse, -R41.reuse ;  /* 0x0000000746467223 */ /* 0x180fe20000010829 */
[----:B------:R-:W-:Y:S01]  /*14a10*/  FADD.FTZ R45, R29, R34 ;  /* 0x000000221d2d7221 */ /* 0x000fe20000010000 */
[----:B------:R-:W0:Y:S01]  /*14a20*/  MUFU.EX2 R153, R153 ;  /* 0x0000009900997308 */ /* 0x000e220000000800 */
[----:B-1----:R-:W-:Y:S01]  /*14a30*/  FADD.FTZ R43, R159, R32 ;  /* 0x000000209f2b7221 */ /* 0x002fe20000010000 */
[----:B------:R-:W-:Y:S01]  /*14a40*/  FFMA.FTZ R36, R36, R7, -R41 ;  /* 0x0000000724247223 */ /* 0x000fe20000010829 */
[----:B------:R-:W-:-:S02]  /*14a50*/  F2FP.F16.F32.PACK_AB R158, R11, R158 ;  /* 0x0000009e0b9e723e */ /* 0x000fc400000000ff */
[----:B------:R-:W-:Y:S02]  /*14a60*/  F2FP.F16.F32.PACK_AB R157, R10, R157 ;  /* 0x0000009d0a9d723e */ /* 0x000fe400000000ff */
[----:B------:R-:W-:Y:S01]  /*14a70*/  F2FP.F16.F32.PACK_AB R152, R21, R152 ;  /* 0x000000981598723e */ /* 0x000fe200000000ff */
[----:B------:R-:W1:Y:S01]  /*14a80*/  MUFU.EX2 R20, R20 ;  /* 0x0000001400147308 */ /* 0x000e620000000800 */
[----:B---3--:R-:W-:Y:S01]  /*14a90*/  FADD.FTZ R32, R14, R43 ;  /* 0x0000002b0e207221 */ /* 0x008fe20000010000 */
[----:B--2---:R-:W-:Y:S02]  /*14aa0*/  @P5 SHF.R.U32.HI R47, RZ, R38, R49 ;  /* 0x00000026ff2f5219 */ /* 0x004fe40000011631 */
[----:B------:R-:W-:Y:S02]  /*14ab0*/  ISETP.GE.AND P5, PT, R13, 0x1, PT ;  /* 0x000000010d00780c */ /* 0x000fe40003fa6270 */
[----:B------:R-:W-:Y:S02]  /*14ac0*/  F2FP.F16.F32.PACK_AB R154, R25, R154 ;  /* 0x0000009a199a723e */ /* 0x000fe400000000ff */
[----:B------:R-:W2:Y:S01]  /*14ad0*/  MUFU.EX2 R155, R155 ;  /* 0x0000009b009b7308 */ /* 0x000ea20000000800 */
[----:B0-----:R-:W-:Y:S01]  /*14ae0*/  FADD.FTZ R43, R153, R32 ;  /* 0x00000020992b7221 */ /* 0x001fe20000010000 */
[----:B------:R-:W-:-:S02]  /*14af0*/  F2FP.F16.F32.PACK_AB R148, R27, R148 ;  /* 0x000000941b94723e */ /* 0x000fc400000000ff */
[----:B------:R-:W-:-:S04]  /*14b00*/  F2FP.F16.F32.PACK_AB R159, R14, R159 ;  /* 0x0000009f0e9f723e */ /* 0x000fc800000000ff */
[----:B------:R-:W0:Y:S01]  /*14b10*/  MUFU.EX2 R24, R24 ;  /* 0x0000001800187308 */ /* 0x000e220000000800 */
[C---:B-1----:R-:W-:Y:S01]  /*14b20*/  FADD.FTZ R32, R20.reuse, R43 ;  /* 0x0000002b14207221 */ /* 0x042fe20000010000 */
        /* <DEDUP_REMOVED lines=22> */
[----:B------:R-:W-:Y:S02]  /*14c90*/  IADD3 R43, R150, R47, RZ ;  /* 0x0000002f962b7210 */ /* 0x000fe40007ffe0ff */
[----:B------:R-:W-:-:S03]  /*14ca0*/  F2FP.F16.F32.PACK_AB R150, R6, R29 ;  /* 0x0000001d0696723e */ /* 0x000fc600000000ff */
[----:B------:R-:W-:Y:S01]  /*14cb0*/  IMAD.IADD R12, R43, 0x1, R12 ;  /* 0x000000012b0c7824 */ /* 0x000fe200078e020c */
        /* <DEDUP_REMOVED lines=45> */
[----:B------:R-:W-:Y:S01]  /*14f90*/  F2FP.F16.F32.PACK_AB R137, R137, R66 ;  /* 0x000000428989723e */ /* 0x000fe200000000ff */
[----:B------:R-:W-:-:S05]  /*14fa0*/  VIADD R10, R72, 0xfffffffe ;  /* 0xfffffffe480a7836 */ /* 0x000fca0000000000 */
[----:B------:R-:W1:Y:S01]  /*14fb0*/  MUFU.EX2 R139, R36 ;  /* 0x00000024008b7308 */ /* 0x000e620000000800 */
[----:B--2---:R-:W-:-:S07]  /*14fc0*/  FADD.FTZ R4, R70, R5 ;  /* 0x0000000546047221 */ /* 0x004fce0000010000 */
[----:B------:R-:W2:Y:S01]  /*14fd0*/  MUFU.EX2 R15, R15 ;  /* 0x0000000f000f7308 */ /* 0x000ea20000000800 */
[----:B0-----:R-:W-:Y:S01]  /*14fe0*/  FADD.FTZ R32, R138, R11 ;  /* 0x0000000b8a207221 */ /* 0x001fe20000010000 */
[C---:B-1----:R-:W-:Y:S01]  /*14ff0*/  FADD.FTZ R5, R139.reuse, R4 ;  /* 0x000000048b057221 */ /* 0x042fe20000010000 */
[----:B------:R-:W-:Y:S02]  /*15000*/  F2FP.F16.F32.PACK_AB R139, R139, R70 ;  /* 0x000000468b8b723e */ /* 0x000fe400000000ff */
[C---:B--2---:R-:W-:Y:S01]  /*15010*/  FADD.FTZ R6, R15.reuse, R32 ;  /* 0x000000200f067221 */ /* 0x044fe20000010000 */
[----:B------:R-:W-:Y:S01]  /*15020*/  F2FP.F16.F32.PACK_AB R138, R15, R138 ;  /* 0x0000008a0f8a723e */ /* 0x000fe200000000ff */
[----:B------:R-:W-:Y:S06]  /*15030*/  @!P5 BRA `(.L_x_1647) ;  /* 0x000000000048d947 */ /* 0x000fec0003800000 */
[C---:B------:R-:W-:Y:S01]  /*15040*/  ISETP.GT.AND P2, PT, R43.reuse, RZ, PT ;  /* 0x000000ff2b00720c */ /* 0x040fe20003f44270 */
[----:B------:R-:W-:Y:S01]  /*15050*/  BSSY B0, `(.L_x_1648) ;  /* 0x000000e000007945 */ /* 0x000fe20003800000 */
[----:B------:R-:W-:-:S11]  /*15060*/  VIADD R4, R43, 0xffffffff ;  /* 0xffffffff2b047836 */ /* 0x000fd60000000000 */
        /* <DEDUP_REMOVED lines=8> */
.L_x_1649:
[----:B------:R-:W-:-:S13]  /*150f0*/  ISETP.NE.AND P2, PT, R13, 0x1, PT ;  /* 0x000000010d00780c */ /* 0x000fda0003f45270 */
[----:B------:R-:W0:Y:S02]  /*15100*/  @P2 LDC.64 R14, c[0x0][0x9e8] ;  /* 0x00027a00ff0e2b82 */ /* 0x000e240000000a00 */
[----:B0-----:R-:W-:-:S05]  /*15110*/  @P2 IMAD.HI.U32 R14, R4, R14, RZ ;  /* 0x0000000e040e2227 */ /* 0x001fca00078e00ff */
[----:B------:R-:W-:-:S07]  /*15120*/  @P2 SHF.R.U32.HI R4, RZ, R15, R14 ;  /* 0x0000000fff042219 */ /* 0x000fce000001160e */
.L_x_1650:
[----:B------:R-:W-:Y:S05]  /*15130*/  BSYNC B0 ;  /* 0x0000000000007941 */ /* 0x000fea0003800000 */
.L_x_1648:
[----:B------:R-:W-:-:S05]  /*15140*/  IMAD R13, R4, R13, R13 ;  /* 0x0000000d040d7224 */ /* 0x000fca00078e020d */
[----:B------:R-:W-:-:S07]  /*15150*/  VIMNMX R12, R12, R13, PT ;  /* 0x0000000d0c0c7248 */ /* 0x000fce0003fe0100 */
.L_x_1647:
[----:B------:R-:W-:Y:S01]  /*15160*/  IMAD.HI R12, R12, 0x2aaaaaab, RZ ;  /* 0x2aaaaaab0c0c7827 */ /* 0x000fe200078e02ff */
[----:B------:R-:W-:Y:S01]  /*15170*/  ULDC UR59, c[0x0][0x9e4] ;  /* 0x00027900003b7ab9 */ /* 0x000fe20000000800 */
[----:B------:R-:W-:Y:S01]  /*15180*/  ULDC UR58, c[0x0][0x9e4] ;  /* 0x00027900003a7ab9 */ /* 0x000fe20000000800 */
[----:B------:R-:W-:Y:S01]  /*15190*/  BSSY B0, `(.L_x_1651) ;  /* 0x0000346000007945 */ /* 0x000fe20003800000 */
[----:B------:R-:W-:Y:S01]  /*151a0*/  IMAD.MOV.U32 R4, RZ, RZ, 0x3f800000 ;  /* 0x3f800000ff047424 */ /* 0x000fe200078e00ff */
[----:B------:R-:W-:Y:S02]  /*151b0*/  SHF.R.U32.HI R11, RZ, 0x1f, R12 ;  /* 0x0000001fff0b7819 */ /* 0x000fe4000001160c */
[----:B------:R-:W-:Y:S02]  /*151c0*/  CS2R R86, SRZ ;  /* 0x0000000000567805 */ /* 0x000fe4000001ff00 */
[----:B------:R-:W-:Y:S02]  /*151d0*/  CS2R R84, SRZ ;  /* 0x0000000000547805 */ /* 0x000fe4000001ff00 */
[----:B------:R-:W-:-:S02]  /*151e0*/  CS2R R82, SRZ ;  /* 0x0000000000527805 */ /* 0x000fc4000001ff00 */
[----:B------:R-:W-:Y:S01]  /*151f0*/  LEA.HI.SX32 R13, R12, R11, 0x1c ;  /* 0x0000000b0c0d7211 */ /* 0x000fe200078fe2ff */
[----:B------:R-:W-:Y:S01]  /*15200*/  IMAD.MOV.U32 R11, RZ, RZ, 0x3f800000 ;  /* 0x3f800000ff0b7424 */ /* 0x000fe200078e00ff */
        /* <DEDUP_REMOVED lines=31> */
[----:B------:R-:W-:Y:S06]  /*15400*/  @!P2 BRA `(.L_x_1652) ;  /* 0x000000300078a947 */ /* 0x000fec0003800000 */
[----:B------:R-:W-:Y:S01]  /*15410*/  BSSY B1, `(.L_x_1653) ;  /* 0x0000319000017945 */ /* 0x000fe20003800000 */
[----:B------:R-:W-:Y:S02]  /*15420*/  IMAD.MOV.U32 R4, RZ, RZ, 0x3f800000 ;  /* 0x3f800000ff047424 */ /* 0x000fe400078e00ff */
[----:B------:R-:W-:-:S07]  /*15430*/  IMAD.MOV.U32 R87, RZ, RZ, RZ ;  /* 0x000000ffff577224 */ /* 0x000fce00078e00ff */
.L_x_1672:
[----:B------:R-:W-:-:S05]  /*15440*/  VIADD R21, R22, 0x1 ;  /* 0x0000000116157836 */ /* 0x000fca0000000000 */
[----:B------:R-:W-:-:S04]  /*15450*/  ISETP.NE.AND P2, PT, R21, 0x2, PT ;  /* 0x000000021500780c */ /* 0x000fc80003f45270 */
[----:B------:R-:W-:Y:S02]  /*15460*/  SEL R206, RZ, 0x1, P2 ;  /* 0x00000001ffce7807 */ /* 0x000fe40001000000 */
[----:B------:R-:W-:Y:S02]  /*15470*/  SEL R21, R21, RZ, P2 ;  /* 0x000000ff15157207 */ /* 0x000fe40001000000 */
[----:B------:R-:W-:Y:S01]  /*15480*/  LOP3.LUT R206, R23, R206, RZ, 0x3c, !PT ;  /* 0x000000ce17ce7212 */ /* 0x000fe200078e3cff */
[----:B------:R-:W-:Y:S06]  /*15490*/  @!P0 BRA `(.L_x_1654) ;  /* 0x0000000000048947 */ /* 0x000fec0003800000 */
[----:B------:R-:W-:Y:S01]  /*154a0*/  BPT.TRAP 0x1 ;  /* 0x000000040000795c */ /* 0x000fe20000300000 */
.L_x_1654:
[----:B------:R-:W-:Y:S01]  /*154b0*/  IMAD R7, R21, 0x8, R2 ;  /* 0x0000000815077824 */ /* 0x000fe200078e0202 */
[----:B------:R-:W-:-:S04]  /*154c0*/  SHF.L.U32 R12, R206, 0x1f, RZ ;  /* 0x0000001fce0c7819 */ /* 0x000fc800000006ff */
[----:B------:R0:W1:Y:S01]  /*154d0*/  SYNCS.PHASECHK.TRANS64.TRYWAIT P2, [R7+URZ+0x2a830], R12 ;  /* 0x02a8300c070075a7 */ /* 0x000062000804017f */
[----:B------:R-:W-:Y:S05]  /*154e0*/  @!P0 BRA `(.L_x_1655) ;  /* 0x0000000000048947 */ /* 0x000fea0003800000 */
[----:B------:R-:W-:Y:S01]  /*154f0*/  BPT.TRAP 0x1 ;  /* 0x000000040000795c */ /* 0x000fe20000300000 */
.L_x_1655:
[----:B------:R-:W-:Y:S01]  /*15500*/  IMAD R92, R21, 0x900, R8 ;  /* 0x00000900155c7824 */ /* 0x000fe200078e0208 */
[----:B------:R-:W-:Y:S03]  /*15510*/  BSSY B2, `(.L_x_1656) ;  /* 0x0000006000027945 */ /* 0x000fe60003800000 */
[C---:B------:R-:W-:Y:S01]  /*15520*/  VIADD R9, R92.reuse, 0x4 ;  /* 0x000000045c097836 */ /* 0x040fe20000000000 */
[----:B------:R-:W-:Y:S01]  /*15530*/  IADD3 R14, R92, 0x2, RZ ;  /* 0x000000025c0e7810 */ /* 0x000fe20007ffe0ff */
[----:B-1----:R-:W-:Y:S06]  /*15540*/  @P2 BRA `(.L_x_1657) ;  /* 0x0000000000082947 */ /* 0x002fec0003800000 */
[----:B------:R-:W1:Y:S02]  /*15550*/  SYNCS.PHASECHK.TRANS64.TRYWAIT P2, [R7+URZ+0x2a830], R12 ;  /* 0x02a8300c070075a7 */ /* 0x000e64000804017f */
[----:B-1----:R-:W-:Y:S05]  /*15560*/  @!P2 BRA `(.L_x_1658) ;  /* 0x00000158008ca947 */ /* 0x002fea0003800000 */
.L_x_1657:
[----:B------:R-:W-:Y:S05]  /*15570*/  BSYNC B2 ;  /* 0x0000000000027941 */ /* 0x000fea0003800000 */
.L_x_1656:
[----:B------:R-:W-:Y:S01]  /*15580*/  R2UR UR50, R14 ;  /* 0x000000000e3272ca */ /* 0x000fe200000e0000 */
[----:B------:R-:W-:Y:S01]  /*15590*/  VIADD R14, R92, 0x300 ;  /* 0x000003005c0e7836 */ /* 0x000fe20000000000 */
[----:B------:R-:W2:Y:S01]  /*155a0*/  LDL.64 R220, [R1+0x20] ;  /* 0x0000200001dc7983 */ /* 0x000ea20000100a00 */
[----:B------:R-:W-:-:S03]  /*155b0*/  IMAD.MOV.U32 R15, RZ, RZ, 0x40000040 ;  /* 0x40000040ff0f7424 */ /* 0x000fc600078e00ff */
[----:B------:R-:W-:Y:S01]  /*155c0*/  R2UR UR26, R14 ;  /* 0x000000000e1a72ca */ /* 0x000fe200000e0000 */
[----:B------:R-:W-:Y:S01]  /*155d0*/  VIADD R14, R92, 0x600 ;  /* 0x000006005c0e7836 */ /* 0x000fe20000000000 */
[C---:B------:R-:W-:Y:S01]  /*155e0*/  R2UR UR51, R15.reuse ;  /* 0x000000000f3372ca */ /* 0x040fe200000e0000 */
[----:B------:R-:W3:Y:S01]  /*155f0*/  LDL.64 R218, [R1+0x18] ;  /* 0x0000180001da7983 */ /* 0x000ee20000100a00 */
[C---:B------:R-:W-:Y:S02]  /*15600*/  R2UR UR27, R15.reuse ;  /* 0x000000000f1b72ca */ /* 0x040fe400000e0000 */
[----:B------:R-:W-:Y:S01]  /*15610*/  R2UR UR10, R14 ;  /* 0x000000000e0a72ca */ /* 0x000fe200000e0000 */
[----:B------:R-:W4:Y:S01]  /*15620*/  LDL.64 R216, [R1+0x10] ;  /* 0x0000100001d87983 */ /* 0x000f220000100a00 */
[----:B------:R-:W-:-:S03]  /*15630*/  R2UR UR11, R15 ;  /* 0x000000000f0b72ca */ /* 0x000fc600000e0000 */
[----:B------:R-:W5:Y:S01]  /*15640*/  LDL.64 R14, [R1+0x30] ;  /* 0x00003000010e7983 */ /* 0x000f620000100a00 */
[----:B01----:R-:W-:-:S03]  /*15650*/  IMAD.MOV.U32 R12, RZ, RZ, R92 ;  /* 0x000000ffff0c7224 */ /* 0x003fc600078e005c */
[----:B------:R-:W4:Y:S02]  /*15660*/  LDL.64 R214, [R1+0x8] ;  /* 0x0000080001d67983 */ /* 0x000f240000100a00 */
[----:B------:R-:W-:Y:S01]  /*15670*/  R2UR UR54, R12 ;  /* 0x000000000c3672ca */ /* 0x000fe200000e0000 */
[----:B------:R-:W-:Y:S01]  /*15680*/  IMAD.MOV.U32 R12, RZ, RZ, R9 ;  /* 0x000000ffff0c7224 */ /* 0x000fe200078e0009 */
[----:B------:R-:W4:Y:S01]  /*15690*/  LDL.64 R212, [R1] ;  /* 0x0000000001d47983 */ /* 0x000f220000100a00 */
[----:B------:R-:W-:Y:S02]  /*156a0*/  VIADD R88, R92, 0x6 ;  /* 0x000000065c587836 */ /* 0x000fe40000000000 */
[-C--:B------:R-:W-:Y:S01]  /*156b0*/  FMUL.FTZ R24, R24, R11.reuse ;  /* 0x0000000b18187220 */ /* 0x080fe20000410000 */
[----:B------:R-:W-:Y:S01]  /*156c0*/  IMAD.MOV.U32 R13, RZ, RZ, 0x40000040 ;  /* 0x40000040ff0d7424 */ /* 0x000fe200078e00ff */
[----:B------:R-:W-:Y:S01]  /*156d0*/  R2UR UR34, R12 ;  /* 0x000000000c2272ca */ /* 0x000fe200000e0000 */
[----:B------:R-:W-:Y:S01]  /*156e0*/  VIADD R12, R92, 0x302 ;  /* 0x000003025c0c7836 */ /* 0x000fe20000000000 */
[----:B------:R-:W-:Y:S01]  /*156f0*/  R2UR UR30, R88 ;  /* 0x00000000581e72ca */ /* 0x000fe200000e0000 */
[C---:B------:R-:W-:Y:S01]  /*15700*/  VIADD R88, R92.reuse, 0x304 ;  /* 0x000003045c587836 */ /* 0x040fe20000000000 */
[C---:B------:R-:W-:Y:S01]  /*15710*/  R2UR UR55, R13.reuse ;  /* 0x000000000d3772ca */ /* 0x040fe200000e0000 */
[----:B------:R-:W-:Y:S01]  /*15720*/  VIADD R90, R92, 0x604 ;  /* 0x000006045c5a7836 */ /* 0x000fe20000000000 */
[----:B------:R-:W-:Y:S01]  /*15730*/  R2UR UR22, R12 ;  /* 0x000000000c1672ca */ /* 0x000fe200000e0000 */
[----:B------:R-:W-:Y:S01]  /*15740*/  IMAD.MOV.U32 R89, RZ, RZ, 0x40000040 ;  /* 0x40000040ff597424 */ /* 0x000fe200078e00ff */
[----:B------:R-:W-:Y:S01]  /*15750*/  IADD3 R12, R92, 0x306, RZ ;  /* 0x000003065c0c7810 */ /* 0x000fe20007ffe0ff */
[----:B------:R-:W-:Y:S01]  /*15760*/  IMAD.MOV.U32 R91, RZ, RZ, 0x40000040 ;  /* 0x40000040ff5b7424 */ /* 0x000fe200078e00ff */
[C---:B------:R-:W-:Y:S01]  /*15770*/  R2UR UR35, R13.reuse ;  /* 0x000000000d2372ca */ /* 0x040fe200000e0000 */
[----:B------:R-:W-:Y:S01]  /*15780*/  IMAD.MOV.U32 R93, RZ, RZ, 0x40000040 ;  /* 0x40000040ff5d7424 */ /* 0x000fe200078e00ff */
[----:B------:R-:W-:Y:S01]  /*15790*/  R2UR UR23, R13 ;  /* 0x000000000d1772ca */ /* 0x000fe200000e0000 */
[-C--:B------:R-:W-:Y:S01]  /*157a0*/  FMUL.FTZ R25, R25, R11.reuse ;  /* 0x0000000b19197220 */ /* 0x080fe20000410000 */
[----:B------:R-:W-:Y:S01]  /*157b0*/  R2UR UR14, R12 ;  /* 0x000000000c0e72ca */ /* 0x000fe200000e0000 */
[-C--:B------:R-:W-:Y:S01]  /*157c0*/  FMUL.FTZ R28, R28, R11.reuse ;  /* 0x0000000b1c1c7220 */ /* 0x080fe20000410000 */
[----:B------:R-:W-:Y:S01]  /*157d0*/  R2UR UR15, R13 ;  /* 0x000000000d0f72ca */ /* 0x000fe200000e0000 */
[-C--:B------:R-:W-:Y:S01]  /*157e0*/  FMUL.FTZ R29, R29, R11.reuse ;  /* 0x0000000b1d1d7220 */ /* 0x080fe20000410000 */
[----:B------:R-:W2:Y:S01]  /*157f0*/  LDL.64 R12, [R1+0x28] ;  /* 0x00002800010c7983 */ /* 0x000ea20000100a00 */
[----:B------:R-:W-:Y:S01]  /*15800*/  R2UR UR18, R88 ;  /* 0x00000000581272ca */ /* 0x000fe200000e0000 */
[C---:B------:R-:W-:Y:S01]  /*15810*/  VIADD R88, R92.reuse, 0x602 ;  /* 0x000006025c587836 */ /* 0x040fe20000000000 */
[C---:B------:R-:W-:Y:S01]  /*15820*/  R2UR UR31, R89.reuse ;  /* 0x00000000591f72ca */ /* 0x040fe200000e0000 */
[----:B------:R-:W-:Y:S01]  /*15830*/  VIADD R92, R92, 0x606 ;  /* 0x000006065c5c7836 */ /* 0x000fe20000000000 */
[----:B------:R-:W-:Y:S01]  /*15840*/  R2UR UR19, R89 ;  /* 0x00000000591372ca */ /* 0x000fe200000e0000 */
[-C--:B------:R-:W-:Y:S01]  /*15850*/  FMUL.FTZ R32, R32, R11.reuse ;  /* 0x0000000b20207220 */ /* 0x080fe20000410000 */
        /* <DEDUP_REMOVED lines=12> */
[----:B------:R-:W-:Y:S01]  /*15920*/  WARPGROUP.ARRIVE ;  /* 0x00000000000079c5 */ /* 0x000fe20000000000 */
[-C--:B------:R-:W-:Y:S01]  /*15930*/  FMUL.FTZ R45, R45, R11.reuse ;  /* 0x0000000b2d2d7220 */ /* 0x080fe20000410000 */
[-C--:B------:R-:W-:Y:S01]  /*15940*/  FMUL.FTZ R48, R48, R11.reuse ;  /* 0x0000000b30307220 */ /* 0x080fe20000410000 */
[-C--:B------:R-:W-:Y:S01]  /*15950*/  FMUL.FTZ R49, R49, R11.reuse ;  /* 0x0000000b31317220 */ /* 0x080fe20000410000 */
[-C--:B------:R-:W-:Y:S01]  /*15960*/  FMUL.FTZ R52, R52, R11.reuse ;  /* 0x0000000b34347220 */ /* 0x080fe20000410000 */
[-C--:B------:R-:W-:Y:S01]  /*15970*/  FMUL.FTZ R53, R53, R11.reuse ;  /* 0x0000000b35357220 */ /* 0x080fe20000410000 */
[----:B------:R-:W-:Y:S01]  /*15980*/  HGMMA.64x96x16.F32 R88, gdesc[UR52], RZ, !UPT, gsb0 ;  /* 0x01600000345879f0 */ /* 0x000fe2000c0008ff */
        /* <DEDUP_REMOVED lines=52> */
[----:B------:R-:W-:Y:S01]  /*15cd0*/  WARPGROUP.ARRIVE ;  /* 0x00000000000079c5 */ /* 0x000fe20000000000 */
[----:B-----5:R-:W-:Y:S02]  /*15ce0*/  R2UR UR32, R14 ;  /* 0x000000000e2072ca */ /* 0x020fe400000e0000 */
[----:B------:R-:W-:-:S13]  /*15cf0*/  R2UR UR33, R15 ;  /* 0x000000000f2172ca */ /* 0x000fda00000e0000 */
[----:B------:R-:W-:Y:S01]  /*15d00*/  HGMMA.64x96x16.F32 R88, gdesc[UR32], R88, gsb0 ;  /* 0x01600000205879f0 */ /* 0x000fe20008000858 */
[----:B--2---:R-:W-:Y:S02]  /*15d10*/  R2UR UR28, R12 ;  /* 0x000000000c1c72ca */ /* 0x004fe400000e0000 */
[----:B------:R-:W-:Y:S01]  /*15d20*/  R2UR UR29, R13 ;  /* 0x000000000d1d72ca */ /* 0x000fe200000e0000 */
[----:B------:R-:W-:Y:S02]  /*15d30*/  WARPGROUP.DEPBAR.LE gsb0, 0x0 ;  /* 0x00008000000079c5 */ /* 0x000fe40000010000 */
[----:B------:R-:W-:-:S10]  /*15d40*/  WARPGROUP.ARRIVE ;  /* 0x00000000000079c5 */ /* 0x000fd40000000000 */
[----:B------:R-:W-:Y:S01]  /*15d50*/  HGMMA.64x96x16.F32 R88, gdesc[UR28], R88, gsb0 ;  /* 0x016000001c5879f0 */ /* 0x000fe20008000858 */
[----:B------:R-:W-:Y:S02]  /*15d60*/  R2UR UR24, R220 ;  /* 0x00000000dc1872ca */ /* 0x000fe400000e0000 */
[----:B------:R-:W-:Y:S02]  /*15d70*/  R2UR UR25, R221 ;  /* 0x00000000dd1972ca */ /* 0x000fe400000e0000 */
[----:B---3--:R-:W-:Y:S02]  /*15d80*/  R2UR UR20, R218 ;  /* 0x00000000da1472ca */ /* 0x008fe400000e0000 */
[----:B------:R-:W-:Y:S01]  /*15d90*/  R2UR UR21, R219 ;  /* 0x00000000db1572ca */ /* 0x000fe200000e0000 */
[----:B------:R-:W-:Y:S02]  /*15da0*/  WARPGROUP.DEPBAR.LE gsb0, 0x0 ;  /* 0x00008000000079c5 */ /* 0x000fe40000010000 */
[----:B------:R-:W-:-:S06]  /*15db0*/  WARPGROUP.ARRIVE ;  /* 0x00000000000079c5 */ /* 0x000fcc0000000000 */
[----:B------:R-:W-:Y:S01]  /*15dc0*/  HGMMA.64x96x16.F32 R88, gdesc[UR24], R88, gsb0 ;  /* 0x01600000185879f0 */ /* 0x000fe20008000858 */
[----:B----4-:R-:W-:Y:S02]  /*15dd0*/  R2UR UR16, R216 ;  /* 0x00000000d81072ca */ /* 0x010fe400000e0000 */
[----:B------:R-:W-:Y:S01]  /*15de0*/  R2UR UR17, R217 ;  /* 0x00000000d91172ca */ /* 0x000fe200000e0000 */
[----:B------:R-:W-:Y:S02]  /*15df0*/  WARPGROUP.DEPBAR.LE gsb0, 0x0 ;  /* 0x00008000000079c5 */ /* 0x000fe40000010000 */
[----:B------:R-:W-:-:S06]  /*15e00*/  WARPGROUP.ARRIVE ;  /* 0x00000000000079c5 */ /* 0x000fcc0000000000 */
[----:B------:R-:W-:Y:S01]  /*15e10*/  HGMMA.64x96x16.F32 R88, gdesc[UR20], R88, gsb0 ;  /* 0x01600000145879f0 */ /* 0x000fe20008000858 */
[----:B------:R-:W-:Y:S02]  /*15e20*/  R2UR UR12, R214 ;  /* 0x00000000d60c72ca */ /* 0x000fe400000e0000 */
        /* <DEDUP_REMOVED lines=8> */
[----:B------:R-:W-:Y:S03]  /*15eb0*/  HGMMA.64x96x16.F32 R88, gdesc[UR12], R88, gsb0 ;  /* 0x016000000c5879f0 */ /* 0x000fe60008000858 */
[----:B------:R-:W-:Y:S02]  /*15ec0*/  WARPGROUP.DEPBAR.LE gsb0, 0x0 ;  /* 0x00008000000079c5 */ /* 0x000fe40000010000 */
[----:B------:R-:W-:-:S06]  /*15ed0*/  WARPGROUP.ARRIVE ;  /* 0x00000000000079c5 */ /* 0x000fcc0000000000 */
[----:B------:R-:W-:Y:S01]  /*15ee0*/  HGMMA.64x96x16.F32 R88, gdesc[UR8], R88, gsb0 ;  /* 0x01600000085879f0 */ /* 0x000fe20008000858 */
[----:B------:R-:W-:Y:S01]  /*15ef0*/  UMOV UR4, UR56 ;  /* 0x0000003800047c82 */ /* 0x000fe20008000000 */
[----:B------:R-:W-:Y:S01]  /*15f00*/  UMOV UR5, UR57 ;  /* 0x0000003900057c82 */ /* 0x000fe20008000000 */
        /* <DEDUP_REMOVED lines=12> */
.L_x_1659:
[----:B------:R-:W-:Y:S01]  /*15fd0*/  SHF.L.U32 R4, R23, 0x1f, RZ ;  /* 0x0000001f17047819 */ /* 0x000fe200000006ff */
[----:B------:R-:W-:-:S04]  /*15fe0*/  IMAD R23, R22, 0x8, R2 ;  /* 0x0000000816177824 */ /* 0x000fc800078e0202 */
[----:B------:R0:W1:Y:S01]  /*15ff0*/  SYNCS.PHASECHK.TRANS64.TRYWAIT P2, [R23+URZ+0x2a850], R4 ;  /* 0x02a85004170075a7 */ /* 0x000062000804017f */
[----:B------:R-:W-:Y:S05]  /*16000*/  @!P0 BRA `(.L_x_1660) ;  /* 0x0000000000048947 */ /* 0x000fea0003800000 */
[----:B------:R-:W-:Y:S01]  /*16010*/  BPT.TRAP 0x1 ;  /* 0x000000040000795c */ /* 0x000fe20000300000 */
.L_x_1660:
[----:B------:R-:W-:Y:S04]  /*16020*/  BSSY B2, `(.L_x_1661) ;  /* 0x0000004000027945 */ /* 0x000fe80003800000 */
[----:B-1----:R-:W-:Y:S05]  /*16030*/  @P2 BRA `(.L_x_1662) ;  /* 0x0000000000082947 */ /* 0x002fea0003800000 */
[----:B------:R-:W1:Y:S02]  /*16040*/  SYNCS.PHASECHK.TRANS64.TRYWAIT P2, [R23+URZ+0x2a850], R4 ;  /* 0x02a85004170075a7 */ /* 0x000e64000804017f */
[----:B-1----:R-:W-:Y:S05]  /*16050*/  @!P2 BRA `(.L_x_1663) ;  /* 0x0000014c00e4a947 */ /* 0x002fea0003800000 */
.L_x_1662:
[----:B------:R-:W-:Y:S05]  /*16060*/  BSYNC B2 ;  /* 0x0000000000027941 */ /* 0x000fea0003800000 */
.L_x_1661:
[----:B01----:R-:W-:Y:S01]  /*16070*/  VIADD R4, R2, 0x400 ;  /* 0x0000040002047836 */ /* 0x003fe20000000000 */
[----:B------:R-:W-:Y:S01]  /*16080*/  WARPGROUP.ARRIVE ;  /* 0x00000000000079c5 */ /* 0x000fe20000000000 */
[----:B------:R-:W-:Y:S01]  /*16090*/  IMAD.MOV.U32 R13, RZ, RZ, 0x40000040 ;  /* 0x40000040ff0d7424 */ /* 0x000fe200078e00ff */
[----:B------:R-:W-:Y:S01]  /*160a0*/  MOV R15, 0x40000040 ;  /* 0x40000040000f7802 */ /* 0x000fe20000000f00 */
[----:B------:R-:W-:Y:S01]  /*160b0*/  IMAD.IADD R11, R181, 0x1, R178 ;  /* 0x00000001b50b7824 */ /* 0x000fe200078e02b2 */
[----:B------:R-:W-:Y:S01]  /*160c0*/  SHF.R.U32.HI R4, RZ, 0x4, R4 ;  /* 0x00000004ff047819 */ /* 0x000fe20000011604 */
[----:B------:R-:W-:Y:S01]  /*160d0*/  ULDC UR5, c[0x0][0x9dc] ;  /* 0x0002770000057ab9 */ /* 0x000fe20000000800 */
[----:B------:R-:W-:Y:S01]  /*160e0*/  R2UR UR7, R13 ;  /* 0x000000000d0772ca */ /* 0x000fe200000e0000 */
[----:B------:R-:W-:Y:S01]  /*160f0*/  IMAD.MOV.U32 R13, RZ, RZ, 0x40000040 ;  /* 0x40000040ff0d7424 */ /* 0x000fe200078e00ff */
[----:B------:R-:W-:Y:S01]  /*16100*/  LOP3.LUT R4, R4, 0x3fff, RZ, 0xc0, !PT ;  /* 0x00003fff04047812 */ /* 0x000fe200078ec0ff */
[----:B------:R-:W-:Y:S01]  /*16110*/  @!P1 VIADD R7, R7, 0x2a840 ;  /* 0x0002a84007079836 */ /* 0x000fe20000000000 */
[----:B------:R-:W-:Y:S01]  /*16120*/  ISETP.NE.AND P3, PT, R210, 0x1, PT ;  /* 0x00000001d200780c */ /* 0x000fe20003f65270 */
[----:B------:R-:W-:Y:S01]  /*16130*/  ULDC UR4, c[0x0][0x9e0] ;  /* 0x0002780000047ab9 */ /* 0x000fe20000000800 */
[----:B------:R-:W-:-:S02]  /*16140*/  LOP3.LUT R4, R4, 0x3000000, RZ, 0xfc, !PT ;  /* 0x0300000004047812 */ /* 0x000fc400078efcff */
[----:B------:R-:W-:Y:S02]  /*16150*/  LOP3.LUT P2, RZ, R17, 0x100000, RZ, 0xc0, !PT ;  /* 0x0010000011ff7812 */ /* 0x000fe4000784c0ff */
[----:B------:R-:W-:Y:S01]  /*16160*/  @!P1 PRMT R7, RZ, 0x654, R7 ;  /* 0x00000654ff079816 */ /* 0x000fe20000000007 */
[----:B------:R-:W-:-:S04]  /*16170*/  IMAD R12, R22, 0x600, R4 ;  /* 0x00000600160c7824 */ /* 0x000fc800078e0204 */
[C---:B------:R-:W-:Y:S01]  /*16180*/  VIADD R14, R12.reuse, 0x80 ;  /* 0x000000800c0e7836 */ /* 0x040fe20000000000 */
[----:B------:R-:W-:Y:S01]  /*16190*/  R2UR UR6, R12 ;  /* 0x000000000c0672ca */ /* 0x000fe200000e0000 */
[----:B------:R-:W0:Y:S08]  /*161a0*/  @P3 LDC R4, c[0x0][0x44c] ;  /* 0x00011300ff043b82 */ /* 0x000e300000000800 */
[----:B------:R-:W1:Y:S04]  /*161b0*/  @P3 LDC R9, c[0x0][0x450] ;  /* 0x00011400ff093b82 */ /* 0x000e680000000800 */
[----:B------:R-:W-:Y:S01]  /*161c0*/  HGMMA.64x128x16.F32 R24, R156, gdesc[UR4].tnspB, R24, gsb0 ;  /* 0x41e000049c187df0 */ /* 0x000fe20008000818 */
[----:B------:R-:W-:Y:S01]  /*161d0*/  R2UR UR6, R14 ;  /* 0x000000000e0672ca */ /* 0x000fe200000e0000 */
[----:B------:R-:W-:Y:S01]  /*161e0*/  VIADD R14, R12, 0x100 ;  /* 0x000001000c0e7836 */ /* 0x000fe20000000000 */
[----:B------:R-:W-:Y:S01]  /*161f0*/  R2UR UR7, R15 ;  /* 0x000000000f0772ca */ /* 0x000fe200000e0000 */
[----:B------:R-:W-:-:S02]  /*16200*/  IMAD.MOV.U32 R15, RZ, RZ, 0x40000040 ;  /* 0x40000040ff0f7424 */ /* 0x000fc400078e00ff */
[----:B0-----:R-:W-:-:S05]  /*16210*/  @P3 IMAD.HI.U32 R4, R11, R4, RZ ;  /* 0x000000040b043227 */ /* 0x001fca00078e00ff */
[----:B-1----:R-:W-:Y:S02]  /*16220*/  @P3 SHF.R.U32.HI R11, RZ, R9, R4 ;  /* 0x00000009ff0b3219 */ /* 0x002fe40000011604 */
[----:B------:R-:W-:Y:S01]  /*16230*/  MOV R9, UR5 ;  /* 0x0000000500097c02 */ /* 0x000fe20008000f00 */
        /* <DEDUP_REMOVED lines=18> */
[----:B------:R-:W-:Y:S02]  /*16360*/  R2UR UR6, R14 ;  /* 0x000000000e0672ca */ /* 0x000fe400000e0000 */
[----:B------:R-:W-:Y:S02]  /*16370*/  R2UR UR7, R15 ;  /* 0x000000000f0772ca */ /* 0x000fe400000e0000 */
[----:B------:R-:W-:Y:S01]  /*16380*/  LOP3.LUT R15, RZ, R9, RZ, 0x33, !PT ;  /* 0x00000009ff0f7212 */ /* 0x000fe200078e33ff */
[----:B------:R-:W-:Y:S02]  /*16390*/  WARPGROUP.DEPBAR.LE gsb0, 0x0 ;  /* 0x00008000000079c5 */ /* 0x000fe40000010000 */
[----:B------:R-:W-:-:S08]  /*163a0*/  WARPGROUP.ARRIVE ;  /* 0x00000000000079c5 */ /* 0x000fd00000000000 */
[----:B------:R-:W-:Y:S01]  /*163b0*/  HGMMA.64x128x16.F32 R24, R140, gdesc[UR4].tnspB, R24, gsb0 ;  /* 0x41e000048c187df0 */ /* 0x000fe20008000818 */
[----:B------:R-:W-:Y:S02]  /*163c0*/  R2UR UR6, R12 ;  /* 0x000000000c0672ca */ /* 0x000fe400000e0000 */
[----:B------:R-:W-:Y:S01]  /*163d0*/  R2UR UR7, R13 ;  /* 0x000000000d0772ca */ /* 0x000fe200000e0000 */
[----:B------:R-:W-:Y:S02]  /*163e0*/  WARPGROUP.DEPBAR.LE gsb0, 0x0 ;  /* 0x00008000000079c5 */ /* 0x000fe40000010000 */
[----:B------:R-:W-:-:S10]  /*163f0*/  WARPGROUP.ARRIVE ;  /* 0x00000000000079c5 */ /* 0x000fd40000000000 */
[----:B------:R-:W-:Y:S03]  /*16400*/  HGMMA.64x128x16.F32 R24, R136, gdesc[UR4].tnspB, R24, gsb0 ;  /* 0x41e0000488187df0 */ /* 0x000fe60008000818 */
[----:B------:R-:W-:Y:S02]  /*16410*/  WARPGROUP.DEPBAR.LE gsb0, 0x0 ;  /* 0x00008000000079c5 */ /* 0x000fe40000010000 */
[----:B------:R-:W0:Y:S01]  /*16420*/  SHFL.IDX PT, R137, R11, RZ, 0x1c1f ;  /* 0x001c1fff0b897589 */ /* 0x000e2200000e0000 */
[----:B------:R-:W-:Y:S01]  /*16430*/  IMAD R136, R10, -0x60, RZ ;  /* 0xffffffa00a887824 */ /* 0x000fe200078e02ff */
[----:B------:R1:W-:Y:S04]  /*16440*/  @!P1 SYNCS.ARRIVE.TRANS64.RED.A1T0 RZ, [R7+URZ], RZ ;  /* 0x000000ff07ff99a7 */ /* 0x0003e8000810043f */
[----:B------:R-:W-:-:S04]  /*16450*/  IADD3 R4, -R174, 0x1, R136 ;  /* 0x00000001ae047810 */ /* 0x000fc80007ffe188 */
[----:B------:R-:W-:-:S05]  /*16460*/  IADD3 R4, -R163, R4, R164 ;  /* 0x00000004a3047210 */ /* 0x000fca0007ffe1a4 */
[----:B------:R-:W-:Y:S02]  /*16470*/  VIADD R22, R4, UR4 ;  /* 0x0000000404167c36 */ /* 0x000fe40008000000 */
[----:B------:R-:W-:Y:S02]  /*16480*/  IMAD.IADD R15, R15, 0x1, R4 ;  /* 0x000000010f0f7824 */ /* 0x000fe400078e0204 */
[----:B------:R-:W-:Y:S02]  /*16490*/  IMAD.IADD R4, R136, 0x1, -R174 ;  /* 0x0000000188047824 */ /* 0x000fe400078e0aae */
[--C-:B0-----:R-:W-:Y:S02]  /*164a0*/  IMAD.IADD R14, R22, 0x1, R137.reuse ;  /* 0x00000001160e7824 */ /* 0x101fe400078e0289 */
[----:B-1----:R-:W-:Y:S01]  /*164b0*/  IMAD.IADD R7, R15, 0x1, R137 ;  /* 0x000000010f077824 */ /* 0x002fe200078e0289 */
[----:B------:R-:W-:Y:S06]  /*164c0*/  @!P2 BRA `(.L_x_1664) ;  /* 0x000000000054a947 */ /* 0x000fec0003800000 */
        /* <DEDUP_REMOVED lines=12> */
.L_x_1666:
[----:B------:R-:W-:-:S05]  /*16590*/  IMAD.U32 R138, RZ, RZ, UR59 ;  /* 0x0000003bff8a7e24 */ /* 0x000fca000f8e00ff */
[----:B------:R-:W-:-:S13]  /*165a0*/  ISETP.NE.AND P2, PT, R138, 0x1, PT ;  /* 0x000000018a00780c */ /* 0x000fda0003f45270 */
[----:B------:R-:W0:Y:S02]  /*165b0*/  @P2 LDC.64 R12, c[0x0][0x9e8] ;  /* 0x00027a00ff0c2b82 */ /* 0x000e240000000a00 */
[----:B0-----:R-:W-:-:S05]  /*165c0*/  @P2 IMAD.HI.U32 R12, R137, R12, RZ ;  /* 0x0000000c890c2227 */ /* 0x001fca00078e00ff */
[----:B------:R-:W-:-:S07]  /*165d0*/  @P2 SHF.R.U32.HI R137, RZ, R13, R12 ;  /* 0x0000000dff892219 */ /* 0x000fce000001160c */
.L_x_1667:
[----:B------:R-:W-:Y:S05]  /*165e0*/  BSYNC B2 ;  /* 0x0000000000027941 */ /* 0x000fea0003800000 */
.L_x_1665:
[----:B------:R-:W-:-:S05]  /*165f0*/  IMAD R137, R137, R138, R4 ;  /* 0x0000008a89897224 */ /* 0x000fca00078e0204 */
[----:B------:R-:W-:Y:S02]  /*16600*/  VIADDMNMX R14, R137, R138, R14, PT ;  /* 0x0000008a890e7246 */ /* 0x000fe4000380010e */
[----:B------:R-:W-:-:S07]  /*16610*/  VIMNMX R7, R7, R137, !PT ;  /* 0x0000008907077248 */ /* 0x000fce0007fe0100 */
.L_x_1664:
[C---:B------:R-:W-:Y:S02]  /*16620*/  ISETP.GE.AND P2, PT, R136.reuse, 0x2, PT ;  /* 0x000000028800780c */ /* 0x040fe40003f46270 */
[----:B------:R-:W-:Y:S02]  /*16630*/  ISETP.GE.AND P5, PT, R136, 0xa, PT ;  /* 0x0000000a8800780c */ /* 0x000fe40003fa6270 */
[----:B------:R-:W-:Y:S02]  /*16640*/  ISETP.GT.AND P3, PT, R7, 0x1, !P2 ;  /* 0x000000010700780c */ /* 0x000fe40005764270 */
[----:B------:R-:W-:Y:S02]  /*16650*/  LOP3.LUT R17, R17, 0xfffffffb, RZ, 0xc0, !PT ;  /* 0xfffffffb11117812 */ /* 0x000fe400078ec0ff */
[----:B------:R-:W-:Y:S02]  /*16660*/  ISETP.LT.OR P4, PT, R14, 0x2, P3 ;  /* 0x000000020e00780c */ /* 0x000fe40001f81670 */
[----:B------:R-:W-:-:S02]  /*16670*/  ISETP.GE.AND P3, PT, R136, 0x9, PT ;  /* 0x000000098800780c */ /* 0x000fc40003f66270 */
[----:B------:R-:W-:Y:S02]  /*16680*/  FSEL R89, R89, -INF , !P4 ;  /* 0xff80000059597808 */ /* 0x000fe40006000000 */
[----:B------:R-:W-:Y:S02]  /*16690*/  ISETP.GT.AND P4, PT, R7, 0x8, !P3 ;  /* 0x000000080700780c */ /* 0x000fe40005f84270 */
[----:B------:R-:W-:Y:S02]  /*166a0*/  @P5 LOP3.LUT R17, R17, 0x4, RZ, 0xfc, !PT ;  /* 0x0000000411115812 */ /* 0x000fe400078efcff */
[----:B------:R-:W-:Y:S02]  /*166b0*/  ISETP.LT.OR P4, PT, R14, 0x9, P4 ;  /* 0x000000090e00780c */ /* 0x000fe40002781670 */
[----:B------:R-:W-:Y:S02]  /*166c0*/  LOP3.LUT R17, R17, 0xfffffff7, RZ, 0xc0, !PT ;  /* 0xfffffff711117812 */ /* 0x000fe400078ec0ff */
[----:B------:R-:W-:-:S02]  /*166d0*/  FSEL R92, R92, -INF , !P4 ;  /* 0xff8000005c5c7808 */ /* 0x000fc40006000000 */
[----:B------:R-:W-:Y:S02]  /*166e0*/  ISETP.GT.AND P4, PT, R7, 0x9, !P5 ;  /* 0x000000090700780c */ /* 0x000fe40006f84270 */
[----:B------:R-:W-:Y:S02]  /*166f0*/  ISETP.GE.AND P5, PT, R136, 0x11, PT ;  /* 0x000000118800780c */ /* 0x000fe40003fa6270 */
[----:B------:R-:W-:-:S04]  /*16700*/  ISETP.LT.OR P4, PT, R14, 0xa, P4 ;  /* 0x0000000a0e00780c */ /* 0x000fc80002781670 */
[----:B------:R-:W-:Y:S02]  /*16710*/  FSEL R93, R93, -INF , !P4 ;  /* 0xff8000005d5d7808 */ /* 0x000fe40006000000 */
[----:B------:R-:W-:-:S04]  /*16720*/  ISETP.GT.AND P4, PT, R7, 0x10, !P5 ;  /* 0x000000100700780c */ /* 0x000fc80006f84270 */
[----:B------:R-:W-:Y:S02]  /*16730*/  ISETP.LT.OR P4, PT, R14, 0x11, P4 ;  /* 0x000000110e00780c */ /* 0x000fe40002781670 */
[----:B------:R-:W-:Y:S02]  /*16740*/  @P5 LOP3.LUT R17, R17, 0x8, RZ, 0xfc, !PT ;  /* 0x0000000811115812 */ /* 0x000fe400078efcff */
[----:B------:R-:W-:Y:S02]  /*16750*/  ISETP.GE.AND P5, PT, R136, 0x12, PT ;  /* 0x000000128800780c */ /* 0x000fe40003fa6270 */
[----:B------:R-:W-:Y:S02]  /*16760*/  LOP3.LUT R17, R17, 0xfff7ffff, RZ, 0xc0, !PT ;  /* 0xfff7ffff11117812 */ /* 0x000fe400078ec0ff */
[----:B------:R-:W-:Y:S02]  /*16770*/  FSEL R96, R96, -INF , !P4 ;  /* 0xff80000060607808 */ /* 0x000fe40006000000 */
[----:B------:R-:W-:-:S04]  /*16780*/  ISETP.GT.AND P4, PT, R7, 0x11, !P5 ;  /* 0x000000110700780c */ /* 0x000fc80006f84270 */
[----:B------:R-:W-:-:S03]  /*16790*/  ISETP.LT.OR P4, PT, R14, 0x12, P4 ;  /* 0x000000120e00780c */ /* 0x000fc60002781670 */
        /* <DEDUP_REMOVED lines=80> */
[----:B------:R-:W-:Y:S02]  /*16ca0*/  FSEL R124, R124, -INF , !P4 ;  /* 0xff8000007c7c7808 */ /* 0x000fe40006000000 */
[----:B------:R-:W-:Y:S02]  /*16cb0*/  LOP3.LUT R17, R17, 0xffffffdf, RZ, 0xc0, !PT ;  /* 0xffffffdf11117812 */ /* 0x000fe400078ec0ff */
[----:B------:R-:W-:-:S04]  /*16cc0*/  ISETP.GT.AND P4, PT, R7, 0x49, !P5 ;  /* 0x000000490700780c */ /* 0x000fc80006f84270 */
[----:B------:R-:W-:-:S03]  /*16cd0*/  ISETP.LT.OR P4, PT, R14, 0x4a, P4 ;  /* 0x0000004a0e00780c */ /* 0x000fc60002781670 */
[----:B------:R-:W-:Y:S02]  /*16ce0*/  @P5 LOP3.LUT R17, R17, 0x20, RZ, 0xfc, !PT ;  /* 0x0000002011115812 */ /* 0x000fe400078efcff */
[----:B------:R-:W-:Y:S02]  /*16cf0*/  ISETP.GE.AND P5, PT, R136, 0x51, PT ;  /* 0x000000518800780c */ /* 0x000fe40003fa6270 */
[----:B------:R-:W-:Y:S02]  /*16d00*/  FSEL R125, R125, -INF , !P4 ;  /* 0xff8000007d7d7808 */ /* 0x000fe40006000000 */
[----:B------:R-:W-:Y:S02]  /*16d10*/  ISETP.GT.AND P4, PT, R7, 0x50, !P5 ;  /* 0x000000500700780c */ /* 0x000fe40006f84270 */
[----:B------:R-:W-:Y:S02]  /*16d20*/  LOP3.LUT R17, R17, 0xffffffef, RZ, 0xc0, !PT ;  /* 0xffffffef11117812 */ /* 0x000fe400078ec0ff */
[----:B------:R-:W-:-:S04]  /*16d30*/  ISETP.LT.OR P4, PT, R14, 0x51, P4 ;  /* 0x000000510e00780c */ /* 0x000fc80002781670 */
[----:B------:R-:W-:Y:S02]  /*16d40*/  FSEL R128, R128, -INF , !P4 ;  /* 0xff80000080807808 */ /* 0x000fe40006000000 */
[----:B------:R-:W-:Y:S02]  /*16d50*/  ISETP.GE.AND P4, PT, R136, 0x52, PT ;  /* 0x000000528800780c */ /* 0x000fe40003f86270 */
[----:B------:R-:W-:Y:S02]  /*16d60*/  @P5 LOP3.LUT R17, R17, 0x10, RZ, 0xfc, !PT ;  /* 0x0000001011115812 */ /* 0x000fe400078efcff */
[----:B------:R-:W-:Y:S02]  /*16d70*/  ISETP.GT.AND P5, PT, R7, 0x51, !P4 ;  /* 0x000000510700780c */ /* 0x000fe400067a4270 */
[----:B------:R-:W-:Y:S02]  /*16d80*/  LOP3.LUT R17, R17, 0xfffffffd, RZ, 0xc0, !PT ;  /* 0xfffffffd11117812 */ /* 0x000fe400078ec0ff */
[----:B------:R-:W-:-:S04]  /*16d90*/  ISETP.LT.OR P5, PT, R14, 0x52, P5 ;  /* 0x000000520e00780c */ /* 0x000fc80002fa1670 */
[----:B------:R-:W-:Y:S02]  /*16da0*/  FSEL R129, R129, -INF , !P5 ;  /* 0xff80000081817808 */ /* 0x000fe40006800000 */
[----:B------:R-:W-:-:S04]  /*16db0*/  ISETP.GE.AND P5, PT, R136, 0x59, PT ;  /* 0x000000598800780c */ /* 0x000fc80003fa6270 */
[----:B------:R-:W-:-:S04]  /*16dc0*/  ISETP.GT.AND P6, PT, R7, 0x58, !P5 ;  /* 0x000000580700780c */ /* 0x000fc80006fc4270 */
[----:B------:R-:W-:-:S04]  /*16dd0*/  ISETP.LT.OR P6, PT, R14, 0x59, P6 ;  /* 0x000000590e00780c */ /* 0x000fc800037c1670 */
[----:B------:R-:W-:Y:S02]  /*16de0*/  FSEL R132, R132, -INF , !P6 ;  /* 0xff80000084847808 */ /* 0x000fe40007000000 */
[----:B------:R-:W-:-:S13]  /*16df0*/  ISETP.GE.AND P6, PT, R136, 0x1, PT ;  /* 0x000000018800780c */ /* 0x000fda0003fc6270 */
[----:B------:R-:W-:Y:S02]  /*16e00*/  @P6 LOP3.LUT R17, R17, 0x2, RZ, 0xfc, !PT ;  /* 0x0000000211116812 */ /* 0x000fe400078efcff */
[----:B------:R-:W-:Y:S02]  /*16e10*/  ISETP.GT.AND P6, PT, R7, RZ, !P6 ;  /* 0x000000ff0700720c */ /* 0x000fe400077c4270 */
[----:B------:R-:W-:Y:S02]  /*16e20*/  LOP3.LUT R17, R17, 0xfffffffe, RZ, 0xc0, !PT ;  /* 0xfffffffe11117812 */ /* 0x000fe400078ec0ff */
[----:B------:R-:W-:-:S04]  /*16e30*/  ISETP.LT.OR P6, PT, R14, 0x1, P6 ;  /* 0x000000010e00780c */ /* 0x000fc800037c1670 */
[----:B------:R-:W-:Y:S02]  /*16e40*/  FSEL R88, R88, -INF , !P6 ;  /* 0xff80000058587808 */ /* 0x000fe40007000000 */
[----:B------:R-:W-:-:S13]  /*16e50*/  ISETP.GE.AND P6, PT, R136, 0x5a, PT ;  /* 0x0000005a8800780c */ /* 0x000fda0003fc6270 */
[----:B------:R-:W-:Y:S02]  /*16e60*/  @P6 LOP3.LUT R17, R17, 0x1, RZ, 0xfc, !PT ;  /* 0x0000000111116812 */ /* 0x000fe400078efcff */
[----:B------:R-:W-:Y:S02]  /*16e70*/  ISETP.GT.AND P6, PT, R7, 0x59, !P6 ;  /* 0x000000590700780c */ /* 0x000fe400077c4270 */
[----:B------:R-:W0:Y:S02]  /*16e80*/  SHFL.IDX PT, R7, R11, 0x1, 0x1c1f ;  /* 0x003c1f000b077f89 */ /* 0x000e2400000e0000 */
[----:B------:R-:W-:-:S04]  /*16e90*/  ISETP.LT.OR P6, PT, R14, 0x5a, P6 ;  /* 0x0000005a0e00780c */ /* 0x000fc800037c1670 */
[----:B------:R-:W-:Y:S02]  /*16ea0*/  FSEL R133, R133, -INF , !P6 ;  /* 0xff80000085857808 */ /* 0x000fe40007000000 */
[----:B------:R-:W-:Y:S01]  /*16eb0*/  LOP3.LUT P6, RZ, R17, 0x100000, RZ, 0xc0, !PT ;  /* 0x0010000011ff7812 */ /* 0x000fe200078cc0ff */
[--C-:B0-----:R-:W-:Y:S02]  /*16ec0*/  IMAD.IADD R22, R22, 0x1, R7.reuse ;  /* 0x0000000116167824 */ /* 0x101fe400078e0207 */
[----:B------:R-:W-:-:S10]  /*16ed0*/  IMAD.IADD R15, R15, 0x1, R7 ;  /* 0x000000010f0f7824 */ /* 0x000fd400078e0207 */
[----:B------:R-:W-:Y:S05]  /*16ee0*/  @!P6 BRA `(.L_x_1668) ;  /* 0x000000000054e947 */ /* 0x000fea0003800000 */
        /* <DEDUP_REMOVED lines=12> */
.L_x_1670:
[----:B------:R-:W-:-:S04]  /*16fb0*/  MOV R11, UR59 ;  /* 0x0000003b000b7c02 */ /* 0x000fc80008000f00 */
[----:B------:R-:W-:-:S13]  /*16fc0*/  ISETP.NE.AND P6, PT, R11, 0x1, PT ;  /* 0x000000010b00780c */ /* 0x000fda0003fc5270 */
[----:B------:R-:W0:Y:S02]  /*16fd0*/  @P6 LDC.64 R12, c[0x0][0x9e8] ;  /* 0x00027a00ff0c6b82 */ /* 0x000e240000000a00 */
[----:B0-----:R-:W-:-:S05]  /*16fe0*/  @P6 IMAD.HI.U32 R12, R7, R12, RZ ;  /* 0x0000000c070c6227 */ /* 0x001fca00078e00ff */
[----:B------:R-:W-:-:S07]  /*16ff0*/  @P6 SHF.R.U32.HI R7, RZ, R13, R12 ;  /* 0x0000000dff076219 */ /* 0x000fce000001160c */
.L_x_1671:
[----:B------:R-:W-:Y:S05]  /*17000*/  BSYNC B2 ;  /* 0x0000000000027941 */ /* 0x000fea0003800000 */
.L_x_1669:
[----:B------:R-:W-:-:S05]  /*17010*/  IMAD R4, R7, R11, R4 ;  /* 0x0000000b07047224 */ /* 0x000fca00078e0204 */
[----:B------:R-:W-:Y:S02]  /*17020*/  VIADDMNMX R22, R4, R11, R22, PT ;  /* 0x0000000b04167246 */ /* 0x000fe40003800116 */
[----:B------:R-:W-:-:S07]  /*17030*/  VIMNMX R15, R15, R4, !PT ;  /* 0x000000040f0f7248 */ /* 0x000fce0007fe0100 */
.L_x_1668:
[C---:B------:R-:W-:Y:S01]  /*17040*/  ISETP.GT.AND P2, PT, R15.reuse, 0x1, !P2 ;  /* 0x000000010f00780c */ /* 0x040fe20005744270 */
[----:B------:R-:W-:Y:S01]  /*17050*/  ULDC UR4, c[0x0][0x988] ;  /* 0x0002620000047ab9 */ /* 0x000fe20000000800 */
[----:B------:R-:W-:Y:S01]  /*17060*/  ISETP.GT.AND P3, PT, R15, 0x8, !P3 ;  /* 0x000000080f00780c */ /* 0x000fe20005f64270 */
[----:B------:R-:W-:Y:S01]  /*17070*/  @!P1 VIADD R23, R23, 0x2a860 ;  /* 0x0002a86017179836 */ /* 0x000fe20000000000 */
[C---:B------:R-:W-:Y:S02]  /*17080*/  ISETP.LT.OR P2, PT, R22.reuse, 0x2, P2 ;  /* 0x000000021600780c */ /* 0x040fe40001741670 */
[----:B------:R-:W-:Y:S02]  /*17090*/  ISETP.LT.OR P3, PT, R22, 0x9, P3 ;  /* 0x000000091600780c */ /* 0x000fe40001f61670 */
[----:B------:R-:W-:Y:S02]  /*170a0*/  FSEL R91, R91, -INF , !P2 ;  /* 0xff8000005b5b7808 */ /* 0x000fe40005000000 */
[----:B------:R-:W-:-:S02]  /*170b0*/  LOP3.LUT P2, RZ, R17, 0x4, RZ, 0xc0, !PT ;  /* 0x0000000411ff7812 */ /* 0x000fc4000784c0ff */
[----:B------:R-:W-:Y:S02]  /*170c0*/  FSEL R94, R94, -INF , !P3 ;  /* 0xff8000005e5e7808 */ /* 0x000fe40005800000 */
[----:B------:R-:W-:Y:S02]  /*170d0*/  ISETP.GT.AND P2, PT, R15, 0x9, !P2 ;  /* 0x000000090f00780c */ /* 0x000fe40005744270 */
[C---:B------:R-:W-:Y:S02]  /*170e0*/  LOP3.LUT P3, RZ, R17.reuse, 0x10000, RZ, 0xc0, !PT ;  /* 0x0001000011ff7812 */ /* 0x040fe4000786c0ff */
[----:B------:R-:W-:Y:S02]  /*170f0*/  ISETP.LT.OR P2, PT, R22, 0xa, P2 ;  /* 0x0000000a1600780c */ /* 0x000fe40001741670 */
[----:B------:R-:W-:Y:S02]  /*17100*/  LOP3.LUT P6, RZ, R17, 0x8000, RZ, 0xc0, !PT ;  /* 0x0000800011ff7812 */ /* 0x000fe400078cc0ff */
[----:B------:R-:W-:-:S02]  /*17110*/  FSEL R95, R95, -INF , !P2 ;  /* 0xff8000005f5f7808 */ /* 0x000fc40005000000 */
[----:B------:R-:W-:Y:S02]  /*17120*/  LOP3.LUT P2, RZ, R17, 0x8, RZ, 0xc0, !PT ;  /* 0x0000000811ff7812 */ /* 0x000fe4000784c0ff */
[----:B------:R-:W-:Y:S02]  /*17130*/  FMNMX.FTZ R4, R88, R0, !PT ;  /* 0x0000000058047209 */ /* 0x000fe40007810000 */
[----:B------:R-:W-:Y:S02]  /*17140*/  ISETP.GT.AND P2, PT, R15, 0x10, !P2 ;  /* 0x000000100f00780c */ /* 0x000fe40005744270 */
[----:B------:R-:W-:Y:S02]  /*17150*/  FMNMX.FTZ R7, R89, R4, !PT ;  /* 0x0000000459077209 */ /* 0x000fe40007810000 */
[----:B------:R-:W-:Y:S02]  /*17160*/  ISETP.LT.OR P2, PT, R22, 0x11, P2 ;  /* 0x000000111600780c */ /* 0x000fe40001741670 */
[----:B------:R-:W-:-:S02]  /*17170*/  FMNMX.FTZ R4, R92, R7, !PT ;  /* 0x000000075c047209 */ /* 0x000fc40007810000 */
[----:B------:R-:W-:Y:S02]  /*17180*/  FSEL R98, R98, -INF , !P2 ;  /* 0xff80000062627808 */ /* 0x000fe40005000000 */
[----:B------:R-:W-:Y:S02]  /*17190*/  LOP3.LUT P2, RZ, R17, 0x80000, RZ, 0xc0, !PT ;  /* 0x0008000011ff7812 */ /* 0x000fe4000784c0ff */
[----:B------:R-:W-:Y:S02]  /*171a0*/  FMNMX.FTZ R7, R93, R4, !PT ;  /* 0x000000045d077209 */ /* 0x000fe40007810000 */
[----:B------:R-:W-:Y:S02]  /*171b0*/  ISETP.GT.AND P2, PT, R15, 0x11, !P2 ;  /* 0x000000110f00780c */ /* 0x000fe40005744270 */
[----:B------:R-:W-:Y:S02]  /*171c0*/  FMNMX.FTZ R4, R96, R7, !PT ;  /* 0x0000000760047209 */ /* 0x000fe40007810000 */
[----:B------:R-:W-:-:S02]  /*171d0*/  ISETP.LT.OR P2, PT, R22, 0x12, P2 ;  /* 0x000000121600780c */ /* 0x000fc40001741670 */
[----:B------:R-:W-:Y:S02]  /*171e0*/  FMNMX.FTZ R7, R97, R4, !PT ;  /* 0x0000000461077209 */ /* 0x000fe40007810000 */
[----:B------:R-:W-:Y:S02]  /*171f0*/  FSEL R99, R99, -INF , !P2 ;  /* 0xff80000063637808 */ /* 0x000fe40005000000 */
[----:B------:R-:W-:Y:S02]  /*17200*/  LOP3.LUT P2, RZ, R17, 0x40000, RZ, 0xc0, !PT ;  /* 0x0004000011ff7812 */ /* 0x000fe4000784c0ff */
[----:B------:R-:W-:Y:S02]  /*17210*/  FMNMX.FTZ R4, R100, R7, !PT ;  /* 0x0000000764047209 */ /* 0x000fe40007810000 */
[----:B------:R-:W-:Y:S02]  /*17220*/  ISETP.GT.AND P2, PT, R15, 0x18, !P2 ;  /* 0x000000180f00780c */ /* 0x000fe40005744270 */
[----:B------:R-:W-:-:S02]  /*17230*/  FMNMX.FTZ R7, R101, R4, !PT ;  /* 0x0000000465077209 */ /* 0x000fc40007810000 */
[----:B------:R-:W-:Y:S02]  /*17240*/  ISETP.LT.OR P2, PT, R22, 0x19, P2 ;  /* 0x000000191600780c */ /* 0x000fe40001741670 */
[----:B------:R-:W-:Y:S02]  /*17250*/  FMNMX.FTZ R4, R104, R7, !PT ;  /* 0x0000000768047209 */ /* 0x000fe40007810000 */
[----:B------:R-:W-:Y:S02]  /*17260*/  FSEL R102, R102, -INF , !P2 ;  /* 0xff80000066667808 */ /* 0x000fe40005000000 */
[----:B------:R-:W-:Y:S02]  /*17270*/  LOP3.LUT P2, RZ, R17, 0x20000, RZ, 0xc0, !PT ;  /* 0x0002000011ff7812 */ /* 0x000fe4000784c0ff */
        /* <DEDUP_REMOVED lines=28> */
[----:B------:R-:W-:Y:S02]  /*17440*/  LOP3.LUT P3, RZ, R17, 0x20, RZ, 0xc0, !PT ;  /* 0x0000002011ff7812 */ /* 0x000fe4000786c0ff */
[----:B------:R-:W-:Y:S02]  /*17450*/  FSEL R111, R111, -INF , !P2 ;  /* 0xff8000006f6f7808 */ /* 0x000fe40005000000 */
[----:B------:R-:W-:Y:S02]  /*17460*/  LOP3.LUT P2, RZ, R17, 0x1000, RZ, 0xc0, !PT ;  /* 0x0000100011ff7812 */ /* 0x000fe4000784c0ff */
[----:B------:R-:W-:-:S02]  /*17470*/  FMNMX.FTZ R7, R129, R4, !PT ;  /* 0x0000000481077209 */ /* 0x000fc40007810000 */
[----:B------:R-:W-:Y:S02]  /*17480*/  ISETP.GT.AND P2, PT, R15, 0x30, !P2 ;  /* 0x000000300f00780c */ /* 0x000fe40005744270 */
[----:B------:R-:W-:Y:S01]  /*17490*/  FMNMX.FTZ R4, R132, R7, !PT ;  /* 0x0000000784047209 */ /* 0x000fe20007810000 */
[----:B------:R-:W-:Y:S01]  /*174a0*/  IMAD.U32 R7, RZ, RZ, UR4 ;  /* 0x00000004ff077e24 */ /* 0x000fe2000f8e00ff */
[----:B------:R-:W-:Y:S02]  /*174b0*/  ISETP.LT.OR P2, PT, R22, 0x31, P2 ;  /* 0x000000311600780c */ /* 0x000fe40001741670 */
[----:B------:R-:W-:Y:S02]  /*174c0*/  FMNMX.FTZ R11, R133, R4, !PT ;  /* 0x00000004850b7209 */ /* 0x000fe40007810000 */
[----:B------:R-:W-:Y:S02]  /*174d0*/  FSEL R114, R114, -INF , !P2 ;  /* 0xff80000072727808 */ /* 0x000fe40005000000 */
[C---:B------:R-:W-:Y:S01]  /*174e0*/  LOP3.LUT P2, RZ, R17.reuse, 0x800, RZ, 0xc0, !PT ;  /* 0x0000080011ff7812 */ /* 0x040fe2000784c0ff */
[----:B------:R-:W0:Y:S01]  /*174f0*/  SHFL.BFLY PT, R4, R11, 0x2, 0x1f ;  /* 0x0c401f000b047f89 */ /* 0x000e2200000e0000 */
[----:B------:R-:W-:-:S02]  /*17500*/  LOP3.LUT P6, RZ, R17, 0x10, RZ, 0xc0, !PT ;  /* 0x0000001011ff7812 */ /* 0x000fc400078cc0ff */
[C---:B------:R-:W-:Y:S02]  /*17510*/  ISETP.GT.AND P2, PT, R15.reuse, 0x31, !P2 ;  /* 0x000000310f00780c */ /* 0x040fe40005744270 */
[----:B------:R-:W-:Y:S02]  /*17520*/  ISETP.GT.AND P4, PT, R15, 0x51, !P4 ;  /* 0x000000510f00780c */ /* 0x000fe40006784270 */
[C---:B------:R-:W-:Y:S02]  /*17530*/  ISETP.LT.OR P2, PT, R22.reuse, 0x32, P2 ;  /* 0x000000321600780c */ /* 0x040fe40001741670 */
[----:B------:R-:W-:Y:S02]  /*17540*/  ISETP.LT.OR P4, PT, R22, 0x52, P4 ;  /* 0x000000521600780c */ /* 0x000fe40002781670 */
[----:B------:R-:W-:Y:S02]  /*17550*/  FSEL R115, R115, -INF , !P2 ;  /* 0xff80000073737808 */ /* 0x000fe40005000000 */
[----:B------:R-:W-:-:S02]  /*17560*/  LOP3.LUT P2, RZ, R17, 0x400, RZ, 0xc0, !PT ;  /* 0x0000040011ff7812 */ /* 0x000fc4000784c0ff */
[C---:B------:R-:W-:Y:S02]  /*17570*/  ISETP.GT.AND P5, PT, R15.reuse, 0x58, !P5 ;  /* 0x000000580f00780c */ /* 0x040fe40006fa4270 */
[----:B------:R-:W-:Y:S02]  /*17580*/  ISETP.GT.AND P2, PT, R15, 0x38, !P2 ;  /* 0x000000380f00780c */ /* 0x000fe40005744270 */
[----:B------:R-:W-:Y:S02]  /*17590*/  FSEL R131, R131, -INF , !P4 ;  /* 0xff80000083837808 */ /* 0x000fe40006000000 */
[C---:B------:R-:W-:Y:S02]  /*175a0*/  ISETP.LT.OR P2, PT, R22.reuse, 0x39, P2 ;  /* 0x000000391600780c */ /* 0x040fe40001741670 */
[----:B------:R-:W-:Y:S02]  /*175b0*/  ISETP.LT.OR P5, PT, R22, 0x59, P5 ;  /* 0x000000591600780c */ /* 0x000fe40002fa1670 */
[----:B------:R-:W-:-:S02]  /*175c0*/  FSEL R118, R118, -INF , !P2 ;  /* 0xff80000076767808 */ /* 0x000fc40005000000 */
[----:B------:R-:W-:Y:S02]  /*175d0*/  LOP3.LUT P2, RZ, R17, 0x200, RZ, 0xc0, !PT ;  /* 0x0000020011ff7812 */ /* 0x000fe4000784c0ff */
[----:B0-----:R-:W-:Y:S02]  /*175e0*/  FMNMX.FTZ R13, R11, R4, !PT ;  /* 0x000000040b0d7209 */ /* 0x001fe40007810000 */
[----:B------:R-:W-:Y:S02]  /*175f0*/  ISETP.GT.AND P2, PT, R15, 0x39, !P2 ;  /* 0x000000390f00780c */ /* 0x000fe40005744270 */
[----:B------:R-:W-:Y:S01]  /*17600*/  FSEL R134, R134, -INF , !P5 ;  /* 0xff80000086867808 */ /* 0x000fe20006800000 */
[----:B------:R-:W0:Y:S01]  /*17610*/  SHFL.BFLY PT, R12, R13, 0x1, 0x1f ;  /* 0x0c201f000d0c7f89 */ /* 0x000e2200000e0000 */
[----:B------:R-:W-:-:S04]  /*17620*/  ISETP.LT.OR P2, PT, R22, 0x3a, P2 ;  /* 0x0000003a1600780c */ /* 0x000fc80001741670 */
[----:B------:R-:W-:Y:S02]  /*17630*/  FSEL R119, R119, -INF , !P2 ;  /* 0xff80000077777808 */ /* 0x000fe40005000000 */
[----:B------:R-:W-:-:S04]  /*17640*/  LOP3.LUT P2, RZ, R17, 0x100, RZ, 0xc0, !PT ;  /* 0x0000010011ff7812 */ /* 0x000fc8000784c0ff */
[----:B------:R-:W-:-:S04]  /*17650*/  ISETP.GT.AND P2, PT, R15, 0x40, !P2 ;  /* 0x000000400f00780c */ /* 0x000fc80005744270 */
[----:B------:R-:W-:-:S04]  /*17660*/  ISETP.LT.OR P2, PT, R22, 0x41, P2 ;  /* 0x000000411600780c */ /* 0x000fc80001741670 */
[----:B------:R-:W-:Y:S02]  /*17670*/  FSEL R122, R122, -INF , !P2 ;  /* 0xff8000007a7a7808 */ /* 0x000fe40005000000 */
[----:B------:R-:W-:Y:S02]  /*17680*/  LOP3.LUT P2, RZ, R17, 0x80, RZ, 0xc0, !PT ;  /* 0x0000008011ff7812 */ /* 0x000fe4000784c0ff */
[----:B0-----:R-:W-:Y:S02]  /*17690*/  FMNMX.FTZ R12, R13, R12, !PT ;  /* 0x0000000c0d0c7209 */ /* 0x001fe40007810000 */
[----:B------:R-:W-:-:S03]  /*176a0*/  ISETP.GT.AND P2, PT, R15, 0x41, !P2 ;  /* 0x000000410f00780c */ /* 0x000fc60005744270 */
[----:B------:R-:W-:Y:S01]  /*176b0*/  FMUL.FTZ R4, R12, R7 ;  /* 0x000000070c047220 */ /* 0x000fe20000410000 */
[----:B------:R-:W-:-:S04]  /*176c0*/  ISETP.LT.OR P2, PT, R22, 0x42, P2 ;  /* 0x000000421600780c */ /* 0x000fc80001741670 */
[----:B------:R-:W-:Y:S02]  /*176d0*/  FSEL R123, R123, -INF , !P2 ;  /* 0xff8000007b7b7808 */ /* 0x000fe40005000000 */
[----:B------:R-:W-:-:S04]  /*176e0*/  LOP3.LUT P2, RZ, R17, 0x40, RZ, 0xc0, !PT ;  /* 0x0000004011ff7812 */ /* 0x000fc8000784c0ff */
[----:B------:R-:W-:-:S04]  /*176f0*/  ISETP.GT.AND P2, PT, R15, 0x48, !P2 ;  /* 0x000000480f00780c */ /* 0x000fc80005744270 */
[----:B------:R-:W-:-:S04]  /*17700*/  ISETP.LT.OR P2, PT, R22, 0x49, P2 ;  /* 0x000000491600780c */ /* 0x000fc80001741670 */
[----:B------:R-:W-:Y:S02]  /*17710*/  FSEL R126, R126, -INF , !P2 ;  /* 0xff8000007e7e7808 */ /* 0x000fe40005000000 */
[----:B------:R-:W-:-:S04]  /*17720*/  ISETP.GT.AND P2, PT, R15, 0x49, !P3 ;  /* 0x000000490f00780c */ /* 0x000fc80005f44270 */
[----:B------:R-:W-:-:S04]  /*17730*/  ISETP.LT.OR P2, PT, R22, 0x4a, P2 ;  /* 0x0000004a1600780c */ /* 0x000fc80001741670 */
[----:B------:R-:W-:Y:S02]  /*17740*/  FSEL R127, R127, -INF , !P2 ;  /* 0xff8000007f7f7808 */ /* 0x000fe40005000000 */
[----:B------:R-:W-:Y:S02]  /*17750*/  ISETP.GT.AND P2, PT, R15, 0x50, !P6 ;  /* 0x000000500f00780c */ /* 0x000fe40007744270 */
[----:B------:R-:W-:Y:S02]  /*17760*/  LOP3.LUT P6, RZ, R17, 0x2, RZ, 0xc0, !PT ;  /* 0x0000000211ff7812 */ /* 0x000fe400078cc0ff */
[----:B------:R-:W-:-:S04]  /*17770*/  ISETP.LT.OR P2, PT, R22, 0x51, P2 ;  /* 0x000000511600780c */ /* 0x000fc80001741670 */
[----:B------:R-:W-:Y:S02]  /*17780*/  FSEL R130, R130, -INF , !P2 ;  /* 0xff80000082827808 */ /* 0x000fe40005000000 */
[----:B------:R-:W-:Y:S02]  /*17790*/  ISETP.GT.AND P2, PT, R15, RZ, !P6 ;  /* 0x000000ff0f00720c */ /* 0x000fe40007744270 */
[----:B------:R-:W-:Y:S02]  /*177a0*/  LOP3.LUT P6, RZ, R17, 0x1, RZ, 0xc0, !PT ;  /* 0x0000000111ff7812 */ /* 0x000fe400078cc0ff */
[----:B------:R-:W-:Y:S02]  /*177b0*/  ISETP.LT.OR P2, PT, R22, 0x1, P2 ;  /* 0x000000011600780c */ /* 0x000fe40001741670 */
[----:B------:R-:W-:Y:S02]  /*177c0*/  ISETP.GT.AND P3, PT, R15, 0x59, !P6 ;  /* 0x000000590f00780c */ /* 0x000fe40007764270 */
[----:B------:R-:W-:-:S02]  /*177d0*/  FSEL R90, R90, -INF , !P2 ;  /* 0xff8000005a5a7808 */ /* 0x000fc40005000000 */
[----:B------:R-:W-:Y:S02]  /*177e0*/  ISETP.LT.OR P3, PT, R22, 0x5a, P3 ;  /* 0x0000005a1600780c */ /* 0x000fe40001f61670 */
[----:B------:R-:W-:Y:S02]  /*177f0*/  FMNMX.FTZ R14, R90, R3, !PT ;  /* 0x000000035a0e7209 */ /* 0x000fe40007810000 */
[----:B------:R-:W-:Y:S02]  /*17800*/  FSEL R135, R135, -INF , !P3 ;  /* 0xff80000087877808 */ /* 0x000fe40005800000 */
[----:B------:R-:W-:Y:S02]  /*17810*/  FMNMX.FTZ R11, R91, R14, !PT ;  /* 0x0000000e5b0b7209 */ /* 0x000fe40007810000 */
[----:B------:R-:W-:Y:S02]  /*17820*/  FSETP.NEU.FTZ.AND P2, PT, R12, -INF , PT ;  /* 0xff8000000c00780b */ /* 0x000fe40003f5d000 */
[----:B------:R-:W-:-:S02]  /*17830*/  FMNMX.FTZ R14, R94, R11, !PT ;  /* 0x0000000b5e0e7209 */ /* 0x000fc40007810000 */
[----:B------:R-:W-:Y:S02]  /*17840*/  FSEL R4, R4, RZ, P2 ;  /* 0x000000ff04047208 */ /* 0x000fe40001000000 */
[----:B------:R-:W-:-:S03]  /*17850*/  FMNMX.FTZ R11, R95, R14, !PT ;  /* 0x0000000e5f0b7209 */ /* 0x000fc60007810000 */
[--C-:B------:R-:W-:Y:S01]  /*17860*/  FFMA.FTZ R156, R88, R7, -R4.reuse ;  /* 0x00000007589c7223 */ /* 0x100fe20000010804 */
[----:B------:R-:W-:Y:S01]  /*17870*/  FMNMX.FTZ R14, R98, R11, !PT ;  /* 0x0000000b620e7209 */ /* 0x000fe20007810000 */
[-CC-:B------:R-:W-:Y:S01]  /*17880*/  FFMA.FTZ R88, R93, R7.reuse, -R4.reuse ;  /* 0x000000075d587223 */ /* 0x180fe20000010804 */
[-CC-:B------:R-:W-:Y:S01]  /*17890*/  FFMA.FTZ R93, R105, R7.reuse, -R4.reuse ;  /* 0x00000007695d7223 */ /* 0x180fe20000010804 */
[----:B------:R-:W-:Y:S01]  /*178a0*/  FSEL R105, R12, RZ, P2 ;  /* 0x000000ff0c697208 */ /* 0x000fe20001000000 */
        /* <DEDUP_REMOVED lines=27> */
[----:B------:R-:W-:Y:S01]  /*17a60*/  FFMA.FTZ R133, R133, R7, -R4 ;  /* 0x0000000785857223 */ /* 0x000fe20000010804 */
[----:B------:R-:W-:Y:S01]  /*17a70*/  FADD.FTZ R4, -R105, R0 ;  /* 0x0000000069047221 */ /* 0x000fe20000010100 */
[----:B------:R-:W-:Y:S01]  /*17a80*/  FMNMX.FTZ R14, R114, R11, !PT ;  /* 0x0000000b720e7209 */ /* 0x000fe20007810000 */
[----:B------:R-:W-:Y:S02]  /*17a90*/  MUFU.EX2 R156, R156 ;  /* 0x0000009c009c7308 */ /* 0x000fe40000000800 */
[----:B------:R-:W-:Y:S01]  /*17aa0*/  FMUL.FTZ R4, R4, R7 ;  /* 0x0000000704047220 */ /* 0x000fe20000410000 */
        /* <DEDUP_REMOVED lines=27> */
[----:B------:R-:W-:-:S03]  /*17c60*/  FSETP.NEU.FTZ.AND P2, PT, R14, -INF , PT ;  /* 0xff8000000e00780b */ /* 0x000fc60003f5d000 */
[----:B------:R0:W1:Y:S01]  /*17c70*/  MUFU.EX2 R11, R4 ;  /* 0x00000004000b7308 */ /* 0x0000620000000800 */
[----:B------:R-:W-:-:S05]  /*17c80*/  FMUL.FTZ R104, R14, R7 ;  /* 0x000000070e687220 */ /* 0x000fca0000410000 */
[----:B------:R-:W-:Y:S02]  /*17c90*/  FSEL R104, R104, RZ, P2 ;  /* 0x000000ff68687208 */ /* 0x000fe40001000000 */
[----:B------:R-:W-:Y:S01]  /*17ca0*/  MUFU.EX2 R22, R22 ;  /* 0x0000001600167308 */ /* 0x000fe20000000800 */
[----:B0-----:R-:W-:Y:S02]  /*17cb0*/  FSEL R4, R14, RZ, P2 ;  /* 0x000000ff0e047208 */ /* 0x001fe40001000000 */
[-CC-:B------:R-:W-:Y:S01]  /*17cc0*/  FFMA.FTZ R157, R90, R7.reuse, -R104.reuse ;  /* 0x000000075a9d7223 */ /* 0x180fe20000010868 */
[-CC-:B------:R-:W-:Y:S01]  /*17cd0*/  FFMA.FTZ R90, R91, R7.reuse, -R104.reuse ;  /* 0x000000075b5a7223 */ /* 0x180fe20000010868 */
[-CC-:B------:R-:W-:Y:S01]  /*17ce0*/  FFMA.FTZ R159, R94, R7.reuse, -R104.reuse ;  /* 0x000000075e9f7223 */ /* 0x180fe20000010868 */
[----:B------:R-:W-:Y:S01]  /*17cf0*/  FADD.FTZ R4, -R4, R3 ;  /* 0x0000000304047221 */ /* 0x000fe20000010100 */
[-CC-:B------:R-:W-:Y:S01]  /*17d00*/  FFMA.FTZ R94, R99, R7.reuse, -R104.reuse ;  /* 0x00000007635e7223 */ /* 0x180fe20000010868 */
[-C--:B------:R-:W-:Y:S01]  /*17d10*/  FFMA.FTZ R91, R95, R7.reuse, -R104 ;  /* 0x000000075f5b7223 */ /* 0x080fe20000010868 */
[----:B------:R-:W-:Y:S01]  /*17d20*/  MUFU.EX2 R157, R157 ;  /* 0x0000009d009d7308 */ /* 0x000fe20000000800 */
[-C--:B------:R-:W-:Y:S01]  /*17d30*/  FMUL.FTZ R4, R4, R7.reuse ;  /* 0x0000000704047220 */ /* 0x080fe20000410000 */
[----:B-1----:R-:W-:Y:S01]  /*17d40*/  FFMA.FTZ R6, R11, R6, R156 ;  /* 0x000000060b067223 */ /* 0x002fe2000001009c */
[-CC-:B------:R-:W-:Y:S01]  /*17d50*/  FFMA.FTZ R95, R103, R7.reuse, -R104.reuse ;  /* 0x00000007675f7223 */ /* 0x180fe20000010868 */
[-CC-:B------:R-:W-:Y:S01]  /*17d60*/  FFMA.FTZ R153, R98, R7.reuse, -R104.reuse ;  /* 0x0000000762997223 */ /* 0x180fe20000010868 */
[-C--:B------:R-:W-:Y:S01]  /*17d70*/  FFMA.FTZ R155, R102, R7.reuse, -R104 ;  /* 0x00000007669b7223 */ /* 0x080fe20000010868 */
[----:B------:R-:W-:Y:S01]  /*17d80*/  FADD.FTZ R99, R13, R6 ;  /* 0x000000060d637221 */ /* 0x000fe20000010000 */
[-CC-:B------:R-:W-:Y:S01]  /*17d90*/  FFMA.FTZ R149, R106, R7.reuse, -R104.reuse ;  /* 0x000000076a957223 */ /* 0x180fe20000010868 */
[----:B------:R-:W0:Y:S01]  /*17da0*/  MUFU.EX2 R4, R4 ;  /* 0x0000000400047308 */ /* 0x000e220000000800 */
[-CC-:B------:R-:W-:Y:S01]  /*17db0*/  FFMA.FTZ R98, R107, R7.reuse, -R104.reuse ;  /* 0x000000076b627223 */ /* 0x180fe20000010868 */
[----:B------:R-:W-:Y:S01]  /*17dc0*/  FADD.FTZ R103, R158, R99 ;  /* 0x000000639e677221 */ /* 0x000fe20000010000 */
[-CC-:B------:R-:W-:Y:S01]  /*17dd0*/  FFMA.FTZ R151, R110, R7.reuse, -R104.reuse ;  /* 0x000000076e977223 */ /* 0x180fe20000010868 */
[-CC-:B------:R-:W-:Y:S01]  /*17de0*/  FFMA.FTZ R111, R111, R7.reuse, -R104.reuse ;  /* 0x000000076f6f7223 */ /* 0x180fe20000010868 */
[-CC-:B------:R-:W-:Y:S01]  /*17df0*/  FFMA.FTZ R145, R114, R7.reuse, -R104.reuse ;  /* 0x0000000772917223 */ /* 0x180fe20000010868 */
[----:B------:R-:W-:Y:S01]  /*17e00*/  FADD.FTZ R103, R88, R103 ;  /* 0x0000006758677221 */ /* 0x000fe20000010000 */
[-CC-:B------:R-:W-:Y:S01]  /*17e10*/  FFMA.FTZ R99, R115, R7.reuse, -R104.reuse ;  /* 0x0000000773637223 */ /* 0x180fe20000010868 */
[----:B------:R-:W1:Y:S01]  /*17e20*/  MUFU.EX2 R90, R90 ;  /* 0x0000005a005a7308 */ /* 0x000e620000000800 */
[-CC-:B------:R-:W-:Y:S01]  /*17e30*/  FFMA.FTZ R147, R118, R7.reuse, -R104.reuse ;  /* 0x0000000776937223 */ /* 0x180fe20000010868 */
[----:B------:R-:W-:Y:S01]  /*17e40*/  FADD.FTZ R6, R152, R103 ;  /* 0x0000006798067221 */ /* 0x000fe20000010000 */
[-CC-:B------:R-:W-:Y:S01]  /*17e50*/  FFMA.FTZ R141, R122, R7.reuse, -R104.reuse ;  /* 0x000000077a8d7223 */ /* 0x180fe20000010868 */
[-C--:B------:R-:W-:Y:S01]  /*17e60*/  FFMA.FTZ R143, R126, R7.reuse, -R104 ;  /* 0x000000077e8f7223 */ /* 0x080fe20000010868 */
[----:B------:R-:W-:Y:S01]  /*17e70*/  F2FP.F16.F32.PACK_AB R156, R13, R156 ;  /* 0x0000009c0d9c723e */ /* 0x000fe200000000ff */
[C---:B------:R-:W-:Y:S01]  /*17e80*/  FADD.FTZ R103, R89.reuse, R6 ;  /* 0x0000000659677221 */ /* 0x040fe20000010000 */
[--C-:B------:R-:W-:Y:S01]  /*17e90*/  FFMA.FTZ R137, R130, R7, -R104.reuse ;  /* 0x0000000782897223 */ /* 0x100fe20000010868 */
[----:B------:R-:W2:Y:S01]  /*17ea0*/  MUFU.EX2 R159, R159 ;  /* 0x0000009f009f7308 */ /* 0x000ea20000000800 */
[----:B0-----:R-:W-:Y:S01]  /*17eb0*/  FFMA.FTZ R5, R4, R5, R157 ;  /* 0x0000000504057223 */ /* 0x001fe2000001009d */
[----:B------:R-:W-:Y:S01]  /*17ec0*/  FADD.FTZ R103, R154, R103 ;  /* 0x000000679a677221 */ /* 0x000fe20000010000 */
[----:B------:R-:W-:Y:S01]  /*17ed0*/  F2FP.F16.F32.PACK_AB R152, R89, R152 ;  /* 0x000000985998723e */ /* 0x000fe200000000ff */
[-CC-:B------:R-:W-:Y:S01]  /*17ee0*/  FFMA.FTZ R131, R131, R7.reuse, -R104.reuse ;  /* 0x0000000783837223 */ /* 0x180fe20000010868 */
[----:B------:R-:W-:Y:S01]  /*17ef0*/  F2FP.F16.F32.PACK_AB R158, R88, R158 ;  /* 0x0000009e589e723e */ /* 0x000fe200000000ff */
[----:B------:R-:W-:Y:S01]  /*17f00*/  FADD.FTZ R103, R92, R103 ;  /* 0x000000675c677221 */ /* 0x000fe20000010000 */
[-CC-:B------:R-:W-:Y:S01]  /*17f10*/  FFMA.FTZ R134, R134, R7.reuse, -R104.reuse ;  /* 0x0000000786867223 */ /* 0x180fe20000010868 */
[----:B------:R-:W0:Y:S01]  /*17f20*/  MUFU.EX2 R91, R91 ;  /* 0x0000005b005b7308 */ /* 0x000e220000000800 */
[----:B-1----:R-:W-:Y:S01]  /*17f30*/  FADD.FTZ R6, R90, R5 ;  /* 0x000000055a067221 */ /* 0x002fe20000010000 */
[----:B------:R-:W-:Y:S01]  /*17f40*/  FADD.FTZ R102, R148, R103 ;  /* 0x0000006794667221 */ /* 0x000fe20000010000 */
[----:B------:R-:W-:Y:S01]  /*17f50*/  FFMA.FTZ R5, R119, R7, -R104 ;  /* 0x0000000777057223 */ /* 0x000fe20000010868 */
[C---:B------:R-:W-:Y:S01]  /*17f60*/  ISETP.GT.AND P2, PT, R10.reuse, R20, PT ;  /* 0x000000140a00720c */ /* 0x040fe20003f44270 */
[----:B------:R-:W-:-:S02]  /*17f70*/  VIADD R10, R10, 0xffffffff ;  /* 0xffffffff0a0a7836 */ /* 0x000fc40000000000 */
[----:B------:R-:W-:Y:S01]  /*17f80*/  FADD.FTZ R105, R93, R102 ;  /* 0x000000665d697221 */ /* 0x000fe20000010000 */
[----:B------:R-:W-:Y:S01]  /*17f90*/  F2FP.F16.F32.PACK_AB R154, R92, R154 ;  /* 0x0000009a5c9a723e */ /* 0x000fe200000000ff */
[----:B------:R-:W1:Y:S01]  /*17fa0*/  MUFU.EX2 R153, R153 ;  /* 0x0000009900997308 */ /* 0x000e620000000800 */
[----:B--2---:R-:W-:Y:S01]  /*17fb0*/  FADD.FTZ R6, R159, R6 ;  /* 0x000000069f067221 */ /* 0x004fe20000010000 */
[----:B------:R-:W-:Y:S01]  /*17fc0*/  FADD.FTZ R102, R150, R105 ;  /* 0x0000006996667221 */ /* 0x000fe20000010000 */
[----:B------:R-:W-:Y:S01]  /*17fd0*/  @!P1 PRMT R105, RZ, 0x654, R23 ;  /* 0x00000654ff699816 */ /* 0x000fe20000000017 */
[----:B------:R-:W-:Y:S01]  /*17fe0*/  FFMA.FTZ R23, R123, R7, -R104 ;  /* 0x000000077b177223 */ /* 0x000fe20000010868 */
[----:B------:R-:W-:Y:S02]  /*17ff0*/  F2FP.F16.F32.PACK_AB R150, R15, R150 ;  /* 0x000000960f96723e */ /* 0x000fe400000000ff */
[----:B------:R2:W-:Y:S01]  /*18000*/  @!P1 SYNCS.ARRIVE.TRANS64.RED.A1T0 RZ, [R105+URZ], RZ ;  /* 0x000000ff69ff99a7 */ /* 0x0005e2000810043f */
[----:B------:R-:W3:Y:S01]  /*18010*/  MUFU.EX2 R94, R94 ;  /* 0x0000005e005e7308 */ /* 0x000ee20000000800 */
[----:B0-----:R-:W-:Y:S01]  /*18020*/  FADD.FTZ R6, R91, R6 ;  /* 0x000000065b067221 */ /* 0x001fe20000010000 */
[----:B------:R-:W-:-:S02]  /*18030*/  F2FP.F16.F32.PACK_AB R148, R93, R148 ;  /* 0x000000945d94723e */ /* 0x000fc400000000ff */
[----:B------:R-:W-:Y:S02]  /*18040*/  F2FP.F16.F32.PACK_AB R157, R90, R157 ;  /* 0x0000009d5a9d723e */ /* 0x000fe400000000ff */
[----:B------:R-:W-:Y:S02]  /*18050*/  F2FP.F16.F32.PACK_AB R159, R91, R159 ;  /* 0x0000009f5b9f723e */ /* 0x000fe400000000ff */
[----:B------:R-:W0:Y:S01]  /*18060*/  MUFU.EX2 R155, R155 ;  /* 0x0000009b009b7308 */ /* 0x000e220000000800 */
[----:B-1----:R-:W-:-:S07]  /*18070*/  FADD.FTZ R103, R153, R6 ;  /* 0x0000000699677221 */ /* 0x002fce0000010000 */
[----:B------:R-:W1:Y:S01]  /*18080*/  MUFU.EX2 R95, R95 ;  /* 0x0000005f005f7308 */ /* 0x000e620000000800 */
[C---:B---3--:R-:W-:Y:S01]  /*18090*/  FADD.FTZ R6, R94.reuse, R103 ;  /* 0x000000675e067221 */ /* 0x048fe20000010000 */
[----:B------:R-:W-:Y:S01]  /*180a0*/  FADD.FTZ R103, R15, R102 ;  /* 0x000000660f677221 */ /* 0x000fe20000010000 */
[-CC-:B------:R-:W-:Y:S01]  /*180b0*/  FFMA.FTZ R102, R127, R7.reuse, -R104.reuse ;  /* 0x000000077f667223 */ /* 0x180fe20000010868 */
[----:B------:R-:W-:Y:S01]  /*180c0*/  FFMA.FTZ R104, R135, R7, -R104 ;  /* 0x0000000787687223 */ /* 0x000fe20000010868 */
[----:B------:R-:W-:Y:S01]  /*180d0*/  F2FP.F16.F32.PACK_AB R153, R94, R153 ;  /* 0x000000995e99723e */ /* 0x000fe200000000ff */
[----:B--2---:R-:W-:Y:S01]  /*180e0*/  FADD.FTZ R105, R144, R103 ;  /* 0x0000006790697221 */ /* 0x004fe20000010000 */
[C---:B------:R-:W-:Y:S01]  /*180f0*/  F2FP.F16.F32.PACK_AB R144, R22.reuse, R144 ;  /* 0x000000901690723e */ /* 0x040fe200000000ff */
[----:B------:R-:W2:Y:S01]  /*18100*/  MUFU.EX2 R149, R149 ;  /* 0x0000009500957308 */ /* 0x000ea20000000800 */
[----:B0-----:R-:W-:Y:S01]  /*18110*/  FADD.FTZ R6, R155, R6 ;  /* 0x000000069b067221 */ /* 0x001fe20000010000 */
[----:B------:R-:W-:Y:S01]  /*18120*/  FADD.FTZ R105, R22, R105 ;  /* 0x0000006916697221 */ /* 0x000fe20000010000 */
[----:B------:R-:W-:-:S05]  /*18130*/  IMAD.MOV.U32 R22, RZ, RZ, R21 ;  /* 0x000000ffff167224 */ /* 0x000fca00078e0015 */
        /* <DEDUP_REMOVED lines=47> */
[----:B------:R-:W-:Y:S01]  /*18430*/  F2FP.F16.F32.PACK_AB R141, R23, R141 ;  /* 0x0000008d178d723e */ /* 0x000fe200000000ff */
[----:B------:R-:W-:-:S05]  /*18440*/  IMAD.MOV.U32 R23, RZ, RZ, R206 ;  /* 0x000000ffff177224 */ /* 0x000fca00078e00ce */
        /* <DEDUP_REMOVED lines=15> */
[----:B------:R-:W-:Y:S02]  /*18540*/  IMAD.MOV.U32 R0, RZ, RZ, R12 ;  /* 0x000000ffff007224 */ /* 0x000fe400078e000c */
[----:B--2---:R-:W-:-:S04]  /*18550*/  FADD.FTZ R3, R134, R3 ;  /* 0x0000000386037221 */ /* 0x004fc80000010000 */
[C---:B0-----:R-:W-:Y:S01]  /*18560*/  FADD.FTZ R5, R104.reuse, R3 ;  /* 0x0000000368057221 */ /* 0x041fe20000010000 */
[----:B------:R-:W-:Y:S01]  /*18570*/  F2FP.F16.F32.PACK_AB R139, R104, R134 ;  /* 0x00000086688b723e */ /* 0x000fe200000000ff */
[----:B------:R-:W-:Y:S01]  /*18580*/  IMAD.MOV.U32 R3, RZ, RZ, R14 ;  /* 0x000000ffff037224 */ /* 0x000fe200078e000e */
[----:B------:R-:W-:Y:S06]  /*18590*/  @P2 BRA `(.L_x_1672) ;  /* 0xffffffcc00a82947 */ /* 0x000fec000383ffff */
[----:B------:R-:W-:Y:S05]  /*185a0*/  BSYNC B1 ;  /* 0x0000000000017941 */ /* 0x000fea0003800000 */
.L_x_1653:
[----:B------:R-:W-:Y:S01]  /*185b0*/  IMAD.MOV.U32 R3, RZ, RZ, R14 ;  /* 0x000000ffff037224 */ /* 0x000fe200078e000e */
[----:B------:R-:W-:Y:S01]  /*185c0*/  MOV R23, R206 ;  /* 0x000000ce00177202 */ /* 0x000fe20000000f00 */
[----:B------:R-:W-:Y:S02]  /*185d0*/  IMAD.MOV.U32 R0, RZ, RZ, R12 ;  /* 0x000000ffff007224 */ /* 0x000fe400078e000c */
[----:B------:R-:W-:-:S07]  /*185e0*/  IMAD.MOV.U32 R22, RZ, RZ, R21 ;  /* 0x000000ffff167224 */ /* 0x000fce00078e0015 */
.L_x_1652:
[----:B------:R-:W-:Y:S05]  /*185f0*/  BSYNC B0 ;  /* 0x0000000000007941 */ /* 0x000fea0003800000 */
.L_x_1651:
[----:B------:R-:W0:Y:S01]  /*18600*/  LDC R211, c[0x0][0x448] ;  /* 0x00011200ffd37b82 */ /* 0x000e220000000800 */
[----:B------:R-:W-:Y:S01]  /*18610*/  VIADD R12, R178, 0x7f ;  /* 0x0000007fb20c7836 */ /* 0x000fe20000000000 */
[----:B------:R-:W-:Y:S02]  /*18620*/  LOP3.LUT R17, R17, 0xffefffff, RZ, 0xc0, !PT ;  /* 0xffefffff11117812 */ /* 0x000fe400078ec0ff */
[----:B------:R-:W-:-:S04]  /*18630*/  IADD3 R15, R164, 0x1, -R163 ;  /* 0x00000001a40f7810 */ /* 0x000fc80007ffe8a3 */
[----:B------:R-:W1:Y:S01]  /*18640*/  LDC R206, c[0x0][0x9e4] ;  /* 0x00027900ffce7b82 */ /* 0x000e620000000800 */
[----:B0-----:R-:W-:-:S13]  /*18650*/  ISETP.NE.AND P2, PT, R211, 0x1, PT ;  /* 0x00000001d300780c */ /* 0x001fda0003f45270 */
[----:B------:R-:W0:Y:S01]  /*18660*/  @P2 LDC R13, c[0x0][0x44c] ;  /* 0x00011300ff0d2b82 */ /* 0x000e220000000800 */
[----:B------:R-:W-:-:S04]  /*18670*/  @P2 LOP3.LUT R17, R17, 0x100000, RZ, 0xfc, !PT ;  /* 0x0010000011112812 */ /* 0x000fc800078efcff */
[----:B------:R-:W-:-:S03]  /*18680*/  LOP3.LUT R17, R17, 0xffdfffff, RZ, 0xc0, !PT ;  /* 0xffdfffff11117812 */ /* 0x000fc600078ec0ff */
[----:B------:R-:W2:Y:S01]  /*18690*/  @P2 LDC R14, c[0x0][0x450] ;  /* 0x00011400ff0e2b82 */ /* 0x000ea20000000800 */
[----:B0-----:R-:W-:-:S05]  /*186a0*/  @P2 IMAD.HI.U32 R13, R12, R13, RZ ;  /* 0x0000000d0c0d2227 */ /* 0x001fca00078e00ff */
[----:B--2---:R-:W-:Y:S02]  /*186b0*/  @P2 SHF.R.U32.HI R12, RZ, R14, R13 ;  /* 0x0000000eff0c2219 */ /* 0x004fe4000001160d */
[----:B-1----:R-:W-:-:S03]  /*186c0*/  ISETP.GE.AND P2, PT, R206, 0x1, PT ;  /* 0x00000001ce00780c */ /* 0x002fc60003f46270 */
[----:B------:R-:W-:-:S04]  /*186d0*/  IMAD.IADD R12, R15, 0x1, R12 ;  /* 0x000000010f0c7824 */ /* 0x000fc800078e020c */
[----:B------:R-:W-:-:S06]  /*186e0*/  IMAD.IADD R14, R12, 0x1, -R9 ;  /* 0x000000010c0e7824 */ /* 0x000fcc00078e0a09 */
[----:B------:R-:W-:Y:S01]  /*186f0*/  @P2 LOP3.LUT R17, R17, 0x200000, RZ, 0xfc, !PT ;  /* 0x0020000011112812 */ /* 0x000fe200078efcff */
[----:B------:R-:W-:Y:S06]  /*18700*/  @!P2 BRA `(.L_x_1673) ;  /* 0x000000000048a947 */ /* 0x000fec0003800000 */
[----:B------:R-:W-:Y:S01]  /*18710*/  IMAD.MOV.U32 R9, RZ, RZ, R12 ;  /* 0x000000ffff097224 */ /* 0x000fe200078e000c */
[----:B------:R-:W-:Y:S04]  /*18720*/  BSSY B0, `(.L_x_1674) ;  /* 0x000000e000007945 */ /* 0x000fe80003800000 */
        /* <DEDUP_REMOVED lines=9> */
.L_x_1675:
[----:B------:R-:W-:-:S13]  /*187c0*/  ISETP.NE.AND P2, PT, R206, 0x1, PT ;  /* 0x00000001ce00780c */ /* 0x000fda0003f45270 */
[----:B------:R-:W0:Y:S02]  /*187d0*/  @P2 LDC.64 R12, c[0x0][0x9e8] ;  /* 0x00027a00ff0c2b82 */ /* 0x000e240000000a00 */
[----:B0-----:R-:W-:-:S05]  /*187e0*/  @P2 IMAD.HI.U32 R12, R9, R12, RZ ;  /* 0x0000000c090c2227 */ /* 0x001fca00078e00ff */
[----:B------:R-:W-:-:S07]  /*187f0*/  @P2 SHF.R.U32.HI R9, RZ, R13, R12 ;  /* 0x0000000dff092219 */ /* 0x000fce000001160c */
.L_x_1676:
[----:B------:R-:W-:Y:S05]  /*18800*/  BSYNC B0 ;  /* 0x0000000000007941 */ /* 0x000fea0003800000 */
.L_x_1674:
[----:B------:R-:W-:-:S05]  /*18810*/  IMAD R9, R9, R206, RZ ;  /* 0x000000ce09097224 */ /* 0x000fca00078e02ff */
[----:B------:R-:W-:-:S07]  /*18820*/  VIMNMX R14, R14, R9, !PT ;  /* 0x000000090e0e7248 */ /* 0x000fce0007fe0100 */
.L_x_1673:
[----:B------:R-:W-:Y:S01]  /*18830*/  VIADD R14, R14, 0x5f ;  /* 0x0000005f0e0e7836 */ /* 0x000fe20000000000 */
[----:B------:R-:W-:Y:S03]  /*18840*/  BSSY B0, `(.L_x_1677) ;  /* 0x00001fb000007945 */ /* 0x000fe60003800000 */
[----:B------:R-:W-:-:S05]  /*18850*/  IMAD.HI R14, R14, 0x2aaaaaab, RZ ;  /* 0x2aaaaaab0e0e7827 */ /* 0x000fca00078e02ff */
[----:B------:R-:W-:-:S04]  /*18860*/  SHF.R.U32.HI R9, RZ, 0x1f, R14 ;  /* 0x0000001fff097819 */ /* 0x000fc8000001160e */
[----:B------:R-:W-:-:S04]  /*18870*/  LEA.HI.SX32 R9, R14, R9, 0x1c ;  /* 0x000000090e097211 */ /* 0x000fc800078fe2ff */
[----:B------:R-:W-:-:S04]  /*18880*/  VIMNMX R9, R180, R9, !PT ;  /* 0x00000009b4097248 */ /* 0x000fc80007fe0100 */
[----:B------:R-:W-:-:S13]  /*18890*/  ISETP.GE.AND P2, PT, R10, R9, PT ;  /* 0x000000090a00720c */ /* 0x000fda0003f46270 */
[----:B------:R-:W-:Y:S05]  /*188a0*/  @!P2 BRA `(.L_x_1678) ;  /* 0x0000001c00d0a947 */ /* 0x000fea0003800000 */
[----:B------:R-:W-:Y:S01]  /*188b0*/  BSSY B1, `(.L_x_1679) ;  /* 0x00001f2000017945 */ /* 0x000fe20003800000 */
[----:B------:R-:W-:Y:S02]  /*188c0*/  IMAD.MOV.U32 R20, RZ, RZ, R10 ;  /* 0x000000ffff147224 */ /* 0x000fe400078e000a */
[----:B------:R-:W-:Y:S02]  /*188d0*/  IMAD.MOV.U32 R14, RZ, RZ, R3 ;  /* 0x000000ffff0e7224 */ /* 0x000fe400078e0003 */
[----:B------:R-:W-:Y:S02]  /*188e0*/  IMAD.MOV.U32 R15, RZ, RZ, R0 ;  /* 0x000000ffff0f7224 */ /* 0x000fe400078e0000 */
[----:B------:R-:W-:Y:S02]  /*188f0*/  IMAD.MOV.U32 R10, RZ, RZ, R23 ;  /* 0x000000ffff0a7224 */ /* 0x000fe400078e0017 */
[----:B------:R-:W-:-:S07]  /*18900*/  IMAD.MOV.U32 R12, RZ, RZ, R22 ;  /* 0x000000ffff0c7224 */ /* 0x000fce00078e0016 */
.L_x_1690:
[----:B------:R-:W-:-:S04]  /*18910*/  IADD3 R21, R12, 0x1, RZ ;  /* 0x000000010c157810 */ /* 0x000fc80007ffe0ff */
[----:B------:R-:W-:-:S04]  /*18920*/  ISETP.NE.AND P2, PT, R21, 0x2, PT ;  /* 0x000000021500780c */ /* 0x000fc80003f45270 */
[----:B------:R-:W-:Y:S02]  /*18930*/  SEL R21, R21, RZ, P2 ;  /* 0x000000ff15157207 */ /* 0x000fe40001000000 */
[----:B------:R-:W-:-:S03]  /*18940*/  SEL R23, RZ, 0x1, P2 ;  /* 0x00000001ff177807 */ /* 0x000fc60001000000 */
[----:B------:R-:W-:Y:S01]  /*18950*/  IMAD.MOV.U32 R22, RZ, RZ, R21 ;  /* 0x000000ffff167224 */ /* 0x000fe200078e0015 */
[----:B------:R-:W-:Y:S01]  /*18960*/  LOP3.LUT R23, R10, R23, RZ, 0x3c, !PT ;  /* 0x000000170a177212 */ /* 0x000fe200078e3cff */
[----:B------:R-:W-:Y:S06]  /*18970*/  @!P0 BRA `(.L_x_1680) ;  /* 0x0000000000048947 */ /* 0x000fec0003800000 */
[----:B------:R-:W-:Y:S01]  /*18980*/  BPT.TRAP 0x1 ;  /* 0x000000040000795c */ /* 0x000fe20000300000 */
.L_x_1680:
[----:B------:R-:W-:Y:S01]  /*18990*/  IMAD R0, R22, 0x8, R2 ;  /* 0x0000000816007824 */ /* 0x000fe200078e0202 */
[----:B------:R-:W-:-:S04]  /*189a0*/  SHF.L.U32 R3, R23, 0x1f, RZ ;  /* 0x0000001f17037819 */ /* 0x000fc800000006ff */
[----:B------:R0:W1:Y:S01]  /*189b0*/  SYNCS.PHASECHK.TRANS64.TRYWAIT P2, [R0+URZ+0x2a830], R3 ;  /* 0x02a83003000075a7 */ /* 0x000062000804017f */
[----:B------:R-:W-:Y:S05]  /*189c0*/  @!P0 BRA `(.L_x_1681) ;  /* 0x0000000000048947 */ /* 0x000fea0003800000 */
[----:B------:R-:W-:Y:S01]  /*189d0*/  BPT.TRAP 0x1 ;  /* 0x000000040000795c */ /* 0x000fe20000300000 */
.L_x_1681:
[----:B------:R-:W-:Y:S01]  /*189e0*/  IMAD R96, R22, 0x900, R8 ;  /* 0x0000090016607824 */ /* 0x000fe200078e0208 */
[----:B------:R-:W-:Y:S03]  /*189f0*/  BSSY B2, `(.L_x_1682) ;  /* 0x0000006000027945 */ /* 0x000fe60003800000 */
[C---:B------:R-:W-:Y:S02]  /*18a00*/  VIADD R90, R96.reuse, 0x2 ;  /* 0x00000002605a7836 */ /* 0x040fe40000000000 */
[----:B------:R-:W-:Y:S01]  /*18a10*/  VIADD R7, R96, 0x4 ;  /* 0x0000000460077836 */ /* 0x000fe20000000000 */
[----:B-1----:R-:W-:Y:S06]  /*18a20*/  @P2 BRA `(.L_x_1683) ;  /* 0x0000000000082947 */ /* 0x002fec0003800000 */
[----:B------:R-:W1:Y:S02]  /*18a30*/  SYNCS.PHASECHK.TRANS64.TRYWAIT P2, [R0+URZ+0x2a830], R3 ;  /* 0x02a83003000075a7 */ /* 0x000e64000804017f */
[----:B-1----:R-:W-:Y:S05]  /*18a40*/  @!P2 BRA `(.L_x_1684) ;  /* 0x00000124007ca947 */ /* 0x002fea0003800000 */
.L_x_1683:
[----:B------:R-:W-:Y:S05]  /*18a50*/  BSYNC B2 ;  /* 0x0000000000027941 */ /* 0x000fea0003800000 */
.L_x_1682:
[----:B------:R-:W2:Y:S01]  /*18a60*/  LDL.64 R212, [R1+0x30] ;  /* 0x0000300001d47983 */ /* 0x000ea20000100a00 */
[----:B------:R-:W-:Y:S02]  /*18a70*/  IMAD.MOV.U32 R88, RZ, RZ, R96 ;  /* 0x000000ffff587224 */ /* 0x000fe400078e0060 */
[----:B------:R-:W-:Y:S01]  /*18a80*/  VIADD R92, R96, 0x6 ;  /* 0x00000006605c7836 */ /* 0x000fe20000000000 */
[----:B------:R-:W-:Y:S01]  /*18a90*/  R2UR UR50, R90 ;  /* 0x000000005a3272ca */ /* 0x000fe200000e0000 */
[----:B------:R-:W-:Y:S01]  /*18aa0*/  IMAD.MOV.U32 R89, RZ, RZ, 0x40000040 ;  /* 0x40000040ff597424 */ /* 0x000fe200078e00ff */
[----:B------:R-:W-:Y:S01]  /*18ab0*/  R2UR UR54, R88 ;  /* 0x00000000583672ca */ /* 0x000fe200000e0000 */
[----:B------:R-:W-:Y:S01]  /*18ac0*/  IMAD.MOV.U32 R88, RZ, RZ, R7 ;  /* 0x000000ffff587224 */ /* 0x000fe200078e0007 */
[----:B------:R-:W-:Y:S01]  /*18ad0*/  R2UR UR30, R92 ;  /* 0x000000005c1e72ca */ /* 0x000fe200000e0000 */
[C---:B------:R-:W-:Y:S01]  /*18ae0*/  VIADD R90, R96.reuse, 0x300 ;  /* 0x00000300605a7836 */ /* 0x040fe20000000000 */
[----:B------:R0:W-:Y:S01]  /*18af0*/  STL [R1+0xa0], R2 ;  /* 0x0000a00201007387 */ /* 0x0001e20000100800 */
[----:B------:R-:W-:Y:S01]  /*18b00*/  VIADD R92, R96, 0x304 ;  /* 0x00000304605c7836 */ /* 0x000fe20000000000 */
[----:B------:R-:W-:-:S02]  /*18b10*/  R2UR UR34, R88 ;  /* 0x00000000582272ca */ /* 0x000fc400000e0000 */
[C---:B------:R-:W-:Y:S01]  /*18b20*/  IADD3 R88, R96.reuse, 0x302, RZ ;  /* 0x0000030260587810 */ /* 0x040fe20007ffe0ff */
[----:B------:R-:W-:Y:S01]  /*18b30*/  VIADD R94, R96, 0x604 ;  /* 0x00000604605e7836 */ /* 0x000fe20000000000 */
[----:B------:R-:W-:Y:S01]  /*18b40*/  R2UR UR26, R90 ;  /* 0x000000005a1a72ca */ /* 0x000fe200000e0000 */
[----:B------:R-:W-:Y:S01]  /*18b50*/  VIADD R90, R96, 0x600 ;  /* 0x00000600605a7836 */ /* 0x000fe20000000000 */
[----:B------:R-:W-:Y:S01]  /*18b60*/  R2UR UR22, R88 ;  /* 0x00000000581672ca */ /* 0x000fe200000e0000 */
[----:B------:R-:W-:Y:S01]  /*18b70*/  IMAD.MOV.U32 R91, RZ, RZ, 0x40000040 ;  /* 0x40000040ff5b7424 */ /* 0x000fe200078e00ff */
[----:B01----:R-:W3:Y:S01]  /*18b80*/  LDL.64 R2, [R1+0x28] ;  /* 0x0000280001027983 */ /* 0x003ee20000100a00 */
[----:B------:R-:W-:Y:S01]  /*18b90*/  R2UR UR18, R92 ;  /* 0x000000005c1272ca */ /* 0x000fe200000e0000 */
[C---:B------:R-:W-:Y:S01]  /*18ba0*/  VIADD R88, R96.reuse, 0x306 ;  /* 0x0000030660587836 */ /* 0x040fe20000000000 */
[----:B------:R-:W-:Y:S01]  /*18bb0*/  R2UR UR55, R89 ;  /* 0x00000000593772ca */ /* 0x000fe200000e0000 */
[----:B------:R-:W-:-:S02]  /*18bc0*/  VIADD R92, R96, 0x602 ;  /* 0x00000602605c7836 */ /* 0x000fc40000000000 */
[----:B------:R-:W-:Y:S02]  /*18bd0*/  IMAD.MOV.U32 R93, RZ, RZ, 0x40000040 ;  /* 0x40000040ff5d7424 */ /* 0x000fe400078e00ff */
[----:B------:R-:W-:Y:S02]  /*18be0*/  IMAD.MOV.U32 R95, RZ, RZ, 0x40000040 ;  /* 0x40000040ff5f7424 */ /* 0x000fe400078e00ff */
[----:B------:R-:W-:Y:S01]  /*18bf0*/  IMAD.MOV.U32 R97, RZ, RZ, 0x40000040 ;  /* 0x40000040ff617424 */ /* 0x000fe200078e00ff */
[----:B------:R-:W-:Y:S01]  /*18c00*/  R2UR UR35, R89 ;  /* 0x00000000592372ca */ /* 0x000fe200000e0000 */
[----:B------:R-:W-:Y:S01]  /*18c10*/  VIADD R96, R96, 0x606 ;  /* 0x0000060660607836 */ /* 0x000fe20000000000 */
[----:B------:R-:W-:Y:S01]  /*18c20*/  R2UR UR51, R91 ;  /* 0x000000005b3372ca */ /* 0x000fe200000e0000 */
[----:B------:R-:W4:Y:S01]  /*18c30*/  LDL.64 R220, [R1+0x20] ;  /* 0x0000200001dc7983 */ /* 0x000f220000100a00 */
[----:B------:R-:W-:Y:S02]  /*18c40*/  R2UR UR31, R93 ;  /* 0x000000005d1f72ca */ /* 0x000fe400000e0000 */
[----:B------:R-:W-:Y:S01]  /*18c50*/  R2UR UR27, R91 ;  /* 0x000000005b1b72ca */ /* 0x000fe200000e0000 */
[----:B------:R-:W4:Y:S01]  /*18c60*/  LDL.64 R218, [R1+0x18] ;  /* 0x0000180001da7983 */ /* 0x000f220000100a00 */
[----:B------:R-:W-:-:S02]  /*18c70*/  R2UR UR23, R89 ;  /* 0x00000000591772ca */ /* 0x000fc400000e0000 */
[----:B------:R-:W-:Y:S01]  /*18c80*/  R2UR UR19, R93 ;  /* 0x000000005d1372ca */ /* 0x000fe200000e0000 */
[----:B------:R-:W4:Y:S01]  /*18c90*/  LDL.64 R216, [R1+0x10] ;  /* 0x0000100001d87983 */ /* 0x000f220000100a00 */
[----:B------:R-:W-:Y:S02]  /*18ca0*/  R2UR UR14, R88 ;  /* 0x00000000580e72ca */ /* 0x000fe400000e0000 */
[----:B------:R-:W-:Y:S01]  /*18cb0*/  R2UR UR15, R89 ;  /* 0x00000000590f72ca */ /* 0x000fe200000e0000 */
[----:B------:R-:W4:Y:S01]  /*18cc0*/  LDL.64 R214, [R1+0x8] ;  /* 0x0000080001d67983 */ /* 0x000f220000100a00 */
        /* <DEDUP_REMOVED lines=79> */
[----:B--2---:R-:W-:Y:S02]  /*191c0*/  R2UR UR32, R212 ;  /* 0x00000000d42072ca */ /* 0x004fe400000e0000 */
[----:B------:R-:W-:Y:S02]  /*191d0*/  R2UR UR33, R213 ;  /* 0x00000000d52172ca */ /* 0x000fe400000e0000 */
[----:B------:R-:W2:Y:S11]  /*191e0*/  LDL.64 R212, [R1] ;  /* 0x0000000001d47983 */ /* 0x000eb60000100a00 */
[----:B------:R-:W-:Y:S01]  /*191f0*/  HGMMA.64x96x16.F32 R88, gdesc[UR32], R88, gsb0 ;  /* 0x01600000205879f0 */ /* 0x000fe20008000858 */
[----:B---3--:R-:W-:-:S02]  /*19200*/  R2UR UR28, R2 ;  /* 0x00000000021c72ca */ /* 0x008fc400000e0000 */
[----:B------:R-:W-:Y:S01]  /*19210*/  R2UR UR29, R3 ;  /* 0x00000000031d72ca */ /* 0x000fe200000e0000 */
[----:B------:R0:W5:Y:S01]  /*19220*/  LDL.LU R2, [R1+0xa0] ;  /* 0x0000a00001027983 */ /* 0x0001620000300800 */
[----:B------:R-:W-:Y:S02]  /*19230*/  WARPGROUP.DEPBAR.LE gsb0, 0x0 ;  /* 0x00008000000079c5 */ /* 0x000fe40000010000 */
[----:B------:R-:W-:-:S09]  /*19240*/  WARPGROUP.ARRIVE ;  /* 0x00000000000079c5 */ /* 0x000fd20000000000 */
[----:B------:R-:W-:Y:S01]  /*19250*/  HGMMA.64x96x16.F32 R88, gdesc[UR28], R88, gsb0 ;  /* 0x016000001c5879f0 */ /* 0x000fe20008000858 */
[----:B----4-:R-:W-:Y:S02]  /*19260*/  R2UR UR24, R220 ;  /* 0x00000000dc1872ca */ /* 0x010fe400000e0000 */
[----:B------:R-:W-:Y:S02]  /*19270*/  R2UR UR25, R221 ;  /* 0x00000000dd1972ca */ /* 0x000fe400000e0000 */
        /* <DEDUP_REMOVED lines=15> */
[----:B--2---:R-:W-:Y:S02]  /*19370*/  R2UR UR8, R212 ;  /* 0x00000000d40872ca */ /* 0x004fe400000e0000 */
        /* <DEDUP_REMOVED lines=19> */
[----:B0-----:R-:W-:Y:S05]  /*194b0*/  @!P0 BRA `(.L_x_1685) ;  /* 0x0000000000048947 */ /* 0x001fea0003800000 */
[----:B------:R-:W-:Y:S01]  /*194c0*/  BPT.TRAP 0x1 ;  /* 0x000000040000795c */ /* 0x000fe20000300000 */
.L_x_1685:
[----:B------:R-:W-:Y:S01]  /*194d0*/  SHF.L.U32 R0, R10, 0x1f, RZ ;  /* 0x0000001f0a007819 */ /* 0x000fe200000006ff */
[----:B-----5:R-:W-:-:S04]  /*194e0*/  IMAD R210, R12, 0x8, R2 ;  /* 0x000000080cd27824 */ /* 0x020fc800078e0202 */
[----:B------:R0:W1:Y:S01]  /*194f0*/  SYNCS.PHASECHK.TRANS64.TRYWAIT P2, [R210+URZ+0x2a850], R0 ;  /* 0x02a85000d20075a7 */ /* 0x000062000804017f */
[----:B------:R-:W-:Y:S05]  /*19500*/  @!P0 BRA `(.L_x_1686) ;  /* 0x0000000000048947 */ /* 0x000fea0003800000 */
[----:B------:R-:W-:Y:S01]  /*19510*/  BPT.TRAP 0x1 ;  /* 0x000000040000795c */ /* 0x000fe20000300000 */
.L_x_1686:
[----:B------:R-:W-:Y:S04]  /*19520*/  BSSY B2, `(.L_x_1687) ;  /* 0x0000004000027945 */ /* 0x000fe80003800000 */
[----:B-1----:R-:W-:Y:S05]  /*19530*/  @P2 BRA `(.L_x_1688) ;  /* 0x0000000000082947 */ /* 0x002fea0003800000 */
[----:B------:R-:W1:Y:S02]  /*19540*/  SYNCS.PHASECHK.TRANS64.TRYWAIT P2, [R210+URZ+0x2a850], R0 ;  /* 0x02a85000d20075a7 */ /* 0x000e64000804017f */
[----:B-1----:R-:W-:Y:S05]  /*19550*/  @!P2 BRA `(.L_x_1689) ;  /* 0x0000011800cca947 */ /* 0x002fea0003800000 */
.L_x_1688:
[----:B------:R-:W-:Y:S05]  /*19560*/  BSYNC B2 ;  /* 0x0000000000027941 */ /* 0x000fea0003800000 */
.L_x_1687:
[----:B01----:R-:W-:Y:S01]  /*19570*/  IADD3 R0, R2, 0x400, RZ ;  /* 0x0000040002007810 */ /* 0x003fe20007ffe0ff */
[----:B------:R-:W-:Y:S01]  /*19580*/  IMAD.MOV.U32 R11, RZ, RZ, 0x40000040 ;  /* 0x40000040ff0b7424 */ /* 0x000fe200078e00ff */
[----:B------:R-:W-:Y:S01]  /*19590*/  WARPGROUP.ARRIVE ;  /* 0x00000000000079c5 */ /* 0x000fe20000000000 */
[----:B------:R-:W-:Y:S01]  /*195a0*/  IMAD.MOV.U32 R13, RZ, RZ, 0x40000040 ;  /* 0x40000040ff0d7424 */ /* 0x000fe200078e00ff */
[----:B------:R-:W-:Y:S01]  /*195b0*/  SHF.R.U32.HI R0, RZ, 0x4, R0 ;  /* 0x00000004ff007819 */ /* 0x000fe20000011600 */
[----:B------:R-:W-:Y:S01]  /*195c0*/  ULDC UR4, c[0x0][0x988] ;  /* 0x0002620000047ab9 */ /* 0x000fe20000000800 */
[----:B------:R-:W-:Y:S01]  /*195d0*/  R2UR UR7, R11 ;  /* 0x000000000b0772ca */ /* 0x000fe200000e0000 */
[----:B------:R-:W-:Y:S01]  /*195e0*/  IMAD.U32 R7, RZ, RZ, UR4 ;  /* 0x00000004ff077e24 */ /* 0x000fe2000f8e00ff */
[----:B------:R-:W-:Y:S01]  /*195f0*/  LOP3.LUT R0, R0, 0x3fff, RZ, 0xc0, !PT ;  /* 0x00003fff00007812 */ /* 0x000fe200078ec0ff */
[----:B------:R-:W-:Y:S01]  /*19600*/  @!P1 VIADD R210, R210, 0x2a860 ;  /* 0x0002a860d2d29836 */ /* 0x000fe20000000000 */
[C---:B------:R-:W-:Y:S01]  /*19610*/  ISETP.GT.AND P2, PT, R20.reuse, R9, PT ;  /* 0x000000091400720c */ /* 0x040fe20003f44270 */
[----:B------:R-:W-:Y:S01]  /*19620*/  VIADD R20, R20, 0xffffffff ;  /* 0xffffffff14147836 */ /* 0x000fe20000000000 */
[----:B------:R-:W-:-:S02]  /*19630*/  LOP3.LUT R0, R0, 0x3000000, RZ, 0xfc, !PT ;  /* 0x0300000000007812 */ /* 0x000fc400078efcff */
[----:B------:R-:W-:-:S03]  /*19640*/  @!P1 PRMT R210, RZ, 0x654, R210 ;  /* 0x00000654ffd29816 */ /* 0x000fc600000000d2 */
[----:B------:R-:W-:Y:S01]  /*19650*/  IMAD R10, R12, 0x600, R0 ;  /* 0x000006000c0a7824 */ /* 0x000fe200078e0200 */
[----:B------:R-:W-:-:S03]  /*19660*/  FMNMX.FTZ R0, R88, R15, !PT ;  /* 0x0000000f58007209 */ /* 0x000fc60007810000 */
[C---:B------:R-:W-:Y:S01]  /*19670*/  VIADD R12, R10.reuse, 0x80 ;  /* 0x000000800a0c7836 */ /* 0x040fe20000000000 */
[----:B------:R-:W-:Y:S02]  /*19680*/  R2UR UR6, R10 ;  /* 0x000000000a0672ca */ /* 0x000fe400000e0000 */
        /* <DEDUP_REMOVED lines=29> */
[----:B0-----:R-:W-:-:S05]  /*19860*/  FMNMX.FTZ R0, R0, R3, !PT ;  /* 0x0000000300007209 */ /* 0x001fca0007810000 */
[----:B------:R-:W0:Y:S02]  /*19870*/  SHFL.BFLY PT, R3, R0, 0x1, 0x1f ;  /* 0x0c201f0000037f89 */ /* 0x000e2400000e0000 */
[----:B0-----:R-:W-:Y:S02]  /*19880*/  FMNMX.FTZ R0, R0, R3, !PT ;  /* 0x0000000300007209 */ /* 0x001fe40007810000 */
[----:B------:R-:W-:Y:S01]  /*19890*/  FMNMX.FTZ R3, R90, R14, !PT ;  /* 0x0000000e5a037209 */ /* 0x000fe20007810000 */
[----:B------:R-:W-:Y:S02]  /*198a0*/  WARPGROUP.DEPBAR.LE gsb0, 0x0 ;  /* 0x00008000000079c5 */ /* 0x000fe40000010000 */
[----:B------:R-:W-:Y:S01]  /*198b0*/  WARPGROUP.ARRIVE ;  /* 0x00000000000079c5 */ /* 0x000fe20000000000 */
[----:B------:R-:W-:Y:S01]  /*198c0*/  FMNMX.FTZ R3, R91, R3, !PT ;  /* 0x000000035b037209 */ /* 0x000fe20007810000 */
[C---:B------:R-:W-:Y:S01]  /*198d0*/  FMUL.FTZ R4, R0.reuse, R7 ;  /* 0x0000000700047220 */ /* 0x040fe20000410000 */
[----:B------:R-:W-:-:S02]  /*198e0*/  FADD.FTZ R11, -R0, R15 ;  /* 0x0000000f000b7221 */ /* 0x000fc40000010100 */
[----:B------:R-:W-:Y:S01]  /*198f0*/  FMNMX.FTZ R3, R94, R3, !PT ;  /* 0x000000035e037209 */ /* 0x000fe20007810000 */
[----:B------:R-:W-:Y:S01]  /*19900*/  HGMMA.64x128x16.F32 R24, R152, gdesc[UR4].tnspB, R24, gsb0 ;  /* 0x41e0000498187df0 */ /* 0x000fe20008000818 */
[----:B------:R-:W-:Y:S01]  /*19910*/  R2UR UR6, R12 ;  /* 0x000000000c0672ca */ /* 0x000fe200000e0000 */
[----:B------:R-:W-:Y:S01]  /*19920*/  VIADD R12, R10, 0x180 ;  /* 0x000001800a0c7836 */ /* 0x000fe20000000000 */
[----:B------:R-:W-:Y:S01]  /*19930*/  R2UR UR7, R13 ;  /* 0x000000000d0772ca */ /* 0x000fe200000e0000 */
[----:B------:R-:W-:Y:S01]  /*19940*/  IMAD.MOV.U32 R13, RZ, RZ, 0x40000040 ;  /* 0x40000040ff0d7424 */ /* 0x000fe200078e00ff */
        /* <DEDUP_REMOVED lines=9> */
[----:B------:R-:W-:Y:S01]  /*199e0*/  FMUL.FTZ R11, R11, R7 ;  /* 0x000000070b0b7220 */ /* 0x000fe20000410000 */
[----:B------:R-:W-:Y:S02]  /*199f0*/  MUFU.EX2 R156, R156 ;  /* 0x0000009c009c7308 */ /* 0x000fe40000000800 */
[----:B------:R-:W-:-:S04]  /*19a00*/  FMNMX.FTZ R3, R102, R3, !PT ;  /* 0x0000000366037209 */ /* 0x000fc80007810000 */
[----:B------:R-:W-:Y:S02]  /*19a10*/  FMNMX.FTZ R3, R103, R3, !PT ;  /* 0x0000000367037209 */ /* 0x000fe40007810000 */
[----:B------:R-:W0:Y:S02]  /*19a20*/  MUFU.EX2 R11, R11 ;  /* 0x0000000b000b7308 */ /* 0x000e240000000800 */
[----:B------:R-:W-:-:S04]  /*19a30*/  FMNMX.FTZ R3, R106, R3, !PT ;  /* 0x000000036a037209 */ /* 0x000fc80007810000 */
[----:B------:R-:W-:Y:S02]  /*19a40*/  FMNMX.FTZ R3, R107, R3, !PT ;  /* 0x000000036b037209 */ /* 0x000fe40007810000 */
[----:B------:R-:W-:Y:S02]  /*19a50*/  MUFU.EX2 R158, R158 ;  /* 0x0000009e009e7308 */ /* 0x000fe40000000800 */
[----:B------:R-:W-:-:S04]  /*19a60*/  FMNMX.FTZ R3, R110, R3, !PT ;  /* 0x000000036e037209 */ /* 0x000fc80007810000 */
[----:B------:R-:W-:Y:S02]  /*19a70*/  FMNMX.FTZ R3, R111, R3, !PT ;  /* 0x000000036f037209 */ /* 0x000fe40007810000 */
[----:B------:R-:W-:Y:S01]  /*19a80*/  MUFU.EX2 R88, R88 ;  /* 0x0000005800587308 */ /* 0x000fe20000000800 */
[----:B0-----:R-:W-:Y:S01]  /*19a90*/  FFMA.FTZ R6, R11, R6, R156 ;  /* 0x000000060b067223 */ /* 0x001fe2000001009c */
[----:B------:R-:W-:-:S04]  /*19aa0*/  FMNMX.FTZ R3, R114, R3, !PT ;  /* 0x0000000372037209 */ /* 0x000fc80007810000 */
[----:B------:R-:W-:Y:S02]  /*19ab0*/  FMNMX.FTZ R3, R115, R3, !PT ;  /* 0x0000000373037209 */ /* 0x000fe40007810000 */
[----:B------:R-:W-:Y:S02]  /*19ac0*/  MUFU.EX2 R92, R92 ;  /* 0x0000005c005c7308 */ /* 0x000fe40000000800 */
[----:B------:R-:W-:-:S04]  /*19ad0*/  FMNMX.FTZ R3, R118, R3, !PT ;  /* 0x0000000376037209 */ /* 0x000fc80007810000 */
[----:B------:R-:W-:Y:S02]  /*19ae0*/  FMNMX.FTZ R3, R119, R3, !PT ;  /* 0x0000000377037209 */ /* 0x000fe40007810000 */
[----:B------:R-:W-:Y:S02]  /*19af0*/  MUFU.EX2 R101, R101 ;  /* 0x0000006500657308 */ /* 0x000fe40000000800 */
[----:B------:R-:W-:-:S04]  /*19b00*/  FMNMX.FTZ R3, R122, R3, !PT ;  /* 0x000000037a037209 */ /* 0x000fc80007810000 */
[----:B------:R-:W-:Y:S02]  /*19b10*/  FMNMX.FTZ R3, R123, R3, !PT ;  /* 0x000000037b037209 */ /* 0x000fe40007810000 */
[----:B------:R-:W-:Y:S02]  /*19b20*/  MUFU.EX2 R15, R15 ;  /* 0x0000000f000f7308 */ /* 0x000fe40000000800 */
        /* <DEDUP_REMOVED lines=16> */
[----:B------:R-:W-:Y:S01]  /*19c30*/  IMAD.MOV.U32 R13, RZ, RZ, 0x40000040 ;  /* 0x40000040ff0d7424 */ /* 0x000fe200078e00ff */
        /* <DEDUP_REMOVED lines=8> */
[----:B------:R-:W-:-:S03]  /*19cc0*/  FFMA.FTZ R104, R132, R7, -R4 ;  /* 0x0000000784687223 */ /* 0x000fc60000010804 */
[----:B------:R-:W-:Y:S01]  /*19cd0*/  HGMMA.64x128x16.F32 R24, R144, gdesc[UR4].tnspB, R24, gsb0 ;  /* 0x41e0000490187df0 */ /* 0x000fe20008000818 */
[----:B------:R-:W-:Y:S01]  /*19ce0*/  R2UR UR6, R12 ;  /* 0x000000000c0672ca */ /* 0x000fe200000e0000 */
[----:B------:R-:W-:Y:S01]  /*19cf0*/  MUFU.EX2 R148, R148 ;  /* 0x0000009400947308 */ /* 0x000fe20000000800 */
[----:B------:R-:W-:Y:S01]  /*19d00*/  R2UR UR7, R13 ;  /* 0x000000000d0772ca */ /* 0x000fe200000e0000 */
[----:B------:R-:W0:Y:S01]  /*19d10*/  SHFL.BFLY PT, R12, R3, 0x2, 0x1f ;  /* 0x0c401f00030c7f89 */ /* 0x000e2200000e0000 */
[----:B------:R-:W-:-:S05]  /*19d20*/  IMAD.MOV.U32 R13, RZ, RZ, 0x40000040 ;  /* 0x40000040ff0d7424 */ /* 0x000fca00078e00ff */
[----:B------:R-:W-:Y:S08]  /*19d30*/  MUFU.EX2 R150, R150 ;  /* 0x0000009600967308 */ /* 0x000ff00000000800 */
[----:B------:R-:W-:Y:S01]  /*19d40*/  MUFU.EX2 R104, R104 ;  /* 0x0000006800687308 */ /* 0x000fe20000000800 */
[----:B0-----:R-:W-:-:S05]  /*19d50*/  FMNMX.FTZ R3, R3, R12, !PT ;  /* 0x0000000c03037209 */ /* 0x001fca0007810000 */
[----:B------:R-:W0:Y:S02]  /*19d60*/  SHFL.BFLY PT, R12, R3, 0x1, 0x1f ;  /* 0x0c201f00030c7f89 */ /* 0x000e2400000e0000 */
[----:B0-----:R-:W-:-:S05]  /*19d70*/  FMNMX.FTZ R3, R3, R12, !PT ;  /* 0x0000000c03037209 */ /* 0x001fca0007810000 */
        /* <DEDUP_REMOVED lines=21> */
[----:B------:R-:W-:-:S04]  /*19ed0*/  FFMA.FTZ R134, R134, R7, -R108 ;  /* 0x0000000786867223 */ /* 0x000fc8000001086c */
        /* <DEDUP_REMOVED lines=12> */
[-C--:B------:R-:W-:Y:S01]  /*19fa0*/  FFMA.FTZ R93, R117, R7.reuse, -R4 ;  /* 0x00000007755d7223 */ /* 0x080fe20000010804 */
[----:B------:R-:W-:Y:S01]  /*19fb0*/  MUFU.EX2 R98, R98 ;  /* 0x0000006200627308 */ /* 0x000fe20000000800 */
[----:B------:R-:W-:Y:S01]  /*19fc0*/  HGMMA.64x128x16.F32 R24, R140, gdesc[UR4].tnspB, R24, gsb0 ;  /* 0x41e000048c187df0 */ /* 0x000fe20008000818 */
[----:B------:R-:W-:Y:S01]  /*19fd0*/  R2UR UR7, R13 ;  /* 0x000000000d0772ca */ /* 0x000fe200000e0000 */
[----:B------:R-:W-:Y:S02]  /*19fe0*/  @!P1 IMAD R13, R21, 0x8, R2 ;  /* 0x00000008150d9824 */ /* 0x000fe400078e0202 */
[----:B------:R-:W-:-:S02]  /*19ff0*/  FFMA.FTZ R147, R118, R7, -R108 ;  /* 0x0000000776937223 */ /* 0x000fc4000001086c */
[----:B------:R-:W-:Y:S01]  /*1a000*/  @!P1 VIADD R13, R13, 0x2a840 ;  /* 0x0002a8400d0d9836 */ /* 0x000fe20000000000 */
[----:B------:R-:W-:Y:S04]  /*1a010*/  MUFU.EX2 R145, R145 ;  /* 0x0000009100917308 */ /* 0x000fe80000000800 */
[----:B------:R-:W-:-:S04]  /*1a020*/  @!P1 PRMT R21, RZ, 0x654, R13 ;  /* 0x00000654ff159816 */ /* 0x000fc8000000000d */
        /* <DEDUP_REMOVED lines=11> */
[-CC-:B------:R-:W-:Y:S01]  /*1a0e0*/  FFMA.FTZ R141, R89, R7.reuse, -R4.reuse ;  /* 0x00000007598d7223 */ /* 0x180fe20000010804 */
[-CC-:B------:R-:W-:Y:S01]  /*1a0f0*/  FFMA.FTZ R143, R97, R7.reuse, -R4.reuse ;  /* 0x00000007618f7223 */ /* 0x180fe20000010804 */
[-CC-:B------:R-:W-:Y:S01]  /*1a100*/  FFMA.FTZ R89, R113, R7.reuse, -R4.reuse ;  /* 0x0000000771597223 */ /* 0x180fe20000010804 */
[-CC-:B------:R-:W-:Y:S01]  /*1a110*/  FFMA.FTZ R140, R120, R7.reuse, -R4.reuse ;  /* 0x00000007788c7223 */ /* 0x180fe20000010804 */
[-CC-:B------:R-:W-:Y:S01]  /*1a120*/  FFMA.FTZ R142, R124, R7.reuse, -R4.reuse ;  /* 0x000000077c8e7223 */ /* 0x180fe20000010804 */
[-CC-:B------:R-:W-:Y:S01]  /*1a130*/  FFMA.FTZ R97, R125, R7.reuse, -R4.reuse ;  /* 0x000000077d617223 */ /* 0x180fe20000010804 */
[----:B------:R-:W-:Y:S01]  /*1a140*/  FFMA.FTZ R4, R133, R7, -R4 ;  /* 0x0000000785047223 */ /* 0x000fe20000010804 */
[----:B------:R-:W-:Y:S01]  /*1a150*/  WARPGROUP.ARRIVE ;  /* 0x00000000000079c5 */ /* 0x000fe20000000000 */
[----:B------:R-:W0:Y:S08]  /*1a160*/  MUFU.EX2 R141, R141 ;  /* 0x0000008d008d7308 */ /* 0x000e300000000800 */
[----:B------:R-:W-:Y:S08]  /*1a170*/  MUFU.EX2 R14, R4 ;  /* 0x00000004000e7308 */ /* 0x000ff00000000800 */
[----:B------:R1:W2:Y:S01]  /*1a180*/  MUFU.EX2 R4, R12 ;  /* 0x0000000c00047308 */ /* 0x0002a20000000800 */
[----:B0-----:R-:W-:-:S07]  /*1a190*/  F2FP.F16.F32.PACK_AB R156, R141, R156 ;  /* 0x0000009c8d9c723e */ /* 0x001fce00000000ff */
[----:B------:R-:W0:Y:S01]  /*1a1a0*/  MUFU.EX2 R143, R143 ;  /* 0x0000008f008f7308 */ /* 0x000e220000000800 */
[----:B-1----:R-:W-:Y:S01]  /*1a1b0*/  IADD3 R12, R10, 0x280, RZ ;  /* 0x000002800a0c7810 */ /* 0x002fe20007ffe0ff */
[----:B------:R-:W-:-:S03]  /*1a1c0*/  FFMA.FTZ R10, R111, R7, -R108 ;  /* 0x000000076f0a7223 */ /* 0x000fc6000001086c */
[----:B------:R-:W-:Y:S01]  /*1a1d0*/  R2UR UR6, R12 ;  /* 0x000000000c0672ca */ /* 0x000fe200000e0000 */
[----:B------:R-:W-:Y:S02]  /*1a1e0*/  FFMA.FTZ R12, R114, R7, -R108 ;  /* 0x00000007720c7223 */ /* 0x000fe4000001086c */
[----:B------:R-:W-:Y:S01]  /*1a1f0*/  MUFU.EX2 R10, R10 ;  /* 0x0000000a000a7308 */ /* 0x000fe20000000800 */
[----:B--2---:R-:W-:Y:S01]  /*1a200*/  FFMA.FTZ R5, R4, R5, R157 ;  /* 0x0000000504057223 */ /* 0x004fe2000001009d */
[----:B------:R-:W-:-:S06]  /*1a210*/  F2FP.F16.F32.PACK_AB R157, R90, R157 ;  /* 0x0000009d5a9d723e */ /* 0x000fcc00000000ff */
[----:B------:R-:W1:Y:S02]  /*1a220*/  MUFU.EX2 R12, R12 ;  /* 0x0000000c000c7308 */ /* 0x000e640000000800 */
[----:B------:R-:W-:Y:S06]  /*1a230*/  HGMMA.64x128x16.F32 R24, R136, gdesc[UR4].tnspB, R24, gsb0 ;  /* 0x41e0000488187df0 */ /* 0x000fec0008000818 */
[----:B------:R-:W-:Y:S08]  /*1a240*/  MUFU.EX2 R89, R89 ;  /* 0x0000005900597308 */ /* 0x000ff00000000800 */
[----:B------:R-:W-:Y:S08]  /*1a250*/  MUFU.EX2 R140, R140 ;  /* 0x0000008c008c7308 */ /* 0x000ff00000000800 */
[----:B------:R-:W-:Y:S08]  /*1a260*/  MUFU.EX2 R142, R142 ;  /* 0x0000008e008e7308 */ /* 0x000ff00000000800 */
[----:B------:R-:W-:Y:S01]  /*1a270*/  MUFU.EX2 R97, R97 ;  /* 0x0000006100617308 */ /* 0x000fe20000000800 */
[----:B------:R-:W-:-:S02]  /*1a280*/  WARPGROUP.DEPBAR.LE gsb0, 0x0 ;  /* 0x00008000000079c5 */ /* 0x000fc40000010000 */
[----:B------:R2:W-:Y:S01]  /*1a290*/  @!P1 SYNCS.ARRIVE.TRANS64.RED.A1T0 RZ, [R21+URZ], RZ ;  /* 0x000000ff15ff99a7 */ /* 0x0005e2000810043f */
[----:B------:R-:W-:Y:S02]  /*1a2a0*/  F2FP.F16.F32.PACK_AB R136, R100, R15 ;  /* 0x0000000f6488723e */ /* 0x000fe400000000ff */
[----:B------:R-:W-:Y:S02]  /*1a2b0*/  F2FP.F16.F32.PACK_AB R138, R14, R104 ;  /* 0x000000680e8a723e */ /* 0x000fe400000000ff */
[----:B------:R-:W-:Y:S01]  /*1a2c0*/  F2FP.F16.F32.PACK_AB R137, R131, R130 ;  /* 0x000000828389723e */ /* 0x000fe200000000ff */
[----:B--2---:R-:W-:Y:S01]  /*1a2d0*/  FADD.FTZ R21, R141, R6 ;  /* 0x000000068d157221 */ /* 0x004fe20000010000 */
[----:B------:R-:W-:Y:S01]  /*1a2e0*/  FADD.FTZ R6, R90, R5 ;  /* 0x000000055a067221 */ /* 0x000fe20000010000 */
[----:B------:R-:W-:Y:S01]  /*1a2f0*/  FFMA.FTZ R5, R119, R7, -R108 ;  /* 0x0000000777057223 */ /* 0x000fe2000001086c */
[----:B------:R-:W-:Y:S01]  /*1a300*/  MUFU.EX2 R90, R127 ;  /* 0x0000007f005a7308 */ /* 0x000fe20000000800 */
[----:B------:R-:W-:Y:S01]  /*1a310*/  FADD.FTZ R102, R158, R21 ;  /* 0x000000159e667221 */ /* 0x000fe20000010000 */
[----:B------:R-:W-:Y:S01]  /*1a320*/  FADD.FTZ R6, R159, R6 ;  /* 0x000000069f067221 */ /* 0x000fe20000010000 */
[----:B------:R-:W-:Y:S01]  /*1a330*/  F2FP.F16.F32.PACK_AB R159, R91, R159 ;  /* 0x0000009f5b9f723e */ /* 0x000fe200000000ff */
[----:B------:R2:W-:Y:S01]  /*1a340*/  @!P1 SYNCS.ARRIVE.TRANS64.RED.A1T0 RZ, [R210+URZ], RZ ;  /* 0x000000ffd2ff99a7 */ /* 0x0005e2000810043f */
[----:B------:R-:W-:Y:S01]  /*1a350*/  FADD.FTZ R21, R145, R102 ;  /* 0x0000006691157221 */ /* 0x000fe20000010000 */
[----:B------:R-:W-:Y:S01]  /*1a360*/  FADD.FTZ R102, R91, R6 ;  /* 0x000000065b667221 */ /* 0x000fe20000010000 */
[-C--:B------:R-:W-:Y:S01]  /*1a370*/  FFMA.FTZ R6, R122, R7.reuse, -R108 ;  /* 0x000000077a067223 */ /* 0x080fe2000001086c */
[----:B------:R-:W-:Y:S01]  /*1a380*/  MUFU.EX2 R5, R5 ;  /* 0x0000000500057308 */ /* 0x000fe20000000800 */
[----:B------:R-:W-:Y:S01]  /*1a390*/  FADD.FTZ R106, R152, R21 ;  /* 0x00000015986a7221 */ /* 0x000fe20000010000 */
[----:B------:R-:W-:Y:S01]  /*1a3a0*/  FADD.FTZ R103, R153, R102 ;  /* 0x0000006699677221 */ /* 0x000fe20000010000 */
[----:B------:R-:W-:Y:S01]  /*1a3b0*/  FFMA.FTZ R21, R123, R7, -R108 ;  /* 0x000000077b157223 */ /* 0x000fe2000001086c */
[C---:B------:R-:W-:Y:S01]  /*1a3c0*/  F2FP.F16.F32.PACK_AB R153, R94.reuse, R153 ;  /* 0x000000995e99723e */ /* 0x040fe200000000ff */
[----:B0-----:R-:W-:Y:S01]  /*1a3d0*/  FADD.FTZ R105, R143, R106 ;  /* 0x0000006a8f697221 */ /* 0x001fe20000010000 */
[----:B------:R-:W-:Y:S01]  /*1a3e0*/  FADD.FTZ R102, R94, R103 ;  /* 0x000000675e667221 */ /* 0x000fe20000010000 */
[----:B------:R-:W-:Y:S01]  /*1a3f0*/  FFMA.FTZ R108, R135, R7, -R108 ;  /* 0x00000007876c7223 */ /* 0x000fe2000001086c */
[----:B------:R-:W-:Y:S01]  /*1a400*/  MUFU.EX2 R6, R6 ;  /* 0x0000000600067308 */ /* 0x000fe20000000800 */
[----:B------:R-:W-:Y:S01]  /*1a410*/  FADD.FTZ R105, R154, R105 ;  /* 0x000000699a697221 */ /* 0x000fe20000010000 */
[----:B------:R-:W-:Y:S01]  /*1a420*/  FADD.FTZ R102, R155, R102 ;  /* 0x000000669b667221 */ /* 0x000fe20000010000 */
[----:B------:R-:W-:-:S02]  /*1a430*/  F2FP.F16.F32.PACK_AB R154, R88, R154 ;  /* 0x0000009a589a723e */ /* 0x000fc400000000ff */
[----:B------:R-:W-:Y:S01]  /*1a440*/  FADD.FTZ R105, R88, R105 ;  /* 0x0000006958697221 */ /* 0x000fe20000010000 */
[C---:B------:R-:W-:Y:S01]  /*1a450*/  FADD.FTZ R102, R95.reuse, R102 ;  /* 0x000000665f667221 */ /* 0x040fe20000010000 */
[----:B------:R-:W-:Y:S01]  /*1a460*/  F2FP.F16.F32.PACK_AB R155, R95, R155 ;  /* 0x0000009b5f9b723e */ /* 0x000fe200000000ff */
[----:B------:R-:W0:Y:S01]  /*1a470*/  MUFU.EX2 R21, R21 ;  /* 0x0000001500157308 */ /* 0x000e220000000800 */
[----:B------:R-:W-:Y:S01]  /*1a480*/  FADD.FTZ R105, R148, R105 ;  /* 0x0000006994697221 */ /* 0x000fe20000010000 */
[----:B------:R-:W-:Y:S01]  /*1a490*/  FADD.FTZ R103, R149, R102 ;  /* 0x0000006695677221 */ /* 0x000fe20000010000 */
[----:B------:R-:W-:Y:S02]  /*1a4a0*/  F2FP.F16.F32.PACK_AB R158, R145, R158 ;  /* 0x0000009e919e723e */ /* 0x000fe400000000ff */
[----:B------:R-:W-:Y:S01]  /*1a4b0*/  FADD.FTZ R105, R92, R105 ;  /* 0x000000695c697221 */ /* 0x000fe20000010000 */
[----:B------:R-:W-:Y:S01]  /*1a4c0*/  FADD.FTZ R102, R98, R103 ;  /* 0x0000006762667221 */ /* 0x000fe20000010000 */
[----:B-1----:R-:W-:Y:S01]  /*1a4d0*/  F2FP.F16.F32.PACK_AB R145, R13, R12 ;  /* 0x0000000c0d91723e */ /* 0x002fe200000000ff */
[----:B------:R-:W1:Y:S01]  /*1a4e0*/  MUFU.EX2 R108, R108 ;  /* 0x0000006c006c7308 */ /* 0x000e620000000800 */
        /* <DEDUP_REMOVED lines=8> */
[----:B0-----:R-:W-:Y:S01]  /*1a570*/  F2FP.F16.F32.PACK_AB R141, R21, R6 ;  /* 0x00000006158d723e */ /* 0x001fe200000000ff */
[----:B------:R-:W-:Y:S02]  /*1a580*/  IMAD.MOV.U32 R12, RZ, RZ, R22 ;  /* 0x000000ffff0c7224 */ /* 0x000fe400078e0016 */
        /* <DEDUP_REMOVED lines=17> */
[----:B------:R-:W-:Y:S01]  /*1a6a0*/  F2FP.F16.F32.PACK_AB R146, R93, R146 ;  /* 0x000000925d92723e */ /* 0x000fe200000000ff */
[----:B------:R-:W-:Y:S02]  /*1a6b0*/  IMAD.MOV.U32 R10, RZ, RZ, R23 ;  /* 0x000000ffff0a7224 */ /* 0x000fe400078e0017 */
[----:B------:R-:W-:Y:S01]  /*1a6c0*/  FADD.FTZ R88, R97, R88 ;  /* 0x0000005861587221 */ /* 0x000fe20000010000 */
[----:B------:R-:W-:Y:S01]  /*1a6d0*/  FADD.FTZ R13, R90, R13 ;  /* 0x0000000d5a0d7221 */ /* 0x000fe20000010000 */
[----:B------:R-:W-:-:S02]  /*1a6e0*/  F2FP.F16.F32.PACK_AB R140, R96, R140 ;  /* 0x0000008c608c723e */ /* 0x000fc400000000ff */
[----:B------:R-:W-:Y:S01]  /*1a6f0*/  FADD.FTZ R5, R15, R88 ;  /* 0x000000580f057221 */ /* 0x000fe20000010000 */
[----:B------:R-:W-:Y:S01]  /*1a700*/  FADD.FTZ R6, R130, R13 ;  /* 0x0000000d82067221 */ /* 0x000fe20000010000 */
[----:B------:R-:W-:Y:S01]  /*1a710*/  F2FP.F16.F32.PACK_AB R142, R97, R142 ;  /* 0x0000008e618e723e */ /* 0x000fe200000000ff */
[----:B------:R-:W-:Y:S02]  /*1a720*/  IMAD.MOV.U32 R15, RZ, RZ, R0 ;  /* 0x000000ffff0f7224 */ /* 0x000fe400078e0000 */
[----:B------:R-:W-:Y:S01]  /*1a730*/  FADD.FTZ R5, R100, R5 ;  /* 0x0000000564057221 */ /* 0x000fe20000010000 */
[----:B------:R-:W-:Y:S01]  /*1a740*/  FADD.FTZ R13, R131, R6 ;  /* 0x00000006830d7221 */ /* 0x000fe20000010000 */
[----:B------:R-:W-:Y:S02]  /*1a750*/  F2FP.F16.F32.PACK_AB R143, R90, R99 ;  /* 0x000000635a8f723e */ /* 0x000fe400000000ff */
[----:B------:R-:W-:Y:S01]  /*1a760*/  FADD.FTZ R5, R104, R5 ;  /* 0x0000000568057221 */ /* 0x000fe20000010000 */
[----:B------:R-:W-:Y:S01]  /*1a770*/  FADD.FTZ R13, R134, R13 ;  /* 0x0000000d860d7221 */ /* 0x000fe20000010000 */
[----:B-1----:R-:W-:-:S02]  /*1a780*/  F2FP.F16.F32.PACK_AB R139, R108, R134 ;  /* 0x000000866c8b723e */ /* 0x002fc400000000ff */
[----:B------:R-:W-:Y:S01]  /*1a790*/  FADD.FTZ R6, R14, R5 ;  /* 0x000000050e067221 */ /* 0x000fe20000010000 */
[----:B------:R-:W-:Y:S01]  /*1a7a0*/  FADD.FTZ R5, R108, R13 ;  /* 0x0000000d6c057221 */ /* 0x000fe20000010000 */
[----:B------:R-:W-:Y:S01]  /*1a7b0*/  IMAD.MOV.U32 R14, RZ, RZ, R3 ;  /* 0x000000ffff0e7224 */ /* 0x000fe200078e0003 */
[----:B--2---:R-:W-:Y:S06]  /*1a7c0*/  @P2 BRA `(.L_x_1690) ;  /* 0xffffffe000502947 */ /* 0x004fec000383ffff */
[----:B------:R-:W-:Y:S05]  /*1a7d0*/  BSYNC B1 ;  /* 0x0000000000017941 */ /* 0x000fea0003800000 */
.L_x_1679:
[----:B------:R-:W-:-:S07]  /*1a7e0*/  IMAD.MOV.U32 R10, RZ, RZ, R20 ;  /* 0x000000ffff0a7224 */ /* 0x000fce00078e0014 */
.L_x_1678:
[----:B------:R-:W-:Y:S05]  /*1a7f0*/  BSYNC B0 ;  /* 0x0000000000007941 */ /* 0x000fea0003800000 */
.L_x_1677:
[----:B------:R-:W-:Y:S01]  /*1a800*/  ISETP.GE.AND P2, PT, R10, R180, PT ;  /* 0x000000b40a00720c */ /* 0x000fe20003f46270 */
[----:B------:R-:W-:-:S12]  /*1a810*/  BSSY B0, `(.L_x_1691) ;  /* 0x000031d000007945 */ /* 0x000fd80003800000 */
[----:B------:R-:W-:Y:S05]  /*1a820*/  @!P2 BRA `(.L_x_1692) ;  /* 0x00000030006ca947 */ /* 0x000fea0003800000 */
[----:B------:R-:W-:Y:S01]  /*1a830*/  MOV R9, R3 ;  /* 0x0000000300097202 */ /* 0x000fe20000000f00 */
[----:B------:R-:W-:Y:S02]  /*1a840*/  IMAD.MOV.U32 R20, RZ, RZ, R0 ;  /* 0x000000ffff147224 */ /* 0x000fe400078e0000 */
[----:B------:R-:W-:Y:S02]  /*1a850*/  IMAD.MOV.U32 R12, RZ, RZ, R23 ;  /* 0x000000ffff0c7224 */ /* 0x000fe400078e0017 */
[----:B------:R-:W-:-:S07]  /*1a860*/  IMAD.MOV.U32 R13, RZ, RZ, R22 ;  /* 0x000000ffff0d7224 */ /* 0x000fce00078e0016 */
.L_x_1711:
[----:B------:R-:W-:-:S05]  /*1a870*/  VIADD R0, R13, 0x1 ;  /* 0x000000010d007836 */ /* 0x000fca0000000000 */
[----:B------:R-:W-:-:S04]  /*1a880*/  ISETP.NE.AND P2, PT, R0, 0x2, PT ;  /* 0x000000020000780c */ /* 0x000fc80003f45270 */
[----:B------:R-:W-:Y:S02]  /*1a890*/  SEL R0, R0, RZ, P2 ;  /* 0x000000ff00007207 */ /* 0x000fe40001000000 */
[----:B------:R-:W-:-:S03]  /*1a8a0*/  SEL R23, RZ, 0x1, P2 ;  /* 0x00000001ff177807 */ /* 0x000fc60001000000 */
[----:B------:R-:W-:Y:S01]  /*1a8b0*/  IMAD.MOV.U32 R22, RZ, RZ, R0 ;  /* 0x000000ffff167224 */ /* 0x000fe200078e0000 */
[----:B------:R-:W-:Y:S01]  /*1a8c0*/  LOP3.LUT R23, R12, R23, RZ, 0x3c, !PT ;  /* 0x000000170c177212 */ /* 0x000fe200078e3cff */
[----:B------:R-:W-:Y:S06]  /*1a8d0*/  @!P0 BRA `(.L_x_1693) ;  /* 0x0000000000048947 */ /* 0x000fec0003800000 */
[----:B------:R-:W-:Y:S01]  /*1a8e0*/  BPT.TRAP 0x1 ;  /* 0x000000040000795c */ /* 0x000fe20000300000 */
.L_x_1693:
[----:B------:R-:W-:Y:S01]  /*1a8f0*/  IMAD R3, R22, 0x8, R2 ;  /* 0x0000000816037824 */ /* 0x000fe200078e0202 */
[----:B------:R-:W-:-:S04]  /*1a900*/  SHF.L.U32 R14, R23, 0x1f, RZ ;  /* 0x0000001f170e7819 */ /* 0x000fc800000006ff */
[----:B------:R0:W1:Y:S01]  /*1a910*/  SYNCS.PHASECHK.TRANS64.TRYWAIT P2, [R3+URZ+0x2a830], R14 ;  /* 0x02a8300e030075a7 */ /* 0x000062000804017f */
[----:B------:R-:W-:Y:S05]  /*1a920*/  @!P0 BRA `(.L_x_1694) ;  /* 0x0000000000048947 */ /* 0x000fea0003800000 */
[----:B------:R-:W-:Y:S01]  /*1a930*/  BPT.TRAP 0x1 ;  /* 0x000000040000795c */ /* 0x000fe20000300000 */
.L_x_1694:
[----:B------:R-:W-:Y:S01]  /*1a940*/  IMAD R94, R22, 0x900, R8 ;  /* 0x00000900165e7824 */ /* 0x000fe200078e0208 */
[----:B------:R-:W-:Y:S03]  /*1a950*/  BSSY B1, `(.L_x_1695) ;  /* 0x0000006000017945 */ /* 0x000fe60003800000 */
[C---:B------:R-:W-:Y:S02]  /*1a960*/  VIADD R88, R94.reuse, 0x2 ;  /* 0x000000025e587836 */ /* 0x040fe40000000000 */
[----:B------:R-:W-:Y:S01]  /*1a970*/  VIADD R7, R94, 0x4 ;  /* 0x000000045e077836 */ /* 0x000fe20000000000 */
[----:B-1----:R-:W-:Y:S06]  /*1a980*/  @P2 BRA `(.L_x_1696) ;  /* 0x0000000000082947 */ /* 0x002fec0003800000 */
[----:B------:R-:W1:Y:S02]  /*1a990*/  SYNCS.PHASECHK.TRANS64.TRYWAIT P2, [R3+URZ+0x2a830], R14 ;  /* 0x02a8300e030075a7 */ /* 0x000e64000804017f */
[----:B-1----:R-:W-:Y:S05]  /*1a9a0*/  @!P2 BRA `(.L_x_1697) ;  /* 0x0000010400cca947 */ /* 0x002fea0003800000 */
.L_x_1696:
[----:B------:R-:W-:Y:S05]  /*1a9b0*/  BSYNC B1 ;  /* 0x0000000000017941 */ /* 0x000fea0003800000 */
.L_x_1695:
[----:B01----:R-:W-:Y:S01]  /*1a9c0*/  IMAD.MOV.U32 R14, RZ, RZ, R94 ;  /* 0x000000ffff0e7224 */ /* 0x003fe200078e005e */
[----:B------:R-:W2:Y:S04]  /*1a9d0*/  LDL.64 R220, [R1+0x28] ;  /* 0x0000280001dc7983 */ /* 0x000ea80000100a00 */
[----:B------:R-:W-:Y:S01]  /*1a9e0*/  R2UR UR54, R14 ;  /* 0x000000000e3672ca */ /* 0x000fe200000e0000 */
[----:B------:R-:W-:Y:S01]  /*1a9f0*/  IMAD.MOV.U32 R14, RZ, RZ, R7 ;  /* 0x000000ffff0e7224 */ /* 0x000fe200078e0007 */
[----:B------:R-:W3:Y:S04]  /*1aa00*/  LDL.64 R218, [R1+0x20] ;  /* 0x0000200001da7983 */ /* 0x000ee80000100a00 */
[----:B------:R-:W-:Y:S01]  /*1aa10*/  R2UR UR34, R14 ;  /* 0x000000000e2272ca */ /* 0x000fe200000e0000 */
[----:B------:R-:W-:Y:S01]  /*1aa20*/  VIADD R14, R94, 0x302 ;  /* 0x000003025e0e7836 */ /* 0x000fe20000000000 */
[----:B------:R-:W4:Y:S01]  /*1aa30*/  LDL.64 R216, [R1+0x18] ;  /* 0x0000180001d87983 */ /* 0x000f220000100a00 */
[----:B------:R-:W-:-:S03]  /*1aa40*/  IMAD.MOV.U32 R15, RZ, RZ, 0x40000040 ;  /* 0x40000040ff0f7424 */ /* 0x000fc600078e00ff */
[----:B------:R-:W-:Y:S01]  /*1aa50*/  R2UR UR22, R14 ;  /* 0x000000000e1672ca */ /* 0x000fe200000e0000 */
[----:B------:R-:W-:Y:S01]  /*1aa60*/  VIADD R14, R94, 0x306 ;  /* 0x000003065e0e7836 */ /* 0x000fe20000000000 */
[C---:B------:R-:W-:Y:S01]  /*1aa70*/  R2UR UR55, R15.reuse ;  /* 0x000000000f3772ca */ /* 0x040fe200000e0000 */
[----:B------:R-:W5:Y:S01]  /*1aa80*/  LDL.64 R214, [R1+0x10] ;  /* 0x0000100001d67983 */ /* 0x000f620000100a00 */
[C---:B------:R-:W-:Y:S02]  /*1aa90*/  R2UR UR35, R15.reuse ;  /* 0x000000000f2372ca */ /* 0x040fe400000e0000 */
[C---:B------:R-:W-:Y:S01]  /*1aaa0*/  R2UR UR23, R15.reuse ;  /* 0x000000000f1772ca */ /* 0x040fe200000e0000 */
[----:B------:R-:W5:Y:S01]  /*1aab0*/  LDL.64 R212, [R1+0x8] ;  /* 0x0000080001d47983 */ /* 0x000f620000100a00 */
[----:B------:R-:W-:Y:S01]  /*1aac0*/  R2UR UR14, R14 ;  /* 0x000000000e0e72ca */ /* 0x000fe200000e0000 */
[C---:B------:R-:W-:Y:S01]  /*1aad0*/  VIADD R90, R94.reuse, 0x6 ;  /* 0x000000065e5a7836 */ /* 0x040fe20000000000 */
[----:B------:R-:W-:Y:S01]  /*1aae0*/  R2UR UR15, R15 ;  /* 0x000000000f0f72ca */ /* 0x000fe200000e0000 */
[----:B------:R-:W-:Y:S01]  /*1aaf0*/  VIADD R92, R94, 0x604 ;  /* 0x000006045e5c7836 */ /* 0x000fe20000000000 */
[----:B------:R-:W2:Y:S01]  /*1ab00*/  LDL.64 R14, [R1+0x30] ;  /* 0x00003000010e7983 */ /* 0x000ea20000100a00 */
[----:B------:R-:W-:Y:S01]  /*1ab10*/  R2UR UR50, R88 ;  /* 0x00000000583272ca */ /* 0x000fe200000e0000 */
[----:B------:R-:W-:Y:S01]  /*1ab20*/  VIADD R88, R94, 0x300 ;  /* 0x000003005e587836 */ /* 0x000fe20000000000 */
[----:B------:R-:W-:Y:S01]  /*1ab30*/  R2UR UR30, R90 ;  /* 0x000000005a1e72ca */ /* 0x000fe200000e0000 */
[----:B------:R-:W-:Y:S01]  /*1ab40*/  VIADD R90, R94, 0x304 ;  /* 0x000003045e5a7836 */ /* 0x000fe20000000000 */
[----:B------:R-:W-:Y:S01]  /*1ab50*/  MOV R89, 0x40000040 ;  /* 0x4000004000597802 */ /* 0x000fe20000000f00 */
[----:B------:R-:W-:Y:S01]  /*1ab60*/  IMAD.MOV.U32 R91, RZ, RZ, 0x40000040 ;  /* 0x40000040ff5b7424 */ /* 0x000fe200078e00ff */
[----:B------:R-:W-:Y:S01]  /*1ab70*/  R2UR UR26, R88 ;  /* 0x00000000581a72ca */ /* 0x000fe200000e0000 */
[----:B------:R-:W-:Y:S01]  /*1ab80*/  VIADD R88, R94, 0x600 ;  /* 0x000006005e587836 */ /* 0x000fe20000000000 */
[----:B------:R-:W-:Y:S01]  /*1ab90*/  R2UR UR18, R90 ;  /* 0x000000005a1272ca */ /* 0x000fe200000e0000 */
[C---:B------:R-:W-:Y:S01]  /*1aba0*/  VIADD R90, R94.reuse, 0x602 ;  /* 0x000006025e5a7836 */ /* 0x040fe20000000000 */
[----:B------:R-:W-:Y:S01]  /*1abb0*/  IADD3 R94, R94, 0x606, RZ ;  /* 0x000006065e5e7810 */ /* 0x000fe20007ffe0ff */
[----:B------:R-:W-:Y:S01]  /*1abc0*/  IMAD.MOV.U32 R93, RZ, RZ, 0x40000040 ;  /* 0x40000040ff5d7424 */ /* 0x000fe200078e00ff */
[----:B------:R-:W-:Y:S01]  /*1abd0*/  R2UR UR51, R89 ;  /* 0x00000000593372ca */ /* 0x000fe200000e0000 */
[----:B------:R-:W-:Y:S01]  /*1abe0*/  IMAD.MOV.U32 R95, RZ, RZ, 0x40000040 ;  /* 0x40000040ff5f7424 */ /* 0x000fe200078e00ff */
        /* <DEDUP_REMOVED lines=52> */
[----:B------:R-:W-:Y:S01]  /*1af30*/  R2UR UR28, R220 ;  /* 0x00000000dc1c72ca */ /* 0x000fe200000e0000 */
[----:B------:R-:W2:Y:S10]  /*1af40*/  LDL.64 R14, [R1] ;  /* 0x00000000010e7983 */ /* 0x000eb40000100a00 */
[----:B------:R-:W-:Y:S01]  /*1af50*/  HGMMA.64x96x16.F32 R88, gdesc[UR32], R88, gsb0 ;  /* 0x01600000205879f0 */ /* 0x000fe20008000858 */
[----:B------:R-:W-:-:S02]  /*1af60*/  R2UR UR29, R221 ;  /* 0x00000000dd1d72ca */ /* 0x000fc400000e0000 */
        /* <DEDUP_REMOVED lines=10> */
[----:B-----5:R-:W-:Y:S02]  /*1b010*/  R2UR UR16, R214 ;  /* 0x00000000d61072ca */ /* 0x020fe400000e0000 */
        /* <DEDUP_REMOVED lines=27> */
[----:B------:R-:W-:Y:S01]  /*1b1d0*/  HGMMA.64x96x16.F32 R88, gdesc[UR36], R88, gsb0 ;  /* 0x01600000245879f0 */ /* 0x000fe20008000858 */
        /* <DEDUP_REMOVED lines=33> */
[----:B------:R-:W-:Y:S05]  /*1b3f0*/  @!P0 BRA `(.L_x_1698) ;  /* 0x0000000000048947 */ /* 0x000fea0003800000 */
[----:B------:R-:W-:Y:S01]  /*1b400*/  BPT.TRAP 0x1 ;  /* 0x000000040000795c */ /* 0x000fe20000300000 */
.L_x_1698:
[----:B------:R-:W-:Y:S01]  /*1b410*/  SHF.L.U32 R3, R12, 0x1f, RZ ;  /* 0x0000001f0c037819 */ /* 0x000fe200000006ff */
[----:B------:R-:W-:-:S04]  /*1b420*/  IMAD R21, R13, 0x8, R2 ;  /* 0x000000080d157824 */ /* 0x000fc800078e0202 */
[----:B------:R0:W1:Y:S01]  /*1b430*/  SYNCS.PHASECHK.TRANS64.TRYWAIT P2, [R21+URZ+0x2a850], R3 ;  /* 0x02a85003150075a7 */ /* 0x000062000804017f */
[----:B------:R-:W-:Y:S05]  /*1b440*/  @!P0 BRA `(.L_x_1699) ;  /* 0x0000000000048947 */ /* 0x000fea0003800000 */
[----:B------:R-:W-:Y:S01]  /*1b450*/  BPT.TRAP 0x1 ;  /* 0x000000040000795c */ /* 0x000fe20000300000 */
.L_x_1699:
[----:B------:R-:W-:Y:S04]  /*1b460*/  BSSY B1, `(.L_x_1700) ;  /* 0x0000004000017945 */ /* 0x000fe80003800000 */
[----:B-1----:R-:W-:Y:S05]  /*1b470*/  @P2 BRA `(.L_x_1701) ;  /* 0x0000000000082947 */ /* 0x002fea0003800000 */
[----:B------:R-:W1:Y:S02]  /*1b480*/  SYNCS.PHASECHK.TRANS64.TRYWAIT P2, [R21+URZ+0x2a850], R3 ;  /* 0x02a85003150075a7 */ /* 0x000e64000804017f */
[----:B-1----:R-:W-:Y:S05]  /*1b490*/  @!P2 BRA `(.L_x_1702) ;  /* 0x000000fc0024a947 */ /* 0x002fea0003800000 */
.L_x_1701:
[----:B------:R-:W-:Y:S05]  /*1b4a0*/  BSYNC B1 ;  /* 0x0000000000017941 */ /* 0x000fea0003800000 */
.L_x_1700:
[----:B01----:R-:W-:Y:S01]  /*1b4b0*/  VIADD R3, R2, 0x400 ;  /* 0x0000040002037836 */ /* 0x003fe20000000000 */
[----:B------:R-:W-:Y:S01]  /*1b4c0*/  WARPGROUP.ARRIVE ;  /* 0x00000000000079c5 */ /* 0x000fe20000000000 */
[----:B------:R-:W-:Y:S01]  /*1b4d0*/  IMAD.MOV.U32 R15, RZ, RZ, 0x40000040 ;  /* 0x40000040ff0f7424 */ /* 0x000fe200078e00ff */
[----:B------:R-:W-:Y:S01]  /*1b4e0*/  ISETP.NE.AND P2, PT, R211, 0x1, PT ;  /* 0x00000001d300780c */ /* 0x000fe20003f45270 */
[----:B------:R-:W-:Y:S01]  /*1b4f0*/  @!P1 IMAD R0, R0, 0x8, R2 ;  /* 0x0000000800009824 */ /* 0x000fe200078e0202 */
[----:B------:R-:W-:Y:S01]  /*1b500*/  SHF.R.U32.HI R3, RZ, 0x4, R3 ;  /* 0x00000004ff037819 */ /* 0x000fe20000011603 */
[----:B------:R-:W-:Y:S01]  /*1b510*/  ULDC UR4, c[0x0][0x9dc] ;  /* 0x0002770000047ab9 */ /* 0x000fe20000000800 */
[----:B------:R-:W-:Y:S01]  /*1b520*/  ULDC UR5, c[0x0][0x9e0] ;  /* 0x0002780000057ab9 */ /* 0x000fe20000000800 */
[----:B------:R-:W-:Y:S01]  /*1b530*/  @!P1 VIADD R0, R0, 0x2a840 ;  /* 0x0002a84000009836 */ /* 0x000fe20000000000 */
[----:B------:R-:W-:Y:S01]  /*1b540*/  LOP3.LUT R3, R3, 0x3fff, RZ, 0xc0, !PT ;  /* 0x00003fff03037812 */ /* 0x000fe200078ec0ff */
[----:B------:R-:W-:-:S03]  /*1b550*/  ULOP3.LUT UR4, URZ, UR4, URZ, 0x33, !UPT ;  /* 0x000000043f047292 */ /* 0x000fc6000f8e333f */
[----:B------:R-:W-:Y:S02]  /*1b560*/  LOP3.LUT R3, R3, 0x3000000, RZ, 0xfc, !PT ;  /* 0x0300000003037812 */ /* 0x000fe400078efcff */
[----:B------:R-:W-:Y:S01]  /*1b570*/  @!P1 PRMT R0, RZ, 0x654, R0 ;  /* 0x00000654ff009816 */ /* 0x000fe20000000000 */
[----:B------:R-:W0:Y:S02]  /*1b580*/  @P2 LDC R4, c[0x0][0x44c] ;  /* 0x00011300ff042b82 */ /* 0x000e240000000800 */
[----:B------:R-:W-:Y:S02]  /*1b590*/  IMAD R12, R13, 0x600, R3 ;  /* 0x000006000d0c7824 */ /* 0x000fe400078e0203 */
[----:B------:R-:W-:Y:S02]  /*1b5a0*/  IMAD.MOV.U32 R13, RZ, RZ, 0x40000040 ;  /* 0x40000040ff0d7424 */ /* 0x000fe400078e00ff */
[C---:B------:R-:W-:Y:S01]  /*1b5b0*/  VIADD R14, R12.reuse, 0x80 ;  /* 0x000000800c0e7836 */ /* 0x040fe20000000000 */
[----:B------:R-:W-:Y:S01]  /*1b5c0*/  R2UR UR6, R12 ;  /* 0x000000000c0672ca */ /* 0x000fe200000e0000 */
[----:B------:R-:W1:Y:S01]  /*1b5d0*/  @P2 LDC R7, c[0x0][0x450] ;  /* 0x00011400ff072b82 */ /* 0x000e620000000800 */
[----:B------:R-:W-:Y:S01]  /*1b5e0*/  R2UR UR7, R13 ;  /* 0x000000000d0772ca */ /* 0x000fe200000e0000 */
[----:B------:R-:W-:-:S02]  /*1b5f0*/  IMAD.MOV.U32 R13, RZ, RZ, 0x40000040 ;  /* 0x40000040ff0d7424 */ /* 0x000fc400078e00ff */
[----:B------:R-:W-:-:S10]  /*1b600*/  IMAD.IADD R3, R181, 0x1, R178 ;  /* 0x00000001b5037824 */ /* 0x000fd400078e02b2 */
[----:B------:R-:W-:Y:S01]  /*1b610*/  HGMMA.64x128x16.F32 R24, R156, gdesc[UR4].tnspB, R24, gsb0 ;  /* 0x41e000049c187df0 */ /* 0x000fe20008000818 */
[----:B------:R-:W-:Y:S01]  /*1b620*/  R2UR UR6, R14 ;  /* 0x000000000e0672ca */ /* 0x000fe200000e0000 */
[----:B------:R-:W-:Y:S01]  /*1b630*/  VIADD R14, R12, 0x100 ;  /* 0x000001000c0e7836 */ /* 0x000fe20000000000 */
[----:B------:R-:W-:Y:S01]  /*1b640*/  R2UR UR7, R15 ;  /* 0x000000000f0772ca */ /* 0x000fe200000e0000 */
[----:B------:R-:W-:Y:S02]  /*1b650*/  IMAD.MOV.U32 R15, RZ, RZ, 0x40000040 ;  /* 0x40000040ff0f7424 */ /* 0x000fe400078e00ff */
[----:B0-----:R-:W-:-:S05]  /*1b660*/  @P2 IMAD.HI.U32 R4, R3, R4, RZ ;  /* 0x0000000403042227 */ /* 0x001fca00078e00ff */
[----:B-1----:R-:W-:Y:S02]  /*1b670*/  @P2 SHF.R.U32.HI R3, RZ, R7, R4 ;  /* 0x00000007ff032219 */ /* 0x002fe40000011604 */
[----:B------:R-:W-:Y:S01]  /*1b680*/  ISETP.GE.AND P2, PT, R206, 0x1, PT ;  /* 0x00000001ce00780c */ /* 0x000fe20003f46270 */
[----:B------:R-:W-:Y:S02]  /*1b690*/  WARPGROUP.DEPBAR.LE gsb0, 0x0 ;  /* 0x00008000000079c5 */ /* 0x000fe40000010000 */
[----:B------:R-:W-:-:S06]  /*1b6a0*/  WARPGROUP.ARRIVE ;  /* 0x00000000000079c5 */ /* 0x000fcc0000000000 */
[----:B------:R-:W-:Y:S01]  /*1b6b0*/  HGMMA.64x128x16.F32 R24, R152, gdesc[UR4].tnspB, R24, gsb0 ;  /* 0x41e0000498187df0 */ /* 0x000fe20008000818 */
[----:B------:R-:W-:Y:S01]  /*1b6c0*/  R2UR UR6, R14 ;  /* 0x000000000e0672ca */ /* 0x000fe200000e0000 */
[----:B------:R-:W-:Y:S01]  /*1b6d0*/  VIADD R14, R12, 0x180 ;  /* 0x000001800c0e7836 */ /* 0x000fe20000000000 */
[----:B------:R-:W-:Y:S02]  /*1b6e0*/  R2UR UR7, R15 ;  /* 0x000000000f0772ca */ /* 0x000fe400000e0000 */
[----:B------:R-:W-:Y:S01]  /*1b6f0*/  MOV R15, 0x40000040 ;  /* 0x40000040000f7802 */ /* 0x000fe20000000f00 */
[----:B------:R-:W-:Y:S02]  /*1b700*/  WARPGROUP.DEPBAR.LE gsb0, 0x0 ;  /* 0x00008000000079c5 */ /* 0x000fe40000010000 */
[----:B------:R-:W-:-:S08]  /*1b710*/  WARPGROUP.ARRIVE ;  /* 0x00000000000079c5 */ /* 0x000fd00000000000 */
        /* <DEDUP_REMOVED lines=10> */
[----:B------:R-:W-:Y:S01]  /*1b7c0*/  R2UR UR7, R15 ;  /* 0x000000000f0772ca */ /* 0x000fe200000e0000 */
[----:B------:R-:W-:Y:S01]  /*1b7d0*/  IMAD R15, R10, -0x60, RZ ;  /* 0xffffffa00a0f7824 */ /* 0x000fe200078e02ff */
[----:B------:R-:W-:Y:S02]  /*1b7e0*/  WARPGROUP.DEPBAR.LE gsb0, 0x0 ;  /* 0x00008000000079c5 */ /* 0x000fe40000010000 */
[----:B------:R-:W-:-:S09]  /*1b7f0*/  WARPGROUP.ARRIVE ;  /* 0x00000000000079c5 */ /* 0x000fd20000000000 */
        /* <DEDUP_REMOVED lines=8> */
[----:B------:R1:W-:Y:S02]  /*1b880*/  @!P1 SYNCS.ARRIVE.TRANS64.RED.A1T0 RZ, [R0+URZ], RZ ;  /* 0x000000ff00ff99a7 */ /* 0x0003e4000810043f */
[----:B-1----:R-:W-:-:S04]  /*1b890*/  IADD3 R0, -R174, 0x1, R15 ;  /* 0x00000001ae007810 */ /* 0x002fc80007ffe10f */
[----:B------:R-:W-:-:S05]  /*1b8a0*/  IADD3 R0, -R163, R0, R164 ;  /* 0x00000000a3007210 */ /* 0x000fca0007ffe1a4 */
[C---:B------:R-:W-:Y:S02]  /*1b8b0*/  VIADD R14, R0.reuse, UR5 ;  /* 0x00000005000e7c36 */ /* 0x040fe40008000000 */
[----:B------:R-:W-:Y:S02]  /*1b8c0*/  VIADD R11, R0, UR4 ;  /* 0x00000004000b7c36 */ /* 0x000fe40008000000 */
[----:B------:R-:W-:Y:S01]  /*1b8d0*/  IMAD.IADD R0, R15, 0x1, -R174 ;  /* 0x000000010f007824 */ /* 0x000fe200078e0aae */
[----:B0-----:R-:W-:Y:S01]  /*1b8e0*/  IADD3 R7, R14, R136, RZ ;  /* 0x000000880e077210 */ /* 0x001fe20007ffe0ff */
[----:B------:R-:W-:Y:S01]  /*1b8f0*/  IMAD.IADD R4, R11, 0x1, R136 ;  /* 0x000000010b047824 */ /* 0x000fe200078e0288 */
        /* <DEDUP_REMOVED lines=13> */
.L_x_1705:
[----:B------:R-:W-:-:S05]  /*1b9d0*/  IMAD.U32 R137, RZ, RZ, UR58 ;  /* 0x0000003aff897e24 */ /* 0x000fca000f8e00ff */
[----:B------:R-:W-:-:S13]  /*1b9e0*/  ISETP.NE.AND P2, PT, R137, 0x1, PT ;  /* 0x000000018900780c */ /* 0x000fda0003f45270 */
[----:B------:R-:W0:Y:S02]  /*1b9f0*/  @P2 LDC.64 R12, c[0x0][0x9e8] ;  /* 0x00027a00ff0c2b82 */ /* 0x000e240000000a00 */
[----:B0-----:R-:W-:-:S05]  /*1ba00*/  @P2 IMAD.HI.U32 R12, R136, R12, RZ ;  /* 0x0000000c880c2227 */ /* 0x001fca00078e00ff */
[----:B------:R-:W-:-:S07]  /*1ba10*/  @P2 SHF.R.U32.HI R136, RZ, R13, R12 ;  /* 0x0000000dff882219 */ /* 0x000fce000001160c */
.L_x_1706:
[----:B------:R-:W-:Y:S05]  /*1ba20*/  BSYNC B1 ;  /* 0x0000000000017941 */ /* 0x000fea0003800000 */
.L_x_1704:
[----:B------:R-:W-:-:S05]  /*1ba30*/  IMAD R136, R136, R137, R0 ;  /* 0x0000008988887224 */ /* 0x000fca00078e0200 */
[----:B------:R-:W-:Y:S02]  /*1ba40*/  VIADDMNMX R7, R136, R137, R7, PT ;  /* 0x0000008988077246 */ /* 0x000fe40003800107 */
[----:B------:R-:W-:-:S07]  /*1ba50*/  VIMNMX R4, R4, R136, !PT ;  /* 0x0000008804047248 */ /* 0x000fce0007fe0100 */
.L_x_1703:
[C---:B------:R-:W-:Y:S01]  /*1ba60*/  ISETP.GE.AND P2, PT, R15.reuse, 0x2, PT ;  /* 0x000000020f00780c */ /* 0x040fe20003f46270 */
[----:B------:R-:W0:Y:S01]  /*1ba70*/  SHFL.IDX PT, R3, R3, 0x1, 0x1c1f ;  /* 0x003c1f0003037f89 */ /* 0x000e2200000e0000 */
        /* <DEDUP_REMOVED lines=11> */
[----:B------:R-:W-:Y:S01]  /*1bb30*/  ISETP.GT.AND P4, PT, R4, 0x9, !P5 ;  /* 0x000000090400780c */ /* 0x000fe20006f84270 */
[--C-:B0-----:R-:W-:Y:S01]  /*1bb40*/  IMAD.IADD R14, R14, 0x1, R3.reuse ;  /* 0x000000010e0e7824 */ /* 0x101fe200078e0203 */
[----:B------:R-:W-:Y:S01]  /*1bb50*/  ISETP.GE.AND P5, PT, R15, 0x11, PT ;  /* 0x000000110f00780c */ /* 0x000fe20003fa6270 */
[----:B------:R-:W-:Y:S01]  /*1bb60*/  IMAD.IADD R11, R11, 0x1, R3 ;  /* 0x000000010b0b7824 */ /* 0x000fe200078e0203 */
        /* <DEDUP_REMOVED lines=119> */
[----:B------:R-:W-:-:S04]  /*1c2e0*/  ISETP.GT.AND P6, PT, R4, 0x59, !P6 ;  /* 0x000000590400780c */ /* 0x000fc800077c4270 */
[----:B------:R-:W-:-:S04]  /*1c2f0*/  ISETP.LT.OR P6, PT, R7, 0x5a, P6 ;  /* 0x0000005a0700780c */ /* 0x000fc800037c1670 */
[----:B------:R-:W-:Y:S02]  /*1c300*/  FSEL R133, R133, -INF , !P6 ;  /* 0xff80000085857808 */ /* 0x000fe40007000000 */
[----:B------:R-:W-:-:S13]  /*1c310*/  ISETP.GE.AND P6, PT, R206, 0x1, PT ;  /* 0x00000001ce00780c */ /* 0x000fda0003fc6270 */
        /* <DEDUP_REMOVED lines=13> */
.L_x_1709:
[----:B------:R-:W-:-:S05]  /*1c3f0*/  IMAD.U32 R4, RZ, RZ, UR58 ;  /* 0x0000003aff047e24 */ /* 0x000fca000f8e00ff */
[----:B------:R-:W-:-:S13]  /*1c400*/  ISETP.NE.AND P6, PT, R4, 0x1, PT ;  /* 0x000000010400780c */ /* 0x000fda0003fc5270 */
[----:B------:R-:W0:Y:S02]  /*1c410*/  @P6 LDC.64 R12, c[0x0][0x9e8] ;  /* 0x00027a00ff0c6b82 */ /* 0x000e240000000a00 */
[----:B0-----:R-:W-:-:S05]  /*1c420*/  @P6 IMAD.HI.U32 R12, R3, R12, RZ ;  /* 0x0000000c030c6227 */ /* 0x001fca00078e00ff */
[----:B------:R-:W-:-:S07]  /*1c430*/  @P6 SHF.R.U32.HI R3, RZ, R13, R12 ;  /* 0x0000000dff036219 */ /* 0x000fce000001160c */
.L_x_1710:
[----:B------:R-:W-:Y:S05]  /*1c440*/  BSYNC B1 ;  /* 0x0000000000017941 */ /* 0x000fea0003800000 */
.L_x_1708:
[----:B------:R-:W-:-:S05]  /*1c450*/  IMAD R3, R3, R4, R0 ;  /* 0x0000000403037224 */ /* 0x000fca00078e0200 */
[----:B------:R-:W-:Y:S02]  /*1c460*/  VIADDMNMX R14, R3, R4, R14, PT ;  /* 0x00000004030e7246 */ /* 0x000fe4000380010e */
[----:B------:R-:W-:-:S07]  /*1c470*/  VIMNMX R11, R11, R3, !PT ;  /* 0x000000030b0b7248 */ /* 0x000fce0007fe0100 */
.L_x_1707:
        /* <DEDUP_REMOVED lines=66> */
[----:B------:R-:W-:Y:S02]  /*1c8a0*/  LOP3.LUT P2, RZ, R17, 0x1000, RZ, 0xc0, !PT ;  /* 0x0000100011ff7812 */ /* 0x000fe4000784c0ff */
[----:B------:R-:W-:-:S02]  /*1c8b0*/  FMNMX.FTZ R0, R132, R3, !PT ;  /* 0x0000000384007209 */ /* 0x000fc40007810000 */
[----:B------:R-:W-:Y:S02]  /*1c8c0*/  ISETP.GT.AND P2, PT, R11, 0x30, !P2 ;  /* 0x000000300b00780c */ /* 0x000fe40005744270 */
[----:B------:R-:W-:Y:S02]  /*1c8d0*/  FMNMX.FTZ R3, R133, R0, !PT ;  /* 0x0000000085037209 */ /* 0x000fe40007810000 */
[----:B------:R-:W-:Y:S02]  /*1c8e0*/  ISETP.LT.OR P2, PT, R14, 0x31, P2 ;  /* 0x000000310e00780c */ /* 0x000fe40001741670 */
[C---:B------:R-:W-:Y:S01]  /*1c8f0*/  LOP3.LUT P3, RZ, R17.reuse, 0x20, RZ, 0xc0, !PT ;  /* 0x0000002011ff7812 */ /* 0x040fe2000786c0ff */
[----:B------:R-:W0:Y:S01]  /*1c900*/  SHFL.BFLY PT, R0, R3, 0x2, 0x1f ;  /* 0x0c401f0003007f89 */ /* 0x000e2200000e0000 */
[----:B------:R-:W-:Y:S02]  /*1c910*/  FSEL R114, R114, -INF , !P2 ;  /* 0xff80000072727808 */ /* 0x000fe40005000000 */
[----:B------:R-:W-:-:S02]  /*1c920*/  LOP3.LUT P2, RZ, R17, 0x800, RZ, 0xc0, !PT ;  /* 0x0000080011ff7812 */ /* 0x000fc4000784c0ff */
[----:B------:R-:W-:Y:S02]  /*1c930*/  LOP3.LUT P6, RZ, R17, 0x10, RZ, 0xc0, !PT ;  /* 0x0000001011ff7812 */ /* 0x000fe400078cc0ff */
[C---:B------:R-:W-:Y:S02]  /*1c940*/  ISETP.GT.AND P2, PT, R11.reuse, 0x31, !P2 ;  /* 0x000000310b00780c */ /* 0x040fe40005744270 */
[----:B------:R-:W-:Y:S02]  /*1c950*/  ISETP.GT.AND P4, PT, R11, 0x51, !P4 ;  /* 0x000000510b00780c */ /* 0x000fe40006784270 */
[C---:B------:R-:W-:Y:S02]  /*1c960*/  ISETP.LT.OR P2, PT, R14.reuse, 0x32, P2 ;  /* 0x000000320e00780c */ /* 0x040fe40001741670 */
[----:B------:R-:W-:Y:S02]  /*1c970*/  ISETP.LT.OR P4, PT, R14, 0x52, P4 ;  /* 0x000000520e00780c */ /* 0x000fe40002781670 */
[----:B------:R-:W-:-:S02]  /*1c980*/  FSEL R115, R115, -INF , !P2 ;  /* 0xff80000073737808 */ /* 0x000fc40005000000 */
[----:B------:R-:W-:Y:S02]  /*1c990*/  LOP3.LUT P2, RZ, R17, 0x400, RZ, 0xc0, !PT ;  /* 0x0000040011ff7812 */ /* 0x000fe4000784c0ff */
[C---:B------:R-:W-:Y:S02]  /*1c9a0*/  ISETP.GT.AND P5, PT, R11.reuse, 0x58, !P5 ;  /* 0x000000580b00780c */ /* 0x040fe40006fa4270 */
[----:B------:R-:W-:Y:S02]  /*1c9b0*/  ISETP.GT.AND P2, PT, R11, 0x38, !P2 ;  /* 0x000000380b00780c */ /* 0x000fe40005744270 */
[----:B------:R-:W-:Y:S02]  /*1c9c0*/  FSEL R131, R131, -INF , !P4 ;  /* 0xff80000083837808 */ /* 0x000fe40006000000 */
[----:B------:R-:W-:Y:S02]  /*1c9d0*/  ISETP.LT.OR P2, PT, R14, 0x39, P2 ;  /* 0x000000390e00780c */ /* 0x000fe40001741670 */
[----:B0-----:R-:W-:-:S02]  /*1c9e0*/  FMNMX.FTZ R12, R3, R0, !PT ;  /* 0x00000000030c7209 */ /* 0x001fc40007810000 */
[----:B------:R-:W-:Y:S02]  /*1c9f0*/  FSEL R118, R118, -INF , !P2 ;  /* 0xff80000076767808 */ /* 0x000fe40005000000 */
[----:B------:R-:W-:Y:S01]  /*1ca00*/  LOP3.LUT P2, RZ, R17, 0x200, RZ, 0xc0, !PT ;  /* 0x0000020011ff7812 */ /* 0x000fe2000784c0ff */
[----:B------:R-:W0:Y:S01]  /*1ca10*/  SHFL.BFLY PT, R7, R12, 0x1, 0x1f ;  /* 0x0c201f000c077f89 */ /* 0x000e2200000e0000 */
[----:B------:R-:W-:Y:S02]  /*1ca20*/  ISETP.LT.OR P5, PT, R14, 0x59, P5 ;  /* 0x000000590e00780c */ /* 0x000fe40002fa1670 */
[----:B------:R-:W-:Y:S02]  /*1ca30*/  ISETP.GT.AND P2, PT, R11, 0x39, !P2 ;  /* 0x000000390b00780c */ /* 0x000fe40005744270 */
[----:B------:R-:W-:Y:S02]  /*1ca40*/  FSEL R134, R134, -INF , !P5 ;  /* 0xff80000086867808 */ /* 0x000fe40006800000 */
[----:B------:R-:W-:-:S04]  /*1ca50*/  ISETP.LT.OR P2, PT, R14, 0x3a, P2 ;  /* 0x0000003a0e00780c */ /* 0x000fc80001741670 */
[----:B------:R-:W-:Y:S02]  /*1ca60*/  FSEL R119, R119, -INF , !P2 ;  /* 0xff80000077777808 */ /* 0x000fe40005000000 */
[----:B------:R-:W-:-:S04]  /*1ca70*/  LOP3.LUT P2, RZ, R17, 0x100, RZ, 0xc0, !PT ;  /* 0x0000010011ff7812 */ /* 0x000fc8000784c0ff */
[----:B------:R-:W-:-:S04]  /*1ca80*/  ISETP.GT.AND P2, PT, R11, 0x40, !P2 ;  /* 0x000000400b00780c */ /* 0x000fc80005744270 */
[----:B------:R-:W-:Y:S02]  /*1ca90*/  ISETP.LT.OR P2, PT, R14, 0x41, P2 ;  /* 0x000000410e00780c */ /* 0x000fe40001741670 */
[----:B0-----:R-:W-:Y:S01]  /*1caa0*/  FMNMX.FTZ R0, R12, R7, !PT ;  /* 0x000000070c007209 */ /* 0x001fe20007810000 */
[----:B------:R-:W-:Y:S01]  /*1cab0*/  IMAD.U32 R7, RZ, RZ, UR4 ;  /* 0x00000004ff077e24 */ /* 0x000fe2000f8e00ff */
[----:B------:R-:W-:Y:S02]  /*1cac0*/  FSEL R122, R122, -INF , !P2 ;  /* 0xff8000007a7a7808 */ /* 0x000fe40005000000 */
[----:B------:R-:W-:Y:S01]  /*1cad0*/  LOP3.LUT P2, RZ, R17, 0x80, RZ, 0xc0, !PT ;  /* 0x0000008011ff7812 */ /* 0x000fe2000784c0ff */
[----:B------:R-:W-:-:S03]  /*1cae0*/  FMUL.FTZ R4, R0, R7 ;  /* 0x0000000700047220 */ /* 0x000fc60000410000 */
[----:B------:R-:W-:-:S04]  /*1caf0*/  ISETP.GT.AND P2, PT, R11, 0x41, !P2 ;  /* 0x000000410b00780c */ /* 0x000fc80005744270 */
        /* <DEDUP_REMOVED lines=42> */
[-CC-:B0-----:R-:W-:Y:S01]  /*1cda0*/  FFMA.FTZ R89, R105, R7.reuse, -R4.reuse ;  /* 0x0000000769597223 */ /* 0x181fe20000010804 */
        /* <DEDUP_REMOVED lines=24> */
[----:B0-----:R-:W-:Y:S02]  /*1cf30*/  FSEL R101, R0, RZ, P2 ;  /* 0x000000ff00657208 */ /* 0x001fe40001000000 */
        /* <DEDUP_REMOVED lines=10> */
[----:B------:R-:W-:Y:S01]  /*1cfe0*/  FFMA.FTZ R92, R113, R7, -R4 ;  /* 0x00000007715c7223 */ /* 0x000fe20000010804 */
[----:B------:R-:W-:-:S03]  /*1cff0*/  FADD.FTZ R4, -R101, R20 ;  /* 0x0000001465047221 */ /* 0x000fc60000010100 */
[----:B------:R-:W0:Y:S01]  /*1d000*/  SHFL.BFLY PT, R11, R3, 0x2, 0x1f ;  /* 0x0c401f00030b7f89 */ /* 0x000e2200000e0000 */
[----:B------:R-:W-:Y:S01]  /*1d010*/  FMUL.FTZ R4, R4, R7 ;  /* 0x0000000704047220 */ /* 0x000fe20000410000 */
        /* <DEDUP_REMOVED lines=27> */
[-CC-:B------:R-:W-:Y:S01]  /*1d1d0*/  FFMA.FTZ R95, R103, R7.reuse, -R104.reuse ;  /* 0x00000007675f7223 */ /* 0x180fe20000010868 */
[----:B------:R-:W-:Y:S01]  /*1d1e0*/  FADD.FTZ R99, R12, R99 ;  /* 0x000000630c637221 */ /* 0x000fe20000010000 */
[-CC-:B------:R-:W-:Y:S01]  /*1d1f0*/  FFMA.FTZ R149, R106, R7.reuse, -R104.reuse ;  /* 0x000000076a957223 */ /* 0x180fe20000010868 */
[----:B------:R-:W0:Y:S01]  /*1d200*/  MUFU.EX2 R4, R4 ;  /* 0x0000000400047308 */ /* 0x000e220000000800 */
[-CC-:B------:R-:W-:Y:S01]  /*1d210*/  FFMA.FTZ R98, R107, R7.reuse, -R104.reuse ;  /* 0x000000076b627223 */ /* 0x180fe20000010868 */
[----:B------:R-:W-:Y:S01]  /*1d220*/  FADD.FTZ R6, R158, R99 ;  /* 0x000000639e067221 */ /* 0x000fe20000010000 */
[-CC-:B------:R-:W-:Y:S01]  /*1d230*/  FFMA.FTZ R151, R110, R7.reuse, -R104.reuse ;  /* 0x000000076e977223 */ /* 0x180fe20000010868 */
[-CC-:B------:R-:W-:Y:S01]  /*1d240*/  FFMA.FTZ R111, R111, R7.reuse, -R104.reuse ;  /* 0x000000076f6f7223 */ /* 0x180fe20000010868 */
[-C--:B------:R-:W-:Y:S01]  /*1d250*/  FFMA.FTZ R145, R114, R7.reuse, -R104 ;  /* 0x0000000772917223 */ /* 0x080fe20000010868 */
[----:B------:R-:W-:Y:S01]  /*1d260*/  FADD.FTZ R101, R13, R6 ;  /* 0x000000060d657221 */ /* 0x000fe20000010000 */
[-CC-:B------:R-:W-:Y:S01]  /*1d270*/  FFMA.FTZ R99, R115, R7.reuse, -R104.reuse ;  /* 0x0000000773637223 */ /* 0x180fe20000010868 */
[----:B------:R-:W1:Y:S01]  /*1d280*/  MUFU.EX2 R90, R90 ;  /* 0x0000005a005a7308 */ /* 0x000e620000000800 */
[-CC-:B------:R-:W-:Y:S01]  /*1d290*/  FFMA.FTZ R147, R118, R7.reuse, -R104.reuse ;  /* 0x0000000776937223 */ /* 0x180fe20000010868 */
[----:B------:R-:W-:Y:S01]  /*1d2a0*/  FADD.FTZ R6, R152, R101 ;  /* 0x0000006598067221 */ /* 0x000fe20000010000 */
[-CC-:B------:R-:W-:Y:S01]  /*1d2b0*/  FFMA.FTZ R141, R122, R7.reuse, -R104.reuse ;  /* 0x000000077a8d7223 */ /* 0x180fe20000010868 */
[-CC-:B------:R-:W-:Y:S01]  /*1d2c0*/  FFMA.FTZ R143, R126, R7.reuse, -R104.reuse ;  /* 0x000000077e8f7223 */ /* 0x180fe20000010868 */
[----:B------:R-:W-:Y:S01]  /*1d2d0*/  FFMA.FTZ R137, R130, R7, -R104 ;  /* 0x0000000782897223 */ /* 0x000fe20000010868 */
[----:B------:R-:W-:Y:S01]  /*1d2e0*/  FADD.FTZ R101, R15, R6 ;  /* 0x000000060f657221 */ /* 0x000fe20000010000 */
[----:B------:R-:W-:Y:S01]  /*1d2f0*/  F2FP.F16.F32.PACK_AB R156, R12, R156 ;  /* 0x0000009c0c9c723e */ /* 0x000fe200000000ff */
[----:B------:R-:W2:Y:S01]  /*1d300*/  MUFU.EX2 R159, R159 ;  /* 0x0000009f009f7308 */ /* 0x000ea20000000800 */
[----:B0-----:R-:W-:Y:S01]  /*1d310*/  FFMA.FTZ R5, R4, R5, R157 ;  /* 0x0000000504057223 */ /* 0x001fe2000001009d */
[----:B------:R-:W-:Y:S01]  /*1d320*/  FADD.FTZ R101, R154, R101 ;  /* 0x000000659a657221 */ /* 0x000fe20000010000 */
[----:B------:R-:W-:Y:S01]  /*1d330*/  F2FP.F16.F32.PACK_AB R158, R13, R158 ;  /* 0x0000009e0d9e723e */ /* 0x000fe200000000ff */
[-CC-:B------:R-:W-:Y:S01]  /*1d340*/  FFMA.FTZ R131, R131, R7.reuse, -R104.reuse ;  /* 0x0000000783837223 */ /* 0x180fe20000010868 */
[-CC-:B------:R-:W-:Y:S01]  /*1d350*/  FFMA.FTZ R134, R134, R7.reuse, -R104.reuse ;  /* 0x0000000786867223 */ /* 0x180fe20000010868 */
[----:B------:R-:W-:Y:S01]  /*1d360*/  FADD.FTZ R101, R88, R101 ;  /* 0x0000006558657221 */ /* 0x000fe20000010000 */
[----:B------:R-:W-:Y:S01]  /*1d370*/  ISETP.GT.AND P2, PT, R10, R180, PT ;  /* 0x000000b40a00720c */ /* 0x000fe20003f44270 */
[----:B------:R-:W0:Y:S01]  /*1d380*/  MUFU.EX2 R91, R91 ;  /* 0x0000005b005b7308 */ /* 0x000e220000000800 */
[----:B-1----:R-:W-:Y:S01]  /*1d390*/  FADD.FTZ R6, R90, R5 ;  /* 0x000000055a067221 */ /* 0x002fe20000010000 */
[----:B------:R-:W-:Y:S01]  /*1d3a0*/  FADD.FTZ R102, R148, R101 ;  /* 0x0000006594667221 */ /* 0x000fe20000010000 */
[----:B------:R-:W-:Y:S01]  /*1d3b0*/  FFMA.FTZ R5, R119, R7, -R104 ;  /* 0x0000000777057223 */ /* 0x000fe20000010868 */
[----:B------:R-:W-:Y:S01]  /*1d3c0*/  F2FP.F16.F32.PACK_AB R152, R15, R152 ;  /* 0x000000980f98723e */ /* 0x000fe200000000ff */
[----:B------:R-:W-:-:S02]  /*1d3d0*/  VIADD R10, R10, 0xffffffff ;  /* 0xffffffff0a0a7836 */ /* 0x000fc40000000000 */
[----:B------:R-:W-:Y:S01]  /*1d3e0*/  FADD.FTZ R103, R89, R102 ;  /* 0x0000006659677221 */ /* 0x000fe20000010000 */
[----:B------:R-:W-:Y:S01]  /*1d3f0*/  F2FP.F16.F32.PACK_AB R154, R88, R154 ;  /* 0x0000009a589a723e */ /* 0x000fe200000000ff */
[----:B------:R-:W1:Y:S01]  /*1d400*/  MUFU.EX2 R153, R153 ;  /* 0x0000009900997308 */ /* 0x000e620000000800 */
[----:B--2---:R-:W-:Y:S01]  /*1d410*/  FADD.FTZ R6, R159, R6 ;  /* 0x000000069f067221 */ /* 0x004fe20000010000 */
[----:B------:R-:W-:Y:S01]  /*1d420*/  FADD.FTZ R103, R150, R103 ;  /* 0x0000006796677221 */ /* 0x000fe20000010000 */
[C---:B------:R-:W-:Y:S02]  /*1d430*/  F2FP.F16.F32.PACK_AB R150, R14.reuse, R150 ;  /* 0x000000960e96723e */ /* 0x040fe400000000ff */
[----:B------:R-:W-:Y:S01]  /*1d440*/  F2FP.F16.F32.PACK_AB R148, R89, R148 ;  /* 0x000000945994723e */ /* 0x000fe200000000ff */
[----:B------:R-:W-:Y:S01]  /*1d450*/  FADD.FTZ R103, R14, R103 ;  /* 0x000000670e677221 */ /* 0x000fe20000010000 */
[----:B------:R-:W-:Y:S01]  /*1d460*/  F2FP.F16.F32.PACK_AB R157, R90, R157 ;  /* 0x0000009d5a9d723e */ /* 0x000fe200000000ff */
[----:B------:R-:W2:Y:S01]  /*1d470*/  MUFU.EX2 R94, R94 ;  /* 0x0000005e005e7308 */ /* 0x000ea20000000800 */
[----:B0-----:R-:W-:Y:S01]  /*1d480*/  FADD.FTZ R6, R91, R6 ;  /* 0x000000065b067221 */ /* 0x001fe20000010000 */
[----:B------:R-:W-:Y:S01]  /*1d490*/  FADD.FTZ R105, R144, R103 ;  /* 0x0000006790697221 */ /* 0x000fe20000010000 */
[----:B------:R-:W-:-:S02]  /*1d4a0*/  F2FP.F16.F32.PACK_AB R144, R92, R144 ;  /* 0x000000905c90723e */ /* 0x000fc400000000ff */
[----:B------:R-:W-:Y:S01]  /*1d4b0*/  F2FP.F16.F32.PACK_AB R159, R91, R159 ;  /* 0x0000009f5b9f723e */ /* 0x000fe200000000ff */
[----:B------:R-:W-:Y:S02]  /*1d4c0*/  FADD.FTZ R105, R92, R105 ;  /* 0x000000695c697221 */ /* 0x000fe40000010000 */
[----:B------:R-:W0:Y:S01]  /*1d4d0*/  MUFU.EX2 R155, R155 ;  /* 0x0000009b009b7308 */ /* 0x000e220000000800 */
[----:B-1----:R-:W-:Y:S01]  /*1d4e0*/  FADD.FTZ R101, R153, R6 ;  /* 0x0000000699657221 */ /* 0x002fe20000010000 */
[----:B------:R-:W-:Y:S01]  /*1d4f0*/  FADD.FTZ R102, R146, R105 ;  /* 0x0000006992667221 */ /* 0x000fe20000010000 */
[----:B------:R-:W-:-:S05]  /*1d500*/  F2FP.F16.F32.PACK_AB R146, R93, R146 ;  /* 0x000000925d92723e */ /* 0x000fca00000000ff */
[----:B------:R-:W1:Y:S01]  /*1d510*/  MUFU.EX2 R95, R95 ;  /* 0x0000005f005f7308 */ /* 0x000e620000000800 */
[C---:B--2---:R-:W-:Y:S01]  /*1d520*/  FADD.FTZ R6, R94.reuse, R101 ;  /* 0x000000655e067221 */ /* 0x044fe20000010000 */
[----:B------:R-:W-:Y:S01]  /*1d530*/  @!P1 PRMT R101, RZ, 0x654, R21 ;  /* 0x00000654ff659816 */ /* 0x000fe20000000015 */
[----:B------:R-:W-:Y:S01]  /*1d540*/  FFMA.FTZ R21, R123, R7, -R104 ;  /* 0x000000077b157223 */ /* 0x000fe20000010868 */
[----:B------:R-:W-:Y:S02]  /*1d550*/  F2FP.F16.F32.PACK_AB R153, R94, R153 ;  /* 0x000000995e99723e */ /* 0x000fe400000000ff */
[----:B------:R2:W-:Y:S02]  /*1d560*/  @!P1 SYNCS.ARRIVE.TRANS64.RED.A1T0 RZ, [R101+URZ], RZ ;  /* 0x000000ff65ff99a7 */ /* 0x0005e4000810043f */
[----:B------:R-:W3:Y:S01]  /*1d570*/  MUFU.EX2 R149, R149 ;  /* 0x0000009500957308 */ /* 0x000ee20000000800 */
[----:B0-----:R-:W-:Y:S01]  /*1d580*/  FADD.FTZ R6, R155, R6 ;  /* 0x000000069b067221 */ /* 0x001fe20000010000 */
[-CC-:B--2---:R-:W-:Y:S01]  /*1d590*/  FFMA.FTZ R101, R127, R7.reuse, -R104.reuse ;  /* 0x000000077f657223 */ /* 0x184fe20000010868 */
[----:B------:R-:W-:-:S05]  /*1d5a0*/  FFMA.FTZ R104, R135, R7, -R104 ;  /* 0x0000000787687223 */ /* 0x000fca0000010868 */
[----:B------:R-:W0:Y:S01]  /*1d5b0*/  MUFU.EX2 R98, R98 ;  /* 0x0000006200627308 */ /* 0x000e220000000800 */
[C---:B-1----:R-:W-:Y:S01]  /*1d5c0*/  FADD.FTZ R6, R95.reuse, R6 ;  /* 0x000000065f067221 */ /* 0x042fe20000010000 */
[----:B------:R-:W-:-:S06]  /*1d5d0*/  F2FP.F16.F32.PACK_AB R155, R95, R155 ;  /* 0x0000009b5f9b723e */ /* 0x000fcc00000000ff */
[----:B------:R-:W1:Y:S01]  /*1d5e0*/  MUFU.EX2 R151, R151 ;  /* 0x0000009700977308 */ /* 0x000e620000000800 */
[----:B---3--:R-:W-:-:S07]  /*1d5f0*/  FADD.FTZ R103, R149, R6 ;  /* 0x0000000695677221 */ /* 0x008fce0000010000 */
[----:B------:R-:W2:Y:S01]  /*1d600*/  MUFU.EX2 R9, R111 ;  /* 0x0000006f00097308 */ /* 0x000ea20000000800 */
[C---:B0-----:R-:W-:Y:S01]  /*1d610*/  FADD.FTZ R6, R98.reuse, R103 ;  /* 0x0000006762067221 */ /* 0x041fe20000010000 */
[----:B------:R-:W-:Y:S01]  /*1d620*/  FADD.FTZ R103, R93, R102 ;  /* 0x000000665d677221 */ /* 0x000fe20000010000 */
[----:B------:R-:W-:-:S05]  /*1d630*/  F2FP.F16.F32.PACK_AB R149, R98, R149 ;  /* 0x000000956295723e */ /* 0x000fca00000000ff */
[----:B------:R-:W0:Y:S01]  /*1d640*/  MUFU.EX2 R145, R145 ;  /* 0x0000009100917308 */ /* 0x000e220000000800 */
[----:B-1----:R-:W-:-:S07]  /*1d650*/  FADD.FTZ R6, R151, R6 ;  /* 0x0000000697067221 */ /* 0x002fce0000010000 */
[----:B------:R-:W1:Y:S01]  /*1d660*/  MUFU.EX2 R140, R140 ;  /* 0x0000008c008c7308 */ /* 0x000e620000000800 */
[C---:B--2---:R-:W-:Y:S01]  /*1d670*/  FADD.FTZ R6, R9.reuse, R6 ;  /* 0x0000000609067221 */ /* 0x044fe20000010000 */
        /* <DEDUP_REMOVED lines=41> */
[----:B------:R-:W-:Y:S01]  /*1d910*/  F2FP.F16.F32.PACK_AB R138, R20, R138 ;  /* 0x0000008a148a723e */ /* 0x000fe200000000ff */
[----:B------:R-:W-:-:S05]  /*1d920*/  IMAD.MOV.U32 R20, RZ, RZ, R0 ;  /* 0x000000ffff147224 */ /* 0x000fca00078e0000 */
[----:B------:R-:W0:Y:S01]  /*1d930*/  MUFU.EX2 R134, R134 ;  /* 0x0000008600867308 */ /* 0x000e220000000800 */
[----:B-1----:R-:W-:-:S07]  /*1d940*/  FADD.FTZ R13, R137, R14 ;  /* 0x0000000e890d7221 */ /* 0x002fce0000010000 */
[----:B------:R-:W1:Y:S01]  /*1d950*/  MUFU.EX2 R104, R104 ;  /* 0x0000006800687308 */ /* 0x000e620000000800 */
[C---:B--2---:R-:W-:Y:S01]  /*1d960*/  FADD.FTZ R13, R12.reuse, R13 ;  /* 0x0000000d0c0d7221 */ /* 0x044fe20000010000 */
[----:B------:R-:W-:Y:S02]  /*1d970*/  F2FP.F16.F32.PACK_AB R137, R12, R137 ;  /* 0x000000890c89723e */ /* 0x000fe400000000ff */
[----:B------:R-:W-:Y:S01]  /*1d980*/  MOV R12, R23 ;  /* 0x00000017000c7202 */ /* 0x000fe20000000f00 */
[----:B0-----:R-:W-:-:S04]  /*1d990*/  FADD.FTZ R13, R134, R13 ;  /* 0x0000000d860d7221 */ /* 0x001fc80000010000 */
[C---:B-1----:R-:W-:Y:S01]  /*1d9a0*/  FADD.FTZ R5, R104.reuse, R13 ;  /* 0x0000000d68057221 */ /* 0x042fe20000010000 */
[----:B------:R-:W-:Y:S01]  /*1d9b0*/  F2FP.F16.F32.PACK_AB R139, R104, R134 ;  /* 0x00000086688b723e */ /* 0x000fe200000000ff */
[----:B------:R-:W-:Y:S01]  /*1d9c0*/  IMAD.MOV.U32 R13, RZ, RZ, R22 ;  /* 0x000000ffff0d7224 */ /* 0x000fe200078e0016 */
[----:B------:R-:W-:Y:S06]  /*1d9d0*/  @P2 BRA `(.L_x_1711) ;  /* 0xffffffcc00a42947 */ /* 0x000fec000383ffff */
.L_x_1692:
[----:B------:R-:W-:Y:S05]  /*1d9e0*/  BSYNC B0 ;  /* 0x0000000000007941 */ /* 0x000fea0003800000 */
.L_x_1691:
        /* <DEDUP_REMOVED lines=67> */
.L_x_1712:
[----:B------:R-:W-:Y:S01]  /*1de20*/  IMAD R13, R22, 0x8, R2 ;  /* 0x00000008160d7824 */ /* 0x000fe200078e0202 */
[----:B------:R-:W-:-:S04]  /*1de30*/  SHF.L.U32 R4, R23, 0x1f, RZ ;  /* 0x0000001f17047819 */ /* 0x000fc800000006ff */
[----:B------:R0:W1:Y:S01]  /*1de40*/  SYNCS.PHASECHK.TRANS64.TRYWAIT P2, [R13+URZ+0x2a850], R4 ;  /* 0x02a850040d0075a7 */ /* 0x000062000804017f */
[----:B------:R-:W-:Y:S05]  /*1de50*/  @!P0 BRA `(.L_x_1713) ;  /* 0x0000000000048947 */ /* 0x000fea0003800000 */
[----:B------:R-:W-:Y:S01]  /*1de60*/  BPT.TRAP 0x1 ;  /* 0x000000040000795c */ /* 0x000fe20000300000 */
.L_x_1713:
        /* <DEDUP_REMOVED lines=9> */
.L_x_1715:
[----:B------:R-:W-:Y:S05]  /*1df00*/  BSYNC B0 ;  /* 0x0000000000007941 */ /* 0x000fea0003800000 */
.L_x_1714:
[----:B------:R-:W-:Y:S01]  /*1df10*/  IMAD.MOV.U32 R8, RZ, RZ, R2 ;  /* 0x000000ffff087224 */ /* 0x000fe200078e0002 */
[----:B------:R-:W-:Y:S01]  /*1df20*/  WARPGROUP.ARRIVE ;  /* 0x00000000000079c5 */ /* 0x000fe20000000000 */
[----:B------:R-:W-:Y:S02]  /*1df30*/  IMAD.MOV.U32 R9, RZ, RZ, 0x40000040 ;  /* 0x40000040ff097424 */ /* 0x000fe400078e00ff */
[----:B------:R-:W-:Y:S01]  /*1df40*/  VIADD R22, R22, 0x1 ;  /* 0x0000000116167836 */ /* 0x000fe20000000000 */
[----:B------:R-:W-:Y:S01]  /*1df50*/  R2UR UR6, R8 ;  /* 0x00000000080672ca */ /* 0x000fe200000e0000 */
[----:B------:R-:W-:Y:S01]  /*1df60*/  VIADD R8, R2, 0x80 ;  /* 0x0000008002087836 */ /* 0x000fe20000000000 */
[----:B------:R-:W-:Y:S01]  /*1df70*/  R2UR UR7, R9 ;  /* 0x00000000090772ca */ /* 0x000fe200000e0000 */
[----:B------:R-:W-:Y:S01]  /*1df80*/  IMAD.MOV.U32 R9, RZ, RZ, 0x40000040 ;  /* 0x40000040ff097424 */ /* 0x000fe200078e00ff */
[----:B------:R-:W-:Y:S01]  /*1df90*/  ISETP.NE.AND P2, PT, R22, 0x2, PT ;  /* 0x000000021600780c */ /* 0x000fe20003f45270 */
[----:B------:R-:W-:-:S02]  /*1dfa0*/  IMAD.MOV.U32 R20, RZ, RZ, -0x800000 ;  /* 0xff800000ff147424 */ /* 0x000fc400078e00ff */
[----:B------:R-:W-:Y:S01]  /*1dfb0*/  IMAD.MOV.U32 R21, RZ, RZ, -0x800000 ;  /* 0xff800000ff157424 */ /* 0x000fe200078e00ff */
[----:B------:R-:W-:Y:S01]  /*1dfc0*/  SEL R22, R22, RZ, P2 ;  /* 0x000000ff16167207 */ /* 0x000fe20001000000 */
[----:B------:R-:W-:-:S06]  /*1dfd0*/  VIADD R188, R188, 0x1 ;  /* 0x00000001bcbc7836 */ /* 0x000fcc0000000000 */
        /* <DEDUP_REMOVED lines=26> */
[----:B------:R-:W0:Y:S02]  /*1e180*/  SHFL.BFLY PT, R2, R5, 0x2, 0x1f ;  /* 0x0c401f0005027f89 */ /* 0x000e2400000e0000 */
[----:B01----:R-:W-:Y:S01]  /*1e190*/  FADD.FTZ R4, R2, R5 ;  /* 0x0000000502047221 */ /* 0x003fe20000010000 */
[----:B------:R-:W-:-:S04]  /*1e1a0*/  IMAD.MOV.U32 R5, RZ, RZ, RZ ;  /* 0x000000ffff057224 */ /* 0x000fc800078e00ff */
[----:B------:R-:W0:Y:S02]  /*1e1b0*/  SHFL.BFLY PT, R11, R4, 0x1, 0x1f ;  /* 0x0c201f00040b7f89 */ /* 0x000e2400000e0000 */
[----:B0-----:R-:W-:Y:S01]  /*1e1c0*/  FADD.FTZ R11, R4, R11 ;  /* 0x0000000b040b7221 */ /* 0x001fe20000010000 */
[----:B------:R-:W-:-:S04]  /*1e1d0*/  @!P1 VIADD R4, R13, 0x2a860 ;  /* 0x0002a8600d049836 */ /* 0x000fc80000000000 */
[----:B------:R-:W-:Y:S02]  /*1e1e0*/  FSETP.NE.FTZ.AND P3, PT, R11, RZ, PT ;  /* 0x000000ff0b00720b */ /* 0x000fe40003f75000 */
[----:B------:R-:W-:Y:S01]  /*1e1f0*/  @!P1 PRMT R4, RZ, 0x654, R4 ;  /* 0x00000654ff049816 */ /* 0x000fe20000000004 */
[----:B------:R-:W-:Y:S02]  /*1e200*/  WARPGROUP.DEPBAR.LE gsb0, 0x0 ;  /* 0x00008000000079c5 */ /* 0x000fe40000010000 */
[----:B------:R-:W-:-:S06]  /*1e210*/  WARPGROUP.ARRIVE ;  /* 0x00000000000079c5 */ /* 0x000fcc0000000000 */
[----:B------:R-:W-:Y:S01]  /*1e220*/  HGMMA.64x128x16.F32 R24, R140, gdesc[UR4].tnspB, R24, gsb0 ;  /* 0x41e000048c187df0 */ /* 0x000fe20008000818 */
[----:B------:R-:W-:Y:S02]  /*1e230*/  R2UR UR6, R8 ;  /* 0x00000000080672ca */ /* 0x000fe400000e0000 */
[----:B------:R-:W-:Y:S01]  /*1e240*/  R2UR UR7, R9 ;  /* 0x00000000090772ca */ /* 0x000fe200000e0000 */
[----:B------:R-:W0:Y:S01]  /*1e250*/  @P3 MUFU.LG2 R8, R11 ;  /* 0x0000000b00083308 */ /* 0x000e220000000c00 */
[----:B------:R-:W1:Y:S01]  /*1e260*/  SHFL.BFLY PT, R9, R6, 0x2, 0x1f ;  /* 0x0c401f0006097f89 */ /* 0x000e6200000e0000 */
[----:B0-----:R-:W-:Y:S01]  /*1e270*/  @P3 FMUL.FTZ R8, R8, 0.69314718246459960938 ;  /* 0x3f31721808083820 */ /* 0x001fe20000410000 */
[----:B-1----:R-:W-:-:S05]  /*1e280*/  FADD.FTZ R9, R9, R6 ;  /* 0x0000000609097221 */ /* 0x002fca0000010000 */
[----:B------:R-:W0:Y:S02]  /*1e290*/  SHFL.BFLY PT, R2, R9, 0x1, 0x1f ;  /* 0x0c201f0009027f89 */ /* 0x000e2400000e0000 */
[----:B0-----:R-:W-:Y:S01]  /*1e2a0*/  FADD.FTZ R10, R9, R2 ;  /* 0x00000002090a7221 */ /* 0x001fe20000010000 */
[----:B------:R-:W-:-:S04]  /*1e2b0*/  SEL R2, RZ, 0x1, P2 ;  /* 0x00000001ff027807 */ /* 0x000fc80001000000 */
[----:B------:R-:W-:Y:S02]  /*1e2c0*/  FSETP.NE.FTZ.AND P0, PT, R10, RZ, PT ;  /* 0x000000ff0a00720b */ /* 0x000fe40003f15000 */
[----:B------:R-:W-:Y:S02]  /*1e2d0*/  LOP3.LUT R23, R23, R2, RZ, 0x3c, !PT ;  /* 0x0000000217177212 */ /* 0x000fe400078e3cff */
[----:B------:R-:W-:-:S06]  /*1e2e0*/  MOV R2, RZ ;  /* 0x000000ff00027202 */ /* 0x000fcc0000000f00 */
[----:B------:R-:W-:Y:S03]  /*1e2f0*/  @P3 MUFU.RCP R2, R11 ;  /* 0x0000000b00023308 */ /* 0x000fe60000001000 */
[C---:B------:R-:W-:Y:S01]  /*1e300*/  @P0 FMUL.FTZ R9, R7.reuse, 0.69314718246459960938 ;  /* 0x3f31721807090820 */ /* 0x040fe20000410000 */
[----:B------:R-:W-:-:S04]  /*1e310*/  @P3 FMUL.FTZ R7, R7, 0.69314718246459960938 ;  /* 0x3f31721807073820 */ /* 0x000fc80000410000 */
[----:B------:R-:W0:Y:S01]  /*1e320*/  @P0 MUFU.LG2 R6, R10 ;  /* 0x0000000a00060308 */ /* 0x000e220000000c00 */
[----:B------:R-:W-:-:S07]  /*1e330*/  @P3 FFMA.FTZ R21, R7, R3, R8 ;  /* 0x0000000307153223 */ /* 0x000fce0000010008 */
[----:B------:R-:W1:Y:S01]  /*1e340*/  @P0 MUFU.RCP R5, R10 ;  /* 0x0000000a00050308 */ /* 0x000e620000001000 */
[----:B0-----:R-:W-:-:S04]  /*1e350*/  @P0 FMUL.FTZ R6, R6, 0.69314718246459960938 ;  /* 0x3f31721806060820 */ /* 0x001fc80000410000 */
[----:B------:R-:W-:Y:S01]  /*1e360*/  @P0 FFMA.FTZ R20, R9, R0, R6 ;  /* 0x0000000009140223 */ /* 0x000fe20000010006 */
[----:B------:R-:W-:Y:S01]  /*1e370*/  PLOP3.LUT P0, PT, PT, PT, PT, 0x8, 0x0 ;  /* 0x000000000000781c */ /* 0x000fe20003f0e170 */
[----:B------:R-:W-:Y:S02]  /*1e380*/  WARPGROUP.DEPBAR.LE gsb0, 0x0 ;  /* 0x00008000000079c5 */ /* 0x000fe40000010000 */
[----:B------:R-:W-:-:S06]  /*1e390*/  WARPGROUP.ARRIVE ;  /* 0x00000000000079c5 */ /* 0x000fcc0000000000 */
[----:B------:R-:W-:Y:S03]  /*1e3a0*/  HGMMA.64x128x16.F32 R24, R136, gdesc[UR4].tnspB, R24, gsb0 ;  /* 0x41e0000488187df0 */ /* 0x000fe60008000818 */
[----:B------:R-:W-:Y:S02]  /*1e3b0*/  WARPGROUP.DEPBAR.LE gsb0, 0x0 ;  /* 0x00008000000079c5 */ /* 0x000fe40000010000 */
[----:B------:R0:W-:Y:S01]  /*1e3c0*/  @!P1 SYNCS.ARRIVE.TRANS64.RED.A1T0 RZ, [R4+URZ], RZ ;  /* 0x000000ff04ff99a7 */ /* 0x0001e2000810043f */
        /* <DEDUP_REMOVED lines=63> */
[----:B0-----:R-:W-:-:S07]  /*1e7c0*/  FMUL.FTZ R87, R87, R2 ;  /* 0x0000000257577220 */ /* 0x001fce0000410000 */
.L_x_1576:
[----:B------:R-:W0:Y:S08]  /*1e7d0*/  S2UR UR5, SR_CgaCtaId ;  /* 0x00000000000579c3 */ /* 0x000e300000008800 */
[----:B------:R-:W-:Y:S06]  /*1e7e0*/  BAR.SYNC.DEFER_BLOCKING 0x5, 0x180 ;  /* 0x0146000000007b1d */ /* 0x000fec0000010000 */
[----:B------:R-:W-:Y:S01]  /*1e7f0*/  UMOV UR4, 0x400 ;  /* 0x0000040000047882 */ /* 0x000fe20000000000 */
[----:B------:R-:W-:Y:S01]  /*1e800*/  BSSY B0, `(.L_x_1717) ;  /* 0x00002d3000007945 */ /* 0x000fe20003800000 */
[----:B0-----:R-:W-:-:S06]  /*1e810*/  ULEA UR4, UR5, UR4, 0x18 ;  /* 0x0000000405047291 */ /* 0x001fcc000f8ec03f */
[----:B------:R-:W-:-:S05]  /*1e820*/  IMAD.U32 R2, RZ, RZ, UR4 ;  /* 0x00000004ff027e24 */ /* 0x000fca000f8e00ff */
[----:B------:R0:W1:Y:S01]  /*1e830*/  LDS.128 R28, [R2+0x2a8d0] ;  /* 0x02a8d000021c7984 */ /* 0x0000620000000c00 */
[----:B------:R-:W-:Y:S06]  /*1e840*/  BAR.ARV 0x4, 0x180 ;  /* 0x0106000000007b1d */ /* 0x000fec0000002000 */
[----:B------:R-:W-:Y:S05]  /*1e850*/  @P0 BRA `(.L_x_1718) ;  /* 0x00000020004c0947 */ /* 0x000fea0003800000 */
[----:B------:R-:W2:Y:S01]  /*1e860*/  LDL R0, [R1+0x88] ;  /* 0x0000880001007983 */ /* 0x000ea20000100800 */
[----:B------:R-:W-:Y:S01]  /*1e870*/  F2FP.F16.F32.PACK_AB R34, R69, R68 ;  /* 0x000000444522723e */ /* 0x000fe200000000ff */
[----:B------:R-:W-:Y:S01]  /*1e880*/  ULDC.64 UR4, c[0x0][0xc00] ;  /* 0x0003000000047ab9 */ /* 0x000fe20000000a00 */
[----:B------:R-:W-:Y:S01]  /*1e890*/  ULDC.64 UR6, c[0x0][0xc08] ;  /* 0x0003020000067ab9 */ /* 0x000fe20000000a00 */
[----:B------:R-:W3:Y:S01]  /*1e8a0*/  S2R R3, SR_SWINHI ;  /* 0x0000000000037919 */ /* 0x000ee20000002f00 */
[----:B------:R-:W-:Y:S02]  /*1e8b0*/  MOV R72, R2 ;  /* 0x0000000200487202 */ /* 0x000fe40000000f00 */
[----:B---3--:R-:W-:Y:S01]  /*1e8c0*/  MOV R73, R3 ;  /* 0x0000000300497202 */ /* 0x008fe20000000f00 */
[----:B------:R-:W-:Y:S02]  /*1e8d0*/  BAR.SYNC.DEFER_BLOCKING 0x1, 0x100 ;  /* 0x0044000000007b1d */ /* 0x000fe40000010000 */
[----:B--2---:R-:W-:-:S03]  /*1e8e0*/  IMAD.WIDE R4, R0, 0x2, R72 ;  /* 0x0000000200047825 */ /* 0x004fc600078e0248 */
        /* <DEDUP_REMOVED lines=12> */
[----:B------:R-:W-:Y:S01]  /*1e9b0*/  IADD3 R107, P0, R4, 0x4060, RZ ;  /* 0x00004060046b7810 */ /* 0x000fe20007f1e0ff */
[--C-:B------:R-:W-:Y:S01]  /*1e9c0*/  IMAD.X R25, RZ, RZ, R5.reuse, P2 ;  /* 0x000000ffff197224 */ /* 0x100fe200010e0605 */
[----:B------:R-:W-:Y:S01]  /*1e9d0*/  LOP3.LUT R4, R3, R4, RZ, 0x3c, !PT ;  /* 0x0000000403047212 */ /* 0x000fe200078e3cff */
[--C-:B------:R-:W-:Y:S01]  /*1e9e0*/  IMAD.X R27, RZ, RZ, R5.reuse, P1 ;  /* 0x000000ffff1b7224 */ /* 0x100fe200008e0605 */
[----:B------:R-:W-:Y:S01]  /*1e9f0*/  LOP3.LUT R0, R7, 0x380, RZ, 0xc0, !PT ;  /* 0x0000038007007812 */ /* 0x000fe200078ec0ff */
[----:B------:R-:W-:Y:S01]  /*1ea00*/  IMAD.X R33, RZ, RZ, R5, P0 ;  /* 0x000000ffff217224 */ /* 0x000fe200000e0605 */
[----:B------:R-:W-:-:S02]  /*1ea10*/  LOP3.LUT R3, R6, 0x380, RZ, 0xc0, !PT ;  /* 0x0000038006037812 */ /* 0x000fc400078ec0ff */
[----:B------:R-:W-:Y:S02]  /*1ea20*/  SHF.R.U64 R0, R0, 0x3, RZ ;  /* 0x0000000300007819 */ /* 0x000fe400000012ff */
[----:B------:R-:W-:Y:S02]  /*1ea30*/  SHF.R.U64 R3, R3, 0x3, RZ ;  /* 0x0000000303037819 */ /* 0x000fe400000012ff */
[----:B------:R-:W-:Y:S02]  /*1ea40*/  LOP3.LUT R12, R35, 0x380, RZ, 0xc0, !PT ;  /* 0x00000380230c7812 */ /* 0x000fe400078ec0ff */
[----:B------:R-:W-:Y:S02]  /*1ea50*/  LOP3.LUT R14, R103, 0x380, RZ, 0xc0, !PT ;  /* 0x00000380670e7812 */ /* 0x000fe400078ec0ff */
[----:B------:R-:W-:Y:S02]  /*1ea60*/  LOP3.LUT R8, R0, R7, RZ, 0x3c, !PT ;  /* 0x0000000700087212 */ /* 0x000fe400078e3cff */
[----:B------:R-:W-:-:S02]  /*1ea70*/  LOP3.LUT R10, R3, R6, RZ, 0x3c, !PT ;  /* 0x00000006030a7212 */ /* 0x000fc400078e3cff */
[----:B------:R-:W-:Y:S02]  /*1ea80*/  LOP3.LUT R0, R105, 0x380, RZ, 0xc0, !PT ;  /* 0x0000038069007812 */ /* 0x000fe400078ec0ff */
[----:B------:R-:W-:Y:S02]  /*1ea90*/  LOP3.LUT R3, R26, 0x380, RZ, 0xc0, !PT ;  /* 0x000003801a037812 */ /* 0x000fe400078ec0ff */
[----:B------:R-:W-:Y:S02]  /*1eaa0*/  LOP3.LUT R32, R107, 0x380, RZ, 0xc0, !PT ;  /* 0x000003806b207812 */ /* 0x000fe400078ec0ff */
[----:B-1----:R-:W-:Y:S02]  /*1eab0*/  MOV R28, R4 ;  /* 0x00000004001c7202 */ /* 0x002fe40000000f00 */
[----:B------:R-:W-:Y:S02]  /*1eac0*/  SHF.R.U64 R12, R12, 0x3, RZ ;  /* 0x000000030c0c7819 */ /* 0x000fe400000012ff */
[----:B------:R-:W-:-:S02]  /*1ead0*/  SHF.R.U64 R14, R14, 0x3, RZ ;  /* 0x000000030e0e7819 */ /* 0x000fc400000012ff */
[----:B------:R-:W-:Y:S02]  /*1eae0*/  F2FP.F16.F32.PACK_AB R4, R89, R88 ;  /* 0x000000585904723e */ /* 0x000fe400000000ff */
[----:B------:R-:W-:Y:S02]  /*1eaf0*/  F2FP.F16.F32.PACK_AB R5, R97, R96 ;  /* 0x000000606105723e */ /* 0x000fe400000000ff */
[----:B------:R-:W-:Y:S02]  /*1eb00*/  F2FP.F16.F32.PACK_AB R6, R91, R90 ;  /* 0x0000005a5b06723e */ /* 0x000fe400000000ff */
[----:B------:R-:W-:Y:S02]  /*1eb10*/  F2FP.F16.F32.PACK_AB R7, R99, R98 ;  /* 0x000000626307723e */ /* 0x000fe400000000ff */
[----:B------:R-:W-:Y:S02]  /*1eb20*/  SHF.R.U64 R0, R0, 0x3, RZ ;  /* 0x0000000300007819 */ /* 0x000fe400000012ff */
[----:B------:R-:W-:Y:S01]  /*1eb30*/  SHF.R.U64 R3, R3, 0x3, RZ ;  /* 0x0000000303037819 */ /* 0x000fe200000012ff */
[----:B------:R1:W-:Y:S01]  /*1eb40*/  STSM.16.M88.4 [R28], R4 ;  /* 0x000000041c007844 */ /* 0x0003e20000000200 */
[----:B------:R-:W-:-:S02]  /*1eb50*/  SHF.R.U64 R32, R32, 0x3, RZ ;  /* 0x0000000320207819 */ /* 0x000fc400000012ff */
[----:B------:R-:W-:Y:S02]  /*1eb60*/  LOP3.LUT R12, R12, R35, RZ, 0x3c, !PT ;  /* 0x000000230c0c7212 */ /* 0x000fe400078e3cff */
[----:B------:R-:W-:Y:S02]  /*1eb70*/  LOP3.LUT R14, R14, R103, RZ, 0x3c, !PT ;  /* 0x000000670e0e7212 */ /* 0x000fe400078e3cff */
[----:B------:R-:W-:Y:S01]  /*1eb80*/  LOP3.LUT R24, R0, R105, RZ, 0x3c, !PT ;  /* 0x0000006900187212 */ /* 0x000fe200078e3cff */
[----:B------:R-:W2:Y:S01]  /*1eb90*/  LDC.64 R102, c[0x0][0xc00] ;  /* 0x00030000ff667b82 */ /* 0x000ea20000000a00 */
[----:B------:R-:W-:Y:S02]  /*1eba0*/  LOP3.LUT R26, R3, R26, RZ, 0x3c, !PT ;  /* 0x0000001a031a7212 */ /* 0x000fe400078e3cff */
[----:B------:R-:W-:Y:S02]  /*1ebb0*/  LOP3.LUT R32, R32, R107, RZ, 0x3c, !PT ;  /* 0x0000006b20207212 */ /* 0x000fe400078e3cff */
[----:B------:R-:W-:-:S02]  /*1ebc0*/  MOV R107, R8 ;  /* 0x00000008006b7202 */ /* 0x000fc40000000f00 */
[----:B------:R-:W-:Y:S02]  /*1ebd0*/  MOV R106, R10 ;  /* 0x0000000a006a7202 */ /* 0x000fe40000000f00 */
[----:B-1----:R-:W-:Y:S02]  /*1ebe0*/  F2FP.F16.F32.PACK_AB R4, R93, R92 ;  /* 0x0000005c5d04723e */ /* 0x002fe400000000ff */
[----:B------:R-:W-:Y:S02]  /*1ebf0*/  F2FP.F16.F32.PACK_AB R5, R101, R100 ;  /* 0x000000646505723e */ /* 0x000fe400000000ff */
[----:B------:R-:W-:Y:S02]  /*1ec00*/  F2FP.F16.F32.PACK_AB R6, R37, R36 ;  /* 0x000000242506723e */ /* 0x000fe400000000ff */
[----:B------:R-:W-:Y:S02]  /*1ec10*/  F2FP.F16.F32.PACK_AB R7, R39, R38 ;  /* 0x000000262707723e */ /* 0x000fe400000000ff */
[----:B------:R-:W-:-:S02]  /*1ec20*/  F2FP.F16.F32.PACK_AB R8, R41, R40 ;  /* 0x000000282908723e */ /* 0x000fc400000000ff */
[----:B------:R-:W-:Y:S01]  /*1ec30*/  F2FP.F16.F32.PACK_AB R9, R43, R42 ;  /* 0x0000002a2b09723e */ /* 0x000fe200000000ff */
[----:B------:R1:W-:Y:S01]  /*1ec40*/  STSM.16.M88.4 [R107], R4 ;  /* 0x000000046b007844 */ /* 0x0003e20000000200 */
[----:B------:R-:W-:Y:S02]  /*1ec50*/  F2FP.F16.F32.PACK_AB R10, R45, R44 ;  /* 0x0000002c2d0a723e */ /* 0x000fe400000000ff */
[----:B------:R-:W-:Y:S02]  /*1ec60*/  F2FP.F16.F32.PACK_AB R11, R47, R46 ;  /* 0x0000002e2f0b723e */ /* 0x000fe400000000ff */
[----:B------:R-:W-:Y:S02]  /*1ec70*/  MOV R3, R12 ;  /* 0x0000000c00037202 */ /* 0x000fe40000000f00 */
[----:B------:R-:W-:Y:S01]  /*1ec80*/  MOV R0, R14 ;  /* 0x0000000e00007202 */ /* 0x000fe20000000f00 */
[----:B------:R-:W-:Y:S01]  /*1ec90*/  STSM.16.M88.4 [R106], R8 ;  /* 0x000000086a007844 */ /* 0x000fe20000000200 */
[----:B------:R-:W-:-:S02]  /*1eca0*/  MOV R105, R24 ;  /* 0x0000001800697202 */ /* 0x000fc40000000f00 */
[----:B------:R-:W-:Y:S02]  /*1ecb0*/  MOV R104, R26 ;  /* 0x0000001a00687202 */ /* 0x000fe40000000f00 */
[----:B------:R-:W-:Y:S02]  /*1ecc0*/  F2FP.F16.F32.PACK_AB R12, R49, R48 ;  /* 0x00000030310c723e */ /* 0x000fe400000000ff */
        /* <DEDUP_REMOVED lines=13> */
[----:B-1----:R-:W-:Y:S02]  /*1eda0*/  F2FP.F16.F32.PACK_AB R4, R95, R94 ;  /* 0x0000005e5f04723e */ /* 0x002fe400000000ff */
[----:B------:R-:W-:Y:S01]  /*1edb0*/  F2FP.F16.F32.PACK_AB R5, R75, R74 ;  /* 0x0000004a4b05723e */ /* 0x000fe200000000ff */
[----:B------:R-:W-:Y:S01]  /*1edc0*/  STSM.16.M88.4 [R105], R32 ;  /* 0x0000002069007844 */ /* 0x000fe20000000200 */
[----:B------:R-:W-:Y:S01]  /*1edd0*/  F2FP.F16.F32.PACK_AB R6, R77, R76 ;  /* 0x0000004c4d06723e */ /* 0x000fe200000000ff */
[----:B--2---:R-:W-:Y:S01]  /*1ede0*/  IMAD.WIDE R12, R187, 0x4, R102 ;  /* 0x00000004bb0c7825 */ /* 0x004fe200078e0266 */
[----:B------:R-:W-:Y:S01]  /*1edf0*/  F2FP.F16.F32.PACK_AB R7, R79, R78 ;  /* 0x0000004e4f07723e */ /* 0x000fe200000000ff */
[----:B------:R-:W1:Y:S01]  /*1ee00*/  LDC R102, c[0x0][0xbe8] ;  /* 0x0002fa00ff667b82 */ /* 0x000e620000000800 */
[----:B------:R-:W-:-:S02]  /*1ee10*/  F2FP.F16.F32.PACK_AB R8, R81, R80 ;  /* 0x000000505108723e */ /* 0x000fc400000000ff */
[----:B------:R-:W-:Y:S01]  /*1ee20*/  F2FP.F16.F32.PACK_AB R9, R83, R82 ;  /* 0x000000525309723e */ /* 0x000fe200000000ff */
[----:B------:R2:W-:Y:S01]  /*1ee30*/  STSM.16.M88.4 [R104], R4 ;  /* 0x0000000468007844 */ /* 0x0005e20000000200 */
[----:B------:R-:W-:Y:S02]  /*1ee40*/  F2FP.F16.F32.PACK_AB R10, R85, R84 ;  /* 0x00000054550a723e */ /* 0x000fe400000000ff */
[----:B------:R-:W-:Y:S01]  /*1ee50*/  F2FP.F16.F32.PACK_AB R11, R87, R86 ;  /* 0x00000056570b723e */ /* 0x000fe200000000ff */
[----:B------:R-:W4:Y:S01]  /*1ee60*/  LDC.64 R14, c[0x0][0xba8] ;  /* 0x0002ea00ff0e7b82 */ /* 0x000f220000000a00 */
[----:B------:R-:W-:Y:S02]  /*1ee70*/  ISETP.NE.U32.AND P0, PT, RZ, UR4, PT ;  /* 0x00000004ff007c0c */ /* 0x000fe4000bf05070 */
[----:B---3--:R-:W-:Y:S01]  /*1ee80*/  MOV R0, RZ ;  /* 0x000000ff00007202 */ /* 0x008fe20000000f00 */
[----:B------:R3:W-:Y:S04]  /*1ee90*/  STSM.16.M88.4 [R28], R8 ;  /* 0x000000081c007844 */ /* 0x0007e80000000200 */
[----:B------:R-:W-:Y:S01]  /*1eea0*/  BAR.SYNC.DEFER_BLOCKING 0x1, 0x100 ;  /* 0x0044000000007b1d */ /* 0x000fe20000010000 */
[----:B------:R-:W-:-:S13]  /*1eeb0*/  ISETP.NE.AND.EX P0, PT, RZ, UR5, PT, P0 ;  /* 0x00000005ff007c0c */ /* 0x000fda000bf05300 */
[----:B------:R-:W4:Y:S01]  /*1eec0*/  @P0 LDG.E R0, desc[UR46][R12.64] ;  /* 0x0000002e0c000981 */ /* 0x000f22000c1e1900 */
[----:B------:R-:W-:Y:S01]  /*1eed0*/  ISETP.NE.U32.AND P1, PT, RZ, UR6, PT ;  /* 0x00000006ff007c0c */ /* 0x000fe2000bf25070 */
[----:B------:R-:W-:Y:S01]  /*1eee0*/  ULDC UR6, c[0x0][0xa88] ;  /* 0x0002a20000067ab9 */ /* 0x000fe20000000800 */
[C---:B------:R-:W-:Y:S01]  /*1eef0*/  ISETP.NE.AND P2, PT, R186.reuse, RZ, PT ;  /* 0x000000ffba00720c */ /* 0x040fe20003f45270 */
[----:B------:R-:W-:Y:S01]  /*1ef00*/  IMAD.U32 R3, RZ, RZ, UR6 ;  /* 0x00000006ff037e24 */ /* 0x000fe2000f8e00ff */
[----:B------:R-:W-:Y:S01]  /*1ef10*/  ULDC UR6, c[0x0][0xad4] ;  /* 0x0002b50000067ab9 */ /* 0x000fe20000000800 */
[----:B------:R-:W-:Y:S02]  /*1ef20*/  ISETP.NE.AND.EX P1, PT, RZ, UR7, PT, P1 ;  /* 0x00000007ff007c0c */ /* 0x000fe4000bf25310 */
[----:B------:R-:W-:Y:S01]  /*1ef30*/  SEL R186, R186, UR6, P2 ;  /* 0x00000006baba7c07 */ /* 0x000fe20009000000 */
[----:B------:R-:W-:-:S03]  /*1ef40*/  IMAD.MOV.U32 R26, RZ, RZ, 0x9b8 ;  /* 0x000009b8ff1a7424 */ /* 0x000fc600078e00ff */
[----:B------:R-:W-:-:S04]  /*1ef50*/  ISETP.GT.AND P3, PT, R186, 0x1, PT ;  /* 0x00000001ba00780c */ /* 0x000fc80003f64270 */
[----:B------:R-:W-:-:S03]  /*1ef60*/  SEL R26, R26, 0x978, P3 ;  /* 0x000009781a1a7807 */ /* 0x000fc60001800000 */
[----:B--2---:R-:W2:Y:S08]  /*1ef70*/  @P1 LDC.64 R4, c[0x0][0xc08] ;  /* 0x00030200ff041b82 */ /* 0x004eb00000000a00 */
[----:B------:R-:W0:Y:S08]  /*1ef80*/  LDC.64 R6, c[0x0][R26+0x220] ;  /* 0x000088001a067b82 */ /* 0x000e300000000a00 */
[----:B---3--:R-:W3:Y:S01]  /*1ef90*/  LDC.64 R8, c[0x0][R26+0x218] ;  /* 0x000086001a087b82 */ /* 0x008ee20000000a00 */
[----:B-1----:R-:W-:-:S07]  /*1efa0*/  ISETP.NE.AND P4, PT, R102, 0x1, PT ;  /* 0x000000016600780c */ /* 0x002fce0003f85270 */
[----:B------:R-:W1:Y:S01]  /*1efb0*/  LDC.64 R10, c[0x0][R26+0x228] ;  /* 0x00008a001a0a7b82 */ /* 0x000e620000000a00 */
[----:B--2---:R-:W-:-:S05]  /*1efc0*/  @P1 IMAD.WIDE R4, R187, 0x4, R4 ;  /* 0x00000004bb041825 */ /* 0x004fca00078e0204 */
[----:B------:R2:W5:Y:S01]  /*1efd0*/  @P1 LDG.E R3, desc[UR46][R4.64] ;  /* 0x0000002e04031981 */ /* 0x000562000c1e1900 */
[----:B------:R-:W-:Y:S01]  /*1efe0*/  ISETP.NE.U32.AND P2, PT, RZ, UR4, PT ;  /* 0x00000004ff007c0c */ /* 0x000fe2000bf45070 */
[----:B------:R-:W1:Y:S01]  /*1eff0*/  @P4 LDC R32, c[0x0][0xbec] ;  /* 0x0002fb00ff204b82 */ /* 0x000e620000000800 */
[----:B------:R-:W-:Y:S02]  /*1f000*/  SHF.R.S32.HI R24, RZ, 0x1f, R187 ;  /* 0x0000001fff187819 */ /* 0x000fe400000114bb */
[----:B------:R-:W-:Y:S02]  /*1f010*/  ISETP.NE.AND.EX P2, PT, RZ, UR5, PT, P2 ;  /* 0x00000005ff007c0c */ /* 0x000fe4000bf45320 */
[----:B------:R-:W-:Y:S02]  /*1f020*/  SEL R27, R190, RZ, P3 ;  /* 0x000000ffbe1b7207 */ /* 0x000fe40001800000 */
[----:B------:R-:W-:Y:S01]  /*1f030*/  SEL R28, R187, RZ, !P2 ;  /* 0x000000ffbb1c7207 */ /* 0x000fe20005000000 */
[----:B--2---:R-:W2:Y:S01]  /*1f040*/  LDC.64 R4, c[0x0][R26+0x210] ;  /* 0x000084001a047b82 */ /* 0x004ea20000000a00 */
[----:B------:R-:W-:-:S07]  /*1f050*/  SEL R25, R24, RZ, !P2 ;  /* 0x000000ff18197207 */ /* 0x000fce0005000000 */
[----:B------:R-:W2:Y:S01]  /*1f060*/  @P4 LDC R105, c[0x0][0xbf0] ;  /* 0x0002fc00ff694b82 */ /* 0x000ea20000000800 */
[----:B0-----:R-:W-:-:S07]  /*1f070*/  IMAD R7, R7, R28, RZ ;  /* 0x0000001c07077224 */ /* 0x001fce00078e02ff */
[----:B----4-:R-:W0:Y:S01]  /*1f080*/  @!P3 LDC R14, c[0x0][0xb50] ;  /* 0x0002d400ff0ebb82 */ /* 0x010e220000000800 */
[C---:B------:R-:W-:Y:S02]  /*1f090*/  IMAD R35, R6.reuse, R25, R7 ;  /* 0x0000001906237224 */ /* 0x040fe400078e0207 */
[----:B------:R-:W-:-:S05]  /*1f0a0*/  IMAD.WIDE.U32 R6, R6, R28, RZ ;  /* 0x0000001c06067225 */ /* 0x000fca00078e00ff */
[----:B------:R-:W4:Y:S01]  /*1f0b0*/  @!P3 LDC R15, c[0x0][0xb54] ;  /* 0x0002d500ff0fbb82 */ /* 0x000f220000000800 */
[-C--:B---3--:R-:W-:Y:S02]  /*1f0c0*/  IMAD R33, R9, R183.reuse, RZ ;  /* 0x000000b709217224 */ /* 0x088fe400078e02ff */
[----:B------:R-:W-:-:S04]  /*1f0d0*/  IMAD.WIDE.U32 R8, R8, R183, RZ ;  /* 0x000000b708087225 */ /* 0x000fc800078e00ff */
[----:B------:R-:W-:Y:S02]  /*1f0e0*/  IMAD.IADD R25, R181, 0x1, R178 ;  /* 0x00000001b5197824 */ /* 0x000fe400078e02b2 */
[----:B------:R-:W-:Y:S02]  /*1f0f0*/  IMAD.IADD R24, R9, 0x1, R33 ;  /* 0x0000000109187824 */ /* 0x000fe400078e0221 */
[----:B------:R-:W-:Y:S02]  /*1f100*/  IMAD.IADD R9, R7, 0x1, R35 ;  /* 0x0000000107097824 */ /* 0x000fe400078e0223 */
[----:B------:R-:W-:Y:S02]  /*1f110*/  IMAD.MOV.U32 R7, RZ, RZ, R25 ;  /* 0x000000ffff077224 */ /* 0x000fe400078e0019 */
[-C--:B-1----:R-:W-:Y:S02]  /*1f120*/  IMAD R33, R11, R27.reuse, RZ ;  /* 0x0000001b0b217224 */ /* 0x082fe400078e02ff */
[----:B------:R-:W-:-:S04]  /*1f130*/  IMAD.WIDE.U32 R10, R10, R27, RZ ;  /* 0x0000001b0a0a7225 */ /* 0x000fc800078e00ff */
[----:B------:R-:W-:Y:S01]  /*1f140*/  IMAD.IADD R33, R11, 0x1, R33 ;  /* 0x000000010b217824 */ /* 0x000fe200078e0221 */
[--C-:B------:R-:W-:Y:S01]  /*1f150*/  IADD3 R8, P2, P5, R6, R8, R0.reuse ;  /* 0x0000000806087210 */ /* 0x100fe20007d5e000 */
[----:B------:R-:W-:Y:S01]  /*1f160*/  @P4 IMAD.HI.U32 R6, R25, R32, RZ ;  /* 0x0000002019064227 */ /* 0x000fe200078e00ff */
[----:B------:R-:W-:-:S04]  /*1f170*/  SHF.R.S32.HI R103, RZ, 0x1f, R0 ;  /* 0x0000001fff677819 */ /* 0x000fc80000011400 */
[----:B--2---:R-:W-:Y:S02]  /*1f180*/  @P4 SHF.R.U32.HI R7, RZ, R105, R6 ;  /* 0x00000069ff074219 */ /* 0x004fe40000011606 */
[----:B------:R-:W-:Y:S02]  /*1f190*/  IADD3.X R9, R9, R24, R103, P2, P5 ;  /* 0x0000001809097210 */ /* 0x000fe400017ea467 */
[----:B------:R-:W-:Y:S01]  /*1f1a0*/  IADD3 R10, P2, P5, R7, R8, R10 ;  /* 0x00000008070a7210 */ /* 0x000fe20007d5e00a */
[--C-:B------:R-:W-:Y:S01]  /*1f1b0*/  IMAD.MOV R24, RZ, RZ, -R7.reuse ;  /* 0x000000ffff187224 */ /* 0x100fe200078e0a07 */
[----:B------:R-:W-:-:S03]  /*1f1c0*/  SHF.R.S32.HI R6, RZ, 0x1f, R7 ;  /* 0x0000001fff067819 */ /* 0x000fc60000011407 */
[----:B------:R-:W-:Y:S01]  /*1f1d0*/  IMAD R7, R102, R24, R25 ;  /* 0x0000001866077224 */ /* 0x000fe200078e0219 */
[----:B------:R-:W-:-:S03]  /*1f1e0*/  IADD3.X R11, R6, R9, R33, P2, P5 ;  /* 0x00000009060b7210 */ /* 0x000fc600017ea421 */
[-C--:B------:R-:W-:Y:S01]  /*1f1f0*/  IMAD R5, R5, R7.reuse, RZ ;  /* 0x0000000705057224 */ /* 0x080fe200078e02ff */
[----:B------:R-:W-:Y:S01]  /*1f200*/  SHF.R.S32.HI R9, RZ, 0x1f, R7 ;  /* 0x0000001fff097819 */ /* 0x000fe20000011407 */
[----:B------:R-:W-:-:S04]  /*1f210*/  IMAD.WIDE.U32 R10, R4, R7, R10 ;  /* 0x00000007040a7225 */ /* 0x000fc800078e000a */
[----:B------:R-:W-:Y:S01]  /*1f220*/  IMAD R5, R4, R9, R5 ;  /* 0x0000000904057224 */ /* 0x000fe200078e0205 */
[----:B0-----:R-:W-:-:S03]  /*1f230*/  LEA R14, P2, R10, R14, 0x2 ;  /* 0x0000000e0a0e7211 */ /* 0x001fc600078410ff */
[----:B------:R-:W-:-:S05]  /*1f240*/  IMAD.IADD R4, R11, 0x1, R5 ;  /* 0x000000010b047824 */ /* 0x000fca00078e0205 */
[----:B----4-:R-:W-:Y:S01]  /*1f250*/  LEA.HI.X R15, R10, R15, R4, 0x2, P2 ;  /* 0x0000000f0a0f7211 */ /* 0x010fe200010f1404 */
[----:B------:R-:W-:Y:S06]  /*1f260*/  @P1 BRA `(.L_x_1719) ;  /* 0x0000000000101947 */ /* 0x000fec0003800000 */
[----:B------:R-:W-:Y:S05]  /*1f270*/  @!P0 BRA `(.L_x_1719) ;  /* 0x00000000000c8947 */ /* 0x000fea0003800000 */
[----:B------:R-:W2:Y:S04]  /*1f280*/  LDG.E R4, desc[UR46][R12.64] ;  /* 0x0000002e0c047981 */ /* 0x000ea8000c1e1900 */
[----:B-----5:R-:W2:Y:S02]  /*1f290*/  LDG.E R3, desc[UR46][R12.64+0x4] ;  /* 0x0000042e0c037981 */ /* 0x020ea4000c1e1900 */
[----:B--2---:R-:W-:-:S07]  /*1f2a0*/  IMAD.IADD R3, R3, 0x1, -R4 ;  /* 0x0000000103037824 */ /* 0x004fce00078e0a04 */
.L_x_1719:
[----:B------:R-:W2:Y:S01]  /*1f2b0*/  LDL R8, [R1+0x84] ;  /* 0x0000840001087983 */ /* 0x000ea20000100800 */
[----:B-----5:R-:W-:Y:S01]  /*1f2c0*/  IMAD R3, R3, R102, RZ ;  /* 0x0000006603037224 */ /* 0x020fe200078e02ff */
[----:B------:R-:W-:Y:S02]  /*1f2d0*/  LOP3.LUT P0, RZ, R230, 0x3, RZ, 0xc0, !PT ;  /* 0x00000003e6ff7812 */ /* 0x000fe4000780c0ff */
[----:B------:R-:W-:Y:S04]  /*1f2e0*/  SHFL.IDX PT, R4, R14, RZ, 0x1c1f ;  /* 0x001c1fff0e047589 */ /* 0x000fe800000e0000 */
[----:B------:R-:W0:Y:S04]  /*1f2f0*/  SHFL.IDX PT, R5, R15, RZ, 0x1c1f ;  /* 0x001c1fff0f057589 */ /* 0x000e2800000e0000 */
[----:B------:R-:W-:Y:S04]  /*1f300*/  SHFL.IDX PT, R6, R14, 0x1, 0x1c1f ;  /* 0x003c1f000e067f89 */ /* 0x000fe800000e0000 */
[----:B------:R-:W1:Y:S01]  /*1f310*/  SHFL.IDX PT, R7, R15, 0x1, 0x1c1f ;  /* 0x003c1f000f077f89 */ /* 0x000e6200000e0000 */
[----:B--2---:R-:W-:-:S04]  /*1f320*/  IADD3 R8, R8, R178, RZ ;  /* 0x000000b208087210 */ /* 0x004fc80007ffe0ff */
[C---:B------:R-:W-:Y:S01]  /*1f330*/  ISETP.GE.OR P1, PT, R8.reuse, R3, P0 ;  /* 0x000000030800720c */ /* 0x040fe20000726670 */
[----:B------:R-:W-:-:S05]  /*1f340*/  VIADD R12, R8, 0x8 ;  /* 0x00000008080c7836 */ /* 0x000fca0000000000 */
[----:B------:R-:W-:-:S07]  /*1f350*/  ISETP.GE.OR P0, PT, R12, R3, P0 ;  /* 0x000000030c00720c */ /* 0x000fce0000706670 */
[----:B0-----:R0:W-:Y:S06]  /*1f360*/  @!P1 ST.E desc[UR46][R4.64], R20 ;  /* 0x0000001404009985 */ /* 0x0011ec000c10192e */
[----:B-1----:R0:W-:Y:S01]  /*1f370*/  @!P0 ST.E desc[UR46][R6.64], R21 ;  /* 0x0000001506008985 */ /* 0x0021e2000c10192e */
[----:B------:R-:W-:Y:S05]  /*1f380*/  @P3 BRA `(.L_x_1720) ;  /* 0x0000000800843947 */ /* 0x000fea0003800000 */
[----:B0-----:R-:W-:Y:S01]  /*1f390*/  IMAD R5, R208, 0x40, R182 ;  /* 0x00000040d0057824 */ /* 0x001fe200078e02b6 */
[----:B------:R-:W0:Y:S01]  /*1f3a0*/  @P4 LDC R53, c[0x0][0xbec] ;  /* 0x0002fb00ff354b82 */ /* 0x000e220000000800 */
[----:B------:R-:W-:Y:S02]  /*1f3b0*/  ULDC.64 UR4, c[0x0][0xaa0] ;  /* 0x0002a80000047ab9 */ /* 0x000fe40000000a00 */
[----:B------:R-:W-:-:S05]  /*1f3c0*/  IMAD.WIDE R72, R5, 0x2, R72 ;  /* 0x0000000205487825 */ /* 0x000fca00078e0248 */
[----:B------:R-:W1:Y:S01]  /*1f3d0*/  @P4 LDC R55, c[0x0][0xbf0] ;  /* 0x0002fc00ff374b82 */ /* 0x000e620000000800 */
[----:B------:R-:W-:Y:S01]  /*1f3e0*/  IADD3 R9, P6, R72, 0x1000, RZ ;  /* 0x0000100048097810 */ /* 0x000fe20007fde0ff */
[----:B------:R-:W-:Y:S01]  /*1f3f0*/  IMAD R103, R103, UR4, RZ ;  /* 0x0000000467677c24 */ /* 0x000fe2000f8e02ff */
[----:B------:R-:W-:Y:S01]  /*1f400*/  LEA R49, R185, R208, 0x5 ;  /* 0x000000d0b9317211 */ /* 0x000fe200078e28ff */
[----:B------:R-:W-:Y:S01]  /*1f410*/  IMAD.WIDE.U32 R20, R0, UR4, RZ ;  /* 0x0000000400147c25 */ /* 0x000fe2000f8e00ff */
[----:B------:R-:W-:Y:S02]  /*1f420*/  LOP3.LUT R8, R9, 0x380, RZ, 0xc0, !PT ;  /* 0x0000038009087812 */ /* 0x000fe400078ec0ff */
[----:B------:R-:W-:Y:S01]  /*1f430*/  IADD3 R13, P5, R72, 0x2000, RZ ;  /* 0x00002000480d7810 */ /* 0x000fe20007fbe0ff */
[----:B------:R-:W-:Y:S01]  /*1f440*/  IMAD R103, R0, UR5, R103 ;  /* 0x0000000500677c24 */ /* 0x000fe2000f8e0267 */
[----:B------:R-:W-:Y:S01]  /*1f450*/  SHF.R.U64 R8, R8, 0x3, RZ ;  /* 0x0000000308087819 */ /* 0x000fe200000012ff */
[----:B------:R-:W-:Y:S01]  /*1f460*/  ULDC.64 UR4, c[0x0][0xae8] ;  /* 0x0002ba0000047ab9 */ /* 0x000fe20000000a00 */
[----:B------:R-:W-:Y:S01]  /*1f470*/  IMAD.IADD R48, R178, 0x1, R49 ;  /* 0x00000001b2307824 */ /* 0x000fe200078e0231 */
[----:B------:R-:W-:Y:S01]  /*1f480*/  IADD3 R25, P3, R72, 0x3000, RZ ;  /* 0x0000300048197810 */ /* 0x000fe20007f7e0ff */
[----:B------:R-:W-:Y:S01]  /*1f490*/  IMAD.IADD R21, R21, 0x1, R103 ;  /* 0x0000000115157824 */ /* 0x000fe200078e0267 */
[----:B------:R-:W-:Y:S01]  /*1f4a0*/  LOP3.LUT R8, R8, R9, RZ, 0x3c, !PT ;  /* 0x0000000908087212 */ /* 0x000fe200078e3cff */
[----:B------:R-:W-:Y:S01]  /*1f4b0*/  IMAD.X R9, RZ, RZ, R73, P6 ;  /* 0x000000ffff097224 */ /* 0x000fe200030e0649 */
[C---:B------:R-:W-:Y:S01]  /*1f4c0*/  IADD3 R33, P2, R72.reuse, 0x4000, RZ ;  /* 0x0000400048217810 */ /* 0x040fe20007f5e0ff */
[----:B------:R-:W-:Y:S01]  /*1f4d0*/  IMAD.WIDE.U32 R20, R183, UR4, R20 ;  /* 0x00000004b7147c25 */ /* 0x000fe2000f8e0014 */
[----:B------:R-:W-:-:S02]  /*1f4e0*/  IADD3 R37, P1, R72, 0x5000, RZ ;  /* 0x0000500048257810 */ /* 0x000fc40007f3e0ff */
        /* <DEDUP_REMOVED lines=8> */
[----:B------:R-:W-:Y:S01]  /*1f570*/  LOP3.LUT R24, R25, 0x380, RZ, 0xc0, !PT ;  /* 0x0000038019187812 */ /* 0x000fe200078ec0ff */
[----:B------:R-:W-:Y:S01]  /*1f580*/  IMAD.MOV.U32 R49, RZ, RZ, R48 ;  /* 0x000000ffff317224 */ /* 0x000fe200078e0030 */
[----:B------:R-:W-:Y:S01]  /*1f590*/  LOP3.LUT R32, R33, 0x380, RZ, 0xc0, !PT ;  /* 0x0000038021207812 */ /* 0x000fe200078ec0ff */
[----:B------:R-:W-:Y:S01]  /*1f5a0*/  IMAD.X R45, RZ, RZ, R73, P6 ;  /* 0x000000ffff2d7224 */ /* 0x000fe200030e0649 */
[----:B------:R-:W-:-:S02]  /*1f5b0*/  LOP3.LUT R36, R37, 0x380, RZ, 0xc0, !PT ;  /* 0x0000038025247812 */ /* 0x000fc400078ec0ff */
[----:B------:R-:W-:Y:S02]  /*1f5c0*/  LOP3.LUT R40, R41, 0x380, RZ, 0xc0, !PT ;  /* 0x0000038029287812 */ /* 0x000fe400078ec0ff */
[----:B------:R-:W-:Y:S01]  /*1f5d0*/  LOP3.LUT R4, R5, 0x380, RZ, 0xc0, !PT ;  /* 0x0000038005047812 */ /* 0x000fe200078ec0ff */
[----:B------:R-:W-:Y:S01]  /*1f5e0*/  IMAD R51, R51, UR4, RZ ;  /* 0x0000000433337c24 */ /* 0x000fe2000f8e02ff */
[----:B------:R-:W-:Y:S02]  /*1f5f0*/  LOP3.LUT R7, R72, 0x380, RZ, 0xc0, !PT ;  /* 0x0000038048077812 */ /* 0x000fe400078ec0ff */
[----:B-1----:R-:W-:Y:S02]  /*1f600*/  @P4 SHF.R.U32.HI R49, RZ, R55, R0 ;  /* 0x00000037ff314219 */ /* 0x002fe40000011600 */
[----:B------:R-:W-:Y:S02]  /*1f610*/  SHF.R.U64 R12, R12, 0x3, RZ ;  /* 0x000000030c0c7819 */ /* 0x000fe400000012ff */
[----:B------:R-:W-:-:S02]  /*1f620*/  SHF.R.U64 R24, R24, 0x3, RZ ;  /* 0x0000000318187819 */ /* 0x000fc400000012ff */
[----:B------:R-:W-:Y:S02]  /*1f630*/  SHF.R.U64 R32, R32, 0x3, RZ ;  /* 0x0000000320207819 */ /* 0x000fe400000012ff */
[----:B------:R-:W-:Y:S02]  /*1f640*/  SHF.R.U64 R36, R36, 0x3, RZ ;  /* 0x0000000324247819 */ /* 0x000fe400000012ff */
[----:B------:R-:W-:Y:S02]  /*1f650*/  SHF.R.U64 R40, R40, 0x3, RZ ;  /* 0x0000000328287819 */ /* 0x000fe400000012ff */
[----:B------:R-:W-:Y:S01]  /*1f660*/  SHF.R.U64 R4, R4, 0x3, RZ ;  /* 0x0000000304047819 */ /* 0x000fe200000012ff */
[C---:B------:R-:W-:Y:S01]  /*1f670*/  IMAD R51, R28.reuse, UR5, R51 ;  /* 0x000000051c337c24 */ /* 0x040fe2000f8e0233 */
[----:B------:R-:W-:Y:S01]  /*1f680*/  SHF.R.U64 R7, R7, 0x3, RZ ;  /* 0x0000000307077819 */ /* 0x000fe200000012ff */
[----:B------:R-:W-:Y:S01]  /*1f690*/  IMAD.WIDE.U32 R20, R28, UR4, R20 ;  /* 0x000000041c147c25 */ /* 0x000fe2000f8e0014 */
[--C-:B------:R-:W-:Y:S01]  /*1f6a0*/  SHF.R.S32.HI R0, RZ, 0x1f, R49.reuse ;  /* 0x0000001fff007819 */ /* 0x100fe20000011431 */
[----:B------:R-:W-:Y:S01]  /*1f6b0*/  ULDC.64 UR4, c[0x0][0xae0] ;  /* 0x0002b80000047ab9 */ /* 0x000fe20000000a00 */
[----:B------:R-:W-:Y:S01]  /*1f6c0*/  LOP3.LUT R12, R12, R13, RZ, 0x3c, !PT ;  /* 0x0000000d0c0c7212 */ /* 0x000fe200078e3cff */
[----:B------:R-:W-:Y:S01]  /*1f6d0*/  IMAD.MOV R53, RZ, RZ, -R49 ;  /* 0x000000ffff357224 */ /* 0x000fe200078e0a31 */
        /* <DEDUP_REMOVED lines=11> */
[----:B------:R-:W-:Y:S01]  /*1f790*/  IMAD.IADD R21, R21, 0x1, R51 ;  /* 0x0000000115157824 */ /* 0x000fe200078e0233 */
[----:B------:R-:W5:Y:S01]  /*1f7a0*/  LD.E.128 R12, desc[UR46][R12.64] ;  /* 0x0000002e0c0c7980 */ /* 0x000f62000c101d00 */
[----:B------:R-:W-:-:S02]  /*1f7b0*/  IMAD R0, R0, UR4, RZ ;  /* 0x0000000400007c24 */ /* 0x000fc4000f8e02ff */
[----:B------:R-:W-:Y:S01]  /*1f7c0*/  IMAD R51, R102, R53, R48 ;  /* 0x0000003566337224 */ /* 0x000fe200078e0230 */
[----:B------:R0:W5:Y:S01]  /*1f7d0*/  LD.E.128 R4, desc[UR46][R72.64] ;  /* 0x0000002e48047980 */ /* 0x000162000c101d00 */
[----:B------:R-:W-:-:S03]  /*1f7e0*/  IMAD R53, R49, UR5, R0 ;  /* 0x0000000531357c24 */ /* 0x000fc6000f8e0200 */
[----:B------:R-:W5:Y:S01]  /*1f7f0*/  LD.E.128 R24, desc[UR46][R24.64] ;  /* 0x0000002e18187980 */ /* 0x000f62000c101d00 */
[----:B------:R-:W-:-:S03]  /*1f800*/  SHF.R.S32.HI R0, RZ, 0x1f, R51 ;  /* 0x0000001fff007819 */ /* 0x000fc60000011433 */
[----:B------:R-:W5:Y:S01]  /*1f810*/  LD.E.128 R32, desc[UR46][R32.64] ;  /* 0x0000002e20207980 */ /* 0x000f62000c101d00 */
[----:B------:R-:W-:Y:S01]  /*1f820*/  IMAD.WIDE.U32 R20, R49, UR4, R20 ;  /* 0x0000000431147c25 */ /* 0x000fe2000f8e0014 */
[----:B------:R-:W-:Y:S02]  /*1f830*/  ULDC.64 UR4, c[0x0][0xad8] ;  /* 0x0002b60000047ab9 */ /* 0x000fe40000000a00 */
        /* <DEDUP_REMOVED lines=10> */
[----:B------:R-:W-:Y:S02]  /*1f8e0*/  IMAD.IADD R21, R21, 0x1, R53 ;  /* 0x0000000115157824 */ /* 0x000fe400078e0235 */
[----:B------:R-:W-:Y:S02]  /*1f8f0*/  IMAD R28, R0, UR4, RZ ;  /* 0x00000004001c7c24 */ /* 0x000fe4000f8e02ff */
[C---:B------:R-:W-:Y:S02]  /*1f900*/  VIADD R0, R178.reuse, 0x20 ;  /* 0x00000020b2007836 */ /* 0x040fe40000000000 */
[C---:B------:R-:W-:Y:S02]  /*1f910*/  IMAD R49, R51.reuse, UR5, R28 ;  /* 0x0000000533317c24 */ /* 0x040fe4000f8e021c */
[----:B------:R-:W-:Y:S01]  /*1f920*/  IMAD.WIDE.U32 R20, R51, UR4, R20 ;  /* 0x0000000433147c25 */ /* 0x000fe2000f8e0014 */
[-C--:B------:R-:W-:Y:S01]  /*1f930*/  ISETP.GE.AND P2, PT, R178, R3.reuse, PT ;  /* 0x00000003b200720c */ /* 0x080fe20003f46270 */
[----:B------:R-:W-:Y:S01]  /*1f940*/  ULDC.64 UR4, c[0x0][0xa80] ;  /* 0x0002a00000047ab9 */ /* 0x000fe20000000a00 */
[----:B------:R-:W-:Y:S01]  /*1f950*/  ISETP.GE.AND P0, PT, R0, R3, PT ;  /* 0x000000030000720c */ /* 0x000fe20003f06270 */
[----:B------:R-:W-:Y:S01]  /*1f960*/  VIADD R28, R178, 0x40 ;  /* 0x00000040b21c7836 */ /* 0x000fe20000000000 */
[----:B------:R-:W-:Y:S01]  /*1f970*/  LEA R50, P3, R20, UR4, 0x1 ;  /* 0x0000000414327c11 */ /* 0x000fe2000f8608ff */
[----:B------:R-:W-:-:S02]  /*1f980*/  IMAD.IADD R21, R21, 0x1, R49 ;  /* 0x0000000115157824 */ /* 0x000fc400078e0231 */
[----:B------:R-:W-:Y:S01]  /*1f990*/  VIADD R0, R2, 0x2a820 ;  /* 0x0002a82002007836 */ /* 0x000fe20000000000 */
[----:B------:R-:W-:Y:S02]  /*1f9a0*/  ISETP.GE.AND P1, PT, R28, R3, PT ;  /* 0x000000031c00720c */ /* 0x000fe40003f26270 */
[----:B------:R-:W-:Y:S02]  /*1f9b0*/  LEA.HI.X R28, R20, UR5, R21, 0x1, P3 ;  /* 0x00000005141c7c11 */ /* 0x000fe400098f0c15 */
[----:B------:R-:W-:Y:S01]  /*1f9c0*/  PRMT R0, RZ, 0x654, R0 ;  /* 0x00000654ff007816 */ /* 0x000fe20000000000 */
[----:B-1----:R0:W1:Y:S01]  /*1f9d0*/  SHFL.IDX PT, R21, R50, RZ, 0x181f ;  /* 0x00181fff32157589 */ /* 0x00206200000e0000 */
[----:B------:R-:W-:Y:S02]  /*1f9e0*/  BSSY B1, `(.L_x_1721) ;  /* 0x000000f000017945 */ /* 0x000fe40003800000 */
[----:B------:R0:W-:Y:S01]  /*1f9f0*/  SYNCS.ARRIVE.TRANS64.RED.A1T0 RZ, [R0+URZ], RZ ;  /* 0x000000ff00ff79a7 */ /* 0x0001e2000810043f */
[----:B------:R0:W2:Y:S01]  /*1fa00*/  SHFL.IDX PT, R49, R28, RZ, 0x181f ;  /* 0x00181fff1c317589 */ /* 0x0000a200000e0000 */
[----:B------:R-:W-:-:S02]  /*1fa10*/  SHF.R.S32.HI R104, RZ, 0x1f, R184 ;  /* 0x0000001fff687819 */ /* 0x000fc400000114b8 */
        /* <DEDUP_REMOVED lines=11> */
.L_x_1722:
[----:B------:R-:W-:Y:S05]  /*1fad0*/  BSYNC B1 ;  /* 0x0000000000017941 */ /* 0x000fea0003800000 */
.L_x_1721:
[----:B---3-5:R3:W4:Y:S01]  /*1fae0*/  SHFL.IDX PT, R7, R28, 0x1, 0x181f ;  /* 0x00381f001c077f89 */ /* 0x02872200000e0000 */
        /* <DEDUP_REMOVED lines=10> */
[----:B------:R0:W-:Y:S04]  /*1fb90*/  @!P3 ST.E.128 desc[UR46][R4.64], R8 ;  /* 0x000000080400b985 */ /* 0x0001e8000c101d2e */
[----:B------:R0:W-:Y:S02]  /*1fba0*/  @!P4 ST.E.128 desc[UR46][R6.64], R36 ;  /* 0x000000240600c985 */ /* 0x0001e4000c101d2e */
.L_x_1724:
[----:B------:R-:W-:Y:S05]  /*1fbb0*/  BSYNC B1 ;  /* 0x0000000000017941 */ /* 0x000fea0003800000 */
.L_x_1723:
        /* <DEDUP_REMOVED lines=13> */
.L_x_1726:
[----:B------:R-:W-:Y:S05]  /*1fc90*/  BSYNC B1 ;  /* 0x0000000000017941 */ /* 0x000fea0003800000 */
.L_x_1725:
[----:B------:R-:W-:Y:S01]  /*1fca0*/  IADD3 R0, R178, 0x60, RZ ;  /* 0x00000060b2007810 */ /* 0x000fe20007ffe0ff */
[----:B0---4-:R0:W4:Y:S03]  /*1fcb0*/  SHFL.IDX PT, R7, R28, 0x3, 0x181f ;  /* 0x00781f001c077f89 */ /* 0x01112600000e0000 */
[----:B------:R-:W-:Y:S01]  /*1fcc0*/  ISETP.GE.AND P0, PT, R0, R3, PT ;  /* 0x000000030000720c */ /* 0x000fe20003f06270 */
[----:B------:R0:W0:-:S12]  /*1fcd0*/  SHFL.IDX PT, R9, R50, 0x3, 0x181f ;  /* 0x00781f0032097f89 */ /* 0x00001800000e0000 */
[----:B------:R-:W-:Y:S05]  /*1fce0*/  @P0 BRA `(.L_x_1727) ;  /* 0x0000001800100947 */ /* 0x000fea0003800000 */
[----:B------:R-:W-:Y:S02]  /*1fcf0*/  ULDC UR4, c[0x0][0xac8] ;  /* 0x0002b20000047ab9 */ /* 0x000fe40000000800 */
[----:B------:R-:W-:-:S13]  /*1fd00*/  ISETP.GE.AND P1, PT, R182, UR4, PT ;  /* 0x00000004b6007c0c */ /* 0x000fda000bf26270 */
[----:B0-----:R-:W-:-:S04]  /*1fd10*/  @!P1 LEA R4, P0, R182, R9, 0x1 ;  /* 0x00000009b6049211 */ /* 0x001fc800078008ff */
[----:B----4-:R-:W-:Y:S02]  /*1fd20*/  @!P1 LEA.HI.X R5, R182, R7, R105, 0x1, P0 ;  /* 0x00000007b6059211 */ /* 0x010fe400000f0c69 */
[----:B------:R-:W-:-:S03]  /*1fd30*/  ISETP.GE.AND P0, PT, R184, UR4, PT ;  /* 0x00000004b8007c0c */ /* 0x000fc6000bf06270 */
[----:B------:R0:W-:Y:S10]  /*1fd40*/  @!P1 ST.E.128 desc[UR46][R4.64], R24 ;  /* 0x0000001804009985 */ /* 0x0001f4000c101d2e */
[----:B------:R-:W-:Y:S05]  /*1fd50*/  @P0 BRA `(.L_x_1727) ;  /* 0x0000001400f40947 */ /* 0x000fea0003800000 */
[----:B0-----:R-:W-:-:S04]  /*1fd60*/  LEA R4, P0, R184, R9, 0x1 ;  /* 0x00000009b8047211 */ /* 0x001fc800078008ff */
[----:B------:R-:W-:-:S05]  /*1fd70*/  LEA.HI.X R5, R184, R7, R104, 0x1, P0 ;  /* 0x00000007b8057211 */ /* 0x000fca00000f0c68 */
[----:B------:R0:W-:Y:S01]  /*1fd80*/  ST.E.128 desc[UR46][R4.64], R44 ;  /* 0x0000002c04007985 */ /* 0x0001e2000c101d2e */
[----:B------:R-:W-:Y:S05]  /*1fd90*/  BRA `(.L_x_1727) ;  /* 0x0000001400e47947 */ /* 0x000fea0003800000 */
.L_x_1720:
[----:B0-----:R-:W0:Y:S01]  /*1fda0*/  @P4 LDC R6, c[0x0][0xbec] ;  /* 0x0002fb00ff064b82 */ /* 0x001e220000000800 */
[----:B------:R-:W-:Y:S01]  /*1fdb0*/  ULDC.64 UR4, c[0x0][0xb08] ;  /* 0x0002c20000047ab9 */ /* 0x000fe20000000a00 */
[----:B------:R-:W-:Y:S01]  /*1fdc0*/  SHF.R.S32.HI R7, RZ, 0x1f, R28 ;  /* 0x0000001fff077819 */ /* 0x000fe2000001141c */
[----:B------:R-:W-:Y:S01]  /*1fdd0*/  IMAD R103, R103, UR4, RZ ;  /* 0x0000000467677c24 */ /* 0x000fe2000f8e02ff */
[----:B------:R-:W-:Y:S01]  /*1fde0*/  ULDC.64 UR6, c[0x0][0xb30] ;  /* 0x0002cc0000067ab9 */ /* 0x000fe20000000a00 */
[----:B------:R-:W-:Y:S01]  /*1fdf0*/  IMAD.WIDE.U32 R4, R0, UR4, RZ ;  /* 0x0000000400047c25 */ /* 0x000fe2000f8e00ff */
[----:B------:R-:W-:Y:S01]  /*1fe00*/  ISETP.GE.AND P0, PT, R8, R3, PT ;  /* 0x000000030800720c */ /* 0x000fe20003f06270 */
[----:B------:R-:W-:Y:S01]  /*1fe10*/  BSSY B1, `(.L_x_1728) ;  /* 0x0000071000017945 */ /* 0x000fe20003800000 */
[----:B------:R-:W1:Y:S01]  /*1fe20*/  @P4 LDC R11, c[0x0][0xbf0] ;  /* 0x0002fc00ff0b4b82 */ /* 0x000e620000000800 */
[----:B------:R-:W-:Y:S01]  /*1fe30*/  IMAD R103, R0, UR5, R103 ;  /* 0x0000000500677c24 */ /* 0x000fe2000f8e0267 */
[----:B------:R-:W-:Y:S01]  /*1fe40*/  ULDC.64 UR4, c[0x0][0xb38] ;  /* 0x0002ce0000047ab9 */ /* 0x000fe20000000a00 */
[----:B------:R-:W-:-:S02]  /*1fe50*/  SHF.R.S32.HI R24, RZ, 0x1f, R198 ;  /* 0x0000001fff187819 */ /* 0x000fc400000114c6 */
[----:B------:R-:W-:Y:S01]  /*1fe60*/  IMAD.IADD R5, R5, 0x1, R103 ;  /* 0x0000000105057824 */ /* 0x000fe200078e0267 */
[----:B------:R-:W-:Y:S02]  /*1fe70*/  SHF.R.S32.HI R26, RZ, 0x1f, R199 ;  /* 0x0000001fff1a7819 */ /* 0x000fe400000114c7 */
[----:B------:R-:W-:Y:S01]  /*1fe80*/  SHF.R.S32.HI R27, RZ, 0x1f, R200 ;  /* 0x0000001fff1b7819 */ /* 0x000fe200000114c8 */
[C---:B------:R-:W-:Y:S01]  /*1fe90*/  IMAD.WIDE.U32 R4, R183.reuse, UR4, R4 ;  /* 0x00000004b7047c25 */ /* 0x040fe2000f8e0004 */
[----:B------:R-:W-:Y:S02]  /*1fea0*/  SHF.R.S32.HI R32, RZ, 0x1f, R201 ;  /* 0x0000001fff207819 */ /* 0x000fe400000114c9 */
[----:B------:R-:W-:Y:S01]  /*1feb0*/  SHF.R.S32.HI R33, RZ, 0x1f, R202 ;  /* 0x0000001fff217819 */ /* 0x000fe200000114ca */
[----:B------:R-:W-:Y:S01]  /*1fec0*/  IMAD R5, R183, UR5, R5 ;  /* 0x00000005b7057c24 */ /* 0x000fe2000f8e0205 */
[----:B------:R-:W-:Y:S01]  /*1fed0*/  ULDC.64 UR4, c[0x0][0xb40] ;  /* 0x0002d00000047ab9 */ /* 0x000fe20000000a00 */
[----:B------:R-:W-:Y:S01]  /*1fee0*/  SHF.R.S32.HI R34, RZ, 0x1f, R203 ;  /* 0x0000001fff227819 */ /* 0x000fe200000114cb */
[----:B------:R-:W-:Y:S01]  /*1fef0*/  IMAD R7, R7, UR4, RZ ;  /* 0x0000000407077c24 */ /* 0x000fe2000f8e02ff */
[----:B------:R-:W-:Y:S01]  /*1ff00*/  SHF.R.S32.HI R20, RZ, 0x1f, R204 ;  /* 0x0000001fff147819 */ /* 0x000fe200000114cc */
[----:B0-----:R-:W-:Y:S01]  /*1ff10*/  @P4 IMAD.HI.U32 R6, R25, R6, RZ ;  /* 0x0000000619064227 */ /* 0x001fe200078e00ff */
[----:B------:R-:W-:-:S02]  /*1ff20*/  SHF.R.S32.HI R14, RZ, 0x1f, R205 ;  /* 0x0000001fff0e7819 */ /* 0x000fc400000114cd */
[----:B------:R-:W-:Y:S01]  /*1ff30*/  SHF.R.S32.HI R15, RZ, 0x1f, R207 ;  /* 0x0000001fff0f7819 */ /* 0x000fe200000114cf */
[C---:B------:R-:W-:Y:S02]  /*1ff40*/  IMAD R9, R28.reuse, UR5, R7 ;  /* 0x000000051c097c24 */ /* 0x040fe4000f8e0207 */
[----:B------:R-:W-:Y:S01]  /*1ff50*/  IMAD.WIDE.U32 R4, R28, UR4, R4 ;  /* 0x000000041c047c25 */ /* 0x000fe2000f8e0004 */
[----:B------:R-:W-:-:S03]  /*1ff60*/  ULDC.64 UR4, c[0x0][0xb48] ;  /* 0x0002d20000047ab9 */ /* 0x000fc60000000a00 */
[----:B------:R-:W-:Y:S01]  /*1ff70*/  IMAD.MOV.U32 R7, RZ, RZ, R25 ;  /* 0x000000ffff077224 */ /* 0x000fe200078e0019 */
[----:B-1----:R-:W-:Y:S01]  /*1ff80*/  @P4 SHF.R.U32.HI R7, RZ, R11, R6 ;  /* 0x0000000bff074219 */ /* 0x002fe20000011606 */
[----:B------:R-:W-:Y:S02]  /*1ff90*/  IMAD.IADD R5, R5, 0x1, R9 ;  /* 0x0000000105057824 */ /* 0x000fe400078e0209 */
[----:B------:R-:W-:Y:S01]  /*1ffa0*/  VIADD R6, R2, 0x2a820 ;  /* 0x0002a82002067836 */ /* 0x000fe20000000000 */
[--C-:B------:R-:W-:Y:S01]  /*1ffb0*/  SHF.R.S32.HI R0, RZ, 0x1f, R7.reuse ;  /* 0x0000001fff007819 */ /* 0x100fe20000011407 */
[----:B------:R-:W-:Y:S02]  /*1ffc0*/  IMAD.MOV R9, RZ, RZ, -R7 ;  /* 0x000000ffff097224 */ /* 0x000fe400078e0a07 */
[----:B------:R-:W-:Y:S01]  /*1ffd0*/  IMAD.WIDE.U32 R4, R190, UR4, R4 ;  /* 0x00000004be047c25 */ /* 0x000fe2000f8e0004 */
[----:B------:R-:W-:-:S03]  /*1ffe0*/  PRMT R6, RZ, 0x654, R6 ;  /* 0x00000654ff067816 */ /* 0x000fc60000000006 */
[----:B------:R-:W-:Y:S01]  /*1fff0*/  IMAD R9, R102, R9, R25 ;  /* 0x0000000966097224 */ /* 0x000fe200078e0219 */
[----:B------:R0:W-:Y:S01]  /*20000*/  SYNCS.ARRIVE.TRANS64.RED.A1T0 RZ, [R6+URZ], RZ ;  /* 0x000000ff06ff79a7 */ /* 0x0001e2000810043f */
        /* <DEDUP_REMOVED lines=13> */
[----:B------:R-:W-:Y:S02]  /*200e0*/  LEA.HI.X R13, R4, UR5, R5, 0x2, P1 ;  /* 0x00000005040d7c11 */ /* 0x000fe400088f1405 */
[----:B------:R0:W1:Y:S04]  /*200f0*/  SHFL.IDX PT, R4, R0, RZ, 0x1c1f ;  /* 0x001c1fff00047589 */ /* 0x00006800000e0000 */
        /* <DEDUP_REMOVED lines=41> */
[----:B------:R-:W-:Y:S02]  /*20390*/  @!P0 LEA.HI.X R11, R198, R5, R24, 0x2, P6 ;  /* 0x00000005c60b8211 */ /* 0x000fe400030f1418 */
[----:B------:R-:W-:Y:S01]  /*203a0*/  ISETP.GE.AND P2, PT, R195, UR4, PT ;  /* 0x00000004c3007c0c */ /* 0x000fe2000bf46270 */
[----:B------:R1:W-:Y:S01]  /*203b0*/  @!P1 ST.E.64 desc[UR46][R8.64], R56 ;  /* 0x0000003808009985 */ /* 0x0003e2000c101b2e */
[----:B------:R-:W-:-:S03]  /*203c0*/  ISETP.GE.AND P1, PT, R194, UR4, PT ;  /* 0x00000004c2007c0c */ /* 0x000fc6000bf26270 */
[----:B------:R2:W-:Y:S01]  /*203d0*/  @!P0 ST.E.64 desc[UR46][R10.64], R60 ;  /* 0x0000003c0a008985 */ /* 0x0005e2000c101b2e */
[----:B------:R-:W-:Y:S02]  /*203e0*/  ISETP.GE.AND P0, PT, R193, UR4, PT ;  /* 0x00000004c1007c0c */ /* 0x000fe4000bf06270 */
[----:B0-----:R-:W-:-:S04]  /*203f0*/  @!P3 LEA R6, P5, R197, R4, 0x2 ;  /* 0x00000004c506b211 */ /* 0x001fc800078a10ff */
[-C--:B------:R-:W-:Y:S02]  /*20400*/  @!P3 LEA.HI.X R7, R197, R5.reuse, R237, 0x2, P5 ;  /* 0x00000005c507b211 */ /* 0x080fe400028f14ed */
[----:B------:R-:W-:Y:S02]  /*20410*/  ISETP.GE.AND P5, PT, R192, UR4, PT ;  /* 0x00000004c0007c0c */ /* 0x000fe4000bfa6270 */
[CC--:B-1----:R-:W-:Y:S01]  /*20420*/  @!P4 LEA R8, P6, R196.reuse, R4.reuse, 0x2 ;  /* 0x00000004c408c211 */ /* 0x0c2fe200078c10ff */
[----:B------:R0:W-:Y:S03]  /*20430*/  @!P3 ST.E.64 desc[UR46][R6.64], R64 ;  /* 0x000000400600b985 */ /* 0x0001e6000c101b2e */
[----:B------:R-:W-:Y:S02]  /*20440*/  @!P4 LEA.HI.X R9, R196, R5, R236, 0x2, P6 ;  /* 0x00000005c409c211 */ /* 0x000fe400030f14ec */
[----:B--2---:R-:W-:-:S03]  /*20450*/  @!P1 LEA R10, P6, R194, R4, 0x2 ;  /* 0x00000004c20a9211 */ /* 0x004fc600078c10ff */
[----:B------:R1:W-:Y:S01]  /*20460*/  @!P4 ST.E.64 desc[UR46][R8.64], R68 ;  /* 0x000000440800c985 */ /* 0x0003e2000c101b2e */
[----:B------:R-:W-:Y:S02]  /*20470*/  @!P1 LEA.HI.X R11, R194, R5, R234, 0x2, P6 ;  /* 0x00000005c20b9211 */ /* 0x000fe400030f14ea */
[----:B0-----:R-:W-:-:S04]  /*20480*/  @!P2 LEA R6, P3, R195, R4, 0x2 ;  /* 0x00000004c306a211 */ /* 0x001fc800078610ff */
[----:B------:R-:W-:Y:S02]  /*20490*/  @!P2 LEA.HI.X R7, R195, R5, R235, 0x2, P3 ;  /* 0x00000005c307a211 */ /* 0x000fe400018f14eb */
[----:B-1----:R-:W-:-:S03]  /*204a0*/  @!P0 LEA R8, P4, R193, R4, 0x2 ;  /* 0x00000004c1088211 */ /* 0x002fc600078810ff */
[----:B------:R3:W-:Y:S01]  /*204b0*/  @!P2 ST.E.64 desc[UR46][R6.64], R94 ;  /* 0x0000005e0600a985 */ /* 0x0007e2000c101b2e */
[C---:B------:R-:W-:Y:S02]  /*204c0*/  @!P5 LEA R4, P3, R192.reuse, R4, 0x2 ;  /* 0x00000004c004d211 */ /* 0x040fe400078610ff */
[-C--:B------:R-:W-:Y:S01]  /*204d0*/  @!P0 LEA.HI.X R9, R193, R5.reuse, R232, 0x2, P4 ;  /* 0x00000005c1098211 */ /* 0x080fe200020f14e8 */
[----:B------:R3:W-:Y:S01]  /*204e0*/  @!P1 ST.E.64 desc[UR46][R10.64], R76 ;  /* 0x0000004c0a009985 */ /* 0x0007e2000c101b2e */
[----:B------:R-:W-:-:S03]  /*204f0*/  @!P5 LEA.HI.X R5, R192, R5, R231, 0x2, P3 ;  /* 0x00000005c005d211 */ /* 0x000fc600018f14e7 */
[----:B------:R3:W-:Y:S04]  /*20500*/  @!P0 ST.E.64 desc[UR46][R8.64], R80 ;  /* 0x0000005008008985 */ /* 0x0007e8000c101b2e */
[----:B------:R3:W-:Y:S02]  /*20510*/  @!P5 ST.E.64 desc[UR46][R4.64], R84 ;  /* 0x000000540400d985 */ /* 0x0007e4000c101b2e */
.L_x_1729:
[----:B------:R-:W-:Y:S05]  /*20520*/  BSYNC B1 ;  /* 0x0000000000017941 */ /* 0x000fea0003800000 */
.L_x_1728:
        /* <DEDUP_REMOVED lines=70> */
.L_x_1718:
[----:B------:R-:W-:Y:S01]  /*20990*/  ULDC.64 UR4, c[0x0][0xc08] ;  /* 0x0003020000047ab9 */ /* 0x000fe20000000a00 */
[----:B------:R-:W2:Y:S01]  /*209a0*/  LDC.64 R4, c[0x0][0xc00] ;  /* 0x00030000ff047b82 */ /* 0x000ea20000000a00 */
[----:B------:R-:W-:Y:S01]  /*209b0*/  ISETP.NE.U32.AND P0, PT, RZ, UR4, PT ;  /* 0x00000004ff007c0c */ /* 0x000fe2000bf05070 */
[----:B------:R-:W-:-:S03]  /*209c0*/  IMAD.MOV.U32 R3, RZ, RZ, RZ ;  /* 0x000000ffff037224 */ /* 0x000fc600078e00ff */
[----:B------:R-:W-:Y:S01]  /*209d0*/  ISETP.NE.AND.EX P1, PT, RZ, UR5, PT, P0 ;  /* 0x00000005ff007c0c */ /* 0x000fe2000bf25300 */
[----:B------:R-:W-:Y:S02]  /*209e0*/  ULDC.64 UR4, c[0x0][0xc00] ;  /* 0x0003000000047ab9 */ /* 0x000fe40000000a00 */
[----:B------:R-:W-:-:S04]  /*209f0*/  ISETP.NE.U32.AND P0, PT, RZ, UR4, PT ;  /* 0x00000004ff007c0c */ /* 0x000fc8000bf05070 */
[----:B------:R-:W-:-:S06]  /*20a00*/  ISETP.NE.AND.EX P0, PT, RZ, UR5, PT, P0 ;  /* 0x00000005ff007c0c */ /* 0x000fcc000bf05300 */
[----:B------:R-:W3:Y:S01]  /*20a10*/  @P1 LDC.64 R6, c[0x0][0xc08] ;  /* 0x00030200ff061b82 */ /* 0x000ee20000000a00 */
[----:B------:R-:W-:Y:S02]  /*20a20*/  ULDC UR4, c[0x0][0xa88] ;  /* 0x0002a20000047ab9 */ /* 0x000fe40000000800 */
[----:B------:R-:W-:Y:S02]  /*20a30*/  IMAD.U32 R0, RZ, RZ, UR4 ;  /* 0x00000004ff007e24 */ /* 0x000fe4000f8e00ff */
[----:B--2---:R-:W-:-:S05]  /*20a40*/  IMAD.WIDE R4, R187, 0x4, R4 ;  /* 0x00000004bb047825 */ /* 0x004fca00078e0204 */
[----:B------:R2:W5:Y:S01]  /*20a50*/  @P0 LDG.E R3, desc[UR46][R4.64] ;  /* 0x0000002e04030981 */ /* 0x000562000c1e1900 */
[----:B---3--:R-:W-:-:S05]  /*20a60*/  @P1 IMAD.WIDE R6, R187, 0x4, R6 ;  /* 0x00000004bb061825 */ /* 0x008fca00078e0206 */
[----:B------:R2:W5:Y:S01]  /*20a70*/  @P1 LDG.E R0, desc[UR46][R6.64] ;  /* 0x0000002e06001981 */ /* 0x000562000c1e1900 */
[----:B------:R-:W-:Y:S02]  /*20a80*/  ISETP.NE.AND P2, PT, R186, RZ, PT ;  /* 0x000000ffba00720c */ /* 0x000fe40003f45270 */
[----:B-1----:R-:W-:Y:S01]  /*20a90*/  SHF.R.S32.HI R28, RZ, 0x1f, R187 ;  /* 0x0000001fff1c7819 */ /* 0x002fe200000114bb */
[----:B------:R-:W1:Y:S10]  /*20aa0*/  S2R R35, SR_TID.X ;  /* 0x0000000000237919 */ /* 0x000e740000002100 */
[----:B------:R-:W3:Y:S01]  /*20ab0*/  @!P2 LDC R186, c[0x0][0xad4] ;  /* 0x0002b500ffbaab82 */ /* 0x000ee20000000800 */
[----:B-1----:R-:W-:Y:S01]  /*20ac0*/  VIADD R8, R35, 0xffffff80 ;  /* 0xffffff8023087836 */ /* 0x002fe20000000000 */
[----:B---3--:R-:W-:-:S04]  /*20ad0*/  ISETP.GT.AND P2, PT, R186, 0x1, PT ;  /* 0x00000001ba00780c */ /* 0x008fc80003f44270 */
[----:B------:R-:W-:Y:S01]  /*20ae0*/  ISETP.GT.AND P3, PT, R8, 0x7f, PT ;  /* 0x0000007f0800780c */ /* 0x000fe20003f64270 */
[----:B--2---:R-:W-:-:S12]  /*20af0*/  @P1 BRA `(.L_x_1730) ;  /* 0x0000000000101947 */ /* 0x004fd80003800000 */
[----:B------:R-:W-:Y:S05]  /*20b00*/  @!P0 BRA `(.L_x_1730) ;  /* 0x00000000000c8947 */ /* 0x000fea0003800000 */
[----:B------:R-:W2:Y:S04]  /*20b10*/  LDG.E R7, desc[UR46][R4.64] ;  /* 0x0000002e04077981 */ /* 0x000ea8000c1e1900 */
[----:B-----5:R-:W2:Y:S02]  /*20b20*/  LDG.E R0, desc[UR46][R4.64+0x4] ;  /* 0x0000042e04007981 */ /* 0x020ea4000c1e1900 */
[----:B--2---:R-:W-:-:S07]  /*20b30*/  IADD3 R0, -R7, R0, RZ ;  /* 0x0000000007007210 */ /* 0x004fce0007ffe1ff */
.L_x_1730:
[----:B------:R-:W-:Y:S01]  /*20b40*/  BSSY B1, `(.L_x_1731) ;  /* 0x0000035000017945 */ /* 0x000fe20003800000 */
[----:B------:R-:W-:Y:S02]  /*20b50*/  SEL R33, R187, RZ, !P0 ;  /* 0x000000ffbb217207 */ /* 0x000fe40004000000 */
[----:B------:R-:W-:Y:S02]  /*20b60*/  SEL R28, R28, RZ, !P0 ;  /* 0x000000ff1c1c7207 */ /* 0x000fe40004000000 */
[----:B-----5:R-:W-:Y:S01]  /*20b70*/  SHF.R.S32.HI R26, RZ, 0x1f, R3 ;  /* 0x0000001fff1a7819 */ /* 0x020fe20000011403 */
[----:B------:R-:W-:Y:S06]  /*20b80*/  @P3 BRA `(.L_x_1732) ;  /* 0x0000000000c03947 */ /* 0x000fec0003800000 */
[----:B------:R-:W1:Y:S01]  /*20b90*/  LDC R37, c[0x0][0xbe8] ;  /* 0x0002fa00ff257b82 */ /* 0x000e620000000800 */
[----:B------:R-:W-:Y:S01]  /*20ba0*/  IADD3 R35, R178, -0x80, R35 ;  /* 0xffffff80b2237810 */ /* 0x000fe20007ffe023 */
[----:B-1----:R-:W-:-:S05]  /*20bb0*/  IMAD R4, R0, R37, RZ ;  /* 0x0000002500047224 */ /* 0x002fca00078e02ff */
[----:B------:R-:W-:-:S13]  /*20bc0*/  ISETP.GE.AND P0, PT, R35, R4, PT ;  /* 0x000000042300720c */ /* 0x000fda0003f06270 */
[----:B------:R-:W-:Y:S05]  /*20bd0*/  @P0 BRA `(.L_x_1732) ;  /* 0x0000000000ac0947 */ /* 0x000fea0003800000 */
[----:B------:R-:W-:Y:S01]  /*20be0*/  IMAD.MOV.U32 R24, RZ, RZ, 0x9b8 ;  /* 0x000009b8ff187424 */ /* 0x000fe200078e00ff */
[----:B------:R-:W-:Y:S01]  /*20bf0*/  ISETP.GT.AND P0, PT, R186, 0x1, PT ;  /* 0x00000001ba00780c */ /* 0x000fe20003f04270 */
[----:B------:R-:W1:Y:S01]  /*20c00*/  LDC.64 R4, c[0x0][0xba8] ;  /* 0x0002ea00ff047b82 */ /* 0x000e620000000a00 */
[----:B------:R-:W-:Y:S01]  /*20c10*/  ISETP.NE.AND P1, PT, R37, 0x1, PT ;  /* 0x000000012500780c */ /* 0x000fe20003f25270 */
[----:B------:R-:W-:Y:S01]  /*20c20*/  IMAD.MOV.U32 R21, RZ, RZ, R35 ;  /* 0x000000ffff157224 */ /* 0x000fe200078e0023 */
[----:B------:R-:W-:-:S05]  /*20c30*/  SEL R24, R24, 0x978, P0 ;  /* 0x0000097818187807 */ /* 0x000fca0000000000 */
[----:B------:R-:W2:Y:S08]  /*20c40*/  LDC.64 R12, c[0x0][R24+0x220] ;  /* 0x00008800180c7b82 */ /* 0x000eb00000000a00 */
[----:B------:R-:W3:Y:S08]  /*20c50*/  LDC.64 R10, c[0x0][R24+0x218] ;  /* 0x00008600180a7b82 */ /* 0x000ef00000000a00 */
[----:B------:R-:W4:Y:S08]  /*20c60*/  LDC.64 R8, c[0x0][R24+0x228] ;  /* 0x00008a0018087b82 */ /* 0x000f300000000a00 */
[----:B------:R-:W5:Y:S08]  /*20c70*/  LDC.64 R6, c[0x0][R24+0x210] ;  /* 0x0000840018067b82 */ /* 0x000f700000000a00 */
[----:B------:R-:W0:Y:S08]  /*20c80*/  @P1 LDC R20, c[0x0][0xbec] ;  /* 0x0002fb00ff141b82 */ /* 0x000e300000000800 */
[----:B------:R-:W4:Y:S01]  /*20c90*/  @P1 LDC R27, c[0x0][0xbf0] ;  /* 0x0002fc00ff1b1b82 */ /* 0x000f220000000800 */
[----:B--2---:R-:W-:-:S07]  /*20ca0*/  IMAD R13, R13, R33, RZ ;  /* 0x000000210d0d7224 */ /* 0x004fce00078e02ff */
[----:B-1----:R-:W1:Y:S01]  /*20cb0*/  @!P0 LDC R4, c[0x0][0xb50] ;  /* 0x0002d400ff048b82 */ /* 0x002e620000000800 */
[----:B0-----:R-:W-:-:S07]  /*20cc0*/  @P1 IMAD.HI.U32 R20, R35, R20, RZ ;  /* 0x0000001423141227 */ /* 0x001fce00078e00ff */
[----:B------:R-:W0:Y:S01]  /*20cd0*/  @!P0 LDC R5, c[0x0][0xb54] ;  /* 0x0002d500ff058b82 */ /* 0x000e220000000800 */
[-C--:B---3--:R-:W-:Y:S02]  /*20ce0*/  IMAD R25, R11, R183.reuse, RZ ;  /* 0x000000b70b197224 */ /* 0x088fe400078e02ff */
[----:B------:R-:W-:Y:S01]  /*20cf0*/  IMAD.WIDE.U32 R14, R10, R183, RZ ;  /* 0x000000b70a0e7225 */ /* 0x000fe200078e00ff */
[----:B----4-:R-:W-:-:S03]  /*20d00*/  @P1 SHF.R.U32.HI R21, RZ, R27, R20 ;  /* 0x0000001bff151219 */ /* 0x010fc60000011614 */
[----:B------:R-:W-:-:S04]  /*20d10*/  IMAD.WIDE.U32 R10, R12, R33, RZ ;  /* 0x000000210c0a7225 */ /* 0x000fc800078e00ff */
[----:B------:R-:W-:Y:S01]  /*20d20*/  IMAD R27, R12, R28, R13 ;  /* 0x0000001c0c1b7224 */ /* 0x000fe200078e020d */
[----:B------:R-:W-:Y:S01]  /*20d30*/  SEL R13, R190, RZ, P0 ;  /* 0x000000ffbe0d7207 */ /* 0x000fe20000000000 */
[----:B------:R-:W-:Y:S01]  /*20d40*/  IMAD.IADD R25, R15, 0x1, R25 ;  /* 0x000000010f197824 */ /* 0x000fe200078e0219 */
[----:B------:R-:W-:Y:S01]  /*20d50*/  IADD3 R14, P1, P3, R10, R14, R3 ;  /* 0x0000000e0a0e7210 */ /* 0x000fe20007b3e003 */
[----:B------:R-:W-:Y:S02]  /*20d60*/  IMAD.MOV R10, RZ, RZ, -R21 ;  /* 0x000000ffff0a7224 */ /* 0x000fe400078e0a15 */
[----:B------:R-:W-:Y:S02]  /*20d70*/  IMAD.IADD R27, R11, 0x1, R27 ;  /* 0x000000010b1b7824 */ /* 0x000fe400078e021b */
[-C--:B------:R-:W-:Y:S02]  /*20d80*/  IMAD R15, R9, R13.reuse, RZ ;  /* 0x0000000d090f7224 */ /* 0x080fe400078e02ff */
[----:B------:R-:W-:-:S04]  /*20d90*/  IMAD.WIDE.U32 R8, R8, R13, RZ ;  /* 0x0000000d08087225 */ /* 0x000fc800078e00ff */
[----:B------:R-:W-:Y:S01]  /*20da0*/  IMAD R11, R37, R10, R35 ;  /* 0x0000000a250b7224 */ /* 0x000fe200078e0223 */
[----:B------:R-:W-:Y:S01]  /*20db0*/  IADD3.X R10, R27, R25, R26, P1, P3 ;  /* 0x000000191b0a7210 */ /* 0x000fe20000fe641a */
[----:B------:R-:W-:Y:S01]  /*20dc0*/  IMAD.IADD R15, R9, 0x1, R15 ;  /* 0x00000001090f7824 */ /* 0x000fe200078e020f */
[----:B------:R-:W-:Y:S01]  /*20dd0*/  IADD3 R8, P0, P1, R21, R14, R8 ;  /* 0x0000000e15087210 */ /* 0x000fe2000791e008 */
[----:B-----5:R-:W-:Y:S01]  /*20de0*/  IMAD R7, R7, R11, RZ ;  /* 0x0000000b07077224 */ /* 0x020fe200078e02ff */
[----:B------:R-:W-:Y:S02]  /*20df0*/  SHF.R.S32.HI R21, RZ, 0x1f, R21 ;  /* 0x0000001fff157819 */ /* 0x000fe40000011415 */
[----:B------:R-:W-:Y:S02]  /*20e00*/  SHF.R.S32.HI R13, RZ, 0x1f, R11 ;  /* 0x0000001fff0d7819 */ /* 0x000fe4000001140b */
[----:B------:R-:W-:-:S03]  /*20e10*/  IADD3.X R9, R21, R10, R15, P0, P1 ;  /* 0x0000000a15097210 */ /* 0x000fc600007e240f */
[C---:B------:R-:W-:Y:S02]  /*20e20*/  IMAD R13, R6.reuse, R13, R7 ;  /* 0x0000000d060d7224 */ /* 0x040fe400078e0207 */
[----:B------:R-:W-:-:S04]  /*20e30*/  IMAD.WIDE.U32 R6, R6, R11, R8 ;  /* 0x0000000b06067225 */ /* 0x000fc800078e0008 */
[----:B------:R-:W-:Y:S01]  /*20e40*/  IMAD.IADD R7, R7, 0x1, R13 ;  /* 0x0000000107077824 */ /* 0x000fe200078e020d */
[----:B-1----:R-:W-:-:S04]  /*20e50*/  LEA R4, P0, R6, R4, 0x2 ;  /* 0x0000000406047211 */ /* 0x002fc800078010ff */
[----:B0-----:R-:W-:Y:S01]  /*20e60*/  LEA.HI.X R5, R6, R5, R7, 0x2, P0 ;  /* 0x0000000506057211 */ /* 0x001fe200000f1407 */
[----:B------:R-:W-:-:S05]  /*20e70*/  IMAD.MOV.U32 R7, RZ, RZ, -0x800000 ;  /* 0xff800000ff077424 */ /* 0x000fca00078e00ff */
[----:B------:R1:W-:Y:S03]  /*20e80*/  STG.E desc[UR46][R4.64], R7 ;  /* 0x0000000704007986 */ /* 0x0003e6000c10192e */
.L_x_1732:
[----:B------:R-:W-:Y:S05]  /*20e90*/  BSYNC B1 ;  /* 0x0000000000017941 */ /* 0x000fea0003800000 */
.L_x_1731:
[----:B------:R-:W-:Y:S05]  /*20ea0*/  @P2 BRA `(.L_x_1727) ;  /* 0x0000000400a02947 */ /* 0x000fea0003800000 */
[----:B------:R-:W2:Y:S01]  /*20eb0*/  LDC R11, c[0x0][0xbe8] ;  /* 0x0002fa00ff0b7b82 */ /* 0x000ea20000000800 */
[----:B------:R-:W-:Y:S01]  /*20ec0*/  ULDC.64 UR4, c[0x0][0xaa0] ;  /* 0x0002a80000047ab9 */ /* 0x000fe20000000a00 */
[----:B------:R-:W-:Y:S01]  /*20ed0*/  ULDC.64 UR6, c[0x0][0xaf0] ;  /* 0x0002bc0000067ab9 */ /* 0x000fe20000000a00 */
[----:B-1----:R-:W-:Y:S01]  /*20ee0*/  IMAD R4, R26, UR4, RZ ;  /* 0x000000041a047c24 */ /* 0x002fe2000f8e02ff */
[----:B------:R-:W-:Y:S01]  /*20ef0*/  BSSY B1, `(.L_x_1733) ;  /* 0x0000039000017945 */ /* 0x000fe20003800000 */
[----:B------:R-:W-:Y:S02]  /*20f00*/  SHF.R.S32.HI R10, RZ, 0x1f, R184 ;  /* 0x0000001fff0a7819 */ /* 0x000fe400000114b8 */
[C---:B------:R-:W-:Y:S01]  /*20f10*/  IMAD R7, R3.reuse, UR5, R4 ;  /* 0x0000000503077c24 */ /* 0x040fe2000f8e0204 */
[----:B------:R-:W-:Y:S01]  /*20f20*/  SHF.R.S32.HI R12, RZ, 0x1f, R182 ;  /* 0x0000001fff0c7819 */ /* 0x000fe200000114b6 */
[----:B------:R-:W-:Y:S01]  /*20f30*/  IMAD.WIDE.U32 R4, R3, UR4, RZ ;  /* 0x0000000403047c25 */ /* 0x000fe2000f8e00ff */
[----:B------:R-:W-:-:S03]  /*20f40*/  ULDC.64 UR4, c[0x0][0xae8] ;  /* 0x0002ba0000047ab9 */ /* 0x000fc60000000a00 */
[----:B------:R-:W-:Y:S02]  /*20f50*/  IMAD R3, R185, 0x20, R208 ;  /* 0x00000020b9037824 */ /* 0x000fe400078e02d0 */
[----:B------:R-:W-:Y:S02]  /*20f60*/  IMAD.IADD R5, R5, 0x1, R7 ;  /* 0x0000000105057824 */ /* 0x000fe400078e0207 */
[----:B------:R-:W-:Y:S01]  /*20f70*/  IMAD R7, R28, UR6, RZ ;  /* 0x000000061c077c24 */ /* 0x000fe2000f8e02ff */
[----:B------:R-:W-:Y:S01]  /*20f80*/  IADD3 R9, R178, R3, RZ ;  /* 0x00000003b2097210 */ /* 0x000fe20007ffe0ff */
[----:B------:R-:W-:-:S04]  /*20f90*/  IMAD.WIDE.U32 R4, R183, UR4, R4 ;  /* 0x00000004b7047c25 */ /* 0x000fc8000f8e0004 */
[----:B------:R-:W-:Y:S01]  /*20fa0*/  IMAD.MOV.U32 R3, RZ, RZ, R9 ;  /* 0x000000ffff037224 */ /* 0x000fe200078e0009 */
[----:B--2---:R-:W-:Y:S01]  /*20fb0*/  ISETP.NE.AND P0, PT, R11, 0x1, PT ;  /* 0x000000010b00780c */ /* 0x004fe20003f05270 */
[----:B------:R-:W-:Y:S01]  /*20fc0*/  IMAD R5, R183, UR5, R5 ;  /* 0x00000005b7057c24 */ /* 0x000fe2000f8e0205 */
[----:B------:R-:W-:Y:S01]  /*20fd0*/  ULDC.64 UR4, c[0x0][0xae0] ;  /* 0x0002b80000047ab9 */ /* 0x000fe20000000a00 */
[C---:B------:R-:W-:Y:S02]  /*20fe0*/  IMAD R7, R33.reuse, UR7, R7 ;  /* 0x0000000721077c24 */ /* 0x040fe4000f8e0207 */
[----:B------:R-:W-:-:S04]  /*20ff0*/  IMAD.WIDE.U32 R4, R33, UR6, R4 ;  /* 0x0000000621047c25 */ /* 0x000fc8000f8e0004 */
[----:B------:R-:W-:Y:S02]  /*21000*/  IMAD.IADD R5, R5, 0x1, R7 ;  /* 0x0000000105057824 */ /* 0x000fe400078e0207 */
[----:B------:R-:W-:Y:S02]  /*21010*/  IMAD.IADD R178, R208, 0x1, R178 ;  /* 0x00000001d0b27824 */ /* 0x000fe400078e02b2 */
[----:B------:R-:W1:Y:S08]  /*21020*/  @P0 LDC R6, c[0x0][0xbec] ;  /* 0x0002fb00ff060b82 */ /* 0x000e700000000800 */
[----:B------:R-:W2:Y:S01]  /*21030*/  @P0 LDC R13, c[0x0][0xbf0] ;  /* 0x0002fc00ff0d0b82 */ /* 0x000ea20000000800 */
[----:B-1----:R-:W-:-:S05]  /*21040*/  @P0 IMAD.HI.U32 R6, R9, R6, RZ ;  /* 0x0000000609060227 */ /* 0x002fca00078e00ff */
[----:B--2---:R-:W-:-:S04]  /*21050*/  @P0 SHF.R.U32.HI R3, RZ, R13, R6 ;  /* 0x0000000dff030219 */ /* 0x004fc80000011606 */
[--C-:B------:R-:W-:Y:S01]  /*21060*/  SHF.R.S32.HI R6, RZ, 0x1f, R3.reuse ;  /* 0x0000001fff067819 */ /* 0x100fe20000011403 */
[----:B------:R-:W-:Y:S02]  /*21070*/  IMAD.MOV R8, RZ, RZ, -R3 ;  /* 0x000000ffff087224 */ /* 0x000fe400078e0a03 */
[----:B------:R-:W-:-:S04]  /*21080*/  IMAD.WIDE.U32 R4, R3, UR4, R4 ;  /* 0x0000000403047c25 */ /* 0x000fc8000f8e0004 */
[----:B------:R-:W-:Y:S02]  /*21090*/  IMAD R6, R6, UR4, RZ ;  /* 0x0000000406067c24 */ /* 0x000fe4000f8e02ff */
[----:B------:R-:W-:Y:S02]  /*210a0*/  IMAD R7, R11, R8, R9 ;  /* 0x000000080b077224 */ /* 0x000fe400078e0209 */
[----:B------:R-:W-:Y:S01]  /*210b0*/  IMAD R9, R3, UR5, R6 ;  /* 0x0000000503097c24 */ /* 0x000fe2000f8e0206 */
[----:B------:R-:W-:Y:S01]  /*210c0*/  ULDC.64 UR4, c[0x0][0xad8] ;  /* 0x0002b60000047ab9 */ /* 0x000fe20000000a00 */
[----:B------:R-:W-:Y:S01]  /*210d0*/  IMAD R11, R0, R11, RZ ;  /* 0x0000000b000b7224 */ /* 0x000fe200078e02ff */
[----:B------:R-:W-:Y:S01]  /*210e0*/  SHF.R.S32.HI R3, RZ, 0x1f, R7 ;  /* 0x0000001fff037819 */ /* 0x000fe20000011407 */
[----:B------:R-:W-:Y:S02]  /*210f0*/  IMAD.IADD R5, R5, 0x1, R9 ;  /* 0x0000000105057824 */ /* 0x000fe400078e0209 */
[C---:B------:R-:W-:Y:S01]  /*21100*/  VIADD R0, R178.reuse, 0x20 ;  /* 0x00000020b2007836 */ /* 0x040fe20000000000 */
[----:B------:R-:W-:Y:S01]  /*21110*/  ISETP.GE.AND P2, PT, R178, R11, PT ;  /* 0x0000000bb200720c */ /* 0x000fe20003f46270 */
[----:B------:R-:W-:-:S02]  /*21120*/  IMAD R6, R3, UR4, RZ ;  /* 0x0000000403067c24 */ /* 0x000fc4000f8e02ff */
[----:B------:R-:W-:Y:S01]  /*21130*/  IMAD.WIDE.U32 R4, R7, UR4, R4 ;  /* 0x0000000407047c25 */ /* 0x000fe2000f8e0004 */
[----:B------:R-:W-:-:S03]  /*21140*/  ISETP.GE.AND P1, PT, R0, R11, PT ;  /* 0x0000000b0000720c */ /* 0x000fc60003f26270 */
[----:B------:R-:W-:Y:S01]  /*21150*/  IMAD R3, R7, UR5, R6 ;  /* 0x0000000507037c24 */ /* 0x000fe2000f8e0206 */
[----:B------:R-:W-:Y:S01]  /*21160*/  ULDC.64 UR4, c[0x0][0xa80] ;  /* 0x0002a00000047ab9 */ /* 0x000fe20000000a00 */
[----:B------:R-:W-:Y:S01]  /*21170*/  VIADD R0, R178, 0x40 ;  /* 0x00000040b2007836 */ /* 0x000fe20000000000 */
[----:B------:R-:W-:Y:S01]  /*21180*/  LEA R6, P3, R4, UR4, 0x1 ;  /* 0x0000000404067c11 */ /* 0x000fe2000f8608ff */
[----:B------:R-:W-:-:S03]  /*21190*/  IMAD.IADD R3, R5, 0x1, R3 ;  /* 0x0000000105037824 */ /* 0x000fc600078e0203 */
[----:B------:R-:W-:Y:S01]  /*211a0*/  ISETP.GE.AND P0, PT, R0, R11, PT ;  /* 0x0000000b0000720c */ /* 0x000fe20003f06270 */
[----:B------:R1:W2:Y:S01]  /*211b0*/  SHFL.IDX PT, R7, R6, RZ, 0x181f ;  /* 0x00181fff06077589 */ /* 0x0002a200000e0000 */
[----:B------:R-:W-:-:S05]  /*211c0*/  LEA.HI.X R3, R4, UR5, R3, 0x1, P3 ;  /* 0x0000000504037c11 */ /* 0x000fca00098f0c03 */
[----:B------:R1:W3:Y:S01]  /*211d0*/  SHFL.IDX PT, R5, R3, RZ, 0x181f ;  /* 0x00181fff03057589 */ /* 0x0002e200000e0000 */
[----:B------:R-:W-:Y:S05]  /*211e0*/  @P2 BRA `(.L_x_1734) ;  /* 0x0000000000242947 */ /* 0x000fea0003800000 */
[----:B------:R-:W-:Y:S02]  /*211f0*/  ULDC UR4, c[0x0][0xac8] ;  /* 0x0002b20000047ab9 */ /* 0x000fe40000000800 */
[----:B------:R-:W-:Y:S02]  /*21200*/  ISETP.GE.AND P4, PT, R182, UR4, PT ;  /* 0x00000004b6007c0c */ /* 0x000fe4000bf86270 */
[----:B------:R-:W-:-:S11]  /*21210*/  ISETP.GE.AND P5, PT, R184, UR4, PT ;  /* 0x00000004b8007c0c */ /* 0x000fd6000bfa6270 */
[-C--:B--2---:R-:W-:Y:S02]  /*21220*/  @!P4 LEA R8, P2, R182, R7.reuse, 0x1 ;  /* 0x00000007b608c211 */ /* 0x084fe400078408ff */
[----:B------:R-:W-:Y:S02]  /*21230*/  @!P5 LEA R4, P3, R184, R7, 0x1 ;  /* 0x00000007b804d211 */ /* 0x000fe400078608ff */
[-C--:B---3--:R-:W-:Y:S02]  /*21240*/  @!P4 LEA.HI.X R9, R182, R5.reuse, R12, 0x1, P2 ;  /* 0x00000005b609c211 */ /* 0x088fe400010f0c0c */
[----:B------:R-:W-:-:S03]  /*21250*/  @!P5 LEA.HI.X R5, R184, R5, R10, 0x1, P3 ;  /* 0x00000005b805d211 */ /* 0x000fc600018f0c0a */
[----:B------:R4:W-:Y:S04]  /*21260*/  @!P4 ST.E.128 desc[UR46][R8.64], RZ ;  /* 0x000000ff0800c985 */ /* 0x0009e8000c101d2e */
[----:B------:R4:W-:Y:S02]  /*21270*/  @!P5 ST.E.128 desc[UR46][R4.64], RZ ;  /* 0x000000ff0400d985 */ /* 0x0009e4000c101d2e */
.L_x_1734:
[----:B------:R-:W-:Y:S05]  /*21280*/  BSYNC B1 ;  /* 0x0000000000017941 */ /* 0x000fea0003800000 */
.L_x_1733:
[----:B---34-:R3:W4:Y:S01]  /*21290*/  SHFL.IDX PT, R5, R3, 0x1, 0x181f ;  /* 0x00381f0003057f89 */ /* 0x01872200000e0000 */
[----:B------:R-:W-:Y:S03]  /*212a0*/  BSSY B1, `(.L_x_1735) ;  /* 0x000000c000017945 */ /* 0x000fe60003800000 */
[----:B--2---:R3:W2:Y:S01]  /*212b0*/  SHFL.IDX PT, R7, R6, 0x1, 0x181f ;  /* 0x00381f0006077f89 */ /* 0x0046a200000e0000 */
[----:B------:R-:W-:Y:S05]  /*212c0*/  @P1 BRA `(.L_x_1736) ;  /* 0x0000000000241947 */ /* 0x000fea0003800000 */
[----:B------:R-:W-:Y:S02]  /*212d0*/  ULDC UR4, c[0x0][0xac8] ;  /* 0x0002b20000047ab9 */ /* 0x000fe40000000800 */
[----:B------:R-:W-:Y:S02]  /*212e0*/  ISETP.GE.AND P3, PT, R182, UR4, PT ;  /* 0x00000004b6007c0c */ /* 0x000fe4000bf66270 */
[----:B------:R-:W-:-:S11]  /*212f0*/  ISETP.GE.AND P4, PT, R184, UR4, PT ;  /* 0x00000004b8007c0c */ /* 0x000fd6000bf86270 */
[-C--:B--2---:R-:W-:Y:S02]  /*21300*/  @!P3 LEA R8, P1, R182, R7.reuse, 0x1 ;  /* 0x00000007b608b211 */ /* 0x084fe400078208ff */
[----:B------:R-:W-:Y:S02]  /*21310*/  @!P4 LEA R4, P2, R184, R7, 0x1 ;  /* 0x00000007b804c211 */ /* 0x000fe400078408ff */
[-C--:B----4-:R-:W-:Y:S02]  /*21320*/  @!P3 LEA.HI.X R9, R182, R5.reuse, R12, 0x1, P1 ;  /* 0x00000005b609b211 */ /* 0x090fe400008f0c0c */
[----:B------:R-:W-:-:S03]  /*21330*/  @!P4 LEA.HI.X R5, R184, R5, R10, 0x1, P2 ;  /* 0x00000005b805c211 */ /* 0x000fc600010f0c0a */
[----:B------:R2:W-:Y:S04]  /*21340*/  @!P3 ST.E.128 desc[UR46][R8.64], RZ ;  /* 0x000000ff0800b985 */ /* 0x0005e8000c101d2e */
[----:B------:R2:W-:Y:S02]  /*21350*/  @!P4 ST.E.128 desc[UR46][R4.64], RZ ;  /* 0x000000ff0400c985 */ /* 0x0005e4000c101d2e */
.L_x_1736:
[----:B------:R-:W-:Y:S05]  /*21360*/  BSYNC B1 ;  /* 0x0000000000017941 */ /* 0x000fea0003800000 */
.L_x_1735:
[----:B--2-4-:R2:W4:Y:S01]  /*21370*/  SHFL.IDX PT, R5, R3, 0x2, 0x181f ;  /* 0x00581f0003057f89 */ /* 0x01452200000e0000 */
        /* <DEDUP_REMOVED lines=12> */
.L_x_1738:
[----:B------:R-:W-:Y:S05]  /*21440*/  BSYNC B1 ;  /* 0x0000000000017941 */ /* 0x000fea0003800000 */
.L_x_1737:
[----:B------:R-:W-:Y:S01]  /*21450*/  VIADD R0, R178, 0x60 ;  /* 0x00000060b2007836 */ /* 0x000fe20000000000 */
[----:B-123--:R-:W1:Y:S04]  /*21460*/  SHFL.IDX PT, R3, R3, 0x3, 0x181f ;  /* 0x00781f0003037f89 */ /* 0x00ee6800000e0000 */
[----:B------:R-:W-:Y:S01]  /*21470*/  ISETP.GE.AND P0, PT, R0, R11, PT ;  /* 0x0000000b0000720c */ /* 0x000fe20003f06270 */
[----:B0---4-:R0:W2:-:S12]  /*21480*/  SHFL.IDX PT, R5, R6, 0x3, 0x181f ;  /* 0x00781f0006057f89 */ /* 0x01109800000e0000 */
[----:B0-----:R-:W-:Y:S05]  /*21490*/  @P0 BRA `(.L_x_1727) ;  /* 0x0000000000240947 */ /* 0x001fea0003800000 */
[----:B------:R-:W-:Y:S02]  /*214a0*/  ULDC UR4, c[0x0][0xac8] ;  /* 0x0002b20000047ab9 */ /* 0x000fe40000000800 */
[----:B------:R-:W-:Y:S02]  /*214b0*/  ISETP.GE.AND P2, PT, R182, UR4, PT ;  /* 0x00000004b6007c0c */ /* 0x000fe4000bf46270 */
[----:B------:R-:W-:-:S11]  /*214c0*/  ISETP.GE.AND P3, PT, R184, UR4, PT ;  /* 0x00000004b8007c0c */ /* 0x000fd6000bf66270 */
[-C--:B--2---:R-:W-:Y:S02]  /*214d0*/  @!P2 LEA R6, P0, R182, R5.reuse, 0x1 ;  /* 0x00000005b606a211 */ /* 0x084fe400078008ff */
[----:B------:R-:W-:Y:S02]  /*214e0*/  @!P3 LEA R4, P1, R184, R5, 0x1 ;  /* 0x00000005b804b211 */ /* 0x000fe400078208ff */
[-C--:B-1----:R-:W-:Y:S02]  /*214f0*/  @!P2 LEA.HI.X R7, R182, R3.reuse, R12, 0x1, P0 ;  /* 0x00000003b607a211 */ /* 0x082fe400000f0c0c */
[----:B------:R-:W-:-:S03]  /*21500*/  @!P3 LEA.HI.X R5, R184, R3, R10, 0x1, P1 ;  /* 0x00000003b805b211 */ /* 0x000fc600008f0c0a */
[----:B------:R0:W-:Y:S04]  /*21510*/  @!P2 ST.E.128 desc[UR46][R6.64], RZ ;  /* 0x000000ff0600a985 */ /* 0x0001e8000c101d2e */
[----:B------:R0:W-:Y:S02]  /*21520*/  @!P3 ST.E.128 desc[UR46][R4.64], RZ ;  /* 0x000000ff0400b985 */ /* 0x0001e4000c101d2e */
.L_x_1727:
[----:B------:R-:W-:Y:S05]  /*21530*/  BSYNC B0 ;  /* 0x0000000000007941 */ /* 0x000fea0003800000 */
.L_x_1717:
[----:B------:R-:W-:Y:S02]  /*21540*/  ULDC UR4, c[0x0][0xc3c] ;  /* 0x00030f0000047ab9 */ /* 0x000fe40000000800 */
[----:B------:R-:W-:-:S13]  /*21550*/  ISETP.GE.AND P0, PT, R31, UR4, PT ;  /* 0x000000041f007c0c */ /* 0x000fda000bf06270 */
[----:B------:R-:W-:Y:S05]  /*21560*/  @!P0 BRA `(.L_x_1739) ;  /* 0xfffffdfc00ec8947 */ /* 0x000fea000383ffff */
[----:B------:R-:W-:Y:S05]  /*21570*/  BRA `(.L_x_1445) ;  /* 0x0000009000207947 */ /* 0x000fea0003800000 */
.L_x_1443:
[----:B------:R-:W-:-:S08]  /*21580*/  NOP ;  /* 0x0000000000007918 */ /* 0x000fd00000000000 */
[----:B0-----:R-:W0:-:S00]  /*21590*/  USETMAXREG.DEALLOC.CTAPOOL 0x18 ;  /* 0x00000018000079c8 */ /* 0x001e0000080e0500 */
[----:B0-----:R-:W-:Y:S01]  /*215a0*/  LOP3.LUT R0, R0, 0x3, RZ, 0xc0, !PT ;  /* 0x0000000300007812 */ /* 0x001fe200078ec0ff */
[----:B------:R-:W-:Y:S01]  /*215b0*/  IMAD.MOV.U32 R7, RZ, RZ, RZ ;  /* 0x000000ffff077224 */ /* 0x000fe200078e00ff */
[----:B------:R-:W-:-:S04]  /*215c0*/  LOP3.LUT R17, R17, 0xfffffffd, RZ, 0xc0, !PT ;  /* 0xfffffffd11117812 */ /* 0x000fc800078ec0ff */
[----:B------:R-:W0:Y:S02]  /*215d0*/  SHFL.IDX PT, R0, R0, RZ, 0x1f ;  /* 0x00001fff00007589 */ /* 0x000e2400000e0000 */
[----:B0-----:R-:W-:-:S13]  /*215e0*/  ISETP.NE.AND P0, PT, R0, RZ, PT ;  /* 0x000000ff0000720c */ /* 0x001fda0003f05270 */
[----:B------:R-:W-:Y:S01]  /*215f0*/  @P0 LOP3.LUT R17, R17, 0x2, RZ, 0xfc, !PT ;  /* 0x0000000211110812 */ /* 0x000fe200078efcff */
[----:B------:R-:W-:Y:S06]  /*21600*/  @!P0 BRA `(.L_x_1740) ;  /* 0x0000000000248947 */ /* 0x000fec0003800000 */
[----:B------:R-:W0:Y:S08]  /*21610*/  S2UR UR5, SR_CgaCtaId ;  /* 0x00000000000579c3 */ /* 0x000e300000008800 */
[----:B------:R-:W-:Y:S06]  /*21620*/  BAR.SYNC.DEFER_BLOCKING 0x5, 0x180 ;  /* 0x0146000000007b1d */ /* 0x000fec0000010000 */
[----:B------:R-:W-:-:S02]  /*21630*/  UMOV UR4, 0x400 ;  /* 0x0000040000047882 */ /* 0x000fc40000000000 */
[----:B0-----:R-:W-:-:S09]  /*21640*/  ULEA UR4, UR5, UR4, 0x18 ;  /* 0x0000000405047291 */ /* 0x001fd2000f8ec03f */
[----:B------:R-:W0:Y:S04]  /*21650*/  LDS.128 R8, [UR4+0x2a8d0] ;  /* 0x02a8d004ff087984 */ /* 0x000e280008000c00 */
[----:B0-----:R0:W-:Y:S04]  /*21660*/  STL.64 [R1], R8 ;  /* 0x0000000801007387 */ /* 0x0011e80000100a00 */
[----:B------:R0:W-:Y:S01]  /*21670*/  STL.64 [R1+0x8], R10 ;  /* 0x0000080a01007387 */ /* 0x0001e20000100a00 */
[----:B------:R-:W-:Y:S06]  /*21680*/  BAR.ARV 0x4, 0x180 ;  /* 0x0106000000007b1d */ /* 0x000fec0000002000 */
[----:B------:R-:W-:Y:S05]  /*21690*/  BRA `(.L_x_1741) ;  /* 0x0000000c00b07947 */ /* 0x000fea0003800000 */
.L_x_1740:
[----:B------:R-:W-:Y:S01]  /*216a0*/  LOP3.LUT R0, R6, 0x1f, RZ, 0xc0, !PT ;  /* 0x0000001f06007812 */ /* 0x000fe200078ec0ff */
[----:B------:R-:W-:Y:S01]  /*216b0*/  ULDC UR4, c[0x0][0xc3c] ;  /* 0x00030f0000047ab9 */ /* 0x000fe20000000800 */
[----:B------:R-:W-:Y:S01]  /*216c0*/  MOV R8, RZ ;  /* 0x000000ff00087202 */ /* 0x000fe20000000f00 */
[----:B------:R-:W0:Y:S01]  /*216d0*/  S2UR UR6, SR_CTAID.X ;  /* 0x00000000000679c3 */ /* 0x000e220000002500 */
[----:B------:R-:W-:Y:S01]  /*216e0*/  ISETP.NE.AND P0, PT, R0, 0x1f, PT ;  /* 0x0000001f0000780c */ /* 0x000fe20003f05270 */
[----:B------:R-:W-:-:S03]  /*216f0*/  ULDC UR5, c[0x0][0xc38] ;  /* 0x00030e0000057ab9 */ /* 0x000fc60000000800 */
[----:B------:R-:W-:-:S13]  /*21700*/  ISETP.GE.OR P1, PT, R0, UR4, !P0 ;  /* 0x0000000400007c0c */ /* 0x000fda000c726670 */
[----:B------:R-:W1:Y:S08]  /*21710*/  @!P1 LDC.64 R2, c[0x0][0xc80] ;  /* 0x00032000ff029b82 */ /* 0x000e700000000a00 */
[----:B------:R-:W2:Y:S01]  /*21720*/  @!P1 LDC.64 R4, c[0x0][0xc78] ;  /* 0x00031e00ff049b82 */ /* 0x000ea20000000a00 */
[----:B-1----:R-:W-:-:S05]  /*21730*/  @!P1 IMAD.WIDE.U32 R2, R0, 0x4, R2 ;  /* 0x0000000400029825 */ /* 0x002fca00078e0002 */
        /* <DEDUP_REMOVED lines=33> */
.L_x_1744:
        /* <DEDUP_REMOVED lines=39> */
.L_x_1742:
        /* <DEDUP_REMOVED lines=12> */
.L_x_1745:
[----:B----4-:R-:W-:Y:S01]  /*21c80*/  IMAD R3, R3, UR5, R10 ;  /* 0x0000000503037c24 */ /* 0x010fe2000f8e020a */
[----:B------:R-:W-:Y:S02]  /*21c90*/  IADD3 R14, R9, UR4, RZ ;  /* 0x00000004090e7c10 */ /* 0x000fe4000fffe0ff */
[----:B-1----:R-:W-:Y:S02]  /*21ca0*/  ISETP.NE.AND P0, PT, R8, 0x1, PT ;  /* 0x000000010800780c */ /* 0x002fe40003f05270 */
[----:B------:R1:W-:Y:S01]  /*21cb0*/  STL [R1], R3 ;  /* 0x0000000301007387 */ /* 0x0003e20000100800 */
[----:B---3--:R-:W-:-:S03]  /*21cc0*/  IADD3 R5, -R3, UR6, RZ ;  /* 0x0000000603057c10 */ /* 0x008fc6000fffe1ff */
[----:B------:R1:W-:Y:S07]  /*21cd0*/  STL [R1+0xc], R14 ;  /* 0x00000c0e01007387 */ /* 0x0003ee0000100800 */
        /* <DEDUP_REMOVED lines=34> */
[----:B------:R-:W-:Y:S02]  /*21f00*/  @!P2 IADD3 R10, -R10, RZ, RZ ;  /* 0x000000ff0a0aa210 */ /* 0x000fe40007ffe1ff */
        /* <DEDUP_REMOVED lines=22> */
.L_x_1746:
[----:B-1----:R-:W1:Y:S02]  /*22070*/  LDC.64 R2, c[0x0][0xc90] ;  /* 0x00032400ff027b82 */ /* 0x002e640000000a00 */
        /* <DEDUP_REMOVED lines=9> */
[----:B0-----:R-:W-:-:S05]  /*22110*/  IADD3 R12, RZ, -R3, RZ ;  /* 0x80000003ff0c7210 */ /* 0x001fca0007ffe0ff */
        /* <DEDUP_REMOVED lines=20> */
[----:B------:R-:W-:Y:S01]  /*22260*/  IMAD R8, R8, R2, R5 ;  /* 0x0000000208087224 */ /* 0x000fe200078e0205 */
[----:B------:R-:W-:Y:S02]  /*22270*/  MOV R2, RZ ;  /* 0x000000ff00027202 */ /* 0x000fe40000000f00 */
        /* <DEDUP_REMOVED lines=28> */
.L_x_1747:
[----:B01----:R-:W-:-:S05]  /*22440*/  LOP3.LUT R3, RZ, R2, RZ, 0x33, !PT ;  /* 0x00000002ff037212 */ /* 0x003fca00078e33ff */
[----:B------:R-:W-:-:S05]  /*22450*/  IMAD.IADD R2, R4, 0x1, R3 ;  /* 0x0000000104027824 */ /* 0x000fca00078e0203 */
[----:B------:R1:W-:Y:S01]  /*22460*/  STL [R1+0x4], R2 ;  /* 0x0000040201007387 */ /* 0x0003e20000100800 */
[----:B------:R-:W-:Y:S05]  /*22470*/  BRA `(.L_x_1748) ;  /* 0x0000000000107947 */ /* 0x000fea0003800000 */
.L_x_1743:
[----:B------:R-:W-:Y:S01]  /*22480*/  IMAD.U32 R2, RZ, RZ, UR6 ;  /* 0x00000006ff027e24 */ /* 0x000fe2000f8e00ff */
[----:B------:R0:W-:Y:S04]  /*22490*/  STL [R1+0x4], RZ ;  /* 0x000004ff01007387 */ /* 0x0001e80000100800 */
[----:B------:R0:W-:Y:S04]  /*224a0*/  STL [R1+0x8], RZ ;  /* 0x000008ff01007387 */ /* 0x0001e80000100800 */
[----:B------:R0:W-:Y:S02]  /*224b0*/  STL [R1], R2 ;  /* 0x0000000201007387 */ /* 0x0001e40000100800 */
.L_x_1748:
        /* <DEDUP_REMOVED lines=10> */
.L_x_1741:
[----:B--2---:R-:W2:Y:S01]  /*22560*/  LDL R0, [R1+0xc] ;  /* 0x00000c0001007983 */ /* 0x004ea20000100800 */
[----:B------:R-:W-:-:S03]  /*22570*/  ULDC UR4, c[0x0][0xc3c] ;  /* 0x00030f0000047ab9 */ /* 0x000fc60000000800 */
[----:B------:R3:W-:Y:S01]  /*22580*/  STL [R1+0x10], RZ ;  /* 0x000010ff01007387 */ /* 0x0007e20000100800 */
[----:B--2---:R-:W-:Y:S01]  /*22590*/  ISETP.GE.AND P0, PT, R0, UR4, PT ;  /* 0x0000000400007c0c */ /* 0x004fe2000bf06270 */
[----:B------:R-:W-:-:S05]  /*225a0*/  IMAD.MOV.U32 R0, RZ, RZ, 0x1 ;  /* 0x00000001ff007424 */ /* 0x000fca00078e00ff */
[----:B------:R3:W-:Y:S04]  /*225b0*/  STL [R1+0x18], R0 ;  /* 0x0000180001007387 */ /* 0x0007e80000100800 */
[----:B------:R3:W-:Y:S03]  /*225c0*/  STL [R1+0x58], RZ ;  /* 0x000058ff01007387 */ /* 0x0007e60000100800 */
[----:B------:R-:W-:Y:S05]  /*225d0*/  @P0 BRA `(.L_x_1749) ;  /* 0x0000007c00180947 */ /* 0x000fea0003800000 */
[----:B------:R-:W2:Y:S01]  /*225e0*/  S2UR UR5, SR_CgaCtaId ;  /* 0x00000000000579c3 */ /* 0x000ea20000008800 */
[C---:B---3--:R-:W-:Y:S01]  /*225f0*/  IMAD.SHL.U32 R0, R6.reuse, 0x8, RZ ;  /* 0x0000000806007824 */ /* 0x048fe200078e00ff */
[----:B------:R-:W-:Y:S01]  /*22600*/  LOP3.LUT R4, R6, 0x7f, RZ, 0xc0, !PT ;  /* 0x0000007f06047812 */ /* 0x000fe200078ec0ff */
[----:B------:R-:W-:Y:S01]  /*22610*/  UMOV UR4, 0x400 ;  /* 0x0000040000047882 */ /* 0x000fe20000000000 */
[----:B------:R-:W-:Y:S01]  /*22620*/  BSSY B8, `(.L_x_1749) ;  /* 0x00007c1000087945 */ /* 0x000fe20003800000 */
[----:B------:R-:W-:Y:S01]  /*22630*/  ULDC.64 UR36, c[0x0][0x198] ;  /* 0x0000660000247ab9 */ /* 0x000fe20000000a00 */
[----:B------:R-:W-:Y:S01]  /*22640*/  LOP3.LUT R3, R0, 0x1f8, RZ, 0xc0, !PT ;  /* 0x000001f800037812 */ /* 0x000fe200078ec0ff */
[----:B------:R-:W-:Y:S01]  /*22650*/  ULDC UR38, c[0x0][0xc] ;  /* 0x0000030000267ab9 */ /* 0x000fe20000000800 */
[----:B01----:R-:W-:Y:S02]  /*22660*/  SHF.L.U32 R2, R4, 0x3, RZ ;  /* 0x0000000304027819 */ /* 0x003fe400000006ff */
[----:B------:R-:W-:Y:S01]  /*22670*/  LOP3.LUT R3, R3, 0x38, R6, 0x78, !PT ;  /* 0x0000003803037812 */ /* 0x000fe200078e7806 */
[----:B------:R-:W-:Y:S01]  /*22680*/  IMAD.SHL.U32 R6, R6, 0x10, RZ ;  /* 0x0000001006067824 */ /* 0x000fe200078e00ff */
[----:B------:R-:W-:-:S02]  /*22690*/  LOP3.LUT R0, R0, 0x38, RZ, 0xc0, !PT ;  /* 0x0000003800007812 */ /* 0x000fc400078ec0ff */
[----:B------:R-:W-:Y:S02]  /*226a0*/  LOP3.LUT R2, R3, 0x200, R2, 0xf8, !PT ;  /* 0x0000020003027812 */ /* 0x000fe400078ef802 */
[----:B------:R-:W-:-:S04]  /*226b0*/  SHF.R.U32.HI R3, RZ, 0x3, R4 ;  /* 0x00000003ff037819 */ /* 0x000fc80000011604 */
[----:B------:R-:W-:Y:S01]  /*226c0*/  LOP3.LUT R4, R3, 0x70, R6, 0xf8, !PT ;  /* 0x0000007003047812 */ /* 0x000fe200078ef806 */
[----:B--2---:R-:W-:-:S06]  /*226d0*/  ULEA UR4, UR5, UR4, 0x18 ;  /* 0x0000000405047291 */ /* 0x004fcc000f8ec03f */
[----:B------:R-:W-:-:S04]  /*226e0*/  IMAD.U32 R19, RZ, RZ, UR4 ;  /* 0x00000004ff137e24 */ /* 0x000fc8000f8e00ff */
[----:B------:R-:W-:Y:S02]  /*226f0*/  IMAD R3, R2, 0x2, R19 ;  /* 0x0000000202037824 */ /* 0x000fe400078e0213 */
[----:B------:R-:W-:-:S03]  /*22700*/  IMAD.MOV.U32 R2, RZ, RZ, 0x1 ;  /* 0x00000001ff027424 */ /* 0x000fc600078e00ff */
[----:B------:R0:W-:Y:S04]  /*22710*/  STL [R1+0x28], R3 ;  /* 0x0000280301007387 */ /* 0x0001e80000100800 */
[----:B------:R-:W-:Y:S04]  /*22720*/  STL [R1+0x58], RZ ;  /* 0x000058ff01007387 */ /* 0x000fe80000100800 */
[----:B------:R1:W-:Y:S01]  /*22730*/  STL [R1+0x20], R2 ;  /* 0x0000200201007387 */ /* 0x0003e20000100800 */
[----:B0-----:R-:W-:-:S03]  /*22740*/  IMAD.MOV.U32 R3, RZ, RZ, 0x1 ;  /* 0x00000001ff037424 */ /* 0x001fc600078e00ff */
[----:B------:R0:W-:Y:S04]  /*22750*/  STL [R1+0x14], RZ ;  /* 0x000014ff01007387 */ /* 0x0001e80000100800 */
[----:B------:R0:W-:Y:S01]  /*22760*/  STL [R1+0x10], RZ ;  /* 0x000010ff01007387 */ /* 0x0001e20000100800 */
[----:B-1----:R-:W-:-:S03]  /*22770*/  LOP3.LUT R2, R0, 0x40, RZ, 0xfc, !PT ;  /* 0x0000004000027812 */ /* 0x002fc600078efcff */
[----:B------:R0:W-:Y:S01]  /*22780*/  STL [R1+0x18], R3 ;  /* 0x0000180301007387 */ /* 0x0001e20000100800 */
[----:B------:R-:W-:-:S07]  /*22790*/  LOP3.LUT R0, R0, 0x80, RZ, 0xfc, !PT ;  /* 0x0000008000007812 */ /* 0x000fce00078efcff */
.L_x_1909:
[----:B------:R-:W2:Y:S01]  /*227a0*/  LDL R14, [R1+0xc] ;  /* 0x00000c00010e7983 */ /* 0x000ea20000100800 */
[----:B------:R-:W-:Y:S05]  /*227b0*/  YIELD ;  /* 0x0000000000007946 */ /* 0x000fea0003800000 */
[----:B------:R-:W-:Y:S01]  /*227c0*/  ULDC.64 UR4, c[0x0][0xa28] ;  /* 0x00028a0000047ab9 */ /* 0x000fe20000000a00 */
[----:B0--3--:R-:W-:Y:S02]  /*227d0*/  CS2R R6, SRZ ;  /* 0x0000000000067805 */ /* 0x009fe4000001ff00 */
[----:B------:R-:W-:Y:S01]  /*227e0*/  ISETP.NE.U32.AND P0, PT, RZ, UR4, PT ;  /* 0x00000004ff007c0c */ /* 0x000fe2000bf05070 */
[----:B-1----:R-:W1:Y:S01]  /*227f0*/  LDC.64 R12, c[0x0][0xa00] ;  /* 0x00028000ff0c7b82 */ /* 0x002e620000000a00 */
[----:B------:R-:W-:Y:S01]  /*22800*/  ULDC.64 UR6, c[0x0][0xa08] ;  /* 0x0002820000067ab9 */ /* 0x000fe20000000a00 */
[----:B------:R-:W-:Y:S01]  /*22810*/  ULDC.64 UR8, c[0x0][0xa10] ;  /* 0x0002840000087ab9 */ /* 0x000fe20000000a00 */
[----:B------:R-:W-:Y:S01]  /*22820*/  ISETP.NE.AND.EX P0, PT, RZ, UR5, PT, P0 ;  /* 0x00000005ff007c0c */ /* 0x000fe2000bf05300 */
[----:B------:R-:W-:-:S04]  /*22830*/  ULDC.64 UR4, c[0x0][0xa18] ;  /* 0x0002860000047ab9 */ /* 0x000fc80000000a00 */
[----:B------:R-:W3:Y:S08]  /*22840*/  LDC.64 R4, c[0x0][0xa08] ;  /* 0x00028200ff047b82 */ /* 0x000ef00000000a00 */
[----:B0-----:R-:W2:Y:S02]  /*22850*/  @P0 LDC.64 R2, c[0x0][0xa28] ;  /* 0x00028a00ff020b82 */ /* 0x001ea40000000a00 */
[----:B--2---:R-:W-:-:S05]  /*22860*/  @P0 IMAD.WIDE R2, R14, 0x4, R2 ;  /* 0x000000040e020825 */ /* 0x004fca00078e0202 */
[----:B------:R0:W5:Y:S01]  /*22870*/  @P0 LDG.E R6, desc[UR46][R2.64] ;  /* 0x0000002e02060981 */ /* 0x000162000c1e1900 */
[----:B------:R-:W-:Y:S01]  /*22880*/  ISETP.NE.U32.AND P0, PT, RZ, UR4, PT ;  /* 0x00000004ff007c0c */ /* 0x000fe2000bf05070 */
[----:B-1----:R-:W-:Y:S01]  /*22890*/  IMAD.WIDE R12, R14, 0x4, R12 ;  /* 0x000000040e0c7825 */ /* 0x002fe200078e020c */
[----:B------:R-:W-:Y:S02]  /*228a0*/  ISETP.NE.U32.AND P2, PT, RZ, UR6, PT ;  /* 0x00000006ff007c0c */ /* 0x000fe4000bf45070 */
[----:B------:R-:W-:Y:S01]  /*228b0*/  ISETP.NE.AND.EX P0, PT, RZ, UR5, PT, P0 ;  /* 0x00000005ff007c0c */ /* 0x000fe2000bf05300 */
[----:B------:R-:W-:Y:S01]  /*228c0*/  ULDC.64 UR4, c[0x0][0xa00] ;  /* 0x0002800000047ab9 */ /* 0x000fe20000000a00 */
[----:B------:R-:W-:Y:S01]  /*228d0*/  ISETP.NE.U32.AND P4, PT, RZ, UR8, PT ;  /* 0x00000008ff007c0c */ /* 0x000fe2000bf85070 */
[----:B------:R-:W-:Y:S01]  /*228e0*/  IMAD.MOV.U32 R8, RZ, RZ, RZ ;  /* 0x000000ffff087224 */ /* 0x000fe200078e00ff */
[----:B------:R-:W-:Y:S01]  /*228f0*/  ISETP.NE.U32.AND P1, PT, RZ, UR4, PT ;  /* 0x00000004ff007c0c */ /* 0x000fe2000bf25070 */
[----:B0-----:R-:W0:Y:S01]  /*22900*/  LDC.64 R2, c[0x0][0xa10] ;  /* 0x00028400ff027b82 */ /* 0x001e220000000a00 */
[----:B------:R-:W-:-:S02]  /*22910*/  IMAD.MOV.U32 R0, RZ, RZ, RZ ;  /* 0x000000ffff007224 */ /* 0x000fc400078e00ff */
[----:B------:R-:W-:Y:S01]  /*22920*/  ISETP.NE.AND.EX P3, PT, RZ, UR5, PT, P1 ;  /* 0x00000005ff007c0c */ /* 0x000fe2000bf65310 */
[----:B---3--:R-:W-:-:S04]  /*22930*/  IMAD.WIDE R4, R14, 0x4, R4 ;  /* 0x000000040e047825 */ /* 0x008fc800078e0204 */
[----:B------:R-:W1:Y:S01]  /*22940*/  @P0 LDC.64 R10, c[0x0][0xa18] ;  /* 0x00028600ff0a0b82 */ /* 0x000e620000000a00 */
[----:B------:R-:W-:Y:S01]  /*22950*/  ULDC UR4, c[0x0][0x288] ;  /* 0x0000a20000047ab9 */ /* 0x000fe20000000800 */
[----:B------:R-:W-:Y:S02]  /*22960*/  ISETP.NE.AND.EX P1, PT, RZ, UR7, PT, P2 ;  /* 0x00000007ff007c0c */ /* 0x000fe4000bf25320 */
[----:B------:R-:W-:-:S04]  /*22970*/  ISETP.NE.AND.EX P2, PT, RZ, UR9, PT, P4 ;  /* 0x00000009ff007c0c */ /* 0x000fc8000bf45340 */
[----:B------:R-:W2:Y:S07]  /*22980*/  @P3 LDG.E R7, desc[UR46][R12.64] ;  /* 0x0000002e0c073981 */ /* 0x000eae000c1e1900 */
[----:B------:R3:W5:Y:S01]  /*22990*/  @P1 LDG.E R8, desc[UR46][R4.64] ;  /* 0x0000002e04081981 */ /* 0x000762000c1e1900 */
[----:B0-----:R-:W-:-:S05]  /*229a0*/  IMAD.WIDE R2, R14, 0x4, R2 ;  /* 0x000000040e027825 */ /* 0x001fca00078e0202 */
[----:B------:R3:W5:Y:S01]  /*229b0*/  @P2 LDG.E R0, desc[UR46][R2.64] ;  /* 0x0000002e02002981 */ /* 0x000762000c1e1900 */
[----:B-1----:R-:W-:-:S03]  /*229c0*/  @P0 IMAD.WIDE R10, R14, 0x4, R10 ;  /* 0x000000040e0a0825 */ /* 0x002fc600078e020a */
[----:B--2---:R0:W-:Y:S02]  /*229d0*/  STL [R1+0x48], R7 ;  /* 0x0000480701007387 */ /* 0x0041e40000100800 */
[----:B0-----:R-:W-:Y:S01]  /*229e0*/  IMAD.U32 R7, RZ, RZ, UR4 ;  /* 0x00000004ff077e24 */ /* 0x001fe2000f8e00ff */
[----:B------:R-:W-:-:S05]  /*229f0*/  ULDC.64 UR4, c[0x0][0x418] ;  /* 0x0001060000047ab9 */ /* 0x000fca0000000a00 */
[----:B------:R-:W2:Y:S01]  /*22a00*/  @P0 LDG.E R7, desc[UR46][R10.64] ;  /* 0x0000002e0a070981 */ /* 0x000ea2000c1e1900 */
[----:B------:R-:W-:-:S03]  /*22a10*/  UISETP.NE.U32.AND UP0, UPT, UR4, URZ, UPT ;  /* 0x0000003f0400728c */ /* 0x000fc6000bf05070 */
[----:B------:R-:W-:Y:S01]  /*22a20*/  ULDC UR4, c[0x0][0x424] ;  /* 0x0001090000047ab9 */ /* 0x000fe20000000800 */
[----:B------:R-:W-:-:S03]  /*22a30*/  UISETP.NE.AND.EX UP0, UPT, UR5, URZ, UPT, UP0 ;  /* 0x0000003f0500728c */ /* 0x000fc6000bf05300 */
[----:B------:R-:W-:Y:S01]  /*22a40*/  ULDC UR5, c[0x0][0x2f0] ;  /* 0x0000bc0000057ab9 */ /* 0x000fe20000000800 */
[----:B------:R-:W-:Y:S01]  /*22a50*/  USEL UR4, UR4, 0x1, UP0 ;  /* 0x0000000104047887 */ /* 0x000fe20008000000 */
[----:B--2---:R0:W-:Y:S04]  /*22a60*/  STL [R1+0x38], R7 ;  /* 0x0000380701007387 */ /* 0x0041e80000100800 */
[----:B------:R3:W5:Y:S01]  /*22a70*/  LDL R15, [R1+0x38] ;  /* 0x00003800010f7983 */ /* 0x0007620000100800 */
[----:B------:R-:W-:-:S03]  /*22a80*/  UIMAD UR4, UR4, UR5, URZ ;  /* 0x00000005040472a4 */ /* 0x000fc6000f8e023f */
[----:B------:R-:W-:Y:S02]  /*22a90*/  ULDC UR5, c[0x0][0x348] ;  /* 0x0000d20000057ab9 */ /* 0x000fe40000000800 */
[----:B------:R-:W-:Y:S02]  /*22aa0*/  IMAD.U32 R10, RZ, RZ, UR5 ;  /* 0x00000005ff0a7e24 */ /* 0x000fe4000f8e00ff */
[----:B0-----:R-:W-:Y:S01]  /*22ab0*/  IMAD.U32 R7, RZ, RZ, UR4 ;  /* 0x00000004ff077e24 */ /* 0x001fe2000f8e00ff */
[----:B---3--:R-:W-:Y:S06]  /*22ac0*/  @P0 BRA `(.L_x_1750) ;  /* 0x0000000000140947 */ /* 0x008fec0003800000 */
[----:B------:R-:W-:Y:S05]  /*22ad0*/  @!P3 BRA `(.L_x_1750) ;  /* 0x000000000010b947 */ /* 0x000fea0003800000 */
[----:B------:R-:W2:Y:S04]  /*22ae0*/  LDG.E R9, desc[UR46][R12.64] ;  /* 0x0000002e0c097981 */ /* 0x000ea8000c1e1900 */
[----:B------:R-:W2:Y:S02]  /*22af0*/  LDG.E R12, desc[UR46][R12.64+0x4] ;  /* 0x0000042e0c0c7981 */ /* 0x000ea4000c1e1900 */
[----:B--2--5:R-:W-:-:S05]  /*22b00*/  IADD3 R15, -R9, R12, RZ ;  /* 0x0000000c090f7210 */ /* 0x024fca0007ffe1ff */
[----:B------:R0:W-:Y:S02]  /*22b10*/  STL [R1+0x38], R15 ;  /* 0x0000380f01007387 */ /* 0x0001e40000100800 */
.L_x_1750:
[----:B------:R-:W2:Y:S01]  /*22b20*/  LDL.LU R11, [R1+0x8] ;  /* 0x00000800010b7983 */ /* 0x000ea20000300800 */
[----:B-----5:R-:W-:Y:S01]  /*22b30*/  IMAD.IADD R8, R8, 0x1, R6 ;  /* 0x0000000108087824 */ /* 0x020fe200078e0206 */
[----:B------:R-:W-:Y:S02]  /*22b40*/  ULDC.64 UR4, c[0x0][0xa20] ;  /* 0x0002880000047ab9 */ /* 0x000fe40000000a00 */
[----:B------:R-:W-:Y:S02]  /*22b50*/  ISETP.NE.U32.AND P0, PT, RZ, UR4, PT ;  /* 0x00000004ff007c0c */ /* 0x000fe4000bf05070 */
[----:B------:R1:W-:Y:S02]  /*22b60*/  STL [R1+0x1c], R8 ;  /* 0x00001c0801007387 */ /* 0x0003e40000100800 */
[----:B------:R-:W-:Y:S02]  /*22b70*/  ISETP.NE.AND.EX P0, PT, RZ, UR5, PT, P0 ;  /* 0x00000005ff007c0c */ /* 0x000fe4000bf05300 */
[----:B--2---:R-:W-:-:S02]  /*22b80*/  LOP3.LUT R18, R11, 0xff000000, RZ, 0xc0, !PT ;  /* 0xff0000000b127812 */ /* 0x004fc400078ec0ff */
[C---:B------:R-:W-:Y:S02]  /*22b90*/  LOP3.LUT R9, R11.reuse, 0xff0000, RZ, 0xc0, !PT ;  /* 0x00ff00000b097812 */ /* 0x040fe400078ec0ff */
[----:B------:R-:W-:Y:S02]  /*22ba0*/  SHF.R.U32.HI R18, RZ, 0x8, R18 ;  /* 0x00000008ff127819 */ /* 0x000fe40000011612 */
[----:B------:R-:W-:Y:S02]  /*22bb0*/  LOP3.LUT R16, R11, 0xffff, RZ, 0xc0, !PT ;  /* 0x0000ffff0b107812 */ /* 0x000fe400078ec0ff */
[----:B------:R-:W-:-:S03]  /*22bc0*/  LEA.HI R18, R9, R18, RZ, 0x10 ;  /* 0x0000001209127211 */ /* 0x000fc600078f80ff */
[----:B-1----:R-:W-:Y:S05]  /*22bd0*/  @!P0 BRA `(.L_x_1751) ;  /* 0x0000000000108947 */ /* 0x002fea0003800000 */
[----:B------:R-:W1:Y:S02]  /*22be0*/  LDC.64 R4, c[0x0][0xa20] ;  /* 0x00028800ff047b82 */ /* 0x000e640000000a00 */
[----:B-1----:R-:W-:-:S05]  /*22bf0*/  IMAD.WIDE R4, R14, 0x4, R4 ;  /* 0x000000040e047825 */ /* 0x002fca00078e0204 */
[----:B------:R1:W5:Y:S01]  /*22c00*/  LDG.E R7, desc[UR46][R4.64] ;  /* 0x0000002e04077981 */ /* 0x000362000c1e1900 */
[----:B------:R-:W-:Y:S05]  /*22c10*/  BRA `(.L_x_1752) ;  /* 0x0000000000107947 */ /* 0x000fea0003800000 */
.L_x_1751:
[----:B------:R-:W-:Y:S05]  /*22c20*/  @!P1 BRA `(.L_x_1752) ;  /* 0x00000000000c9947 */ /* 0x000fea0003800000 */
[----:B------:R-:W2:Y:S04]  /*22c30*/  LDG.E R7, desc[UR46][R4.64] ;  /* 0x0000002e04077981 */ /* 0x000ea8000c1e1900 */
[----:B------:R-:W2:Y:S02]  /*22c40*/  LDG.E R4, desc[UR46][R4.64+0x4] ;  /* 0x0000042e04047981 */ /* 0x000ea4000c1e1900 */
[----:B--2---:R-:W-:-:S07]  /*22c50*/  IMAD.IADD R7, R4, 0x1, -R7 ;  /* 0x0000000104077824 */ /* 0x004fce00078e0a07 */
.L_x_1752:
[----:B------:R-:W2:Y:S04]  /*22c60*/  LDL.LU R8, [R1+0x4] ;  /* 0x0000040001087983 */ /* 0x000ea80000300800 */
[----:B-1----:R-:W3:Y:S04]  /*22c70*/  @P2 LDG.E R4, desc[UR46][R2.64] ;  /* 0x0000002e02042981 */ /* 0x002ee8000c1e1900 */
[----:B------:R1:W3:Y:S01]  /*22c80*/  @P2 LDG.E R2, desc[UR46][R2.64+0x4] ;  /* 0x0000042e02022981 */ /* 0x0002e2000c1e1900 */
[----:B-----5:R-:W-:Y:S01]  /*22c90*/  IMAD.IADD R9, R7, 0x1, -R6 ;  /* 0x0000000107097824 */ /* 0x020fe200078e0a06 */
[----:B-1----:R-:W1:Y:S02]  /*22ca0*/  LDC R3, c[0x0][0x448] ;  /* 0x00011200ff037b82 */ /* 0x002e640000000800 */
[----:B-1----:R-:W-:-:S13]  /*22cb0*/  ISETP.NE.AND P1, PT, R3, 0x1, PT ;  /* 0x000000010300780c */ /* 0x002fda0003f25270 */
[----:B------:R-:W1:Y:S08]  /*22cc0*/  @P1 LDC R3, c[0x0][0x44c] ;  /* 0x00011300ff031b82 */ /* 0x000e700000000800 */
[----:B------:R-:W4:Y:S01]  /*22cd0*/  @P1 LDC R5, c[0x0][0x450] ;  /* 0x00011400ff051b82 */ /* 0x000f220000000800 */
[----:B--2---:R-:W-:-:S04]  /*22ce0*/  IMAD.SHL.U32 R12, R8, 0x80, RZ ;  /* 0x00000080080c7824 */ /* 0x004fc800078e00ff */
[----:B------:R-:W-:Y:S01]  /*22cf0*/  VIADD R7, R12, 0x7f ;  /* 0x0000007f0c077836 */ /* 0x000fe20000000000 */
[----:B------:R2:W-:Y:S01]  /*22d00*/  STL [R1+0x30], R12 ;  /* 0x0000300c01007387 */ /* 0x0005e20000100800 */
[----:B---3--:R-:W-:Y:S02]  /*22d10*/  @P2 IMAD.IADD R10, R2, 0x1, -R4 ;  /* 0x00000001020a2824 */ /* 0x008fe400078e0a04 */
[----:B-1----:R-:W-:-:S04]  /*22d20*/  @P1 IMAD.HI.U32 R2, R7, R3, RZ ;  /* 0x0000000307021227 */ /* 0x002fc800078e00ff */
[----:B------:R-:W-:Y:S01]  /*22d30*/  IMAD.IADD R6, R9, 0x1, R10 ;  /* 0x0000000109067824 */ /* 0x000fe200078e020a */
[----:B----4-:R-:W-:-:S03]  /*22d40*/  @P1 SHF.R.U32.HI R7, RZ, R5, R2 ;  /* 0x00000005ff071219 */ /* 0x010fc60000011602 */
[C---:B------:R-:W-:Y:S01]  /*22d50*/  VIADD R2, R6.reuse, 0x5f ;  /* 0x0000005f06027836 */ /* 0x040fe20000000000 */
[----:B------:R-:W-:-:S03]  /*22d60*/  IADD3 R21, R6, 0x1, -R15 ;  /* 0x0000000106157810 */ /* 0x000fc60007ffe80f */
[----:B------:R-:W-:-:S04]  /*22d70*/  IMAD.HI R2, R2, 0x2aaaaaab, RZ ;  /* 0x2aaaaaab02027827 */ /* 0x000fc800078e02ff */
[----:B------:R-:W-:Y:S01]  /*22d80*/  IMAD.IADD R7, R21, 0x1, R7 ;  /* 0x0000000115077824 */ /* 0x000fe200078e0207 */
[----:B------:R-:W-:-:S04]  /*22d90*/  SHF.R.U32.HI R3, RZ, 0x1f, R2 ;  /* 0x0000001fff037819 */ /* 0x000fc80000011602 */
[----:B------:R-:W-:Y:S02]  /*22da0*/  LEA.HI.SX32 R11, R2, R3, 0x1c ;  /* 0x00000003020b7211 */ /* 0x000fe400078fe2ff */
[----:B------:R-:W1:Y:S03]  /*22db0*/  LDC.64 R2, c[0x0][0x9e0] ;  /* 0x00027800ff027b82 */ /* 0x000e660000000a00 */
[----:B------:R2:W-:Y:S01]  /*22dc0*/  STL [R1+0x5c], R11 ;  /* 0x00005c0b01007387 */ /* 0x0005e20000100800 */
[----:B-1----:R-:W-:Y:S01]  /*22dd0*/  ISETP.GE.AND P3, PT, R3, 0x1, PT ;  /* 0x000000010300780c */ /* 0x002fe20003f66270 */
[----:B------:R-:W-:-:S12]  /*22de0*/  IMAD.IADD R8, R7, 0x1, R2 ;  /* 0x0000000107087824 */ /* 0x000fd800078e0202 */
[----:B--2---:R-:W-:Y:S05]  /*22df0*/  @!P3 BRA `(.L_x_1753) ;  /* 0x000000000048b947 */ /* 0x004fea0003800000 */
[C---:B------:R-:W-:Y:S01]  /*22e00*/  ISETP.GT.AND P0, PT, R7.reuse, RZ, PT ;  /* 0x000000ff0700720c */ /* 0x040fe20003f04270 */
[----:B------:R-:W-:Y:S01]  /*22e10*/  BSSY B0, `(.L_x_1754) ;  /* 0x000000e000007945 */ /* 0x000fe20003800000 */
[----:B------:R-:W-:-:S11]  /*22e20*/  IADD3 R2, R7, -0x1, RZ ;  /* 0xffffffff07027810 */ /* 0x000fd60007ffe0ff */
        /* <DEDUP_REMOVED lines=8> */
.L_x_1755:
[----:B------:R-:W-:-:S13]  /*22eb0*/  ISETP.NE.AND P0, PT, R3, 0x1, PT ;  /* 0x000000010300780c */ /* 0x000fda0003f05270 */
[----:B------:R-:W1:Y:S02]  /*22ec0*/  @P0 LDC.64 R4, c[0x0][0x9e8] ;  /* 0x00027a00ff040b82 */ /* 0x000e640000000a00 */
[----:B-1----:R-:W-:-:S05]  /*22ed0*/  @P0 IMAD.HI.U32 R4, R2, R4, RZ ;  /* 0x0000000402040227 */ /* 0x002fca00078e00ff */
[----:B------:R-:W-:-:S07]  /*22ee0*/  @P0 SHF.R.U32.HI R2, RZ, R5, R4 ;  /* 0x00000005ff020219 */ /* 0x000fce0000011604 */
.L_x_1756:
[----:B------:R-:W-:Y:S05]  /*22ef0*/  BSYNC B0 ;  /* 0x0000000000007941 */ /* 0x000fea0003800000 */
.L_x_1754:
[----:B------:R-:W-:-:S05]  /*22f00*/  IMAD R2, R2, R3, R3 ;  /* 0x0000000302027224 */ /* 0x000fca00078e0203 */
[----:B------:R-:W-:-:S07]  /*22f10*/  VIMNMX R8, R8, R2, PT ;  /* 0x0000000208087248 */ /* 0x000fce0003fe0100 */
.L_x_1753:
[----:B------:R-:W1:Y:S01]  /*22f20*/  @P1 LDC R4, c[0x0][0x44c] ;  /* 0x00011300ff041b82 */ /* 0x000e620000000800 */
[----:B------:R-:W-:Y:S01]  /*22f30*/  VIADD R8, R8, 0x5f ;  /* 0x0000005f08087836 */ /* 0x000fe20000000000 */
[----:B------:R-:W-:Y:S01]  /*22f40*/  ULDC UR4, c[0x0][0x9dc] ;  /* 0x0002770000047ab9 */ /* 0x000fe20000000800 */
[----:B------:R-:W-:Y:S02]  /*22f50*/  IMAD.MOV.U32 R2, RZ, RZ, R12 ;  /* 0x000000ffff027224 */ /* 0x000fe400078e000c */
[----:B------:R-:W-:-:S03]  /*22f60*/  IMAD.HI R8, R8, 0x2aaaaaab, RZ ;  /* 0x2aaaaaab08087827 */ /* 0x000fc600078e02ff */
[----:B------:R-:W2:Y:S01]  /*22f70*/  @P1 LDC R5, c[0x0][0x450] ;  /* 0x00011400ff051b82 */ /* 0x000ea20000000800 */
[----:B------:R-:W-:Y:S01]  /*22f80*/  IMAD.IADD R20, R6, 0x1, -R15 ;  /* 0x0000000106147824 */ /* 0x000fe200078e0a0f */
[----:B------:R-:W-:-:S04]  /*22f90*/  SHF.R.U32.HI R7, RZ, 0x1f, R8 ;  /* 0x0000001fff077819 */ /* 0x000fc80000011608 */
[----:B------:R-:W-:-:S04]  /*22fa0*/  LEA.HI.SX32 R7, R8, R7, 0x1c ;  /* 0x0000000708077211 */ /* 0x000fc800078fe2ff */
[----:B------:R-:W-:Y:S01]  /*22fb0*/  VIMNMX R7, R11, R7, PT ;  /* 0x000000070b077248 */ /* 0x000fe20003fe0100 */
[----:B-1----:R-:W-:-:S05]  /*22fc0*/  @P1 IMAD.HI.U32 R4, R12, R4, RZ ;  /* 0x000000040c041227 */ /* 0x002fca00078e00ff */
[----:B--2---:R-:W-:-:S05]  /*22fd0*/  @P1 SHF.R.U32.HI R2, RZ, R5, R4 ;  /* 0x00000005ff021219 */ /* 0x004fca0000011604 */
        /* <DEDUP_REMOVED lines=13> */
.L_x_1759:
[----:B------:R-:W-:-:S13]  /*230b0*/  ISETP.NE.AND P0, PT, R3, 0x1, PT ;  /* 0x000000010300780c */ /* 0x000fda0003f05270 */
[----:B------:R-:W1:Y:S02]  /*230c0*/  @P0 LDC.64 R4, c[0x0][0x9e8] ;  /* 0x00027a00ff040b82 */ /* 0x000e640000000a00 */
[----:B-1----:R-:W-:-:S05]  /*230d0*/  @P0 IMAD.HI.U32 R4, R2, R4, RZ ;  /* 0x0000000402040227 */ /* 0x002fca00078e00ff */
[----:B------:R-:W-:-:S07]  /*230e0*/  @P0 SHF.R.U32.HI R2, RZ, R5, R4 ;  /* 0x00000005ff020219 */ /* 0x000fce0000011604 */
.L_x_1760:
[----:B------:R-:W-:Y:S05]  /*230f0*/  BSYNC B0 ;  /* 0x0000000000007941 */ /* 0x000fea0003800000 */
.L_x_1758:
[----:B------:R-:W-:-:S05]  /*23100*/  IMAD R2, R2, R3, RZ ;  /* 0x0000000302027224 */ /* 0x000fca00078e02ff */
[----:B------:R-:W-:-:S07]  /*23110*/  VIMNMX R6, R6, R2, !PT ;  /* 0x0000000206067248 */ /* 0x000fce0007fe0100 */
.L_x_1757:
[----:B------:R-:W-:Y:S01]  /*23120*/  IMAD.HI R6, R6, 0x2aaaaaab, RZ ;  /* 0x2aaaaaab06067827 */ /* 0x000fe200078e02ff */
[----:B------:R-:W-:Y:S01]  /*23130*/  LOP3.LUT R12, R18, 0xff, RZ, 0xc0, !PT ;  /* 0x000000ff120c7812 */ /* 0x000fe200078ec0ff */
[----:B------:R-:W-:Y:S01]  /*23140*/  BSSY B0, `(.L_x_1761) ;  /* 0x0000027000007945 */ /* 0x000fe20003800000 */
[----:B------:R-:W-:Y:S01]  /*23150*/  SHF.R.U32.HI R18, RZ, 0x10, R18 ;  /* 0x00000010ff127819 */ /* 0x000fe20000011612 */
[----:B------:R-:W-:Y:S01]  /*23160*/  IMAD.MOV.U32 R2, RZ, RZ, RZ ;  /* 0x000000ffff027224 */ /* 0x000fe200078e00ff */
[----:B------:R-:W-:Y:S01]  /*23170*/  SHF.R.U32.HI R4, RZ, 0x1f, R6 ;  /* 0x0000001fff047819 */ /* 0x000fe20000011606 */
[----:B------:R1:W-:Y:S03]  /*23180*/  STL [R1+0x50], R12 ;  /* 0x0000500c01007387 */ /* 0x0003e60000100800 */
[----:B------:R-:W-:-:S04]  /*23190*/  LEA.HI.SX32 R4, R6, R4, 0x1c ;  /* 0x0000000406047211 */ /* 0x000fc800078fe2ff */
[----:B------:R-:W-:-:S04]  /*231a0*/  VIMNMX R4, RZ, R4, !PT ;  /* 0x00000004ff047248 */ /* 0x000fc80007fe0100 */
[----:B------:R-:W-:-:S13]  /*231b0*/  ISETP.GT.AND P0, PT, R7, R4, PT ;  /* 0x000000040700720c */ /* 0x000fda0003f04270 */
[----:B-1----:R-:W-:Y:S05]  /*231c0*/  @!P0 BRA `(.L_x_1762) ;  /* 0x0000000000788947 */ /* 0x002fea0003800000 */
[----:B------:R-:W-:Y:S01]  /*231d0*/  ISETP.NE.AND P0, PT, R18, RZ, PT ;  /* 0x000000ff1200720c */ /* 0x000fe20003f05270 */
[----:B------:R-:W-:-:S03]  /*231e0*/  ULDC UR4, c[0x0][0x9f0] ;  /* 0x00027c0000047ab9 */ /* 0x000fc60000000800 */
[----:B------:R-:W-:-:S04]  /*231f0*/  SEL R5, R18, UR4, P0 ;  /* 0x0000000412057c07 */ /* 0x000fc80008000000 */
[----:B------:R-:W-:Y:S02]  /*23200*/  IABS R6, R5 ;  /* 0x0000000500067213 */ /* 0x000fe40000000000 */
[----:B------:R-:W-:Y:S02]  /*23210*/  IADD3 R8, R5, -0x1, R7 ;  /* 0xffffffff05087810 */ /* 0x000fe40007ffe007 */
[----:B------:R-:W1:Y:S03]  /*23220*/  I2F.RP R2, R6 ;  /* 0x0000000600027306 */ /* 0x000e660000209400 */
[----:B------:R-:W-:-:S05]  /*23230*/  IMAD.IADD R8, R8, 0x1, -R4 ;  /* 0x0000000108087824 */ /* 0x000fca00078e0a04 */
[----:B-1----:R-:W1:Y:S02]  /*23240*/  MUFU.RCP R2, R2 ;  /* 0x0000000200027308 */ /* 0x002e640000001000 */
[----:B-1----:R-:W-:-:S06]  /*23250*/  VIADD R2, R2, 0xffffffe ;  /* 0x0ffffffe02027836 */ /* 0x002fcc0000000000 */
[----:B------:R1:W2:Y:S02]  /*23260*/  F2I.FTZ.U32.TRUNC.NTZ R3, R2 ;  /* 0x0000000200037305 */ /* 0x0002a4000021f000 */
[----:B-1----:R-:W-:-:S04]  /*23270*/  LOP3.LUT R2, R8, R5, RZ, 0x3c, !PT ;  /* 0x0000000508027212 */ /* 0x002fc800078e3cff */
[----:B------:R-:W-:Y:S01]  /*23280*/  ISETP.GE.AND P3, PT, R2, RZ, PT ;  /* 0x000000ff0200720c */ /* 0x000fe20003f66270 */
[----:B--2---:R-:W-:-:S04]  /*23290*/  IMAD.MOV R2, RZ, RZ, -R3 ;  /* 0x000000ffff027224 */ /* 0x004fc800078e0a03 */
[----:B------:R-:W-:Y:S01]  /*232a0*/  IMAD R11, R2, R6, RZ ;  /* 0x00000006020b7224 */ /* 0x000fe200078e02ff */
[----:B------:R-:W-:-:S05]  /*232b0*/  MOV R2, RZ ;  /* 0x000000ff00027202 */ /* 0x000fca0000000f00 */
[----:B------:R-:W-:Y:S01]  /*232c0*/  IMAD.HI.U32 R11, R3, R11, R2 ;  /* 0x0000000b030b7227 */ /* 0x000fe200078e0002 */
[----:B------:R-:W-:Y:S02]  /*232d0*/  IABS R2, R5 ;  /* 0x0000000500027213 */ /* 0x000fe40000000000 */
[----:B------:R-:W-:-:S03]  /*232e0*/  IABS R3, R8 ;  /* 0x0000000800037213 */ /* 0x000fc60000000000 */
[----:B------:R-:W-:-:S04]  /*232f0*/  IMAD.MOV R2, RZ, RZ, -R2 ;  /* 0x000000ffff027224 */ /* 0x000fc800078e0a02 */
        /* <DEDUP_REMOVED lines=10> */
[----:B------:R-:W-:-:S07]  /*233a0*/  @!P1 LOP3.LUT R2, RZ, R5, RZ, 0x33, !PT ;  /* 0x00000005ff029212 */ /* 0x000fce00078e33ff */
.L_x_1762:
[----:B------:R-:W-:Y:S05]  /*233b0*/  BSYNC B0 ;  /* 0x0000000000007941 */ /* 0x000fea0003800000 */
.L_x_1761:
[-C--:B------:R-:W-:Y:S01]  /*233c0*/  IMAD R4, R12, R2.reuse, R4 ;  /* 0x000000020c047224 */ /* 0x080fe200078e0204 */
[----:B------:R-:W-:Y:S04]  /*233d0*/  BSSY B0, `(.L_x_1763) ;  /* 0x0000143000007945 */ /* 0x000fe80003800000 */
        /* <DEDUP_REMOVED lines=12> */
[----:B------:R-:W-:Y:S02]  /*234a0*/  @P0 LEA.HI.SX32 R4, R2, R5, 0x1c ;  /* 0x0000000502040211 */ /* 0x000fe400078fe2ff */
        /* <DEDUP_REMOVED lines=10> */
.L_x_1952:
[----:B--2---:R-:W-:Y:S02]  /*23550*/  ISETP.NE.AND P0, PT, R14, RZ, PT ;  /* 0x000000ff0e00720c */ /* 0x004fe40003f05270 */
[----:B------:R-:W-:-:S11]  /*23560*/  PLOP3.LUT P6, PT, PT, PT, PT, 0x8, 0x0 ;  /* 0x000000000000781c */ /* 0x000fd60003fce170 */
[----:B------:R-:W-:Y:S05]  /*23570*/  @P0 BRA `(.L_x_1766) ;  /* 0x00000000000c0947 */ /* 0x000fea0003800000 */
[----:B------:R-:W-:-:S03]  /*23580*/  UMOV UR4, 0xffffffff ;  /* 0xffffffff00047882 */ /* 0x000fc60000000000 */
[----:B------:R-:W-:Y:S05]  /*23590*/  BRA.DIV UR4, `(.L_x_1767) ;  /* 0x0000007e04407947 */ /* 0x000fea000b800000 */
[----:B------:R-:W-:-:S13]  /*235a0*/  ELECT P6, URZ, PT ;  /* 0x00000000003f782f */ /* 0x000fda00038c0000 */
.L_x_1766:
        /* <DEDUP_REMOVED lines=9> */
.L_x_1955:
[----:B------:R-:W-:Y:S05]  /*23640*/  BSYNC B1 ;  /* 0x0000000000017941 */ /* 0x000fea0003800000 */
.L_x_1768:
        /* <DEDUP_REMOVED lines=12> */
.L_x_1956:
[----:B------:R-:W-:Y:S05]  /*23710*/  BSYNC B2 ;  /* 0x0000000000027941 */ /* 0x000fea0003800000 */
.L_x_1772:
        /* <DEDUP_REMOVED lines=9> */
.L_x_1775:
[----:B------:R-:W-:Y:S05]  /*237b0*/  BSYNC B2 ;  /* 0x0000000000027941 */ /* 0x000fea0003800000 */
.L_x_1774:
[----:B-1----:R-:W3:Y:S01]  /*237c0*/  LDL R5, [R1+0x14] ;  /* 0x0000140001057983 */ /* 0x002ee20000100800 */
[----:B------:R-:W-:Y:S01]  /*237d0*/  IMAD.MOV.U32 R12, RZ, RZ, RZ ;  /* 0x000000ffff0c7224 */ /* 0x000fe200078e00ff */
[----:B------:R-:W-:Y:S01]  /*237e0*/  UIADD3 UR4, UP0, UR36, 0x570, URZ ;  /* 0x0000057024047890 */ /* 0x000fe2000ff1e03f */
[----:B------:R-:W-:Y:S01]  /*237f0*/  IMAD R6, R4, 0x60, R0 ;  /* 0x0000006004067824 */ /* 0x000fe200078e0200 */
[----:B------:R-:W-:Y:S01]  /*23800*/  PLOP3.LUT P0, PT, PT, PT, PT, 0x80, 0x0 ;  /* 0x000000000000781c */ /* 0x000fe20003f0f070 */
[----:B------:R-:W-:Y:S01]  /*23810*/  UMOV UR6, 0x0 ;  /* 0x0000000000067882 */ /* 0x000fe20000000000 */
[----:B------:R-:W-:Y:S01]  /*23820*/  R2UR UR10, R12 ;  /* 0x000000000c0a72ca */ /* 0x000fe200000e0000 */
[----:B------:R-:W-:Y:S01]  /*23830*/  VIADD R6, R6, 0xffffffa0 ;  /* 0xffffffa006067836 */ /* 0x000fe20000000000 */
[----:B------:R-:W-:Y:S01]  /*23840*/  UIADD3.X UR5, URZ, UR37, URZ, UP0, !UPT ;  /* 0x000000253f057290 */ /* 0x000fe200087fe43f */
[----:B------:R-:W-:Y:S01]  /*23850*/  UMOV UR7, 0x12f00000 ;  /* 0x12f0000000077882 */ /* 0x000fe20000000000 */
[----:B---3--:R-:W-:-:S02]  /*23860*/  IMAD R9, R5, 0x9000, R19 ;  /* 0x0000900005097824 */ /* 0x008fc400078e0213 */
[----:B------:R-:W-:Y:S02]  /*23870*/  VIADD R5, R7, 0x2a890 ;  /* 0x0002a89007057836 */ /* 0x000fe40000000000 */
[----:B------:R-:W-:-:S07]  /*23880*/  VIADD R8, R9, 0x18400 ;  /* 0x0001840009087836 */ /* 0x000fce0000000000 */
.L_x_1776:
        /* <DEDUP_REMOVED lines=16> */
.L_x_1777:
        /* <DEDUP_REMOVED lines=15> */
.L_x_1778:
        /* <DEDUP_REMOVED lines=10> */
[----:B------:R-:W1:Y:S01]  /*23b20*/  SYNCS.PHASECHK.TRANS64.TRYWAIT P0, [R7+URZ+0x2a8c0], R10 ;  /* 0x02a8c00a070075a7 */ /* 0x000e62000800017f */
[----:B------:R-:W-:Y:S04]  /*23b30*/  BSSY B2, `(.L_x_1779) ;  /* 0x0000002000027945 */ /* 0x000fe80003800000 */
[----:B-1----:R-:W-:Y:S05]  /*23b40*/  @!P0 BRA `(.L_x_1780) ;  /* 0x00000078001c8947 */ /* 0x002fea0003800000 */
.L_x_1957:
[----:B------:R-:W-:Y:S05]  /*23b50*/  BSYNC B2 ;  /* 0x0000000000027941 */ /* 0x000fea0003800000 */
.L_x_1779:
[----:B------:R-:W-:Y:S01]  /*23b60*/  BSSY B2, `(.L_x_1781) ;  /* 0x000000b000027945 */ /* 0x000fe20003800000 */
[----:B-12---:R-:W-:Y:S02]  /*23b70*/  IMAD.MOV.U32 R10, RZ, RZ, 0x0 ;  /* 0x00000000ff0a7424 */ /* 0x006fe400078e00ff */
[----:B------:R-:W-:Y:S01]  /*23b80*/  IMAD.MOV.U32 R11, RZ, RZ, 0x12f00000 ;  /* 0x12f00000ff0b7424 */ /* 0x000fe200078e00ff */
[----:B------:R-:W-:Y:S06]  /*23b90*/  @P1 BRA `(.L_x_1782) ;  /* 0x00000000001c1947 */ /* 0x000fec0003800000 */
[----:B------:R-:W1:Y:S01]  /*23ba0*/  S2R R8, SR_TID.X ;  /* 0x0000000000087919 */ /* 0x000e620000002100 */
[----:B------:R-:W-:-:S04]  /*23bb0*/  MOV R5, 0x6000 ;  /* 0x0000600000057802 */ /* 0x000fc80000000f00 */
[----:B------:R2:W-:Y:S01]  /*23bc0*/  SYNCS.ARRIVE.TRANS64 RZ, [R7+URZ+0x2a8b0], R5 ;  /* 0x02a8b00507ff79a7 */ /* 0x0005e2000800003f */
[----:B-1----:R-:W-:-:S04]  /*23bd0*/  LOP3.LUT R8, R8, 0x1f, RZ, 0xc0, !PT ;  /* 0x0000001f08087812 */ /* 0x002fc800078ec0ff */
[----:B------:R-:W-:-:S13]  /*23be0*/  ISETP.NE.AND P0, PT, R8, RZ, PT ;  /* 0x000000ff0800720c */ /* 0x000fda0003f05270 */
[----:B--2---:R-:W-:Y:S05]  /*23bf0*/  @!P0 BRA `(.L_x_1782) ;  /* 0x0000000000048947 */ /* 0x004fea0003800000 */
[----:B------:R-:W-:Y:S01]  /*23c00*/  BPT.TRAP 0x1 ;  /* 0x000000040000795c */ /* 0x000fe20000300000 */
.L_x_1782:
[----:B------:R-:W-:Y:S05]  /*23c10*/  BSYNC B2 ;  /* 0x0000000000027941 */ /* 0x000fea0003800000 */
.L_x_1781:
[----:B------:R-:W2:Y:S01]  /*23c20*/  LDL R5, [R1+0x14] ;  /* 0x0000140001057983 */ /* 0x000ea20000100800 */
[----:B------:R-:W-:Y:S01]  /*23c30*/  R2UR UR10, R12 ;  /* 0x000000000c0a72ca */ /* 0x000fe200000e0000 */
[----:B------:R-:W-:Y:S01]  /*23c40*/  UIADD3 UR4, UP0, UR36, 0x670, URZ ;  /* 0x0000067024047890 */ /* 0x000fe2000ff1e03f */
[----:B------:R-:W-:Y:S01]  /*23c50*/  R2UR UR6, R10 ;  /* 0x000000000a0672ca */ /* 0x000fe200000e0000 */
[----:B------:R-:W-:Y:S01]  /*23c60*/  VIADD R7, R7, 0x2a8b0 ;  /* 0x0002a8b007077836 */ /* 0x000fe20000000000 */
[----:B------:R-:W-:Y:S01]  /*23c70*/  R2UR UR7, R11 ;  /* 0x000000000b0772ca */ /* 0x000fe200000e0000 */
[----:B------:R-:W-:Y:S01]  /*23c80*/  UIADD3.X UR5, URZ, UR37, URZ, UP0, !UPT ;  /* 0x000000253f057290 */ /* 0x000fe200087fe43f */
[----:B------:R-:W-:Y:S01]  /*23c90*/  PLOP3.LUT P0, PT, PT, PT, PT, 0x80, 0x0 ;  /* 0x000000000000781c */ /* 0x000fe20003f0f070 */
[----:B--2---:R-:W-:-:S04]  /*23ca0*/  IMAD R8, R5, 0x6000, R19 ;  /* 0x0000600005087824 */ /* 0x004fc800078e0213 */
[----:B------:R-:W-:-:S08]  /*23cb0*/  VIADD R5, R8, 0x400 ;  /* 0x0000040008057836 */ /* 0x000fd00000000000 */
.L_x_1783:
        /* <DEDUP_REMOVED lines=10> */
[----:B------:R-:W-:Y:S01]  /*23d60*/  R2UR UR10, R13 ;  /* 0x000000000d0a72ca */ /* 0x000fe200000e0000 */
[----:B------:R-:W-:Y:S01]  /*23d70*/  VIADD R5, R8, 0x3400 ;  /* 0x0000340008057836 */ /* 0x000fe20000000000 */
[----:B------:R-:W-:Y:S02]  /*23d80*/  R2UR UR6, R10 ;  /* 0x000000000a0672ca */ /* 0x000fe400000e0000 */
[----:B------:R-:W-:Y:S02]  /*23d90*/  R2UR UR7, R11 ;  /* 0x000000000b0772ca */ /* 0x000fe400000e0000 */
[----:B------:R-:W-:-:S13]  /*23da0*/  PLOP3.LUT P0, PT, PT, PT, PT, 0x80, 0x0 ;  /* 0x000000000000781c */ /* 0x000fda0003f0f070 */
.L_x_1784:
        /* <DEDUP_REMOVED lines=10> */
.L_x_1771:
[----:B------:R-:W-:Y:S05]  /*23e50*/  BSYNC B1 ;  /* 0x0000000000017941 */ /* 0x000fea0003800000 */
.L_x_1770:
[----:B------:R-:W1:Y:S04]  /*23e60*/  LDL.LU R9, [R1+0x14] ;  /* 0x0000140001097983 */ /* 0x000e680000300800 */
[----:B------:R-:W2:Y:S01]  /*23e70*/  LDL.LU R8, [R1+0x20] ;  /* 0x0000200001087983 */ /* 0x000ea20000300800 */
[----:B------:R-:W-:Y:S01]  /*23e80*/  PLOP3.LUT P0, PT, PT, PT, PT, 0x8, 0x0 ;  /* 0x000000000000781c */ /* 0x000fe20003f0e170 */
[----:B-1----:R-:W-:Y:S02]  /*23e90*/  VIADD R5, R9, 0x1 ;  /* 0x0000000109057836 */ /* 0x002fe40000000000 */
[----:B------:R-:W-:-:S03]  /*23ea0*/  VIADD R9, R4, 0xfffffffe ;  /* 0xfffffffe04097836 */ /* 0x000fc60000000000 */
[----:B------:R-:W-:Y:S02]  /*23eb0*/  ISETP.NE.AND P1, PT, R5, 0x2, PT ;  /* 0x000000020500780c */ /* 0x000fe40003f25270 */
[----:B------:R-:W-:Y:S02]  /*23ec0*/  ISETP.GE.AND P2, PT, R9, R3, PT ;  /* 0x000000030900720c */ /* 0x000fe40003f46270 */
[----:B------:R-:W-:-:S04]  /*23ed0*/  SEL R4, RZ, 0x1, P1 ;  /* 0x00000001ff047807 */ /* 0x000fc80000800000 */
[----:B--2---:R-:W-:Y:S02]  /*23ee0*/  LOP3.LUT R8, R8, R4, RZ, 0x3c, !PT ;  /* 0x0000000408087212 */ /* 0x004fe400078e3cff */
[----:B------:R-:W-:-:S05]  /*23ef0*/  SEL R4, R5, RZ, P1 ;  /* 0x000000ff05047207 */ /* 0x000fca0000800000 */
[----:B------:R1:W-:Y:S04]  /*23f00*/  STL [R1+0x14], R4 ;  /* 0x0000140401007387 */ /* 0x0003e80000100800 */
[----:B------:R1:W-:Y:S01]  /*23f10*/  STL [R1+0x20], R8 ;  /* 0x0000200801007387 */ /* 0x0003e20000100800 */
[----:B------:R-:W-:Y:S05]  /*23f20*/  @!P2 BRA `(.L_x_1764) ;  /* 0x000000080034a947 */ /* 0x000fea0003800000 */
.L_x_1800:
        /* <DEDUP_REMOVED lines=13> */
.L_x_1958:
[----:B------:R-:W-:Y:S05]  /*24000*/  BSYNC B2 ;  /* 0x0000000000027941 */ /* 0x000fea0003800000 */
.L_x_1787:
[----:B------:R-:W-:Y:S04]  /*24010*/  BSSY B2, `(.L_x_1789) ;  /* 0x0000009000027945 */ /* 0x000fe80003800000 */
        /* <DEDUP_REMOVED lines=8> */
.L_x_1790:
[----:B------:R-:W-:Y:S05]  /*240a0*/  BSYNC B2 ;  /* 0x0000000000027941 */ /* 0x000fea0003800000 */
.L_x_1789:
[----:B------:R-:W2:Y:S01]  /*240b0*/  LDL R4, [R1+0x14] ;  /* 0x0000140001047983 */ /* 0x000ea20000100800 */
[----:B------:R-:W-:Y:S01]  /*240c0*/  IMAD.MOV.U32 R12, RZ, RZ, RZ ;  /* 0x000000ffff0c7224 */ /* 0x000fe200078e00ff */
[----:B------:R-:W-:Y:S01]  /*240d0*/  UIADD3 UR4, UP0, UR36, 0x570, URZ ;  /* 0x0000057024047890 */ /* 0x000fe2000ff1e03f */
[----:B------:R-:W-:Y:S01]  /*240e0*/  PLOP3.LUT P1, PT, PT, PT, PT, 0x80, 0x0 ;  /* 0x000000000000781c */ /* 0x000fe20003f2f070 */
[----:B------:R-:W-:Y:S01]  /*240f0*/  IMAD R5, R9, 0x60, R0 ;  /* 0x0000006009057824 */ /* 0x000fe200078e0200 */
[----:B------:R-:W-:Y:S01]  /*24100*/  UMOV UR6, 0x0 ;  /* 0x0000000000067882 */ /* 0x000fe20000000000 */
[----:B------:R-:W-:Y:S01]  /*24110*/  R2UR UR10, R12 ;  /* 0x000000000c0a72ca */ /* 0x000fe200000e0000 */
[----:B------:R-:W-:Y:S01]  /*24120*/  UIADD3.X UR5, URZ, UR37, URZ, UP0, !UPT ;  /* 0x000000253f057290 */ /* 0x000fe200087fe43f */
[----:B------:R-:W-:Y:S01]  /*24130*/  UMOV UR7, 0x12f00000 ;  /* 0x12f0000000077882 */ /* 0x000fe20000000000 */
[----:B--2---:R-:W-:Y:S02]  /*24140*/  IMAD R6, R4, 0x9000, R19 ;  /* 0x0000900004067824 */ /* 0x004fe400078e0213 */
[----:B------:R-:W-:-:S02]  /*24150*/  VIADD R4, R8, 0x2a890 ;  /* 0x0002a89008047836 */ /* 0x000fc40000000000 */
[----:B------:R-:W-:-:S08]  /*24160*/  VIADD R10, R6, 0x18400 ;  /* 0x00018400060a7836 */ /* 0x000fd00000000000 */
.L_x_1791:
        /* <DEDUP_REMOVED lines=10> */
[----:B------:R-:W-:Y:S01]  /*24210*/  MOV R13, 0x40 ;  /* 0x00000040000d7802 */ /* 0x000fe20000000f00 */
[----:B------:R-:W-:Y:S01]  /*24220*/  VIADD R10, R6, 0x1b400 ;  /* 0x0001b400060a7836 */ /* 0x000fe20000000000 */
[----:B------:R-:W-:Y:S01]  /*24230*/  PLOP3.LUT P1, PT, PT, PT, PT, 0x80, 0x0 ;  /* 0x000000000000781c */ /* 0x000fe20003f2f070 */
[----:B------:R-:W-:Y:S01]  /*24240*/  UMOV UR6, 0x0 ;  /* 0x0000000000067882 */ /* 0x000fe20000000000 */
[----:B------:R-:W-:Y:S01]  /*24250*/  R2UR UR10, R13 ;  /* 0x000000000d0a72ca */ /* 0x000fe200000e0000 */
[----:B------:R-:W-:-:S14]  /*24260*/  UMOV UR7, 0x12f00000 ;  /* 0x12f0000000077882 */ /* 0x000fdc0000000000 */
.L_x_1792:
        /* <DEDUP_REMOVED lines=15> */
.L_x_1793:
        /* <DEDUP_REMOVED lines=10> */
[----:B------:R-:W2:Y:S01]  /*24400*/  SYNCS.PHASECHK.TRANS64.TRYWAIT P1, [R8+URZ+0x2a8c0], R7 ;  /* 0x02a8c007080075a7 */ /* 0x000ea2000802017f */
[----:B------:R-:W-:Y:S04]  /*24410*/  BSSY B2, `(.L_x_1794) ;  /* 0x0000002000027945 */ /* 0x000fe80003800000 */
[----:B--2---:R-:W-:Y:S05]  /*24420*/  @!P1 BRA `(.L_x_1795) ;  /* 0x00000070000c9947 */ /* 0x004fea0003800000 */
.L_x_1959:
[----:B------:R-:W-:Y:S05]  /*24430*/  BSYNC B2 ;  /* 0x0000000000027941 */ /* 0x000fea0003800000 */
.L_x_1794:
[----:B------:R-:W-:Y:S01]  /*24440*/  BSSY B2, `(.L_x_1796) ;  /* 0x000000b000027945 */ /* 0x000fe20003800000 */
[----:B------:R-:W-:Y:S02]  /*24450*/  IMAD.MOV.U32 R10, RZ, RZ, 0x0 ;  /* 0x00000000ff0a7424 */ /* 0x000fe400078e00ff */
[----:B------:R-:W-:Y:S01]  /*24460*/  IMAD.MOV.U32 R11, RZ, RZ, 0x12f00000 ;  /* 0x12f00000ff0b7424 */ /* 0x000fe200078e00ff */
[----:B------:R-:W-:Y:S06]  /*24470*/  @P2 BRA `(.L_x_1797) ;  /* 0x00000000001c2947 */ /* 0x000fec0003800000 */
[----:B------:R-:W3:Y:S01]  /*24480*/  S2R R6, SR_TID.X ;  /* 0x0000000000067919 */ /* 0x000ee20000002100 */
[----:B------:R-:W-:-:S04]  /*24490*/  IMAD.MOV.U32 R4, RZ, RZ, 0x6000 ;  /* 0x00006000ff047424 */ /* 0x000fc800078e00ff */
[----:B------:R4:W-:Y:S01]  /*244a0*/  SYNCS.ARRIVE.TRANS64 RZ, [R8+URZ+0x2a8b0], R4 ;  /* 0x02a8b00408ff79a7 */ /* 0x0009e2000800003f */
[----:B---3--:R-:W-:-:S04]  /*244b0*/  LOP3.LUT R6, R6, 0x1f, RZ, 0xc0, !PT ;  /* 0x0000001f06067812 */ /* 0x008fc800078ec0ff */
[----:B------:R-:W-:-:S13]  /*244c0*/  ISETP.NE.AND P1, PT, R6, RZ, PT ;  /* 0x000000ff0600720c */ /* 0x000fda0003f25270 */
[----:B----4-:R-:W-:Y:S05]  /*244d0*/  @!P1 BRA `(.L_x_1797) ;  /* 0x0000000000049947 */ /* 0x010fea0003800000 */
[----:B------:R-:W-:Y:S01]  /*244e0*/  BPT.TRAP 0x1 ;  /* 0x000000040000795c */ /* 0x000fe20000300000 */
.L_x_1797:
[----:B------:R-:W-:Y:S05]  /*244f0*/  BSYNC B2 ;  /* 0x0000000000027941 */ /* 0x000fea0003800000 */
.L_x_1796:
[----:B------:R-:W3:Y:S01]  /*24500*/  LDL R4, [R1+0x14] ;  /* 0x0000140001047983 */ /* 0x000ee20000100800 */
[----:B------:R-:W-:Y:S01]  /*24510*/  R2UR UR10, R12 ;  /* 0x000000000c0a72ca */ /* 0x000fe200000e0000 */
[----:B------:R-:W-:Y:S01]  /*24520*/  UIADD3 UR4, UP0, UR36, 0x670, URZ ;  /* 0x0000067024047890 */ /* 0x000fe2000ff1e03f */
[----:B------:R-:W-:Y:S01]  /*24530*/  R2UR UR6, R10 ;  /* 0x000000000a0672ca */ /* 0x000fe200000e0000 */
[----:B-12---:R-:W-:Y:S01]  /*24540*/  VIADD R8, R8, 0x2a8b0 ;  /* 0x0002a8b008087836 */ /* 0x006fe20000000000 */
[----:B------:R-:W-:Y:S01]  /*24550*/  R2UR UR7, R11 ;  /* 0x000000000b0772ca */ /* 0x000fe200000e0000 */
[----:B------:R-:W-:Y:S01]  /*24560*/  UIADD3.X UR5, URZ, UR37, URZ, UP0, !UPT ;  /* 0x000000253f057290 */ /* 0x000fe200087fe43f */
[----:B------:R-:W-:Y:S01]  /*24570*/  PLOP3.LUT P1, PT, PT, PT, PT, 0x80, 0x0 ;  /* 0x000000000000781c */ /* 0x000fe20003f2f070 */
[----:B---3--:R-:W-:-:S04]  /*24580*/  IMAD R4, R4, 0x6000, R19 ;  /* 0x0000600004047824 */ /* 0x008fc800078e0213 */
[----:B------:R-:W-:-:S08]  /*24590*/  VIADD R6, R4, 0x400 ;  /* 0x0000040004067836 */ /* 0x000fd00000000000 */
.L_x_1798:
        /* <DEDUP_REMOVED lines=15> */
.L_x_1799:
        /* <DEDUP_REMOVED lines=10> */
.L_x_1786:
[----:B------:R-:W-:Y:S05]  /*24730*/  BSYNC B1 ;  /* 0x0000000000017941 */ /* 0x000fea0003800000 */
.L_x_1785:
[----:B------:R-:W1:Y:S04]  /*24740*/  LDL.LU R7, [R1+0x14] ;  /* 0x0000140001077983 */ /* 0x000e680000300800 */
[----:B------:R-:W2:Y:S01]  /*24750*/  LDL.LU R6, [R1+0x20] ;  /* 0x0000200001067983 */ /* 0x000ea20000300800 */
[C---:B------:R-:W-:Y:S01]  /*24760*/  ISETP.GT.AND P2, PT, R9.reuse, R3, PT ;  /* 0x000000030900720c */ /* 0x040fe20003f44270 */
[----:B------:R-:W-:Y:S02]  /*24770*/  VIADD R9, R9, 0xffffffff ;  /* 0xffffffff09097836 */ /* 0x000fe40000000000 */
[----:B-1----:R-:W-:-:S05]  /*24780*/  VIADD R4, R7, 0x1 ;  /* 0x0000000107047836 */ /* 0x002fca0000000000 */
[----:B------:R-:W-:-:S04]  /*24790*/  ISETP.NE.AND P1, PT, R4, 0x2, PT ;  /* 0x000000020400780c */ /* 0x000fc80003f25270 */
[----:B------:R-:W-:Y:S02]  /*247a0*/  SEL R5, RZ, 0x1, P1 ;  /* 0x00000001ff057807 */ /* 0x000fe40000800000 */
[----:B------:R-:W-:Y:S02]  /*247b0*/  SEL R4, R4, RZ, P1 ;  /* 0x000000ff04047207 */ /* 0x000fe40000800000 */
[----:B--2---:R-:W-:-:S05]  /*247c0*/  LOP3.LUT R6, R6, R5, RZ, 0x3c, !PT ;  /* 0x0000000506067212 */ /* 0x004fca00078e3cff */
[----:B------:R2:W-:Y:S04]  /*247d0*/  STL [R1+0x20], R6 ;  /* 0x0000200601007387 */ /* 0x0005e80000100800 */
[----:B------:R2:W-:Y:S01]  /*247e0*/  STL [R1+0x14], R4 ;  /* 0x0000140401007387 */ /* 0x0005e20000100800 */
[----:B------:R-:W-:Y:S05]  /*247f0*/  @P2 BRA `(.L_x_1800) ;  /* 0xfffffff400cc2947 */ /* 0x000fea000383ffff */
.L_x_1764:
[----:B------:R-:W-:Y:S05]  /*24800*/  BSYNC B0 ;  /* 0x0000000000007941 */ /* 0x000fea0003800000 */
.L_x_1763:
[----:B------:R-:W3:Y:S01]  /*24810*/  LDL R7, [R1+0x30] ;  /* 0x0000300001077983 */ /* 0x000ee20000100800 */
[----:B------:R-:W4:Y:S01]  /*24820*/  LDC R0, c[0x0][0x448] ;  /* 0x00011200ff007b82 */ /* 0x000f220000000800 */
[----:B------:R-:W-:Y:S07]  /*24830*/  @!P0 WARPSYNC.ALL ;  /* 0x0000000000008948 */ /* 0x000fee0003800000 */
[----:B------:R-:W-:Y:S01]  /*24840*/  @!P0 BAR.SYNC.DEFER_BLOCKING 0xc, 0x180 ;  /* 0x0306000000008b1d */ /* 0x000fe20000010000 */
[----:B----4-:R-:W-:-:S13]  /*24850*/  ISETP.NE.AND P1, PT, R0, 0x1, PT ;  /* 0x000000010000780c */ /* 0x010fda0003f25270 */
[----:B------:R-:W4:Y:S08]  /*24860*/  @P1 LDC R0, c[0x0][0x44c] ;  /* 0x00011300ff001b82 */ /* 0x000f300000000800 */
[----:B------:R-:W5:Y:S01]  /*24870*/  @P1 LDC R3, c[0x0][0x450] ;  /* 0x00011400ff031b82 */ /* 0x000f620000000800 */
[----:B---3--:R-:W-:-:S05]  /*24880*/  IADD3 R2, R7, 0x7f, RZ ;  /* 0x0000007f07027810 */ /* 0x008fca0007ffe0ff */
[----:B----4-:R-:W-:-:S05]  /*24890*/  @P1 IMAD.HI.U32 R0, R2, R0, RZ ;  /* 0x0000000002001227 */ /* 0x010fca00078e00ff */
[----:B-----5:R-:W-:-:S05]  /*248a0*/  @P1 SHF.R.U32.HI R2, RZ, R3, R0 ;  /* 0x00000003ff021219 */ /* 0x020fca0000011600 */
[----:B------:R-:W-:Y:S02]  /*248b0*/  IMAD.IADD R0, R21, 0x1, R2 ;  /* 0x0000000115007824 */ /* 0x000fe400078e0202 */
[----:B------:R-:W3:Y:S02]  /*248c0*/  LDC.64 R2, c[0x0][0x9e0] ;  /* 0x00027800ff027b82 */ /* 0x000ee40000000a00 */
[----:B---3--:R-:W-:Y:S01]  /*248d0*/  ISETP.GE.AND P2, PT, R3, 0x1, PT ;  /* 0x000000010300780c */ /* 0x008fe20003f46270 */
[----:B------:R-:W-:-:S12]  /*248e0*/  IMAD.IADD R2, R0, 0x1, R2 ;  /* 0x0000000100027824 */ /* 0x000fd800078e0202 */
[----:B------:R-:W-:Y:S05]  /*248f0*/  @!P2 BRA `(.L_x_1801) ;  /* 0x000000000048a947 */ /* 0x000fea0003800000 */
[C---:B------:R-:W-:Y:S01]  /*24900*/  ISETP.GT.AND P0, PT, R0.reuse, RZ, PT ;  /* 0x000000ff0000720c */ /* 0x040fe20003f04270 */
[----:B------:R-:W-:Y:S01]  /*24910*/  BSSY B0, `(.L_x_1802) ;  /* 0x000000e000007945 */ /* 0x000fe20003800000 */
[----:B--2---:R-:W-:-:S11]  /*24920*/  VIADD R6, R0, 0xffffffff ;  /* 0xffffffff00067836 */ /* 0x004fd60000000000 */
[----:B------:R-:W-:Y:S05]  /*24930*/  @P0 BRA `(.L_x_1803) ;  /* 0x00000000001c0947 */ /* 0x000fea0003800000 */
[----:B------:R-:W-:Y:S01]  /*24940*/  ISETP.NE.AND P0, PT, R3, 0x1, PT ;  /* 0x000000010300780c */ /* 0x000fe20003f05270 */
[----:B------:R-:W-:-:S12]  /*24950*/  IMAD.MOV R0, RZ, RZ, -R0 ;  /* 0x000000ffff007224 */ /* 0x000fd800078e0a00 */
[----:B-1----:R-:W1:Y:S02]  /*24960*/  @P0 LDC.64 R4, c[0x0][0x9e8] ;  /* 0x00027a00ff040b82 */ /* 0x002e640000000a00 */
[----:B-1----:R-:W-:-:S05]  /*24970*/  @P0 IMAD.HI.U32 R4, R0, R4, RZ ;  /* 0x0000000400040227 */ /* 0x002fca00078e00ff */
[----:B------:R-:W-:-:S04]  /*24980*/  @P0 SHF.R.U32.HI R0, RZ, R5, R4 ;  /* 0x00000005ff000219 */ /* 0x000fc80000011604 */
[----:B------:R-:W-:Y:S01]  /*24990*/  LOP3.LUT R6, RZ, R0, RZ, 0x33, !PT ;  /* 0x00000000ff067212 */ /* 0x000fe200078e33ff */
[----:B------:R-:W-:Y:S06]  /*249a0*/  BRA `(.L_x_1804) ;  /* 0x0000000000107947 */ /* 0x000fec0003800000 */
.L_x_1803:
[----:B------:R-:W-:-:S13]  /*249b0*/  ISETP.NE.AND P0, PT, R3, 0x1, PT ;  /* 0x000000010300780c */ /* 0x000fda0003f05270 */
[----:B-1----:R-:W1:Y:S02]  /*249c0*/  @P0 LDC.64 R4, c[0x0][0x9e8] ;  /* 0x00027a00ff040b82 */ /* 0x002e640000000a00 */
[----:B-1----:R-:W-:-:S05]  /*249d0*/  @P0 IMAD.HI.U32 R4, R6, R4, RZ ;  /* 0x0000000406040227 */ /* 0x002fca00078e00ff */
[----:B------:R-:W-:-:S07]  /*249e0*/  @P0 SHF.R.U32.HI R6, RZ, R5, R4 ;  /* 0x00000005ff060219 */ /* 0x000fce0000011604 */
.L_x_1804:
[----:B------:R-:W-:Y:S05]  /*249f0*/  BSYNC B0 ;  /* 0x0000000000007941 */ /* 0x000fea0003800000 */
.L_x_1802:
[----:B------:R-:W-:-:S05]  /*24a00*/  IMAD R6, R6, R3, R3 ;  /* 0x0000000306067224 */ /* 0x000fca00078e0203 */
[----:B------:R-:W-:-:S07]  /*24a10*/  VIMNMX R2, R2, R6, PT ;  /* 0x0000000602027248 */ /* 0x000fce0003fe0100 */
.L_x_1801:
[----:B--2---:R-:W2:Y:S01]  /*24a20*/  LDL R6, [R1+0x5c] ;  /* 0x00005c0001067983 */ /* 0x004ea20000100800 */
[----:B------:R-:W3:Y:S01]  /*24a30*/  @P1 LDC R0, c[0x0][0x44c] ;  /* 0x00011300ff001b82 */ /* 0x000ee20000000800 */
[----:B------:R-:W-:Y:S01]  /*24a40*/  VIADD R2, R2, 0x5f ;  /* 0x0000005f02027836 */ /* 0x000fe20000000000 */
[----:B------:R-:W-:Y:S01]  /*24a50*/  ULDC UR4, c[0x0][0x9dc] ;  /* 0x0002770000047ab9 */ /* 0x000fe20000000800 */
[----:B-1----:R-:W-:Y:S02]  /*24a60*/  IMAD.MOV.U32 R4, RZ, RZ, R7 ;  /* 0x000000ffff047224 */ /* 0x002fe400078e0007 */
[----:B------:R-:W-:-:S03]  /*24a70*/  IMAD.HI R2, R2, 0x2aaaaaab, RZ ;  /* 0x2aaaaaab02027827 */ /* 0x000fc600078e02ff */
[----:B------:R-:W1:Y:S01]  /*24a80*/  @P1 LDC R5, c[0x0][0x450] ;  /* 0x00011400ff051b82 */ /* 0x000e620000000800 */
[----:B---3--:R-:W-:-:S05]  /*24a90*/  @P1 IMAD.HI.U32 R0, R7, R0, RZ ;  /* 0x0000000007001227 */ /* 0x008fca00078e00ff */
[----:B-1----:R-:W-:-:S05]  /*24aa0*/  @P1 SHF.R.U32.HI R4, RZ, R5, R0 ;  /* 0x00000005ff041219 */ /* 0x002fca0000011600 */
[----:B------:R-:W-:Y:S01]  /*24ab0*/  IMAD.IADD R0, R20, 0x1, R4 ;  /* 0x0000000114007824 */ /* 0x000fe200078e0204 */
[----:B------:R-:W-:-:S04]  /*24ac0*/  SHF.R.U32.HI R4, RZ, 0x1f, R2 ;  /* 0x0000001fff047819 */ /* 0x000fc80000011602 */
[----:B------:R-:W-:Y:S01]  /*24ad0*/  LEA.HI.SX32 R7, R2, R4, 0x1c ;  /* 0x0000000402077211 */ /* 0x000fe200078fe2ff */
[----:B------:R-:W-:-:S04]  /*24ae0*/  VIADD R2, R0, -UR4 ;  /* 0x8000000400027c36 */ /* 0x000fc80008000000 */
[----:B------:R1:W-:Y:S01]  /*24af0*/  STL [R1+0x60], R7 ;  /* 0x0000600701007387 */ /* 0x0003e20000100800 */
[----:B--2---:R-:W-:Y:S01]  /*24b00*/  VIMNMX R6, R6, R7, PT ;  /* 0x0000000706067248 */ /* 0x004fe20003fe0100 */
[----:B-1----:R-:W-:Y:S06]  /*24b10*/  @!P2 BRA `(.L_x_1805) ;  /* 0x000000000044a947 */ /* 0x002fec0003800000 */
        /* <DEDUP_REMOVED lines=10> */
.L_x_1807:
[----:B------:R-:W-:-:S13]  /*24bc0*/  ISETP.NE.AND P0, PT, R3, 0x1, PT ;  /* 0x000000010300780c */ /* 0x000fda0003f05270 */
[----:B------:R-:W1:Y:S02]  /*24bd0*/  @P0 LDC.64 R4, c[0x0][0x9e8] ;  /* 0x00027a00ff040b82 */ /* 0x000e640000000a00 */
[----:B-1----:R-:W-:-:S05]  /*24be0*/  @P0 IMAD.HI.U32 R4, R0, R4, RZ ;  /* 0x0000000400040227 */ /* 0x002fca00078e00ff */
[----:B------:R-:W-:-:S07]  /*24bf0*/  @P0 SHF.R.U32.HI R0, RZ, R5, R4 ;  /* 0x00000005ff000219 */ /* 0x000fce0000011604 */
.L_x_1808:
[----:B------:R-:W-:Y:S05]  /*24c00*/  BSYNC B0 ;  /* 0x0000000000007941 */ /* 0x000fea0003800000 */
.L_x_1806:
[----:B------:R-:W-:-:S05]  /*24c10*/  IMAD R0, R0, R3, RZ ;  /* 0x0000000300007224 */ /* 0x000fca00078e02ff */
[----:B------:R-:W-:-:S07]  /*24c20*/  VIMNMX R2, R2, R0, !PT ;  /* 0x0000000002027248 */ /* 0x000fce0007fe0100 */
.L_x_1805:
[----:B------:R-:W-:Y:S01]  /*24c30*/  IMAD.HI R2, R2, 0x2aaaaaab, RZ ;  /* 0x2aaaaaab02027827 */ /* 0x000fe200078e02ff */
[----:B------:R-:W-:Y:S01]  /*24c40*/  ISETP.NE.AND P1, PT, R18, RZ, PT ;  /* 0x000000ff1200720c */ /* 0x000fe20003f25270 */
[----:B------:R-:W-:Y:S03]  /*24c50*/  BSSY B0, `(.L_x_1809) ;  /* 0x0000025000007945 */ /* 0x000fe60003800000 */
[----:B------:R-:W-:-:S04]  /*24c60*/  SHF.R.U32.HI R0, RZ, 0x1f, R2 ;  /* 0x0000001fff007819 */ /* 0x000fc80000011602 */
[----:B------:R-:W-:-:S04]  /*24c70*/  LEA.HI.SX32 R0, R2, R0, 0x1c ;  /* 0x0000000002007211 */ /* 0x000fc800078fe2ff */
[----:B------:R-:W-:Y:S01]  /*24c80*/  VIMNMX R8, RZ, R0, !PT ;  /* 0x00000000ff087248 */ /* 0x000fe20007fe0100 */
[----:B------:R-:W1:Y:S03]  /*24c90*/  @!P1 LDC R18, c[0x0][0x9f0] ;  /* 0x00027c00ff129b82 */ /* 0x000e660000000800 */
[----:B------:R-:W-:Y:S01]  /*24ca0*/  ISETP.GT.AND P0, PT, R6, R8, PT ;  /* 0x000000080600720c */ /* 0x000fe20003f04270 */
[----:B------:R2:W-:Y:S04]  /*24cb0*/  STL [R1+0x3c], R8 ;  /* 0x00003c0801007387 */ /* 0x0005e80000100800 */
[----:B------:R2:W-:Y:S08]  /*24cc0*/  STL [R1+0x40], RZ ;  /* 0x000040ff01007387 */ /* 0x0005f00000100800 */
[----:B--2---:R-:W-:Y:S05]  /*24cd0*/  @!P0 BRA `(.L_x_1810) ;  /* 0x0000000000708947 */ /* 0x004fea0003800000 */
[----:B-1----:R-:W-:-:S04]  /*24ce0*/  IABS R0, R18 ;  /* 0x0000001200007213 */ /* 0x002fc80000000000 */
[----:B------:R-:W1:Y:S08]  /*24cf0*/  I2F.RP R2, R0 ;  /* 0x0000000000027306 */ /* 0x000e700000209400 */
[----:B-1----:R-:W1:Y:S02]  /*24d00*/  MUFU.RCP R2, R2 ;  /* 0x0000000200027308 */ /* 0x002e640000001000 */
[----:B-1----:R-:W-:-:S06]  /*24d10*/  VIADD R2, R2, 0xffffffe ;  /* 0x0ffffffe02027836 */ /* 0x002fcc0000000000 */
[----:B------:R-:W1:Y:S02]  /*24d20*/  F2I.FTZ.U32.TRUNC.NTZ R3, R2 ;  /* 0x0000000200037305 */ /* 0x000e64000021f000 */
[----:B-1----:R-:W-:-:S04]  /*24d30*/  IMAD.MOV R2, RZ, RZ, -R3 ;  /* 0x000000ffff027224 */ /* 0x002fc800078e0a03 */
[----:B------:R-:W-:Y:S01]  /*24d40*/  IMAD R4, R2, R0, RZ ;  /* 0x0000000002047224 */ /* 0x000fe200078e02ff */
[----:B------:R-:W-:-:S05]  /*24d50*/  MOV R2, RZ ;  /* 0x000000ff00027202 */ /* 0x000fca0000000f00 */
[----:B------:R-:W-:Y:S01]  /*24d60*/  IMAD.HI.U32 R7, R3, R4, R2 ;  /* 0x0000000403077227 */ /* 0x000fe200078e0002 */
[----:B------:R-:W-:Y:S02]  /*24d70*/  IADD3 R4, R18, -0x1, R6 ;  /* 0xffffffff12047810 */ /* 0x000fe40007ffe006 */
[----:B------:R-:W-:-:S03]  /*24d80*/  IABS R2, R18 ;  /* 0x0000001200027213 */ /* 0x000fc60000000000 */
[----:B------:R-:W-:Y:S02]  /*24d90*/  IMAD.IADD R4, R4, 0x1, -R8 ;  /* 0x0000000104047824 */ /* 0x000fe400078e0a08 */
[----:B------:R-:W-:-:S03]  /*24da0*/  IMAD.MOV R2, RZ, RZ, -R2 ;  /* 0x000000ffff027224 */ /* 0x000fc600078e0a02 */
[----:B------:R-:W-:Y:S01]  /*24db0*/  IABS R3, R4 ;  /* 0x0000000400037213 */ /* 0x000fe20000000000 */
[----:B------:R-:W-:Y:S01]  /*24dc0*/  IMAD.MOV.U32 R5, RZ, RZ, R2 ;  /* 0x000000ffff057224 */ /* 0x000fe200078e0002 */
        /* <DEDUP_REMOVED lines=12> */
[----:B------:R2:W-:Y:S02]  /*24e90*/  STL [R1+0x40], R2 ;  /* 0x0000400201007387 */ /* 0x0005e40000100800 */
.L_x_1810:
[----:B------:R-:W-:Y:S05]  /*24ea0*/  BSYNC B0 ;  /* 0x0000000000007941 */ /* 0x000fea0003800000 */
.L_x_1809:
[----:B------:R-:W3:Y:S04]  /*24eb0*/  LDL R0, [R1+0x40] ;  /* 0x0000400001007983 */ /* 0x000ee80000100800 */
[----:B--2---:R-:W3:Y:S01]  /*24ec0*/  LDL R2, [R1+0x50] ;  /* 0x0000500001027983 */ /* 0x004ee20000100800 */
[----:B------:R-:W-:Y:S01]  /*24ed0*/  BSSY B7, `(.L_x_1811) ;  /* 0x0000417000077945 */ /* 0x000fe20003800000 */
[----:B---3--:R-:W-:-:S05]  /*24ee0*/  IMAD R2, R2, R0, R8 ;  /* 0x0000000002027224 */ /* 0x008fca00078e0208 */
[----:B------:R-:W-:Y:S01]  /*24ef0*/  VIADDMNMX R0, R2, R0, R6, PT ;  /* 0x0000000002007246 */ /* 0x000fe20003800106 */
[----:B------:R2:W-:Y:S03]  /*24f00*/  STL [R1+0x2c], R2 ;  /* 0x00002c0201007387 */ /* 0x0005e60000100800 */
[----:B------:R-:W-:Y:S01]  /*24f10*/  ISETP.GT.AND P0, PT, R0, R2, PT ;  /* 0x000000020000720c */ /* 0x000fe20003f04270 */
[----:B------:R2:W-:-:S12]  /*24f20*/  STL [R1+0x44], R0 ;  /* 0x0000440001007387 */ /* 0x0005d80000100800 */
[----:B--2---:R-:W-:Y:S05]  /*24f30*/  @P0 BRA `(.L_x_1812) ;  /* 0x0000000000480947 */ /* 0x004fea0003800000 */
[----:B------:R-:W2:Y:S02]  /*24f40*/  S2R R0, SR_TID.X ;  /* 0x0000000000007919 */ /* 0x000ea40000002100 */
[----:B--2---:R-:W-:-:S04]  /*24f50*/  LOP3.LUT R0, R0, 0x7f, RZ, 0xc0, !PT ;  /* 0x0000007f00007812 */ /* 0x004fc800078ec0ff */
[----:B------:R-:W-:-:S13]  /*24f60*/  ISETP.NE.AND P0, PT, R0, RZ, PT ;  /* 0x000000ff0000720c */ /* 0x000fda0003f05270 */
[----:B------:R-:W-:Y:S05]  /*24f70*/  @P0 BRA `(.L_x_1813) ;  /* 0x0000004000300947 */ /* 0x000fea0003800000 */
[----:B------:R-:W2:Y:S01]  /*24f80*/  S2R R3, SR_LANEID ;  /* 0x0000000000037919 */ /* 0x000ea20000000000 */
[----:B------:R-:W-:Y:S02]  /*24f90*/  VOTEU.ANY UR4, UPT, PT ;  /* 0x0000000000047886 */ /* 0x000fe400038e0100 */
[----:B------:R-:W2:Y:S08]  /*24fa0*/  FLO.U32 R0, UR4 ;  /* 0x0000000400007d00 */ /* 0x000eb000080e0000 */
[----:B------:R-:W3:Y:S01]  /*24fb0*/  POPC R4, UR4 ;  /* 0x0000000400047d09 */ /* 0x000ee20008000000 */
[----:B--2---:R-:W-:-:S02]  /*24fc0*/  ISETP.EQ.U32.AND P0, PT, R0, R3, PT ;  /* 0x000000030000720c */ /* 0x004fc40003f02070 */
[----:B------:R-:W3:Y:S11]  /*24fd0*/  LDC.64 R2, c[0x0][0xc60] ;  /* 0x00031800ff027b82 */ /* 0x000ef60000000a00 */
[----:B---3--:R-:W2:Y:S01]  /*24fe0*/  @P0 ATOMG.E.ADD.STRONG.GPU PT, R3, desc[UR46][R2.64], R4 ;  /* 0x00000004020309a8 */ /* 0x008ea200081ee1ee */
[----:B------:R-:W3:Y:S02]  /*24ff0*/  S2R R5, SR_LTMASK ;  /* 0x0000000000057919 */ /* 0x000ee40000003900 */
[----:B---3--:R-:W-:-:S06]  /*25000*/  LOP3.LUT R5, R5, UR4, RZ, 0xc0, !PT ;  /* 0x0000000405057c12 */ /* 0x008fcc000f8ec0ff */
[----:B------:R-:W3:Y:S01]  /*25010*/  POPC R5, R5 ;  /* 0x0000000500057309 */ /* 0x000ee20000000000 */
[----:B--2---:R-:W3:Y:S02]  /*25020*/  SHFL.IDX PT, R0, R3, R0, 0x1f ;  /* 0x00001f0003007589 */ /* 0x004ee400000e0000 */
[----:B---3--:R-:W-:-:S05]  /*25030*/  IADD3 R0, R0, UR38, R5 ;  /* 0x0000002600007c10 */ /* 0x008fca000fffe005 */
[----:B------:R2:W-:Y:S01]  /*25040*/  STL [R1], R0 ;  /* 0x0000000001007387 */ /* 0x0005e20000100800 */
[----:B------:R-:W-:Y:S05]  /*25050*/  BRA `(.L_x_1813) ;  /* 0x0000003c00f87947 */ /* 0x000fea0003800000 */
.L_x_1812:
        /* <DEDUP_REMOVED lines=8> */
[----:B------:R-:W-:Y:S01]  /*250e0*/  IMAD.U32 R4, RZ, RZ, UR6 ;  /* 0x00000006ff047e24 */ /* 0x000fe2000f8e00ff */
[----:B------:R-:W-:Y:S01]  /*250f0*/  MOV R6, UR8 ;  /* 0x0000000800067c02 */ /* 0x000fe20008000f00 */
[----:B------:R-:W2:Y:S01]  /*25100*/  LDC.64 R2, c[0x4][R2] ;  /* 0x0100000002027b82 */ /* 0x000ea20000000a00 */
        /* <DEDUP_REMOVED lines=8> */
[----:B012---:R-:W-:Y:S05]  /*25190*/  CALL.ABS.NOINC R2 ;  /* 0x0000000002007343 */ /* 0x007fea0003c00000 */
.L_x_1815:
[----:B------:R-:W-:Y:S05]  /*251a0*/  BSYNC B6 ;  /* 0x0000000000067941 */ /* 0x000fea0003800000 */
.L_x_1814:
[----:B------:R-:W-:Y:S01]  /*251b0*/  VIADD R0, R19, 0x400 ;  /* 0x0000040013007836 */ /* 0x000fe20000000000 */
[----:B------:R-:W-:Y:S04]  /*251c0*/  BSSY B6, `(.L_x_1816) ;  /* 0x0000022000067945 */ /* 0x000fe80003800000 */
[----:B------:R-:W-:-:S13]  /*251d0*/  LOP3.LUT P0, RZ, R0, 0x3ff, RZ, 0xc0, !PT ;  /* 0x000003ff00ff7812 */ /* 0x000fda000780c0ff */
[----:B------:R-:W-:Y:S05]  /*251e0*/  @!P0 BRA `(.L_x_1817) ;  /* 0x00000000007c8947 */ /* 0x000fea0003800000 */
[----:B-1----:R-:W-:Y:S01]  /*251f0*/  MOV R18, 0x0 ;  /* 0x0000000000127802 */ /* 0x002fe20000000f00 */
[----:B------:R-:W-:Y:S01]  /*25200*/  ULDC.64 UR6, c[0x4][0xb8] ;  /* 0x01002e0000067ab9 */ /* 0x000fe20000000a00 */
[----:B------:R-:W-:Y:S01]  /*25210*/  ULDC.64 UR8, c[0x4][0xc0] ;  /* 0x0100300000087ab9 */ /* 0x000fe20000000a00 */
[----:B------:R-:W-:Y:S01]  /*25220*/  ULDC.64 UR4, c[0x4][0x40] ;  /* 0x0100100000047ab9 */ /* 0x000fe20000000a00 */
[----:B------:R1:W2:Y:S01]  /*25230*/  LDC.64 R2, c[0x4][R18] ;  /* 0x0100000012027b82 */ /* 0x0002a20000000a00 */
        /* <DEDUP_REMOVED lines=8> */
[----:B-1----:R-:W-:-:S07]  /*252c0*/  IMAD.MOV.U32 R13, RZ, RZ, RZ ;  /* 0x000000ffff0d7224 */ /* 0x002fce00078e00ff */
[----:B------:R-:W-:-:S07]  /*252d0*/  LEPC R20, `(.L_x_1818) ;  /* 0x000000001014794e */ /* 0x000fce0000000000 */
[----:B0-2---:R-:W-:Y:S05]  /*252e0*/  CALL.ABS.NOINC R2 ;  /* 0x0000000002007343 */ /* 0x005fea0003c00000 */
.L_x_1818:
[----:B------:R0:W1:Y:S01]  /*252f0*/  LDC.64 R2, c[0x4][R18] ;  /* 0x0100000012027b82 */ /* 0x0000620000000a00 */
[----:B------:R-:W-:Y:S01]  /*25300*/  ULDC.64 UR4, c[0x4][0xb8] ;  /* 0x01002e0000047ab9 */ /* 0x000fe20000000a00 */
[----:B------:R-:W-:Y:S01]  /*25310*/  ULDC.64 UR6, c[0x4][0xc0] ;  /* 0x0100300000067ab9 */ /* 0x000fe20000000a00 */
[----:B------:R-:W-:Y:S01]  /*25320*/  ULDC.64 UR8, c[0x4][0x48] ;  /* 0x0100120000087ab9 */ /* 0x000fe20000000a00 */
        /* <DEDUP_REMOVED lines=11> */
.L_x_1817:
[----:B------:R-:W-:Y:S05]  /*253e0*/  BSYNC B6 ;  /* 0x0000000000067941 */ /* 0x000fea0003800000 */
.L_x_1816:
[----:B------:R-:W2:Y:S01]  /*253f0*/  LDL R0, [R1+0xc] ;  /* 0x00000c0001007983 */ /* 0x000ea20000100800 */
[----:B------:R-:W-:Y:S02]  /*25400*/  ULDC.64 UR4, c[0x0][0x9f8] ;  /* 0x00027e0000047ab9 */ /* 0x000fe40000000a00 */
[----:B------:R-:W-:Y:S01]  /*25410*/  ISETP.NE.U32.AND P0, PT, RZ, UR4, PT ;  /* 0x00000004ff007c0c */ /* 0x000fe2000bf05070 */
[----:B-1----:R-:W3:Y:S03]  /*25420*/  LDL R18, [R1+0x44] ;  /* 0x0000440001127983 */ /* 0x002ee60000100800 */
[----:B------:R-:W-:Y:S01]  /*25430*/  ISETP.NE.AND.EX P0, PT, RZ, UR5, PT, P0 ;  /* 0x00000005ff007c0c */ /* 0x000fe2000bf05300 */
[----:B------:R-:W-:-:S12]  /*25440*/  ULDC.64 UR4, c[0x0][0xa08] ;  /* 0x0002820000047ab9 */ /* 0x000fd80000000a00 */
[----:B------:R-:W1:Y:S01]  /*25450*/  @P0 LDC.64 R2, c[0x0][0x9f8] ;  /* 0x00027e00ff020b82 */ /* 0x000e620000000a00 */
[----:B--2---:R-:W-:Y:S02]  /*25460*/  IMAD.MOV.U32 R7, RZ, RZ, R0 ;  /* 0x000000ffff077224 */ /* 0x004fe400078e0000 */
[----:B-1----:R-:W-:-:S05]  /*25470*/  @P0 IMAD.WIDE R2, R0, 0x4, R2 ;  /* 0x0000000400020825 */ /* 0x002fca00078e0202 */
[----:B------:R1:W2:Y:S01]  /*25480*/  @P0 LDG.E R7, desc[UR46][R2.64] ;  /* 0x0000002e02070981 */ /* 0x0002a2000c1e1900 */
[----:B---3--:R-:W-:Y:S01]  /*25490*/  VIADD R0, R18, 0xffffffff ;  /* 0xffffffff12007836 */ /* 0x008fe20000000000 */
[----:B-1----:R-:W1:Y:S02]  /*254a0*/  LDC.64 R2, c[0x0][0x418] ;  /* 0x00010600ff027b82 */ /* 0x002e640000000a00 */
[----:B-1----:R-:W-:Y:S01]  /*254b0*/  LOP3.LUT P0, RZ, R2, UR4, RZ, 0xfc, !PT ;  /* 0x0000000402ff7c12 */ /* 0x002fe2000f80fcff */
[----:B------:R-:W-:-:S03]  /*254c0*/  UMOV UR4, 0xffffffff ;  /* 0xffffffff00047882 */ /* 0x000fc60000000000 */
[----:B------:R-:W-:Y:S02]  /*254d0*/  LOP3.LUT P0, RZ, R3, UR5, RZ, 0xfc, P0 ;  /* 0x0000000503ff7c12 */ /* 0x000fe4000800fcff */
[----:B--2---:R-:W-:Y:S01]  /*254e0*/  SHF.R.S32.HI R8, RZ, 0x1f, R7 ;  /* 0x0000001fff087819 */ /* 0x004fe20000011407 */
[----:B------:R1:W-:Y:S01]  /*254f0*/  STL [R1+0x8], R7 ;  /* 0x0000080701007387 */ /* 0x0003e20000100800 */
[----:B------:R-:W-:-:S03]  /*25500*/  SEL R18, R7, RZ, !P0 ;  /* 0x000000ff07127207 */ /* 0x000fc60004000000 */
[----:B------:R1:W-:Y:S01]  /*25510*/  STL [R1+0x24], R8 ;  /* 0x0000240801007387 */ /* 0x0003e20000100800 */
[----:B------:R-:W-:Y:S05]  /*25520*/  BRA.DIV UR4, `(.L_x_1819) ;  /* 0x0000005e04e07947 */ /* 0x000fea000b800000 */
[----:B------:R-:W2:Y:S02]  /*25530*/  S2R R4, SR_TID.X ;  /* 0x0000000000047919 */ /* 0x000ea40000002100 */
[----:B--2---:R-:W-:-:S04]  /*25540*/  SHF.R.U32.HI R4, RZ, 0x5, R4 ;  /* 0x00000005ff047819 */ /* 0x004fc80000011604 */
[----:B------:R-:W-:-:S05]  /*25550*/  LOP3.LUT R4, R4, 0x3, RZ, 0xc0, !PT ;  /* 0x0000000304047812 */ /* 0x000fca00078ec0ff */
[----:B------:R2:W3:Y:S02]  /*25560*/  SHFL.IDX PT, R14, R4, RZ, 0x1f ;  /* 0x00001fff040e7589 */ /* 0x0004e400000e0000 */
.L_x_1962:
[----:B------:R4:W-:Y:S01]  /*25570*/  STL [R1+0x4], R0 ;  /* 0x0000040001007387 */ /* 0x0009e20000100800 */
[----:B---3--:R-:W-:Y:S02]  /*25580*/  ISETP.NE.AND P0, PT, R14, RZ, PT ;  /* 0x000000ff0e00720c */ /* 0x008fe40003f05270 */
[----:B------:R-:W-:Y:S02]  /*25590*/  PLOP3.LUT P1, PT, PT, PT, PT, 0x8, 0x0 ;  /* 0x000000000000781c */ /* 0x000fe40003f2e170 */
[----:B------:R-:W-:-:S11]  /*255a0*/  LOP3.LUT R17, R17, 0xfffffffe, RZ, 0xc0, !PT ;  /* 0xfffffffe11117812 */ /* 0x000fd600078ec0ff */
[----:B------:R-:W-:Y:S01]  /*255b0*/  @P1 LOP3.LUT R17, R17, 0x1, RZ, 0xfc, !PT ;  /* 0x0000000111111812 */ /* 0x000fe200078efcff */
[----:B----4-:R-:W-:Y:S06]  /*255c0*/  @P0 BRA `(.L_x_1820) ;  /* 0x0000000400380947 */ /* 0x010fec0003800000 */
[----:B------:R-:W-:-:S03]  /*255d0*/  UMOV UR4, 0xffffffff ;  /* 0xffffffff00047882 */ /* 0x000fc60000000000 */
[----:B------:R-:W-:Y:S05]  /*255e0*/  BRA.DIV UR4, `(.L_x_1821) ;  /* 0x0000005e04e47947 */ /* 0x000fea000b800000 */
[----:B------:R-:W-:-:S13]  /*255f0*/  ELECT P6, URZ, PT ;  /* 0x00000000003f782f */ /* 0x000fda00038c0000 */
.L_x_1965:
[----:B------:R-:W-:Y:S05]  /*25600*/  @!P6 BRA `(.L_x_1820) ;  /* 0x000000040028e947 */ /* 0x000fea0003800000 */
[----:B------:R-:W-:-:S04]  /*25610*/  ISETP.NE.U32.AND P0, PT, R2, RZ, PT ;  /* 0x000000ff0200720c */ /* 0x000fc80003f05070 */
[----:B------:R-:W-:-:S13]  /*25620*/  ISETP.NE.AND.EX P0, PT, R3, RZ, PT, P0 ;  /* 0x000000ff0300720c */ /* 0x000fda0003f05300 */
[----:B------:R-:W-:Y:S05]  /*25630*/  @!P0 BRA `(.L_x_1822) ;  /* 0x0000000000508947 */ /* 0x000fea0003800000 */
[----:B------:R-:W3:Y:S01]  /*25640*/  LDC R6, c[0x0][0x43c] ;  /* 0x00010f00ff067b82 */ /* 0x000ee20000000800 */
[----:B------:R-:W-:Y:S01]  /*25650*/  IMAD.MOV.U32 R9, RZ, RZ, R0 ;  /* 0x000000ffff097224 */ /* 0x000fe200078e0000 */
[----:B------:R-:W-:-:S03]  /*25660*/  ULDC.64 UR4, c[0x0][0x428] ;  /* 0x00010a0000047ab9 */ /* 0x000fc60000000a00 */
[----:B------:R-:W-:Y:S01]  /*25670*/  IMAD.MOV.U32 R0, RZ, RZ, R9 ;  /* 0x000000ffff007224 */ /* 0x000fe200078e0009 */
[----:B---3--:R-:W-:-:S13]  /*25680*/  ISETP.NE.AND P0, PT, R6, 0x1, PT ;  /* 0x000000010600780c */ /* 0x008fda0003f05270 */
[----:B--2---:R-:W2:Y:S02]  /*25690*/  @P0 LDC.64 R4, c[0x0][0x440] ;  /* 0x00011000ff040b82 */ /* 0x004ea40000000a00 */
        /* <DEDUP_REMOVED lines=14> */
.L_x_1822:
[----:B------:R-:W4:Y:S04]  /*25780*/  LDL R0, [R1+0x10] ;  /* 0x0000100001007983 */ /* 0x000f280000100800 */
[----:B---3--:R-:W3:Y:S01]  /*25790*/  LDL R2, [R1+0x18] ;  /* 0x0000180001027983 */ /* 0x008ee20000100800 */
[----:B----4-:R-:W-:Y:S02]  /*257a0*/  LEA R0, R0, R19, 0x3 ;  /* 0x0000001300007211 */ /* 0x010fe400078e18ff */
[----:B---3--:R-:W-:-:S04]  /*257b0*/  SHF.L.U32 R2, R2, 0x1f, RZ ;  /* 0x0000001f02027819 */ /* 0x008fc800000006ff */
[----:B------:R-:W3:Y:S02]  /*257c0*/  SYNCS.PHASECHK.TRANS64.TRYWAIT P0, [R0+URZ+0x2a840], R2 ;  /* 0x02a84002000075a7 */ /* 0x000ee4000800017f */
[----:B---3--:R-:W-:Y:S05]  /*257d0*/  @!P0 BRA `(.L_x_1823) ;  /* 0x0000005c00888947 */ /* 0x008fea0003800000 */
.L_x_1966:
[----:B------:R-:W4:Y:S02]  /*257e0*/  S2R R3, SR_TID.X ;  /* 0x0000000000037919 */ /* 0x000f240000002100 */
[----:B----4-:R-:W-:-:S04]  /*257f0*/  LOP3.LUT R3, R3, 0x7f, RZ, 0xc0, !PT ;  /* 0x0000007f03037812 */ /* 0x010fc800078ec0ff */
[----:B------:R-:W-:-:S13]  /*25800*/  ISETP.NE.AND P0, PT, R3, RZ, PT ;  /* 0x000000ff0300720c */ /* 0x000fda0003f05270 */
        /* <DEDUP_REMOVED lines=8> */
.L_x_1824:
[----:B--2---:R-:W2:Y:S04]  /*25890*/  LDL R4, [R1+0x10] ;  /* 0x0000100001047983 */ /* 0x004ea80000100800 */
[----:B------:R-:W4:Y:S04]  /*258a0*/  LDL R3, [R1+0x4] ;  /* 0x0000040001037983 */ /* 0x000f280000100800 */
[----:B---3--:R-:W3:Y:S01]  /*258b0*/  LDL R2, [R1+0x1c] ;  /* 0x00001c0001027983 */ /* 0x008ee20000100800 */
[----:B------:R-:W-:Y:S01]  /*258c0*/  R2UR UR9, R0 ;  /* 0x00000000000972ca */ /* 0x000fe200000e0000 */
[----:B------:R-:W-:Y:S01]  /*258d0*/  UIADD3 UR4, UP0, UR36, 0x370, URZ ;  /* 0x0000037024047890 */ /* 0x000fe2000ff1e03f */
[----:B------:R-:W-:Y:S01]  /*258e0*/  R2UR UR12, R16 ;  /* 0x00000000100c72ca */ /* 0x000fe200000e0000 */
[----:B------:R-:W-:Y:S01]  /*258f0*/  UMOV UR10, URZ ;  /* 0x0000003f000a7c82 */ /* 0x000fe20008000000 */
[----:B-----5:R-:W-:Y:S01]  /*25900*/  R2UR UR13, R18 ;  /* 0x00000000120d72ca */ /* 0x020fe200000e0000 */
[----:B------:R-:W-:Y:S01]  /*25910*/  UMOV UR6, 0x0 ;  /* 0x0000000000067882 */ /* 0x000fe20000000000 */
[----:B------:R-:W-:Y:S01]  /*25920*/  UMOV UR7, 0x14f00000 ;  /* 0x14f0000000077882 */ /* 0x000fe20000000000 */
[----:B------:R-:W-:Y:S01]  /*25930*/  UMOV UR17, 0x40 ;  /* 0x0000004000117882 */ /* 0x000fe20000000000 */
[----:B------:R-:W-:-:S02]  /*25940*/  PLOP3.LUT P0, PT, PT, PT, PT, 0x80, 0x0 ;  /* 0x000000000000781c */ /* 0x000fc40003f0f070 */
[----:B------:R-:W-:-:S03]  /*25950*/  LOP3.LUT R17, R17, 0xfffffffe, RZ, 0xc0, !PT ;  /* 0xfffffffe11117812 */ /* 0x000fc600078ec0ff */
[----:B------:R-:W-:-:S08]  /*25960*/  UIADD3 UR9, UR9, 0x2a830, URZ ;  /* 0x0002a83009097890 */ /* 0x000fd0000fffe03f */
[----:B------:R-:W-:Y:S01]  /*25970*/  @P0 LOP3.LUT R17, R17, 0x1, RZ, 0xfc, !PT ;  /* 0x0000000111110812 */ /* 0x000fe200078efcff */
[----:B--2---:R-:W-:Y:S01]  /*25980*/  IMAD R0, R4, 0x9000, R19 ;  /* 0x0000900004007824 */ /* 0x004fe200078e0213 */
[----:B----4-:R-:W-:-:S04]  /*25990*/  R2UR UR11, R3 ;  /* 0x00000000030b72ca */ /* 0x010fc800000e0000 */
[----:B------:R-:W-:Y:S02]  /*259a0*/  R2UR UR8, R0 ;  /* 0x00000000000872ca */ /* 0x000fe400000e0000 */
[----:B---3--:R-:W-:-:S11]  /*259b0*/  R2UR UR5, R2 ;  /* 0x00000000020572ca */ /* 0x008fd600000e0000 */
[----:B------:R-:W-:Y:S02]  /*259c0*/  UIADD3 UR14, UR8, 0x18400, URZ ;  /* 0x00018400080e7890 */ /* 0x000fe4000fffe03f */
[----:B------:R-:W-:Y:S02]  /*259d0*/  UIMAD UR11, UR11, 0x60, UR5 ;  /* 0x000000600b0b78a4 */ /* 0x000fe4000f8e0205 */
[----:B------:R-:W-:Y:S02]  /*259e0*/  UIADD3.X UR5, URZ, UR37, URZ, UP0, !UPT ;  /* 0x000000253f057290 */ /* 0x000fe400087fe43f */
[----:B------:R-:W-:Y:S02]  /*259f0*/  UIADD3 UR15, UR8, 0x1b400, URZ ;  /* 0x0001b400080f7890 */ /* 0x000fe4000fffe03f */
[----:B------:R-:W-:-:S03]  /*25a00*/  UIADD3 UR16, UR8, 0x1e400, URZ ;  /* 0x0001e40008107890 */ /* 0x000fc6000fffe03f */
[----:B------:R-:W-:Y:S01]  /*25a10*/  UMOV UR8, UR14 ;  /* 0x0000000e00087c82 */ /* 0x000fe20008000000 */
[----:B------:R-:W-:Y:S01]  /*25a20*/  UMOV UR14, 0x80 ;  /* 0x00000080000e7882 */ /* 0x000fe20000000000 */
[----:B------:R2:W-:Y:S02]  /*25a30*/  UTMALDG.4D [UR8], [UR4], desc[UR6] ;  /* 0x00000608040075b4 */ /* 0x0005e40008019000 */
[----:B--2---:R-:W-:Y:S01]  /*25a40*/  UMOV UR8, UR15 ;  /* 0x0000000f00087c82 */ /* 0x004fe20008000000 */
[----:B------:R-:W-:Y:S02]  /*25a50*/  UMOV UR10, UR17 ;  /* 0x00000011000a7c82 */ /* 0x000fe40008000000 */
[----:B------:R2:W-:Y:S02]  /*25a60*/  UTMALDG.4D [UR8], [UR4], desc[UR6] ;  /* 0x00000608040075b4 */ /* 0x0005e40008019000 */
[----:B--2---:R-:W-:Y:S01]  /*25a70*/  UMOV UR8, UR16 ;  /* 0x0000001000087c82 */ /* 0x004fe20008000000 */
[----:B------:R-:W-:-:S02]  /*25a80*/  UMOV UR10, UR14 ;  /* 0x0000000e000a7c82 */ /* 0x000fc40008000000 */
[----:B------:R3:W-:Y:S02]  /*25a90*/  UTMALDG.4D [UR8], [UR4], desc[UR6] ;  /* 0x00000608040075b4 */ /* 0x0007e40008019000 */
[----:B---3--:R-:W-:Y:S01]  /*25aa0*/  NOP ;  /* 0x0000000000007918 */ /* 0x008fe20000000000 */
.L_x_1820:
[----:B------:R-:W3:Y:S01]  /*25ab0*/  LDL.LU R3, [R1+0x48] ;  /* 0x0000480001037983 */ /* 0x000ee20000300800 */
[----:B------:R-:W-:Y:S05]  /*25ac0*/  WARPSYNC.ALL ;  /* 0x0000000000007948 */ /* 0x000fea0003800000 */
[----:B------:R-:W-:Y:S01]  /*25ad0*/  ULDC.64 UR4, c[0x0][0x298] ;  /* 0x0000a60000047ab9 */ /* 0x000fe20000000a00 */
[----:B------:R-:W-:Y:S01]  /*25ae0*/  BSSY B6, `(.L_x_1825) ;  /* 0x000001c000067945 */ /* 0x000fe20003800000 */
[----:B------:R-:W-:Y:S01]  /*25af0*/  BAR.SYNC.DEFER_BLOCKING 0x8, 0x180 ;  /* 0x0206000000007b1d */ /* 0x000fe20000010000 */
[----:B---3--:R-:W-:Y:S01]  /*25b00*/  SHF.R.S32.HI R0, RZ, 0x1f, R3 ;  /* 0x0000001fff007819 */ /* 0x008fe20000011403 */
[----:B--2---:R-:W-:-:S04]  /*25b10*/  IMAD.WIDE.U32 R4, R3, UR4, RZ ;  /* 0x0000000403047c25 */ /* 0x004fc8000f8e00ff */
        /* <DEDUP_REMOVED lines=12> */
[----:B--2---:R-:W-:Y:S01]  /*25be0*/  IMAD.U32 R4, RZ, RZ, UR4 ;  /* 0x00000004ff047e24 */ /* 0x004fe2000f8e00ff */
[----:B------:R-:W-:Y:S01]  /*25bf0*/  MOV R12, 0x1 ;  /* 0x00000001000c7802 */ /* 0x000fe20000000f00 */
[----:B------:R-:W2:Y:S01]  /*25c00*/  LDC.64 R2, c[0x4][R2] ;  /* 0x0100000002027b82 */ /* 0x000ea20000000a00 */
[----:B------:R-:W-:Y:S02]  /*25c10*/  IMAD.U32 R5, RZ, RZ, UR5 ;  /* 0x00000005ff057e24 */ /* 0x000fe4000f8e00ff */
[----:B------:R-:W-:Y:S02]  /*25c20*/  IMAD.U32 R6, RZ, RZ, UR6 ;  /* 0x00000006ff067e24 */ /* 0x000fe4000f8e00ff */
[----:B-1----:R-:W-:-:S02]  /*25c30*/  IMAD.U32 R7, RZ, RZ, UR7 ;  /* 0x00000007ff077e24 */ /* 0x002fc4000f8e00ff */
[----:B------:R-:W-:Y:S02]  /*25c40*/  IMAD.U32 R10, RZ, RZ, UR8 ;  /* 0x00000008ff0a7e24 */ /* 0x000fe4000f8e00ff */
[----:B------:R-:W-:Y:S02]  /*25c50*/  IMAD.U32 R11, RZ, RZ, UR9 ;  /* 0x00000009ff0b7e24 */ /* 0x000fe4000f8e00ff */
[----:B------:R-:W-:Y:S02]  /*25c60*/  IMAD.MOV.U32 R8, RZ, RZ, 0x70 ;  /* 0x00000070ff087424 */ /* 0x000fe400078e00ff */
[----:B------:R-:W-:-:S07]  /*25c70*/  IMAD.MOV.U32 R13, RZ, RZ, RZ ;  /* 0x000000ffff0d7224 */ /* 0x000fce00078e00ff */
[----:B------:R-:W-:-:S07]  /*25c80*/  LEPC R20, `(.L_x_1826) ;  /* 0x000000001014794e */ /* 0x000fce0000000000 */
[----:B0-2---:R-:W-:Y:S05]  /*25c90*/  CALL.ABS.NOINC R2 ;  /* 0x0000000002007343 */ /* 0x005fea0003c00000 */
.L_x_1826:
[----:B------:R-:W-:Y:S05]  /*25ca0*/  BSYNC B6 ;  /* 0x0000000000067941 */ /* 0x000fea0003800000 */
.L_x_1825:
[----:B--2---:R-:W2:Y:S01]  /*25cb0*/  LDL.LU R0, [R1+0x54] ;  /* 0x0000540001007983 */ /* 0x004ea20000300800 */
[----:B------:R-:W-:Y:S01]  /*25cc0*/  ULDC.64 UR6, c[0x0][0xa00] ;  /* 0x0002800000067ab9 */ /* 0x000fe20000000a00 */
[----:B-1----:R-:W1:Y:S01]  /*25cd0*/  LDC R7, c[0x0][0x448] ;  /* 0x00011200ff077b82 */ /* 0x002e620000000800 */
[----:B------:R-:W-:Y:S01]  /*25ce0*/  ULDC.64 UR4, c[0x0][0x2d8] ;  /* 0x0000b60000047ab9 */ /* 0x000fe20000000a00 */
[----:B------:R-:W2:Y:S04]  /*25cf0*/  LDL.LU.64 R2, [R1+0x48] ;  /* 0x0000480001027983 */ /* 0x000ea80000300a00 */
[----:B------:R-:W3:Y:S04]  /*25d00*/  LDL R5, [R1+0xc] ;  /* 0x00000c0001057983 */ /* 0x000ee80000100800 */
[----:B------:R-:W4:Y:S01]  /*25d10*/  LDL R9, [R1+0x30] ;  /* 0x0000300001097983 */ /* 0x000f220000100800 */
[----:B------:R-:W-:-:S04]  /*25d20*/  ISETP.NE.U32.AND P0, PT, RZ, UR6, PT ;  /* 0x00000006ff007c0c */ /* 0x000fc8000bf05070 */
[----:B------:R-:W-:Y:S01]  /*25d30*/  ISETP.NE.AND.EX P0, PT, RZ, UR7, PT, P0 ;  /* 0x00000007ff007c0c */ /* 0x000fe2000bf05300 */
[----:B------:R-:W0:Y:S01]  /*25d40*/  S2R R8, SR_TID.X ;  /* 0x0000000000087919 */ /* 0x000e220000002100 */
[----:B------:R-:W-:Y:S01]  /*25d50*/  ULDC.64 UR6, c[0x0][0x280] ;  /* 0x0000a00000067ab9 */ /* 0x000fe20000000a00 */
[----:B------:R-:W1:Y:S01]  /*25d60*/  S2R R10, SR_TID.X ;  /* 0x00000000000a7919 */ /* 0x000e620000002100 */
[----:B0-----:R-:W-:Y:S02]  /*25d70*/  IMAD.SHL.U32 R8, R8, 0x10, RZ ;  /* 0x0000001008087824 */ /* 0x001fe400078e00ff */
[----:B-1----:R-:W-:-:S05]  /*25d80*/  IMAD.SHL.U32 R10, R10, 0x8, RZ ;  /* 0x000000080a0a7824 */ /* 0x002fca00078e00ff */
[----:B------:R-:W-:-:S04]  /*25d90*/  LOP3.LUT R10, R10, 0x38, RZ, 0xc0, !PT ;  /* 0x000000380a0a7812 */ /* 0x000fc800078ec0ff */
[C---:B------:R-:W-:Y:S02]  /*25da0*/  LOP3.LUT R11, R10.reuse, 0x40, RZ, 0xfc, !PT ;  /* 0x000000400a0b7812 */ /* 0x040fe400078efcff */
[----:B------:R-:W-:Y:S01]  /*25db0*/  LOP3.LUT R10, R10, 0x80, RZ, 0xfc, !PT ;  /* 0x000000800a0a7812 */ /* 0x000fe200078efcff */
[----:B--2---:R-:W-:Y:S01]  /*25dc0*/  IMAD.MOV.U32 R3, RZ, RZ, R0 ;  /* 0x000000ffff037224 */ /* 0x004fe200078e0000 */
[----:B---3--:R-:W-:-:S04]  /*25dd0*/  SHF.R.S32.HI R0, RZ, 0x1f, R5 ;  /* 0x0000001fff007819 */ /* 0x008fc80000011405 */
[----:B------:R-:W-:Y:S02]  /*25de0*/  SEL R4, R0, RZ, !P0 ;  /* 0x000000ff00047207 */ /* 0x000fe40004000000 */
[----:B------:R-:W-:Y:S02]  /*25df0*/  SEL R0, R5, RZ, !P0 ;  /* 0x000000ff05007207 */ /* 0x000fe40004000000 */
[----:B------:R-:W0:Y:S01]  /*25e00*/  S2R R5, SR_TID.X ;  /* 0x0000000000057919 */ /* 0x000e220000002100 */
[----:B------:R-:W-:Y:S01]  /*25e10*/  ISETP.NE.AND P0, PT, R7, 0x1, PT ;  /* 0x000000010700780c */ /* 0x000fe20003f05270 */
[----:B------:R-:W-:-:S04]  /*25e20*/  IMAD.WIDE.U32 R2, R16, UR4, R2 ;  /* 0x0000000410027c25 */ /* 0x000fc8000f8e0002 */
[----:B------:R-:W-:Y:S01]  /*25e30*/  IMAD R3, R16, UR5, R3 ;  /* 0x0000000510037c24 */ /* 0x000fe2000f8e0203 */
[----:B------:R-:W-:-:S07]  /*25e40*/  ULDC.64 UR4, c[0x0][0x2e0] ;  /* 0x0000b80000047ab9 */ /* 0x000fce0000000a00 */
[----:B------:R-:W1:Y:S01]  /*25e50*/  @P0 LDC R6, c[0x0][0x450] ;  /* 0x00011400ff060b82 */ /* 0x000e620000000800 */
[----:B0-----:R-:W-:-:S04]  /*25e60*/  LOP3.LUT R5, R5, 0x7f, RZ, 0xc0, !PT ;  /* 0x0000007f05057812 */ /* 0x001fc800078ec0ff */
[----:B------:R-:W-:-:S04]  /*25e70*/  SHF.R.U32.HI R5, RZ, 0x3, R5 ;  /* 0x00000003ff057819 */ /* 0x000fc80000011605 */
[----:B------:R-:W-:Y:S02]  /*25e80*/  LOP3.LUT R8, R5, 0x70, R8, 0xf8, !PT ;  /* 0x0000007005087812 */ /* 0x000fe400078ef808 */
[----:B------:R-:W0:Y:S01]  /*25e90*/  @P0 LDC R5, c[0x0][0x44c] ;  /* 0x00011300ff050b82 */ /* 0x000e220000000800 */
[----:B------:R-:W-:Y:S02]  /*25ea0*/  IMAD R4, R4, UR4, RZ ;  /* 0x0000000404047c24 */ /* 0x000fe4000f8e02ff */
[----:B------:R-:W-:-:S04]  /*25eb0*/  IMAD.WIDE.U32 R2, R0, UR4, R2 ;  /* 0x0000000400027c25 */ /* 0x000fc8000f8e0002 */
[----:B------:R-:W-:Y:S01]  /*25ec0*/  IMAD R0, R0, UR5, R4 ;  /* 0x0000000500007c24 */ /* 0x000fe2000f8e0204 */
[----:B------:R-:W-:Y:S01]  /*25ed0*/  ULDC.64 UR4, c[0x0][0x2d0] ;  /* 0x0000b40000047ab9 */ /* 0x000fe20000000a00 */
[----:B----4-:R-:W-:Y:S02]  /*25ee0*/  IMAD.IADD R4, R8, 0x1, R9 ;  /* 0x0000000108047824 */ /* 0x010fe400078e0209 */
[----:B------:R-:W-:Y:S02]  /*25ef0*/  IMAD.IADD R3, R3, 0x1, R0 ;  /* 0x0000000103037824 */ /* 0x000fe400078e0200 */
[----:B------:R-:W-:Y:S02]  /*25f00*/  IMAD.MOV.U32 R0, RZ, RZ, R4 ;  /* 0x000000ffff007224 */ /* 0x000fe400078e0004 */
[----:B0-----:R-:W-:-:S05]  /*25f10*/  @P0 IMAD.HI.U32 R5, R4, R5, RZ ;  /* 0x0000000504050227 */ /* 0x001fca00078e00ff */
[----:B-1----:R-:W-:-:S05]  /*25f20*/  @P0 SHF.R.U32.HI R0, RZ, R6, R5 ;  /* 0x00000006ff000219 */ /* 0x002fca0000011605 */
        /* <DEDUP_REMOVED lines=16> */
[----:B------:R-:W-:Y:S02]  /*26030*/  LEA R4, P3, R2, UR6, 0x1 ;  /* 0x0000000602047c11 */ /* 0x000fe4000f8608ff */
[----:B------:R-:W-:-:S02]  /*26040*/  ISETP.GE.AND P1, PT, R11, UR4, PT ;  /* 0x000000040b007c0c */ /* 0x000fc4000bf26270 */
[----:B------:R-:W-:-:S04]  /*26050*/  IADD3 R0, R3, R0, RZ ;  /* 0x0000000003007210 */ /* 0x000fc80007ffe0ff */
        /* <DEDUP_REMOVED lines=11> */
[----:B------:R-:W0:Y:S02]  /*26110*/  S2R R11, SR_TID.X ;  /* 0x00000000000b7919 */ /* 0x000e240000002100 */
        /* <DEDUP_REMOVED lines=83> */
.L_x_1983:
[----:B------:R-:W-:Y:S01]  /*26650*/  VIADD R0, R0, 0x70 ;  /* 0x0000007000007836 */ /* 0x000fe20000000000 */
[----:B------:R-:W-:Y:S04]  /*26660*/  BSSY B0, `(.L_x_1828) ;  /* 0x000000e000007945 */ /* 0x000fe80003800000 */
[----:B------:R-:W-:-:S13]  /*26670*/  ISETP.GE.AND P3, PT, R0, R2, PT ;  /* 0x000000020000720c */ /* 0x000fda0003f66270 */
[----:B------:R-:W-:Y:S05]  /*26680*/  @P3 BRA `(.L_x_1829) ;  /* 0x00000000002c3947 */ /* 0x000fea0003800000 */
[----:B0-----:R-:W0:Y:S02]  /*26690*/  S2R R4, SR_TID.X ;  /* 0x0000000000047919 */ /* 0x001e240000002100 */
        /* <DEDUP_REMOVED lines=10> */
.L_x_1829:
[----:B------:R-:W-:Y:S05]  /*26740*/  BSYNC B0 ;  /* 0x0000000000007941 */ /* 0x000fea0003800000 */
.L_x_1828:
[----:B------:R-:W-:Y:S01]  /*26750*/  NOP ;  /* 0x0000000000007918 */ /* 0x000fe20000000000 */
[----:B------:R-:W-:Y:S01]  /*26760*/  PLOP3.LUT P0, PT, PT, PT, PT, 0x80, 0x0 ;  /* 0x000000000000781c */ /* 0x000fe20003f0f070 */
[----:B------:R-:W-:-:S12]  /*26770*/  VIADD R11, R19, 0x2a800 ;  /* 0x0002a800130b7836 */ /* 0x000fd80000000000 */
.L_x_1830:
        /* <DEDUP_REMOVED lines=10> */
[----:B------:R-:W-:-:S04]  /*26820*/  LOP3.LUT R0, R0, 0xfffffffe, RZ, 0xc0, !PT ;  /* 0xfffffffe00007812 */ /* 0x000fc800078ec0ff */
[----:B------:R-:W-:-:S04]  /*26830*/  IADD3 R0, R2, -R0, RZ ;  /* 0x8000000002007210 */ /* 0x000fc80007ffe0ff */
[----:B------:R-:W-:Y:S01]  /*26840*/  SHF.L.U32 R0, R0, 0x1f, RZ ;  /* 0x0000001f00007819 */ /* 0x000fe200000006ff */
[----:B------:R-:W-:Y:S01]  /*26850*/  NOP ;  /* 0x0000000000007918 */ /* 0x000fe20000000000 */
[----:B------:R4:W-:Y:S01]  /*26860*/  SYNCS.ARRIVE.TRANS64.A1T0 RZ, [R19+URZ+0x2a800], RZ ;  /* 0x02a800ff13ff79a7 */ /* 0x0009e2000810003f */
[----:B------:R-:W-:Y:S01]  /*26870*/  BSSY B0, `(.L_x_1831) ;  /* 0x0000003000007945 */ /* 0x000fe20003800000 */
[----:B------:R-:W5:Y:S03]  /*26880*/  SYNCS.PHASECHK.TRANS64.TRYWAIT P0, [R19+URZ+0x2a820], R0 ;  /* 0x02a82000130075a7 */ /* 0x000f66000800017f */
[----:B----45:R-:W-:Y:S05]  /*26890*/  @!P0 BRA `(.L_x_1832) ;  /* 0x0000005800708947 */ /* 0x030fea0003800000 */
.L_x_1984:
[----:B------:R-:W-:Y:S05]  /*268a0*/  BSYNC B0 ;  /* 0x0000000000007941 */ /* 0x000fea0003800000 */
.L_x_1831:
[----:B------:R-:W4:Y:S04]  /*268b0*/  LDL R2, [R1+0x44] ;  /* 0x0000440001027983 */ /* 0x000f280000100800 */
[----:B0-----:R-:W5:Y:S01]  /*268c0*/  LDL R4, [R1+0x2c] ;  /* 0x00002c0001047983 */ /* 0x001f620000100800 */
[----:B------:R-:W-:Y:S01]  /*268d0*/  BSSY B0, `(.L_x_1833) ;  /* 0x000021d000007945 */ /* 0x000fe20003800000 */
[----:B----4-:R-:W-:-:S05]  /*268e0*/  VIADD R0, R2, 0xfffffffe ;  /* 0xfffffffe02007836 */ /* 0x010fca0000000000 */
[----:B-----5:R-:W-:-:S13]  /*268f0*/  ISETP.GE.AND P0, PT, R0, R4, PT ;  /* 0x000000040000720c */ /* 0x020fda0003f06270 */
[----:B------:R-:W-:Y:S05]  /*26900*/  @!P0 BRA `(.L_x_1834) ;  /* 0x0000002000648947 */ /* 0x000fea0003800000 */
[----:B--2---:R-:W2:Y:S04]  /*26910*/  LDL.LU R3, [R1+0x50] ;  /* 0x0000500001037983 */ /* 0x004ea80000300800 */
[----:B---3--:R-:W3:Y:S04]  /*26920*/  LDL.LU R7, [R1+0x40] ;  /* 0x0000400001077983 */ /* 0x008ee80000300800 */
[----:B------:R-:W4:Y:S04]  /*26930*/  LDL.LU R2, [R1+0x60] ;  /* 0x0000600001027983 */ /* 0x000f280000300800 */
[----:B------:R-:W5:Y:S04]  /*26940*/  LDL.LU R6, [R1+0x3c] ;  /* 0x00003c0001067983 */ /* 0x000f680000300800 */
[----:B-1----:R-:W5:Y:S01]  /*26950*/  LDL.LU R5, [R1+0x5c] ;  /* 0x00005c0001057983 */ /* 0x002f620000300800 */
[----:B------:R-:W-:Y:S01]  /*26960*/  LOP3.LUT R10, RZ, R4, RZ, 0x33, !PT ;  /* 0x00000004ff0a7212 */ /* 0x000fe200078e33ff */
[----:B------:R-:W-:Y:S01]  /*26970*/  BSSY B2, `(.L_x_1835) ;  /* 0x00000bb000027945 */ /* 0x000fe20003800000 */
[----:B--2---:R-:W-:-:S04]  /*26980*/  VIADD R3, R3, 0x1 ;  /* 0x0000000103037836 */ /* 0x004fc80000000000 */
[----:B---3--:R-:W-:Y:S01]  /*26990*/  IMAD R3, R3, R7, RZ ;  /* 0x0000000703037224 */ /* 0x008fe200078e02ff */
[----:B----4-:R-:W-:-:S04]  /*269a0*/  LOP3.LUT R2, RZ, R2, RZ, 0x33, !PT ;  /* 0x00000002ff027212 */ /* 0x010fc800078e33ff */
        /* <DEDUP_REMOVED lines=12> */
[----:B------:R-:W-:Y:S01]  /*26a70*/  LOP3.LUT P1, RZ, R17, 0x1, RZ, 0xc0, !PT ;  /* 0x0000000111ff7812 */ /* 0x000fe2000782c0ff */
[----:B------:R-:W-:Y:S01]  /*26a80*/  BSSY B1, `(.L_x_1837) ;  /* 0x00000a5000017945 */ /* 0x000fe20003800000 */
[----:B--2---:R-:W-:-:S05]  /*26a90*/  VIADD R8, R5, 0x1 ;  /* 0x0000000105087836 */ /* 0x004fca0000000000 */
[----:B------:R-:W-:-:S04]  /*26aa0*/  ISETP.NE.AND P0, PT, R8, 0x2, PT ;  /* 0x000000020800780c */ /* 0x000fc80003f05270 */
[----:B------:R-:W-:Y:S02]  /*26ab0*/  SEL R9, RZ, 0x1, P0 ;  /* 0x00000001ff097807 */ /* 0x000fe40000000000 */
[----:B------:R-:W-:Y:S02]  /*26ac0*/  SEL R8, R8, RZ, P0 ;  /* 0x000000ff08087207 */ /* 0x000fe40000000000 */
[----:B---3--:R-:W-:Y:S01]  /*26ad0*/  LOP3.LUT R9, R4, R9, RZ, 0x3c, !PT ;  /* 0x0000000904097212 */ /* 0x008fe200078e3cff */
[----:B------:R-:W-:Y:S06]  /*26ae0*/  @!P1 BRA `(.L_x_1838) ;  /* 0x0000000800789947 */ /* 0x000fec0003800000 */
        /* <DEDUP_REMOVED lines=24> */
.L_x_1839:
[----:B------:R-:W-:Y:S01]  /*26c70*/  IMAD R3, R8, 0x8, R19 ;  /* 0x0000000808037824 */ /* 0x000fe200078e0213 */
[----:B------:R-:W-:Y:S01]  /*26c80*/  SHF.L.U32 R2, R9, 0x1f, RZ ;  /* 0x0000001f09027819 */ /* 0x000fe200000006ff */
[----:B------:R-:W-:Y:S03]  /*26c90*/  BSSY B3, `(.L_x_1840) ;  /* 0x0000003000037945 */ /* 0x000fe60003800000 */
[----:B------:R-:W1:Y:S02]  /*26ca0*/  SYNCS.PHASECHK.TRANS64.TRYWAIT P0, [R3+URZ+0x2a840], R2 ;  /* 0x02a84002030075a7 */ /* 0x000e64000800017f */
[----:B-1----:R-:W-:Y:S05]  /*26cb0*/  @!P0 BRA `(.L_x_1841) ;  /* 0x00000054007c8947 */ /* 0x002fea0003800000 */
.L_x_1985:
[----:B------:R-:W-:Y:S05]  /*26cc0*/  BSYNC B3 ;  /* 0x0000000000037941 */ /* 0x000fea0003800000 */
.L_x_1840:
        /* <DEDUP_REMOVED lines=12> */
.L_x_1843:
[----:B------:R-:W-:Y:S05]  /*26d90*/  BSYNC B3 ;  /* 0x0000000000037941 */ /* 0x000fea0003800000 */
.L_x_1842:
[----:B-1----:R-:W2:Y:S01]  /*26da0*/  LDL R2, [R1+0x1c] ;  /* 0x00001c0001027983 */ /* 0x002ea20000100800 */
[----:B------:R-:W-:Y:S01]  /*26db0*/  MOV R14, RZ ;  /* 0x000000ff000e7202 */ /* 0x000fe20000000f00 */
[----:B------:R-:W-:Y:S01]  /*26dc0*/  IMAD R6, R8, 0x9000, R19 ;  /* 0x0000900008067824 */ /* 0x000fe200078e0213 */
[----:B------:R-:W-:Y:S01]  /*26dd0*/  UIADD3 UR4, UP0, UR36, 0x370, URZ ;  /* 0x0000037024047890 */ /* 0x000fe2000ff1e03f */
        /* <DEDUP_REMOVED lines=8> */
.L_x_1844:
        /* <DEDUP_REMOVED lines=16> */
.L_x_1845:
        /* <DEDUP_REMOVED lines=15> */
.L_x_1846:
        /* <DEDUP_REMOVED lines=10> */
[----:B------:R-:W2:Y:S04]  /*270f0*/  LDL.LU R12, [R1+0x18] ;  /* 0x00001800010c7983 */ /* 0x000ea80000300800 */
[----:B------:R-:W3:Y:S01]  /*27100*/  LDL R6, [R1+0x10] ;  /* 0x0000100001067983 */ /* 0x000ee20000100800 */
[----:B------:R-:W-:Y:S01]  /*27110*/  BSSY B3, `(.L_x_1847) ;  /* 0x0000005000037945 */ /* 0x000fe20003800000 */
[----:B--2---:R-:W-:Y:S01]  /*27120*/  SHF.L.U32 R2, R12, 0x1f, RZ ;  /* 0x0000001f0c027819 */ /* 0x004fe200000006ff */
[----:B---3--:R-:W-:-:S04]  /*27130*/  IMAD R3, R6, 0x8, R11 ;  /* 0x0000000806037824 */ /* 0x008fc800078e020b */
[----:B------:R-:W0:Y:S02]  /*27140*/  SYNCS.PHASECHK.TRANS64.TRYWAIT P0, [R3+URZ+0x60], R2 ;  /* 0x00006002030075a7 */ /* 0x000e24000800017f */
[----:B0-----:R-:W-:Y:S05]  /*27150*/  @!P0 BRA `(.L_x_1848) ;  /* 0x0000005000688947 */ /* 0x001fea0003800000 */
.L_x_1986:
[----:B------:R-:W-:Y:S05]  /*27160*/  BSYNC B3 ;  /* 0x0000000000037941 */ /* 0x000fea0003800000 */
.L_x_1847:
[----:B------:R1:W5:Y:S01]  /*27170*/  LDL R6, [R1+0x10] ;  /* 0x0000100001067983 */ /* 0x0003620000100800 */
[----:B------:R-:W-:Y:S01]  /*27180*/  BSSY B3, `(.L_x_1849) ;  /* 0x000000c000037945 */ /* 0x000fe20003800000 */
[----:B------:R-:W-:Y:S02]  /*27190*/  IMAD.MOV.U32 R12, RZ, RZ, 0x0 ;  /* 0x00000000ff0c7424 */ /* 0x000fe400078e00ff */
[----:B------:R-:W-:Y:S01]  /*271a0*/  IMAD.MOV.U32 R13, RZ, RZ, 0x14f00000 ;  /* 0x14f00000ff0d7424 */ /* 0x000fe200078e00ff */
[----:B------:R-:W-:Y:S06]  /*271b0*/  @P1 BRA `(.L_x_1850) ;  /* 0x0000000000201947 */ /* 0x000fec0003800000 */
[----:B------:R-:W2:Y:S01]  /*271c0*/  S2R R5, SR_TID.X ;  /* 0x0000000000057919 */ /* 0x000ea20000002100 */
[----:B0----5:R-:W-:Y:S02]  /*271d0*/  IMAD R2, R6, 0x8, R19 ;  /* 0x0000000806027824 */ /* 0x021fe400078e0213 */
[----:B------:R-:W-:-:S04]  /*271e0*/  IMAD.MOV.U32 R3, RZ, RZ, 0x6000 ;  /* 0x00006000ff037424 */ /* 0x000fc800078e00ff */
[----:B------:R3:W-:Y:S01]  /*271f0*/  SYNCS.ARRIVE.TRANS64 RZ, [R2+URZ+0x2a850], R3 ;  /* 0x02a8500302ff79a7 */ /* 0x0007e2000800003f */
[----:B--2---:R-:W-:-:S04]  /*27200*/  LOP3.LUT R5, R5, 0x1f, RZ, 0xc0, !PT ;  /* 0x0000001f05057812 */ /* 0x004fc800078ec0ff */
[----:B------:R-:W-:-:S13]  /*27210*/  ISETP.NE.AND P0, PT, R5, RZ, PT ;  /* 0x000000ff0500720c */ /* 0x000fda0003f05270 */
[----:B---3--:R-:W-:Y:S05]  /*27220*/  @!P0 BRA `(.L_x_1850) ;  /* 0x0000000000048947 */ /* 0x008fea0003800000 */
[----:B------:R-:W-:Y:S01]  /*27230*/  BPT.TRAP 0x1 ;  /* 0x000000040000795c */ /* 0x000fe20000300000 */
.L_x_1850:
[----:B------:R-:W-:Y:S05]  /*27240*/  BSYNC B3 ;  /* 0x0000000000037941 */ /* 0x000fea0003800000 */
.L_x_1849:
[----:B------:R-:W2:Y:S04]  /*27250*/  LDL R5, [R1+0x1c] ;  /* 0x00001c0001057983 */ /* 0x000ea80000100800 */
[----:B0-----:R-:W2:Y:S01]  /*27260*/  LDL.LU R3, [R1+0x4] ;  /* 0x0000040001037983 */ /* 0x001ea20000300800 */
[----:B------:R-:W-:Y:S01]  /*27270*/  R2UR UR10, R14 ;  /* 0x000000000e0a72ca */ /* 0x000fe200000e0000 */
[----:B------:R-:W-:Y:S01]  /*27280*/  UIADD3 UR4, UP0, UR36, 0x470, URZ ;  /* 0x0000047024047890 */ /* 0x000fe2000ff1e03f */
[----:B------:R-:W-:Y:S02]  /*27290*/  R2UR UR6, R12 ;  /* 0x000000000c0672ca */ /* 0x000fe400000e0000 */
[----:B------:R-:W-:Y:S01]  /*272a0*/  R2UR UR7, R13 ;  /* 0x000000000d0772ca */ /* 0x000fe200000e0000 */
[----:B------:R-:W-:Y:S01]  /*272b0*/  UIADD3.X UR5, URZ, UR37, URZ, UP0, !UPT ;  /* 0x000000253f057290 */ /* 0x000fe200087fe43f */
[C---:B-----5:R-:W-:Y:S01]  /*272c0*/  LEA R2, R6.reuse, R19, 0x3 ;  /* 0x0000001306027211 */ /* 0x060fe200078e18ff */
[----:B------:R-:W-:Y:S01]  /*272d0*/  IMAD R6, R6, 0x6000, R19 ;  /* 0x0000600006067824 */ /* 0x000fe200078e0213 */
[----:B------:R-:W-:-:S03]  /*272e0*/  PLOP3.LUT P0, PT, PT, PT, PT, 0x80, 0x0 ;  /* 0x000000000000781c */ /* 0x000fc60003f0f070 */
[----:B------:R-:W-:Y:S02]  /*272f0*/  VIADD R2, R2, 0x2a850 ;  /* 0x0002a85002027836 */ /* 0x000fe40000000000 */
[----:B--2---:R-:W-:Y:S02]  /*27300*/  IMAD R3, R3, 0x60, R5 ;  /* 0x0000006003037824 */ /* 0x004fe400078e0205 */
[----:B------:R-:W-:-:S07]  /*27310*/  VIADD R5, R6, 0x400 ;  /* 0x0000040006057836 */ /* 0x000fce0000000000 */
.L_x_1851:
        /* <DEDUP_REMOVED lines=15> */
.L_x_1852:
        /* <DEDUP_REMOVED lines=12> */
.L_x_1838:
[----:B------:R-:W-:Y:S05]  /*274d0*/  BSYNC B1 ;  /* 0x0000000000017941 */ /* 0x000fea0003800000 */
.L_x_1837:
[----:B0-----:R-:W2:Y:S04]  /*274e0*/  LDL.LU R0, [R1+0x44] ;  /* 0x0000440001007983 */ /* 0x001ea80000300800 */
[----:B------:R0:W-:Y:S04]  /*274f0*/  STL [R1+0x10], R8 ;  /* 0x0000100801007387 */ /* 0x0001e80000100800 */
[----:B------:R0:W-:Y:S02]  /*27500*/  STL [R1+0x18], R9 ;  /* 0x0000180901007387 */ /* 0x0001e40000100800 */
[----:B0-2---:R-:W-:-:S07]  /*27510*/  VIADD R0, R0, 0xfffffffd ;  /* 0xfffffffd00007836 */ /* 0x005fce0000000000 */
.L_x_1836:
[----:B------:R-:W-:Y:S05]  /*27520*/  BSYNC B2 ;  /* 0x0000000000027941 */ /* 0x000fea0003800000 */
.L_x_1835:
[----:B------:R-:W-:-:S05]  /*27530*/  VIADD R10, R10, 0xfffffffe ;  /* 0xfffffffe0a0a7836 */ /* 0x000fca0000000000 */
[----:B------:R-:W-:-:S13]  /*27540*/  ISETP.NE.AND P0, PT, R10, R7, PT ;  /* 0x000000070a00720c */ /* 0x000fda0003f05270 */
[----:B------:R-:W-:Y:S05]  /*27550*/  @!P0 BRA `(.L_x_1834) ;  /* 0x0000001400508947 */ /* 0x000fea0003800000 */
[----:B------:R-:W-:-:S07]  /*27560*/  IMAD.MOV.U32 R9, RZ, RZ, R18 ;  /* 0x000000ffff097224 */ /* 0x000fce00078e0012 */
.L_x_1885:
[----:B--2---:R-:W2:Y:S04]  /*27570*/  LDL R3, [R1+0x10] ;  /* 0x0000100001037983 */ /* 0x004ea80000100800 */
[----:B------:R-:W3:Y:S01]  /*27580*/  LDL R2, [R1+0x18] ;  /* 0x0000180001027983 */ /* 0x000ee20000100800 */
[----:B------:R-:W-:Y:S01]  /*27590*/  LOP3.LUT P1, RZ, R17, 0x1, RZ, 0xc0, !PT ;  /* 0x0000000111ff7812 */ /* 0x000fe2000782c0ff */
[----:B------:R-:W-:Y:S05]  /*275a0*/  YIELD ;  /* 0x0000000000007946 */ /* 0x000fea0003800000 */
[----:B------:R-:W-:Y:S01]  /*275b0*/  BSSY B1, `(.L_x_1853) ;  /* 0x00000a3000017945 */ /* 0x000fe20003800000 */
[----:B--2---:R-:W-:-:S05]  /*275c0*/  VIADD R4, R3, 0x1 ;  /* 0x0000000103047836 */ /* 0x004fca0000000000 */
[----:B------:R-:W-:-:S04]  /*275d0*/  ISETP.NE.AND P0, PT, R4, 0x2, PT ;  /* 0x000000020400780c */ /* 0x000fc80003f05270 */
[----:B------:R-:W-:Y:S02]  /*275e0*/  SEL R5, RZ, 0x1, P0 ;  /* 0x00000001ff057807 */ /* 0x000fe40000000000 */
[----:B------:R-:W-:Y:S02]  /*275f0*/  SEL R4, R4, RZ, P0 ;  /* 0x000000ff04047207 */ /* 0x000fe40000000000 */
[----:B---3--:R-:W-:Y:S01]  /*27600*/  LOP3.LUT R5, R2, R5, RZ, 0x3c, !PT ;  /* 0x0000000502057212 */ /* 0x008fe200078e3cff */
[----:B0-----:R-:W-:Y:S06]  /*27610*/  @!P1 BRA `(.L_x_1854) ;  /* 0x0000000800709947 */ /* 0x001fec0003800000 */
        /* <DEDUP_REMOVED lines=24> */
.L_x_1855:
[----:B------:R-:W-:Y:S01]  /*277a0*/  IMAD R3, R4, 0x8, R19 ;  /* 0x0000000804037824 */ /* 0x000fe200078e0213 */
[----:B------:R-:W-:Y:S01]  /*277b0*/  SHF.L.U32 R2, R5, 0x1f, RZ ;  /* 0x0000001f05027819 */ /* 0x000fe200000006ff */
[----:B------:R-:W-:Y:S03]  /*277c0*/  BSSY B2, `(.L_x_1856) ;  /* 0x0000003000027945 */ /* 0x000fe60003800000 */
[----:B------:R-:W2:Y:S02]  /*277d0*/  SYNCS.PHASECHK.TRANS64.TRYWAIT P0, [R3+URZ+0x2a840], R2 ;  /* 0x02a84002030075a7 */ /* 0x000ea4000800017f */
[----:B--2---:R-:W-:Y:S05]  /*277e0*/  @!P0 BRA `(.L_x_1857) ;  /* 0x0000004800d88947 */ /* 0x004fea0003800000 */
.L_x_1987:
[----:B------:R-:W-:Y:S05]  /*277f0*/  BSYNC B2 ;  /* 0x0000000000027941 */ /* 0x000fea0003800000 */
.L_x_1856:
[----:B------:R-:W3:Y:S01]  /*27800*/  S2R R7, SR_TID.X ;  /* 0x0000000000077919 */ /* 0x000ee20000002100 */
[----:B------:R-:W-:Y:S01]  /*27810*/  BSSY B2, `(.L_x_1858) ;  /* 0x000000b000027945 */ /* 0x000fe20003800000 */
        /* <DEDUP_REMOVED lines=10> */
.L_x_1859:
[----:B------:R-:W-:Y:S05]  /*278c0*/  BSYNC B2 ;  /* 0x0000000000027941 */ /* 0x000fea0003800000 */
.L_x_1858:
[----:B--2---:R-:W2:Y:S01]  /*278d0*/  LDL R2, [R1+0x1c] ;  /* 0x00001c0001027983 */ /* 0x004ea20000100800 */
        /* <DEDUP_REMOVED lines=10> */
[----:B--2---:R-:W-:-:S10]  /*27980*/  IMAD R2, R6, 0x60, R2 ;  /* 0x0000006006027824 */ /* 0x004fd400078e0202 */
.L_x_1860:
        /* <DEDUP_REMOVED lines=16> */
.L_x_1861:
        /* <DEDUP_REMOVED lines=15> */
.L_x_1862:
        /* <DEDUP_REMOVED lines=17> */
.L_x_1988:
[----:B------:R-:W-:Y:S05]  /*27c90*/  BSYNC B2 ;  /* 0x0000000000027941 */ /* 0x000fea0003800000 */
.L_x_1863:
[----:B------:R-:W-:Y:S01]  /*27ca0*/  BSSY B2, `(.L_x_1865) ;  /* 0x000000b000027945 */ /* 0x000fe20003800000 */
[----:B------:R-:W-:Y:S01]  /*27cb0*/  MOV R12, 0x0 ;  /* 0x00000000000c7802 */ /* 0x000fe20000000f00 */
[----:B------:R-:W-:Y:S02]  /*27cc0*/  IMAD.MOV.U32 R13, RZ, RZ, 0x14f00000 ;  /* 0x14f00000ff0d7424 */ /* 0x000fe400078e00ff */
[----:B------:R-:W-:Y:S05]  /*27cd0*/  @P1 BRA `(.L_x_1866) ;  /* 0x00000000001c1947 */ /* 0x000fea0003800000 */
[----:B------:R-:W2:Y:S01]  /*27ce0*/  S2R R7, SR_TID.X ;  /* 0x0000000000077919 */ /* 0x000ea20000002100 */
[----:B0-----:R-:W-:-:S04]  /*27cf0*/  IMAD.MOV.U32 R3, RZ, RZ, 0x6000 ;  /* 0x00006000ff037424 */ /* 0x001fc800078e00ff */
[----:B------:R3:W-:Y:S01]  /*27d00*/  SYNCS.ARRIVE.TRANS64 RZ, [R2+URZ+0x50], R3 ;  /* 0x0000500302ff79a7 */ /* 0x0007e2000800003f */
[----:B--2---:R-:W-:-:S04]  /*27d10*/  LOP3.LUT R7, R7, 0x1f, RZ, 0xc0, !PT ;  /* 0x0000001f07077812 */ /* 0x004fc800078ec0ff */
[----:B------:R-:W-:-:S13]  /*27d20*/  ISETP.NE.AND P0, PT, R7, RZ, PT ;  /* 0x000000ff0700720c */ /* 0x000fda0003f05270 */
[----:B---3--:R-:W-:Y:S05]  /*27d30*/  @!P0 BRA `(.L_x_1866) ;  /* 0x0000000000048947 */ /* 0x008fea0003800000 */
[----:B------:R-:W-:Y:S01]  /*27d40*/  BPT.TRAP 0x1 ;  /* 0x000000040000795c */ /* 0x000fe20000300000 */
.L_x_1866:
[----:B------:R-:W-:Y:S05]  /*27d50*/  BSYNC B2 ;  /* 0x0000000000027941 */ /* 0x000fea0003800000 */
.L_x_1865:
[----:B0-----:R-:W2:Y:S04]  /*27d60*/  LDL.LU R3, [R1+0x10] ;  /* 0x0000100001037983 */ /* 0x001ea80000300800 */
[----:B------:R-:W3:Y:S04]  /*27d70*/  LDL R8, [R1+0x1c] ;  /* 0x00001c0001087983 */ /* 0x000ee80000100800 */
[----:B------:R-:W3:Y:S01]  /*27d80*/  LDL.LU R7, [R1+0x4] ;  /* 0x0000040001077983 */ /* 0x000ee20000300800 */
[----:B------:R-:W-:Y:S01]  /*27d90*/  R2UR UR10, R10 ;  /* 0x000000000a0a72ca */ /* 0x000fe200000e0000 */
[----:B------:R-:W-:Y:S01]  /*27da0*/  UIADD3 UR4, UP0, UR36, 0x470, URZ ;  /* 0x0000047024047890 */ /* 0x000fe2000ff1e03f */
[----:B------:R-:W-:Y:S01]  /*27db0*/  R2UR UR6, R12 ;  /* 0x000000000c0672ca */ /* 0x000fe200000e0000 */
[----:B------:R-:W-:Y:S01]  /*27dc0*/  VIADD R2, R2, 0x50 ;  /* 0x0000005002027836 */ /* 0x000fe20000000000 */
[----:B------:R-:W-:Y:S01]  /*27dd0*/  R2UR UR7, R13 ;  /* 0x000000000d0772ca */ /* 0x000fe200000e0000 */
[----:B------:R-:W-:Y:S01]  /*27de0*/  UIADD3.X UR5, URZ, UR37, URZ, UP0, !UPT ;  /* 0x000000253f057290 */ /* 0x000fe200087fe43f */
[----:B------:R-:W-:Y:S01]  /*27df0*/  PLOP3.LUT P0, PT, PT, PT, PT, 0x80, 0x0 ;  /* 0x000000000000781c */ /* 0x000fe20003f0f070 */
[----:B--2---:R-:W-:-:S02]  /*27e00*/  IMAD R3, R3, 0x6000, R19 ;  /* 0x0000600003037824 */ /* 0x004fc400078e0213 */
[----:B---3--:R-:W-:Y:S02]  /*27e10*/  IMAD R7, R7, 0x60, R8 ;  /* 0x0000006007077824 */ /* 0x008fe400078e0208 */
[----:B------:R-:W-:-:S08]  /*27e20*/  VIADD R8, R3, 0x400 ;  /* 0x0000040003087836 */ /* 0x000fd00000000000 */
.L_x_1867:
        /* <DEDUP_REMOVED lines=15> */
.L_x_1868:
        /* <DEDUP_REMOVED lines=12> */
.L_x_1854:
[----:B------:R-:W-:Y:S05]  /*27fe0*/  BSYNC B1 ;  /* 0x0000000000017941 */ /* 0x000fea0003800000 */
.L_x_1853:
[----:B------:R-:W-:Y:S01]  /*27ff0*/  VIADD R3, R4, 0x1 ;  /* 0x0000000104037836 */ /* 0x000fe20000000000 */
[----:B------:R-:W-:Y:S01]  /*28000*/  LOP3.LUT P1, RZ, R17, 0x1, RZ, 0xc0, !PT ;  /* 0x0000000111ff7812 */ /* 0x000fe2000782c0ff */
[----:B------:R-:W-:Y:S01]  /*28010*/  BSSY B1, `(.L_x_1869) ;  /* 0x00000a4000017945 */ /* 0x000fe20003800000 */
[----:B0-----:R-:W-:Y:S02]  /*28020*/  VIADD R6, R0, 0xffffffff ;  /* 0xffffffff00067836 */ /* 0x001fe40000000000 */
[----:B------:R-:W-:-:S04]  /*28030*/  ISETP.NE.AND P0, PT, R3, 0x2, PT ;  /* 0x000000020300780c */ /* 0x000fc80003f05270 */
[----:B------:R-:W-:Y:S02]  /*28040*/  SEL R2, RZ, 0x1, P0 ;  /* 0x00000001ff027807 */ /* 0x000fe40000000000 */
[----:B------:R-:W-:Y:S02]  /*28050*/  SEL R12, R3, RZ, P0 ;  /* 0x000000ff030c7207 */ /* 0x000fe40000000000 */
[----:B------:R-:W-:-:S05]  /*28060*/  LOP3.LUT R10, R5, R2, RZ, 0x3c, !PT ;  /* 0x00000002050a7212 */ /* 0x000fca00078e3cff */
[----:B------:R0:W-:Y:S04]  /*28070*/  STL [R1+0x18], R10 ;  /* 0x0000180a01007387 */ /* 0x0001e80000100800 */
[----:B------:R0:W-:Y:S01]  /*28080*/  STL [R1+0x10], R12 ;  /* 0x0000100c01007387 */ /* 0x0001e20000100800 */
[----:B------:R-:W-:Y:S05]  /*28090*/  @!P1 BRA `(.L_x_1870) ;  /* 0x00000008006c9947 */ /* 0x000fea0003800000 */
[----:B------:R-:W-:Y:S01]  /*280a0*/  ULDC.64 UR4, c[0x0][0x418] ;  /* 0x0001060000047ab9 */ /* 0x000fe20000000a00 */
[----:B------:R-:W-:Y:S01]  /*280b0*/  IMAD.MOV.U32 R7, RZ, RZ, R6 ;  /* 0x000000ffff077224 */ /* 0x000fe200078e0006 */
[----:B------:R-:W-:-:S04]  /*280c0*/  ISETP.NE.U32.AND P0, PT, RZ, UR4, PT ;  /* 0x00000004ff007c0c */ /* 0x000fc8000bf05070 */
[----:B------:R-:W-:-:S13]  /*280d0*/  ISETP.NE.AND.EX P0, PT, RZ, UR5, PT, P0 ;  /* 0x00000005ff007c0c */ /* 0x000fda000bf05300 */
[----:B------:R-:W-:Y:S05]  /*280e0*/  @!P0 BRA `(.L_x_1871) ;  /* 0x00000000004c8947 */ /* 0x000fea0003800000 */
[----:B------:R-:W2:Y:S01]  /*280f0*/  LDL R14, [R1+0x24] ;  /* 0x00002400010e7983 */ /* 0x000ea20000100800 */
[----:B------:R-:W3:Y:S01]  /*28100*/  LDC R8, c[0x0][0x43c] ;  /* 0x00010f00ff087b82 */ /* 0x000ee20000000800 */
[----:B------:R-:W-:Y:S02]  /*28110*/  ULDC.64 UR6, c[0x0][0x428] ;  /* 0x00010a0000067ab9 */ /* 0x000fe40000000a00 */
[----:B------:R-:W4:Y:S01]  /*28120*/  LDL R13, [R1+0x8] ;  /* 0x00000800010d7983 */ /* 0x000f220000100800 */
[----:B---3--:R-:W-:-:S13]  /*28130*/  ISETP.NE.AND P0, PT, R8, 0x1, PT ;  /* 0x000000010800780c */ /* 0x008fda0003f05270 */
[----:B------:R-:W3:Y:S02]  /*28140*/  @P0 LDC.64 R2, c[0x0][0x440] ;  /* 0x00011000ff020b82 */ /* 0x000ee40000000a00 */
[----:B---3--:R-:W-:-:S04]  /*28150*/  @P0 IMAD.HI.U32 R7, R6, R2, RZ ;  /* 0x0000000206070227 */ /* 0x008fc800078e00ff */
[----:B------:R-:W-:Y:S01]  /*28160*/  IMAD.MOV.U32 R2, RZ, RZ, R6 ;  /* 0x000000ffff027224 */ /* 0x000fe200078e0006 */
[----:B------:R-:W-:-:S04]  /*28170*/  @P0 SHF.R.U32.HI R2, RZ, R3, R7 ;  /* 0x00000003ff020219 */ /* 0x000fc80000011607 */
[----:B------:R-:W-:Y:S02]  /*28180*/  IADD3 R7, -R2, RZ, RZ ;  /* 0x000000ff02077210 */ /* 0x000fe40007ffe1ff */
[----:B------:R-:W-:-:S03]  /*28190*/  SHF.R.S32.HI R3, RZ, 0x1f, R2 ;  /* 0x0000001fff037819 */ /* 0x000fc60000011402 */
[----:B------:R-:W-:Y:S02]  /*281a0*/  IMAD R7, R8, R7, R6 ;  /* 0x0000000708077224 */ /* 0x000fe400078e0206 */
[----:B--2---:R-:W-:-:S04]  /*281b0*/  IMAD R8, R14, UR6, RZ ;  /* 0x000000060e087c24 */ /* 0x004fc8000f8e02ff */
[C---:B----4-:R-:W-:Y:S02]  /*281c0*/  IMAD R8, R13.reuse, UR7, R8 ;  /* 0x000000070d087c24 */ /* 0x050fe4000f8e0208 */
[----:B------:R-:W-:-:S04]  /*281d0*/  IMAD.WIDE.U32 R2, R13, UR6, R2 ;  /* 0x000000060d027c25 */ /* 0x000fc8000f8e0002 */
[----:B------:R-:W-:Y:S01]  /*281e0*/  IMAD.IADD R3, R8, 0x1, R3 ;  /* 0x0000000108037824 */ /* 0x000fe200078e0203 */
[----:B------:R-:W-:-:S04]  /*281f0*/  LEA R8, P0, R2, UR4, 0x2 ;  /* 0x0000000402087c11 */ /* 0x000fc8000f8010ff */
[----:B------:R-:W-:-:S06]  /*28200*/  LEA.HI.X R9, R2, UR5, R3, 0x2, P0 ;  /* 0x0000000502097c11 */ /* 0x000fcc00080f1403 */
[----:B------:R2:W5:Y:S03]  /*28210*/  LDG.E R9, desc[UR46][R8.64] ;  /* 0x0000002e08097981 */ /* 0x000566000c1e1900 */
.L_x_1871:
[----:B------:R-:W-:Y:S01]  /*28220*/  IMAD R2, R12, 0x8, R19 ;  /* 0x000000080c027824 */ /* 0x000fe200078e0213 */
[----:B------:R-:W-:Y:S01]  /*28230*/  SHF.L.U32 R3, R10, 0x1f, RZ ;  /* 0x0000001f0a037819 */ /* 0x000fe200000006ff */
[----:B------:R-:W-:Y:S03]  /*28240*/  BSSY B2, `(.L_x_1872) ;  /* 0x0000003000027945 */ /* 0x000fe60003800000 */
[----:B------:R-:W3:Y:S02]  /*28250*/  SYNCS.PHASECHK.TRANS64.TRYWAIT P0, [R2+URZ+0x2a840], R3 ;  /* 0x02a84003020075a7 */ /* 0x000ee4000800017f */
[----:B---3--:R-:W-:Y:S05]  /*28260*/  @!P0 BRA `(.L_x_1873) ;  /* 0x0000004000608947 */ /* 0x008fea0003800000 */
.L_x_1989:
[----:B------:R-:W-:Y:S05]  /*28270*/  BSYNC B2 ;  /* 0x0000000000027941 */ /* 0x000fea0003800000 */
.L_x_1872:
[----:B--2---:R-:W2:Y:S01]  /*28280*/  S2R R8, SR_TID.X ;  /* 0x0000000000087919 */ /* 0x004ea20000002100 */
[----:B------:R-:W-:Y:S01]  /*28290*/  BSSY B2, `(.L_x_1874) ;  /* 0x000000b000027945 */ /* 0x000fe20003800000 */
[----:B--2---:R-:W-:-:S04]  /*282a0*/  LOP3.LUT R8, R8, 0x7f, RZ, 0xc0, !PT ;  /* 0x0000007f08087812 */ /* 0x004fc800078ec0ff */
[----:B------:R-:W-:-:S13]  /*282b0*/  ISETP.NE.AND P1, PT, R8, RZ, PT ;  /* 0x000000ff0800720c */ /* 0x000fda0003f25270 */
[----:B------:R-:W-:Y:S05]  /*282c0*/  @P1 BRA `(.L_x_1875) ;  /* 0x00000000001c1947 */ /* 0x000fea0003800000 */
[----:B------:R-:W2:Y:S01]  /*282d0*/  S2R R8, SR_TID.X ;  /* 0x0000000000087919 */ /* 0x000ea20000002100 */
[----:B---3--:R-:W-:-:S04]  /*282e0*/  IMAD.MOV.U32 R3, RZ, RZ, 0x9000 ;  /* 0x00009000ff037424 */ /* 0x008fc800078e00ff */
[----:B------:R4:W-:Y:S01]  /*282f0*/  SYNCS.ARRIVE.TRANS64 RZ, [R2+URZ+0x2a830], R3 ;  /* 0x02a8300302ff79a7 */ /* 0x0009e2000800003f */
[----:B--2---:R-:W-:-:S04]  /*28300*/  LOP3.LUT R8, R8, 0x1f, RZ, 0xc0, !PT ;  /* 0x0000001f08087812 */ /* 0x004fc800078ec0ff */
[----:B------:R-:W-:-:S13]  /*28310*/  ISETP.NE.AND P0, PT, R8, RZ, PT ;  /* 0x000000ff0800720c */ /* 0x000fda0003f05270 */
[----:B----4-:R-:W-:Y:S05]  /*28320*/  @!P0 BRA `(.L_x_1875) ;  /* 0x0000000000048947 */ /* 0x010fea0003800000 */
[----:B------:R-:W-:Y:S01]  /*28330*/  BPT.TRAP 0x1 ;  /* 0x000000040000795c */ /* 0x000fe20000300000 */
.L_x_1875:
[----:B------:R-:W-:Y:S05]  /*28340*/  BSYNC B2 ;  /* 0x0000000000027941 */ /* 0x000fea0003800000 */
.L_x_1874:
[----:B------:R-:W2:Y:S04]  /*28350*/  LDL R8, [R1+0x10] ;  /* 0x0000100001087983 */ /* 0x000ea80000100800 */
[----:B---3--:R-:W3:Y:S01]  /*28360*/  LDL R2, [R1+0x1c] ;  /* 0x00001c0001027983 */ /* 0x008ee20000100800 */
[----:B------:R-:W-:Y:S01]  /*28370*/  IMAD.MOV.U32 R14, RZ, RZ, RZ ;  /* 0x000000ffff0e7224 */ /* 0x000fe200078e00ff */
[----:B------:R-:W-:Y:S01]  /*28380*/  UIADD3 UR4, UP0, UR36, 0x370, URZ ;  /* 0x0000037024047890 */ /* 0x000fe2000ff1e03f */
[----:B------:R-:W-:Y:S01]  /*28390*/  PLOP3.LUT P0, PT, PT, PT, PT, 0x80, 0x0 ;  /* 0x000000000000781c */ /* 0x000fe20003f0f070 */
[----:B------:R-:W-:Y:S01]  /*283a0*/  UMOV UR6, 0x0 ;  /* 0x0000000000067882 */ /* 0x000fe20000000000 */
[----:B------:R-:W-:Y:S01]  /*283b0*/  UMOV UR7, 0x14f00000 ;  /* 0x14f0000000077882 */ /* 0x000fe20000000000 */
[----:B------:R-:W-:Y:S01]  /*283c0*/  R2UR UR10, R14 ;  /* 0x000000000e0a72ca */ /* 0x000fe200000e0000 */
[----:B------:R-:W-:Y:S01]  /*283d0*/  UIADD3.X UR5, URZ, UR37, URZ, UP0, !UPT ;  /* 0x000000253f057290 */ /* 0x000fe200087fe43f */
[----:B--2---:R-:W-:-:S02]  /*283e0*/  IMAD R3, R8, 0x8, R11 ;  /* 0x0000000808037824 */ /* 0x004fc400078e020b */
[----:B------:R-:W-:Y:S02]  /*283f0*/  IMAD R8, R8, 0x9000, R19 ;  /* 0x0000900008087824 */ /* 0x000fe400078e0213 */
[----:B------:R-:W-:Y:S02]  /*28400*/  VIADD R3, R3, 0x30 ;  /* 0x0000003003037836 */ /* 0x000fe40000000000 */
[----:B---3--:R-:W-:Y:S02]  /*28410*/  IMAD R2, R7, 0x60, R2 ;  /* 0x0000006007027824 */ /* 0x008fe400078e0202 */
[----:B0-----:R-:W-:-:S07]  /*28420*/  VIADD R10, R8, 0x18400 ;  /* 0x00018400080a7836 */ /* 0x001fce0000000000 */
.L_x_1876:
        /* <DEDUP_REMOVED lines=16> */
.L_x_1877:
        /* <DEDUP_REMOVED lines=15> */
.L_x_1878:
        /* <DEDUP_REMOVED lines=11> */
[----:B------:R-:W-:Y:S01]  /*286d0*/  BSSY B2, `(.L_x_1879) ;  /* 0x0000004000027945 */ /* 0x000fe20003800000 */
[----:B------:R-:W-:-:S04]  /*286e0*/  LEA R2, R4, R11, 0x3 ;  /* 0x0000000b04027211 */ /* 0x000fc800078e18ff */
[----:B------:R-:W0:Y:S02]  /*286f0*/  SYNCS.PHASECHK.TRANS64.TRYWAIT P0, [R2+URZ+0x60], R5 ;  /* 0x00006005020075a7 */ /* 0x000e24000800017f */
[----:B0-----:R-:W-:Y:S05]  /*28700*/  @!P0 BRA `(.L_x_1880) ;  /* 0x0000003c004c8947 */ /* 0x001fea0003800000 */
.L_x_1990:
[----:B------:R-:W-:Y:S05]  /*28710*/  BSYNC B2 ;  /* 0x0000000000027941 */ /* 0x000fea0003800000 */
.L_x_1879:
[----:B------:R-:W-:Y:S01]  /*28720*/  BSSY B2, `(.L_x_1881) ;  /* 0x000000b000027945 */ /* 0x000fe20003800000 */
[----:B------:R-:W-:Y:S02]  /*28730*/  IMAD.MOV.U32 R12, RZ, RZ, 0x0 ;  /* 0x00000000ff0c7424 */ /* 0x000fe400078e00ff */
[----:B------:R-:W-:Y:S01]  /*28740*/  IMAD.MOV.U32 R13, RZ, RZ, 0x14f00000 ;  /* 0x14f00000ff0d7424 */ /* 0x000fe200078e00ff */
[----:B------:R-:W-:Y:S06]  /*28750*/  @P1 BRA `(.L_x_1882) ;  /* 0x00000000001c1947 */ /* 0x000fec0003800000 */
[----:B------:R-:W2:Y:S01]  /*28760*/  S2R R8, SR_TID.X ;  /* 0x0000000000087919 */ /* 0x000ea20000002100 */
[----:B------:R-:W-:-:S04]  /*28770*/  IMAD.MOV.U32 R3, RZ, RZ, 0x6000 ;  /* 0x00006000ff037424 */ /* 0x000fc800078e00ff */
[----:B------:R3:W-:Y:S01]  /*28780*/  SYNCS.ARRIVE.TRANS64 RZ, [R2+URZ+0x50], R3 ;  /* 0x0000500302ff79a7 */ /* 0x0007e2000800003f */
[----:B--2---:R-:W-:-:S04]  /*28790*/  LOP3.LUT R8, R8, 0x1f, RZ, 0xc0, !PT ;  /* 0x0000001f08087812 */ /* 0x004fc800078ec0ff */
[----:B------:R-:W-:-:S13]  /*287a0*/  ISETP.NE.AND P0, PT, R8, RZ, PT ;  /* 0x000000ff0800720c */ /* 0x000fda0003f05270 */
[----:B---3--:R-:W-:Y:S05]  /*287b0*/  @!P0 BRA `(.L_x_1882) ;  /* 0x0000000000048947 */ /* 0x008fea0003800000 */
[----:B------:R-:W-:Y:S01]  /*287c0*/  BPT.TRAP 0x1 ;  /* 0x000000040000795c */ /* 0x000fe20000300000 */
.L_x_1882:
[----:B------:R-:W-:Y:S05]  /*287d0*/  BSYNC B2 ;  /* 0x0000000000027941 */ /* 0x000fea0003800000 */
.L_x_1881:
        /* <DEDUP_REMOVED lines=12> */
.L_x_1883:
        /* <DEDUP_REMOVED lines=15> */
.L_x_1884:
        /* <DEDUP_REMOVED lines=12> */
.L_x_1870:
[----:B------:R-:W-:Y:S05]  /*28a50*/  BSYNC B1 ;  /* 0x0000000000017941 */ /* 0x000fea0003800000 */
.L_x_1869:
[----:B------:R-:W3:Y:S01]  /*28a60*/  LDL R2, [R1+0x2c] ;  /* 0x00002c0001027983 */ /* 0x000ee20000100800 */
[----:B------:R-:W-:Y:S01]  /*28a70*/  VIADD R0, R0, 0xfffffffe ;  /* 0xfffffffe00007836 */ /* 0x000fe20000000000 */
[----:B---3--:R-:W-:-:S13]  /*28a80*/  ISETP.GT.AND P0, PT, R6, R2, PT ;  /* 0x000000020600720c */ /* 0x008fda0003f04270 */
[----:B------:R-:W-:Y:S05]  /*28a90*/  @P0 BRA `(.L_x_1885) ;  /* 0xffffffe800b40947 */ /* 0x000fea000383ffff */
.L_x_1834:
[----:B------:R-:W-:Y:S05]  /*28aa0*/  BSYNC B0 ;  /* 0x0000000000007941 */ /* 0x000fea0003800000 */
.L_x_1833:
        /* <DEDUP_REMOVED lines=8> */
[----:B------:R-:W2:Y:S02]  /*28b30*/  FLO.U32 R0, UR4 ;  /* 0x0000000400007d00 */ /* 0x000ea400080e0000 */
        /* <DEDUP_REMOVED lines=9> */
.L_x_1887:
[----:B------:R-:W-:Y:S05]  /*28bd0*/  BSYNC B0 ;  /* 0x0000000000007941 */ /* 0x000fea0003800000 */
.L_x_1886:
[----:B------:R-:W-:Y:S01]  /*28be0*/  LOP3.LUT P0, RZ, R17, 0x1, RZ, 0xc0, !PT ;  /* 0x0000000111ff7812 */ /* 0x000fe2000780c0ff */
[----:B------:R-:W-:-:S12]  /*28bf0*/  BSSY B0, `(.L_x_1888) ;  /* 0x000003b000007945 */ /* 0x000fd80003800000 */
[----:B------:R-:W-:Y:S05]  /*28c00*/  @!P0 BRA `(.L_x_1889) ;  /* 0x0000000000e48947 */ /* 0x000fea0003800000 */
[----:B--2---:R-:W2:Y:S04]  /*28c10*/  LDL R0, [R1+0x10] ;  /* 0x0000100001007983 */ /* 0x004ea80000100800 */
[----:B------:R-:W4:Y:S01]  /*28c20*/  LDL R2, [R1+0x18] ;  /* 0x0000180001027983 */ /* 0x000f220000100800 */
[----:B------:R-:W-:Y:S01]  /*28c30*/  BSSY B1, `(.L_x_1890) ;  /* 0x0000006000017945 */ /* 0x000fe20003800000 */
[----:B------:R-:W-:Y:S01]  /*28c40*/  ISETP.NE.AND P1, PT, R3, RZ, PT ;  /* 0x000000ff0300720c */ /* 0x000fe20003f25270 */
[----:B--2---:R-:W-:Y:S01]  /*28c50*/  IMAD R0, R0, 0x8, R19 ;  /* 0x0000000800007824 */ /* 0x004fe200078e0213 */
[----:B----4-:R-:W-:-:S04]  /*28c60*/  SHF.L.U32 R2, R2, 0x1f, RZ ;  /* 0x0000001f02027819 */ /* 0x010fc800000006ff */
[----:B------:R-:W2:Y:S02]  /*28c70*/  SYNCS.PHASECHK.TRANS64.TRYWAIT P0, [R0+URZ+0x2a860], R2 ;  /* 0x02a86002000075a7 */ /* 0x000ea4000800017f */
[----:B--2---:R-:W-:Y:S05]  /*28c80*/  @!P0 BRA `(.L_x_1891) ;  /* 0x0000003800008947 */ /* 0x004fea0003800000 */
.L_x_1991:
[----:B------:R-:W-:Y:S05]  /*28c90*/  BSYNC B1 ;  /* 0x0000000000017941 */ /* 0x000fea0003800000 */
.L_x_1890:
[----:B------:R-:W-:Y:S04]  /*28ca0*/  BSSY B1, `(.L_x_1892) ;  /* 0x0000009000017945 */ /* 0x000fe80003800000 */
[----:B------:R-:W-:Y:S05]  /*28cb0*/  @P1 BRA `(.L_x_1893) ;  /* 0x00000000001c1947 */ /* 0x000fea0003800000 */
[----:B------:R-:W4:Y:S01]  /*28cc0*/  S2R R3, SR_TID.X ;  /* 0x0000000000037919 */ /* 0x000f220000002100 */
[----:B--2---:R-:W-:-:S04]  /*28cd0*/  IMAD.MOV.U32 R2, RZ, RZ, 0x6000 ;  /* 0x00006000ff027424 */ /* 0x004fc800078e00ff */
[----:B------:R2:W-:Y:S01]  /*28ce0*/  SYNCS.ARRIVE.TRANS64 RZ, [R0+URZ+0x2a850], R2 ;  /* 0x02a8500200ff79a7 */ /* 0x0005e2000800003f */
[----:B----4-:R-:W-:-:S04]  /*28cf0*/  LOP3.LUT R3, R3, 0x1f, RZ, 0xc0, !PT ;  /* 0x0000001f03037812 */ /* 0x010fc800078ec0ff */
[----:B------:R-:W-:-:S13]  /*28d00*/  ISETP.NE.AND P0, PT, R3, RZ, PT ;  /* 0x000000ff0300720c */ /* 0x000fda0003f05270 */
[----:B--2---:R-:W-:Y:S05]  /*28d10*/  @!P0 BRA `(.L_x_1893) ;  /* 0x0000000000048947 */ /* 0x004fea0003800000 */
[----:B------:R-:W-:Y:S01]  /*28d20*/  BPT.TRAP 0x1 ;  /* 0x000000040000795c */ /* 0x000fe20000300000 */
.L_x_1893:
[----:B------:R-:W-:Y:S05]  /*28d30*/  BSYNC B1 ;  /* 0x0000000000017941 */ /* 0x000fea0003800000 */
.L_x_1892:
[----:B------:R-:W4:Y:S04]  /*28d40*/  LDL.LU R4, [R1+0x1c] ;  /* 0x00001c0001047983 */ /* 0x000f280000300800 */
[----:B------:R-:W4:Y:S04]  /*28d50*/  LDL.LU R3, [R1+0x4] ;  /* 0x0000040001037983 */ /* 0x000f280000300800 */
[----:B--2---:R-:W2:Y:S01]  /*28d60*/  LDL R2, [R1+0x10] ;  /* 0x0000100001027983 */ /* 0x004ea20000100800 */
[----:B------:R-:W-:Y:S01]  /*28d70*/  UIADD3 UR4, UP0, UR36, 0x470, URZ ;  /* 0x0000047024047890 */ /* 0x000fe2000ff1e03f */
[----:B------:R-:W-:Y:S01]  /*28d80*/  PLOP3.LUT P0, PT, PT, PT, PT, 0x80, 0x0 ;  /* 0x000000000000781c */ /* 0x000fe20003f0f070 */
[----:B------:R-:W-:Y:S01]  /*28d90*/  UMOV UR6, 0x0 ;  /* 0x0000000000067882 */ /* 0x000fe20000000000 */
[----:B------:R-:W-:Y:S01]  /*28da0*/  IADD3 R0, R0, 0x2a850, RZ ;  /* 0x0002a85000007810 */ /* 0x000fe20007ffe0ff */
[----:B------:R-:W-:Y:S01]  /*28db0*/  UIADD3.X UR5, URZ, UR37, URZ, UP0, !UPT ;  /* 0x000000253f057290 */ /* 0x000fe200087fe43f */
[----:B------:R-:W-:Y:S01]  /*28dc0*/  UMOV UR7, 0x14f00000 ;  /* 0x14f0000000077882 */ /* 0x000fe20000000000 */
[----:B------:R-:W-:Y:S01]  /*28dd0*/  UMOV UR10, URZ ;  /* 0x0000003f000a7c82 */ /* 0x000fe20008000000 */
[----:B----4-:R-:W-:-:S02]  /*28de0*/  IMAD R3, R3, 0x60, R4 ;  /* 0x0000006003037824 */ /* 0x010fc400078e0204 */
[----:B--2---:R-:W-:-:S04]  /*28df0*/  IMAD R2, R2, 0x6000, R19 ;  /* 0x0000600002027824 */ /* 0x004fc800078e0213 */
[----:B------:R-:W-:-:S07]  /*28e00*/  VIADD R4, R2, 0x400 ;  /* 0x0000040002047836 */ /* 0x000fce0000000000 */
.L_x_1894:
        /* <DEDUP_REMOVED lines=15> */
.L_x_1895:
        /* <DEDUP_REMOVED lines=9> */
[----:B----4-:R-:W-:Y:S05]  /*28f90*/  @P0 BRA.U.ANY `(.L_x_1895) ;  /* 0xfffffffd00d80947 */ /* 0x010fea000393ffff */
.L_x_1889:
[----:B------:R-:W-:Y:S05]  /*28fa0*/  BSYNC B0 ;  /* 0x0000000000007941 */ /* 0x000fea0003800000 */
.L_x_1888:
[----:B-1----:R-:W2:Y:S04]  /*28fb0*/  LDL.LU R5, [R1+0x10] ;  /* 0x0000100001057983 */ /* 0x002ea80000300800 */
[----:B------:R-:W4:Y:S01]  /*28fc0*/  LDL.LU R4, [R1+0x18] ;  /* 0x0000180001047983 */ /* 0x000f220000300800 */
[----:B--2---:R-:W-:-:S05]  /*28fd0*/  VIADD R0, R5, 0x1 ;  /* 0x0000000105007836 */ /* 0x004fca0000000000 */
[----:B------:R-:W-:-:S04]  /*28fe0*/  ISETP.NE.AND P0, PT, R0, 0x2, PT ;  /* 0x000000020000780c */ /* 0x000fc80003f05270 */
[----:B------:R-:W-:Y:S02]  /*28ff0*/  SEL R2, RZ, 0x1, P0 ;  /* 0x00000001ff027807 */ /* 0x000fe40000000000 */
[----:B------:R-:W-:Y:S02]  /*29000*/  SEL R0, R0, RZ, P0 ;  /* 0x000000ff00007207 */ /* 0x000fe40000000000 */
[----:B----4-:R-:W-:-:S03]  /*29010*/  LOP3.LUT R4, R4, R2, RZ, 0x3c, !PT ;  /* 0x0000000204047212 */ /* 0x010fc600078e3cff */
[----:B------:R4:W-:Y:S04]  /*29020*/  STL [R1+0x10], R0 ;  /* 0x0000100001007387 */ /* 0x0009e80000100800 */
[----:B------:R4:W-:Y:S02]  /*29030*/  STL [R1+0x18], R4 ;  /* 0x0000180401007387 */ /* 0x0009e40000100800 */
.L_x_1813:
[----:B------:R-:W-:Y:S05]  /*29040*/  BSYNC B7 ;  /* 0x0000000000077941 */ /* 0x000fea0003800000 */
.L_x_1811:
[----:B------:R-:W-:-:S13]  /*29050*/  LOP3.LUT P0, RZ, R17, 0x2, RZ, 0xc0, !PT ;  /* 0x0000000211ff7812 */ /* 0x000fda000780c0ff */
[----:B------:R-:W-:Y:S05]  /*29060*/  @!P0 BRA `(.L_x_1896) ;  /* 0x00000000002c8947 */ /* 0x000fea0003800000 */
[----:B------:R-:W-:Y:S05]  /*29070*/  WARPSYNC.ALL ;  /* 0x0000000000007948 */ /* 0x000fea0003800000 */
[----:B------:R-:W5:Y:S08]  /*29080*/  S2UR UR5, SR_CgaCtaId ;  /* 0x00000000000579c3 */ /* 0x000f700000008800 */
[----:B------:R-:W-:Y:S06]  /*29090*/  BAR.SYNC.DEFER_BLOCKING 0x5, 0x180 ;  /* 0x0146000000007b1d */ /* 0x000fec0000010000 */
[----:B------:R-:W-:-:S02]  /*290a0*/  UMOV UR4, 0x400 ;  /* 0x0000040000047882 */ /* 0x000fc40000000000 */
[----:B-----5:R-:W-:-:S06]  /*290b0*/  ULEA UR4, UR5, UR4, 0x18 ;  /* 0x0000000405047291 */ /* 0x020fcc000f8ec03f */
[----:B------:R-:W-:-:S05]  /*290c0*/  IMAD.U32 R19, RZ, RZ, UR4 ;  /* 0x00000004ff137e24 */ /* 0x000fca000f8e00ff */
[----:B---34-:R-:W3:Y:S04]  /*290d0*/  LDS.128 R4, [R19+0x2a8d0] ;  /* 0x02a8d00013047984 */ /* 0x018ee80000000c00 */
[----:B---3--:R3:W-:Y:S04]  /*290e0*/  STL.64 [R1], R4 ;  /* 0x0000000401007387 */ /* 0x0087e80000100a00 */
[----:B------:R3:W-:Y:S01]  /*290f0*/  STL.64 [R1+0x8], R6 ;  /* 0x0000080601007387 */ /* 0x0007e20000100a00 */
[----:B------:R-:W-:Y:S06]  /*29100*/  BAR.ARV 0x4, 0x180 ;  /* 0x0106000000007b1d */ /* 0x000fec0000002000 */
[----:B------:R-:W-:Y:S05]  /*29110*/  BRA `(.L_x_1897) ;  /* 0x0000001000347947 */ /* 0x000fea0003800000 */
.L_x_1896:
[----:B------:R-:W5:Y:S01]  /*29120*/  S2R R16, SR_TID.X ;  /* 0x0000000000107919 */ /* 0x000f620000002100 */
[----:B------:R-:W-:Y:S01]  /*29130*/  UMOV UR4, 0xffffffff ;  /* 0xffffffff00047882 */ /* 0x000fe20000000000 */
[----:B-----5:R-:W-:-:S04]  /*29140*/  LOP3.LUT R16, R16, 0x1f, RZ, 0xc0, !PT ;  /* 0x0000001f10107812 */ /* 0x020fc800078ec0ff */
[----:B------:R-:W-:Y:S01]  /*29150*/  ISETP.NE.AND P0, PT, R16, 0x1f, PT ;  /* 0x0000001f1000780c */ /* 0x000fe20003f05270 */
[----:B------:R-:W-:-:S12]  /*29160*/  BRA.DIV UR4, `(.L_x_1898) ;  /* 0x0000003204dc7947 */ /* 0x000fd8000b800000 */
[----:B------:R-:W0:Y:S01]  /*29170*/  LDL.LU R2, [R1] ;  /* 0x0000000001027983 */ /* 0x000e220000300800 */
[----:B------:R-:W-:-:S03]  /*29180*/  ULDC UR4, c[0x0][0xc3c] ;  /* 0x00030f0000047ab9 */ /* 0x000fc60000000800 */
[----:B------:R-:W2:Y:S01]  /*29190*/  LDL R3, [R1+0xc] ;  /* 0x00000c0001037983 */ /* 0x000ea20000100800 */
[----:B0--3--:R-:W-:Y:S02]  /*291a0*/  IMAD.MOV.U32 R10, RZ, RZ, R2 ;  /* 0x000000ffff0a7224 */ /* 0x009fe400078e0002 */
[----:B--2-4-:R-:W-:-:S05]  /*291b0*/  IMAD.IADD R0, R3, 0x1, R16 ;  /* 0x0000000103007824 */ /* 0x014fca00078e0210 */
[----:B------:R-:W-:-:S13]  /*291c0*/  ISETP.GE.OR P1, PT, R0, UR4, !P0 ;  /* 0x0000000400007c0c */ /* 0x000fda000c726670 */
[----:B------:R-:W0:Y:S08]  /*291d0*/  @!P1 LDC.64 R2, c[0x0][0xc80] ;  /* 0x00032000ff029b82 */ /* 0x000e300000000a00 */
[----:B------:R-:W2:Y:S01]  /*291e0*/  @!P1 LDC.64 R6, c[0x0][0xc78] ;  /* 0x00031e00ff069b82 */ /* 0x000ea20000000a00 */
[----:B0-----:R-:W-:-:S05]  /*291f0*/  @!P1 IMAD.WIDE R2, R0, 0x4, R2 ;  /* 0x0000000400029825 */ /* 0x001fca00078e0202 */
[----:B------:R2:W3:Y:S02]  /*29200*/  @!P1 LDG.E R8, desc[UR46][R2.64] ;  /* 0x0000002e02089981 */ /* 0x0004e4000c1e1900 */
[----:B--2---:R-:W-:-:S06]  /*29210*/  @!P1 IMAD.WIDE R2, R0, 0x4, R6 ;  /* 0x0000000400029825 */ /* 0x004fcc00078e0206 */
[----:B------:R-:W2:Y:S01]  /*29220*/  @!P1 LDG.E R2, desc[UR46][R2.64] ;  /* 0x0000002e02029981 */ /* 0x000ea2000c1e1900 */
[----:B------:R-:W-:Y:S01]  /*29230*/  IMAD.MOV.U32 R4, RZ, RZ, RZ ;  /* 0x000000ffff047224 */ /* 0x000fe200078e00ff */
[C---:B------:R-:W-:Y:S01]  /*29240*/  ISETP.GE.U32.AND P2, PT, R16.reuse, 0x2, PT ;  /* 0x000000021000780c */ /* 0x040fe20003f46070 */
[----:B------:R-:W-:Y:S01]  /*29250*/  IMAD.MOV.U32 R6, RZ, RZ, RZ ;  /* 0x000000ffff067224 */ /* 0x000fe200078e00ff */
[C---:B------:R-:W-:Y:S01]  /*29260*/  ISETP.GE.U32.AND P3, PT, R16.reuse, 0x4, PT ;  /* 0x000000041000780c */ /* 0x040fe20003f66070 */
[----:B------:R-:W-:Y:S01]  /*29270*/  SHFL.IDX PT, R5, R10, RZ, 0x1f ;  /* 0x00001fff0a057589 */ /* 0x000fe200000e0000 */
[C---:B------:R-:W-:Y:S02]  /*29280*/  ISETP.GE.U32.AND P4, PT, R16.reuse, 0x8, PT ;  /* 0x000000081000780c */ /* 0x040fe40003f86070 */
[----:B------:R-:W-:Y:S01]  /*29290*/  ISETP.GE.U32.AND P5, PT, R16, 0x10, PT ;  /* 0x000000101000780c */ /* 0x000fe20003fa6070 */
[----:B------:R-:W-:Y:S01]  /*292a0*/  SHFL.IDX PT, R0, R10, 0x1, 0x1f ;  /* 0x00201f000a007f89 */ /* 0x000fe200000e0000 */
[----:B---3--:R-:W-:-:S02]  /*292b0*/  @!P1 IMAD.MOV.U32 R4, RZ, RZ, R8 ;  /* 0x000000ffff049224 */ /* 0x008fc400078e0008 */
[----:B------:R-:W-:Y:S02]  /*292c0*/  IMAD.MOV.U32 R8, RZ, RZ, RZ ;  /* 0x000000ffff087224 */ /* 0x000fe400078e00ff */
[----:B--2---:R-:W-:Y:S01]  /*292d0*/  @!P1 IMAD.MOV.U32 R6, RZ, RZ, R2 ;  /* 0x000000ffff069224 */ /* 0x004fe200078e0002 */
        /* <DEDUP_REMOVED lines=17> */
[----:B------:R0:W2:Y:S02]  /*293f0*/  SHFL.IDX PT, R9, R7, 0x1f, 0x1f ;  /* 0x03e01f0007097f89 */ /* 0x0000a400000e0000 */
.L_x_2001:
[----:B------:R-:W-:Y:S02]  /*29400*/  ULDC UR4, c[0x0][0xc38] ;  /* 0x00030e0000047ab9 */ /* 0x000fe40000000800 */
[----:B------:R-:W-:-:S04]  /*29410*/  IMAD.U32 R2, RZ, RZ, UR4 ;  /* 0x00000004ff027e24 */ /* 0x000fc8000f8e00ff */
[----:B--2---:R-:W-:-:S04]  /*29420*/  IMAD R9, R9, R2, RZ ;  /* 0x0000000209097224 */ /* 0x004fc800078e02ff */
[----:B------:R-:W-:-:S05]  /*29430*/  IMAD.IADD R0, R0, 0x1, R9 ;  /* 0x0000000100007824 */ /* 0x000fca00078e0209 */
[----:B------:R-:W-:-:S13]  /*29440*/  ISETP.GT.AND P6, PT, R0, R5, PT ;  /* 0x000000050000720c */ /* 0x000fda0003fc4270 */
[----:B------:R-:W-:Y:S05]  /*29450*/  @P6 BRA `(.L_x_1899) ;  /* 0x0000000000ac6947 */ /* 0x000fea0003800000 */
.L_x_1902:
[----:B------:R-:W2:Y:S01]  /*29460*/  LDL.LU R3, [R1+0xc] ;  /* 0x00000c0001037983 */ /* 0x000ea20000300800 */
[----:B------:R-:W3:Y:S01]  /*29470*/  LDC R2, c[0x0][0xc3c] ;  /* 0x00030f00ff027b82 */ /* 0x000ee20000000800 */
[----:B--2---:R-:W-:-:S05]  /*29480*/  VIADD R3, R3, 0x1f ;  /* 0x0000001f03037836 */ /* 0x004fca0000000000 */
[----:B---3--:R-:W-:-:S13]  /*29490*/  ISETP.GE.AND P6, PT, R3, R2, PT ;  /* 0x000000020300720c */ /* 0x008fda0003fc6270 */
[----:B------:R-:W-:Y:S05]  /*294a0*/  @P6 BRA `(.L_x_1900) ;  /* 0x0000000800e86947 */ /* 0x000fea0003800000 */
[----:B------:R-:W2:Y:S01]  /*294b0*/  S2R R4, SR_TID.X ;  /* 0x0000000000047919 */ /* 0x000ea20000002100 */
[----:B------:R3:W-:Y:S01]  /*294c0*/  STL [R1+0xc], R3 ;  /* 0x00000c0301007387 */ /* 0x0007e20000100800 */
[----:B--2---:R-:W-:-:S05]  /*294d0*/  LOP3.LUT R4, R4, 0x1f, RZ, 0xc0, !PT ;  /* 0x0000001f04047812 */ /* 0x004fca00078ec0ff */
[----:B------:R-:W-:Y:S02]  /*294e0*/  IMAD.IADD R6, R3, 0x1, R4 ;  /* 0x0000000103067824 */ /* 0x000fe400078e0204 */
[----:B------:R-:W-:-:S03]  /*294f0*/  IMAD.MOV.U32 R4, RZ, RZ, RZ ;  /* 0x000000ffff047224 */ /* 0x000fc600078e00ff */
[----:B------:R-:W-:-:S13]  /*29500*/  ISETP.GE.OR P6, PT, R6, R2, !P0 ;  /* 0x000000020600720c */ /* 0x000fda00047c6670 */
[----:B---3--:R-:W2:Y:S02]  /*29510*/  @!P6 LDC.64 R2, c[0x0][0xc80] ;  /* 0x00032000ff02eb82 */ /* 0x008ea40000000a00 */
[----:B--2---:R-:W-:-:S05]  /*29520*/  @!P6 IMAD.WIDE R2, R6, 0x4, R2 ;  /* 0x000000040602e825 */ /* 0x004fca00078e0202 */
[----:B------:R2:W3:Y:S02]  /*29530*/  @!P6 LDG.E R4, desc[UR46][R2.64] ;  /* 0x0000002e0204e981 */ /* 0x0004e4000c1e1900 */
[----:B--2---:R-:W2:Y:S02]  /*29540*/  @!P6 LDC.64 R2, c[0x0][0xc78] ;  /* 0x00031e00ff02eb82 */ /* 0x004ea40000000a00 */
[----:B--2---:R-:W-:Y:S01]  /*29550*/  @!P6 IMAD.WIDE R2, R6, 0x4, R2 ;  /* 0x000000040602e825 */ /* 0x004fe200078e0202 */
[----:B------:R-:W-:-:S06]  /*29560*/  MOV R6, RZ ;  /* 0x000000ff00067202 */ /* 0x000fcc0000000f00 */
[----:B------:R-:W3:Y:S01]  /*29570*/  @!P6 LDG.E R6, desc[UR46][R2.64] ;  /* 0x0000002e0206e981 */ /* 0x000ee2000c1e1900 */
[----:B------:R-:W-:Y:S01]  /*29580*/  UMOV UR4, 0xffffffff ;  /* 0xffffffff00047882 */ /* 0x000fe20000000000 */
[----:B---3--:R-:W-:Y:S02]  /*29590*/  IMAD R2, R6, R4, RZ ;  /* 0x0000000406027224 */ /* 0x008fe400078e02ff */
[----:B------:R-:W-:Y:S05]  /*295a0*/  BRA.DIV UR4, `(.L_x_1901) ;  /* 0x00000036042c7947 */ /* 0x000fea000b800000 */
[----:B------:R-:W2:Y:S02]  /*295b0*/  SHFL.UP PT, R3, R2, 0x1, RZ ;  /* 0x0420000002037989 */ /* 0x000ea400000e00ff */
[----:B--2---:R-:W-:-:S05]  /*295c0*/  SEL R3, R3, RZ, P1 ;  /* 0x000000ff03037207 */ /* 0x004fca0000800000 */
[----:B------:R-:W-:-:S05]  /*295d0*/  IMAD.IADD R2, R2, 0x1, R3 ;  /* 0x0000000102027824 */ /* 0x000fca00078e0203 */
        /* <DEDUP_REMOVED lines=11> */
[----:B0-----:R-:W-:-:S05]  /*29690*/  IMAD.IADD R7, R2, 0x1, R3 ;  /* 0x0000000102077824 */ /* 0x001fca00078e0203 */
[----:B------:R0:W2:Y:S02]  /*296a0*/  SHFL.IDX PT, R9, R7, 0x1f, 0x1f ;  /* 0x03e01f0007097f89 */ /* 0x0000a400000e0000 */
.L_x_2009:
[----:B------:R-:W-:Y:S02]  /*296b0*/  ULDC UR4, c[0x0][0xc38] ;  /* 0x00030e0000047ab9 */ /* 0x000fe40000000800 */
[----:B------:R-:W-:-:S04]  /*296c0*/  IMAD.U32 R2, RZ, RZ, UR4 ;  /* 0x00000004ff027e24 */ /* 0x000fc8000f8e00ff */
[----:B--2---:R-:W-:-:S04]  /*296d0*/  IMAD R9, R9, R2, RZ ;  /* 0x0000000209097224 */ /* 0x004fc800078e02ff */
[----:B------:R-:W-:-:S05]  /*296e0*/  IMAD.IADD R0, R9, 0x1, R0 ;  /* 0x0000000109007824 */ /* 0x000fca00078e0200 */
[----:B------:R-:W-:-:S13]  /*296f0*/  ISETP.GT.AND P6, PT, R0, R5, PT ;  /* 0x000000050000720c */ /* 0x000fda0003fc4270 */
[----:B------:R-:W-:Y:S05]  /*29700*/  @!P6 BRA `(.L_x_1902) ;  /* 0xfffffffc0054e947 */ /* 0x000fea000383ffff */
.L_x_1899:
[----:B------:R-:W-:Y:S01]  /*29710*/  IMAD.IADD R9, R0, 0x1, -R9 ;  /* 0x0000000100097824 */ /* 0x000fe200078e0a09 */
[----:B------:R-:W-:-:S03]  /*29720*/  UMOV UR4, 0xffffffff ;  /* 0xffffffff00047882 */ /* 0x000fc60000000000 */
[----:B------:R-:W-:-:S05]  /*29730*/  IMAD R0, R7, R2, R9 ;  /* 0x0000000207007224 */ /* 0x000fca00078e0209 */
[----:B------:R-:W-:Y:S01]  /*29740*/  ISETP.GT.AND P6, PT, R0, R5, PT ;  /* 0x000000050000720c */ /* 0x000fe20003fc4270 */
[----:B------:R-:W-:-:S12]  /*29750*/  BRA.DIV UR4, `(.L_x_1903) ;  /* 0x0000003604987947 */ /* 0x000fd8000b800000 */
[----:B------:R-:W2:Y:S01]  /*29760*/  LDL.LU R10, [R1+0xc] ;  /* 0x00000c00010a7983 */ /* 0x000ea20000300800 */
[----:B------:R-:W-:-:S04]  /*29770*/  VOTE.ANY R0, PT, !P6 ;  /* 0x0000000000007806 */ /* 0x000fc800070e0100 */
[----:B------:R-:W3:Y:S02]  /*29780*/  POPC R3, R0 ;  /* 0x0000000000037309 */ /* 0x000ee40000000000 */
[----:B---3--:R3:W4:Y:S04]  /*29790*/  SHFL.IDX PT, R4, R4, R3, 0x1f ;  /* 0x00001f0304047589 */ /* 0x00872800000e0000 */
[----:B------:R3:W0:Y:S01]  /*297a0*/  SHFL.IDX PT, R6, R6, R3, 0x1f ;  /* 0x00001f0306067589 */ /* 0x00062200000e0000 */
[----:B--2---:R-:W-:-:S05]  /*297b0*/  IMAD.IADD R10, R3, 0x1, R10 ;  /* 0x00000001030a7824 */ /* 0x004fca00078e020a */
[----:B0---4-:R3:W-:Y:S02]  /*297c0*/  STL [R1+0xc], R10 ;  /* 0x00000c0a01007387 */ /* 0x0117e40000100800 */
.L_x_2014:
[----:B------:R-:W-:-:S13]  /*297d0*/  ISETP.NE.AND P0, PT, R0, RZ, PT ;  /* 0x000000ff0000720c */ /* 0x000fda0003f05270 */
[----:B------:R-:W-:Y:S05]  /*297e0*/  @!P0 BRA `(.L_x_1904) ;  /* 0x0000000000148947 */ /* 0x000fea0003800000 */
[----:B------:R-:W-:Y:S01]  /*297f0*/  UMOV UR4, 0xffffffff ;  /* 0xffffffff00047882 */ /* 0x000fe20000000000 */
[----:B---3--:R-:W-:Y:S02]  /*29800*/  VIADD R3, R3, 0xffffffff ;  /* 0xffffffff03037836 */ /* 0x008fe40000000000 */
[----:B------:R-:W-:Y:S05]  /*29810*/  BRA.DIV UR4, `(.L_x_1905) ;  /* 0x0000003604d07947 */ /* 0x000fea000b800000 */
[----:B------:R2:W3:Y:S02]  /*29820*/  SHFL.IDX PT, R3, R7, R3, 0x1f ;  /* 0x00001f0307037589 */ /* 0x0004e400000e0000 */
.L_x_2017:
[----:B---3--:R-:W-:-:S07]  /*29830*/  MOV R8, R3 ;  /* 0x0000000300087202 */ /* 0x008fce0000000f00 */
.L_x_1904:
[----:B------:R-:W-:Y:S01]  /*29840*/  ISETP.NE.AND P0, PT, R6, 0x1, PT ;  /* 0x000000010600780c */ /* 0x000fe20003f05270 */
[----:B------:R-:W-:-:S05]  /*29850*/  IMAD R0, R8, R2, R9 ;  /* 0x0000000208007224 */ /* 0x000fca00078e0209 */
[----:B------:R4:W-:Y:S02]  /*29860*/  STL [R1], R0 ;  /* 0x0000000001007387 */ /* 0x0009e40000100800 */
[----:B----4-:R-:W-:-:S05]  /*29870*/  IMAD.IADD R0, R5, 0x1, -R0 ;  /* 0x0000000105007824 */ /* 0x010fca00078e0a00 */
[----:B------:R-:W-:Y:S05]  /*29880*/  @!P0 BRA `(.L_x_1906) ;  /* 0x0000000000e48947 */ /* 0x000fea0003800000 */
[----:B------:R-:W-:-:S04]  /*29890*/  IABS R5, R4 ;  /* 0x0000000400057213 */ /* 0x000fc80000000000 */
[----:B------:R-:W4:Y:S08]  /*298a0*/  I2F.RP R2, R5 ;  /* 0x0000000500027306 */ /* 0x000f300000209400 */
[----:B----4-:R-:W4:Y:S02]  /*298b0*/  MUFU.RCP R2, R2 ;  /* 0x0000000200027308 */ /* 0x010f240000001000 */
[----:B----4-:R-:W-:-:S06]  /*298c0*/  VIADD R2, R2, 0xffffffe ;  /* 0x0ffffffe02027836 */ /* 0x010fcc0000000000 */
[----:B---3--:R-:W3:Y:S02]  /*298d0*/  F2I.FTZ.U32.TRUNC.NTZ R3, R2 ;  /* 0x0000000200037305 */ /* 0x008ee4000021f000 */
[----:B---3--:R-:W-:-:S04]  /*298e0*/  IMAD.MOV R2, RZ, RZ, -R3 ;  /* 0x000000ffff027224 */ /* 0x008fc800078e0a03 */
        /* <DEDUP_REMOVED lines=14> */
[----:B------:R-:W3:Y:S07]  /*299d0*/  I2F.RP R2, R5 ;  /* 0x0000000500027306 */ /* 0x000eee0000209400 */
[----:B------:R-:W-:Y:S01]  /*299e0*/  @P0 IADD3 R8, R8, 0x1, RZ ;  /* 0x0000000108080810 */ /* 0x000fe20007ffe0ff */
[----:B---3--:R-:W3:Y:S02]  /*299f0*/  MUFU.RCP R2, R2 ;  /* 0x0000000200027308 */ /* 0x008ee40000001000 */
[----:B---3--:R-:W-:-:S06]  /*29a00*/  VIADD R2, R2, 0xffffffe ;  /* 0x0ffffffe02027836 */ /* 0x008fcc0000000000 */
[----:B------:R-:W3:Y:S02]  /*29a10*/  F2I.FTZ.U32.TRUNC.NTZ R3, R2 ;  /* 0x0000000200037305 */ /* 0x000ee4000021f000 */
[----:B---3--:R-:W-:-:S04]  /*29a20*/  IMAD.MOV R2, RZ, RZ, -R3 ;  /* 0x000000ffff027224 */ /* 0x008fc800078e0a03 */
[----:B--2---:R-:W-:Y:S02]  /*29a30*/  IMAD R7, R2, R5, RZ ;  /* 0x0000000502077224 */ /* 0x004fe400078e02ff */
        /* <DEDUP_REMOVED lines=26> */
[----:B------:R-:W-:-:S05]  /*29be0*/  IMAD R6, R6, 0x1000000, R7 ;  /* 0x0100000006067824 */ /* 0x000fca00078e0207 */
[----:B------:R-:W-:-:S05]  /*29bf0*/  LEA R2, R2, R6, 0x10 ;  /* 0x0000000602027211 */ /* 0x000fca00078e80ff */
[----:B------:R3:W-:Y:S01]  /*29c00*/  STL [R1+0x8], R2 ;  /* 0x0000080201007387 */ /* 0x0007e20000100800 */
[----:B------:R-:W-:Y:S05]  /*29c10*/  BRA `(.L_x_1907) ;  /* 0x0000000000fc7947 */ /* 0x000fea0003800000 */
.L_x_1906:
[----:B---3--:R-:W3:Y:S01]  /*29c20*/  LDL R3, [R1+0xc] ;  /* 0x00000c0001037983 */ /* 0x008ee20000100800 */
[----:B--2---:R-:W3:Y:S02]  /*29c30*/  LDC.64 R6, c[0x0][0xc90] ;  /* 0x00032400ff067b82 */ /* 0x004ee40000000a00 */
[----:B---3--:R-:W-:-:S05]  /*29c40*/  IMAD.WIDE R6, R3, 0x4, R6 ;  /* 0x0000000403067825 */ /* 0x008fca00078e0206 */
[----:B------:R-:W2:Y:S02]  /*29c50*/  LDG.E R3, desc[UR46][R6.64] ;  /* 0x0000002e06037981 */ /* 0x000ea4000c1e1900 */
[----:B--2---:R-:W-:-:S05]  /*29c60*/  IMAD R5, R4, R3, RZ ;  /* 0x0000000304057224 */ /* 0x004fca00078e02ff */
[----:B------:R-:W-:-:S04]  /*29c70*/  IABS R8, R5 ;  /* 0x0000000500087213 */ /* 0x000fc80000000000 */
[----:B------:R-:W2:Y:S08]  /*29c80*/  I2F.RP R6, R8 ;  /* 0x0000000800067306 */ /* 0x000eb00000209400 */
[----:B--2---:R-:W2:Y:S02]  /*29c90*/  MUFU.RCP R6, R6 ;  /* 0x0000000600067308 */ /* 0x004ea40000001000 */
[----:B--2---:R-:W-:-:S06]  /*29ca0*/  VIADD R6, R6, 0xffffffe ;  /* 0x0ffffffe06067836 */ /* 0x004fcc0000000000 */
[----:B------:R-:W2:Y:S02]  /*29cb0*/  F2I.FTZ.U32.TRUNC.NTZ R7, R6 ;  /* 0x0000000600077305 */ /* 0x000ea4000021f000 */
[----:B--2---:R-:W-:-:S04]  /*29cc0*/  IMAD.MOV R6, RZ, RZ, -R7 ;  /* 0x000000ffff067224 */ /* 0x004fc800078e0a07 */
        /* <DEDUP_REMOVED lines=18> */
[----:B------:R-:W-:Y:S01]  /*29df0*/  IMAD R7, R3, R6, RZ ;  /* 0x0000000603077224 */ /* 0x000fe200078e02ff */
[----:B------:R-:W-:-:S03]  /*29e00*/  IADD3 R6, -R6, RZ, RZ ;  /* 0x000000ff06067210 */ /* 0x000fc60007ffe1ff */
[----:B------:R-:W-:Y:S02]  /*29e10*/  IMAD.MOV R8, RZ, RZ, -R7 ;  /* 0x000000ffff087224 */ /* 0x000fe400078e0a07 */
[----:B------:R-:W-:-:S03]  /*29e20*/  IMAD R6, R5, R6, R0 ;  /* 0x0000000605067224 */ /* 0x000fc600078e0200 */
[----:B------:R-:W-:-:S04]  /*29e30*/  VIADDMNMX R8, R8, R2, R3, PT ;  /* 0x0000000208087246 */ /* 0x000fc80003800103 */
[----:B------:R-:W-:-:S04]  /*29e40*/  IABS R9, R8 ;  /* 0x0000000800097213 */ /* 0x000fc80000000000 */
[----:B------:R-:W2:Y:S08]  /*29e50*/  I2F.RP R2, R9 ;  /* 0x0000000900027306 */ /* 0x000eb00000209400 */
[----:B--2---:R-:W2:Y:S02]  /*29e60*/  MUFU.RCP R2, R2 ;  /* 0x0000000200027308 */ /* 0x004ea40000001000 */
[----:B--2---:R-:W-:-:S06]  /*29e70*/  VIADD R2, R2, 0xffffffe ;  /* 0x0ffffffe02027836 */ /* 0x004fcc0000000000 */
[----:B------:R2:W3:Y:S02]  /*29e80*/  F2I.FTZ.U32.TRUNC.NTZ R3, R2 ;  /* 0x0000000200037305 */ /* 0x0004e4000021f000 */
[----:B--2---:R-:W-:Y:S02]  /*29e90*/  IMAD.MOV.U32 R2, RZ, RZ, RZ ;  /* 0x000000ffff027224 */ /* 0x004fe400078e00ff */
[----:B---3--:R-:W-:-:S04]  /*29ea0*/  IMAD.MOV R0, RZ, RZ, -R3 ;  /* 0x000000ffff007224 */ /* 0x008fc800078e0a03 */
[----:B------:R-:W-:-:S04]  /*29eb0*/  IMAD R0, R0, R9, RZ ;  /* 0x0000000900007224 */ /* 0x000fc800078e02ff */
        /* <DEDUP_REMOVED lines=11> */
[----:B------:R-:W-:Y:S02]  /*29f70*/  LOP3.LUT R0, R6, R8, RZ, 0x3c, !PT ;  /* 0x0000000806007212 */ /* 0x000fe400078e3cff */
[----:B------:R-:W-:Y:S02]  /*29f80*/  IADD3 R6, R7, 0x1000000, R6 ;  /* 0x0100000007067810 */ /* 0x000fe40007ffe006 */
[----:B------:R-:W-:-:S07]  /*29f90*/  ISETP.GE.AND P2, PT, R0, RZ, PT ;  /* 0x000000ff0000720c */ /* 0x000fce0003f46270 */
[----:B------:R-:W-:-:S04]  /*29fa0*/  @P0 VIADD R2, R2, 0x1 ;  /* 0x0000000102020836 */ /* 0x000fc80000000000 */
[----:B------:R-:W-:-:S04]  /*29fb0*/  IMAD.MOV.U32 R0, RZ, RZ, R2 ;  /* 0x000000ffff007224 */ /* 0x000fc800078e0002 */
[----:B------:R-:W-:Y:S01]  /*29fc0*/  @!P2 IMAD.MOV R0, RZ, RZ, -R0 ;  /* 0x000000ffff00a224 */ /* 0x000fe200078e0a00 */
[----:B------:R-:W-:Y:S01]  /*29fd0*/  @!P1 LOP3.LUT R0, RZ, R8, RZ, 0x33, !PT ;  /* 0x00000008ff009212 */ /* 0x000fe200078e33ff */
[----:B------:R-:W-:-:S04]  /*29fe0*/  IMAD.MOV R8, RZ, RZ, -R8 ;  /* 0x000000ffff087224 */ /* 0x000fc800078e0a08 */
[----:B------:R-:W-:-:S05]  /*29ff0*/  IMAD R2, R0, R8, R6 ;  /* 0x0000000800027224 */ /* 0x000fca00078e0206 */
[----:B------:R2:W-:Y:S02]  /*2a000*/  STL [R1+0x8], R2 ;  /* 0x0000080201007387 */ /* 0x0005e40000100800 */
.L_x_1907:
[----:B------:R-:W-:-:S05]  /*2a010*/  LOP3.LUT R0, RZ, R0, RZ, 0x33, !PT ;  /* 0x00000000ff007212 */ /* 0x000fca00078e33ff */
[----:B------:R-:W-:-:S05]  /*2a020*/  IMAD.IADD R0, R4, 0x1, R0 ;  /* 0x0000000104007824 */ /* 0x000fca00078e0200 */
[----:B------:R4:W-:Y:S01]  /*2a030*/  STL [R1+0x4], R0 ;  /* 0x0000040001007387 */ /* 0x0009e20000100800 */
[----:B------:R-:W-:Y:S05]  /*2a040*/  BRA `(.L_x_1908) ;  /* 0x0000000000287947 */ /* 0x000fea0003800000 */
.L_x_1900:
[----:B------:R-:W-:Y:S01]  /*2a050*/  UMOV UR4, URZ ;  /* 0x0000003f00047c82 */ /* 0x000fe20008000000 */
[----:B------:R-:W-:Y:S01]  /*2a060*/  ULDC UR6, c[0x0][0xc3c] ;  /* 0x00030f0000067ab9 */ /* 0x000fe20000000800 */
[----:B------:R-:W-:Y:S01]  /*2a070*/  UMOV UR5, URZ ;  /* 0x0000003f00057c82 */ /* 0x000fe20008000000 */
[----:B------:R-:W-:Y:S01]  /*2a080*/  MOV R3, UR4 ;  /* 0x0000000400037c02 */ /* 0x000fe20008000f00 */
[----:B------:R-:W-:Y:S01]  /*2a090*/  IMAD.U32 R0, RZ, RZ, UR6 ;  /* 0x00000006ff007e24 */ /* 0x000fe2000f8e00ff */
[----:B------:R2:W-:Y:S01]  /*2a0a0*/  STL [R1], R5 ;  /* 0x0000000501007387 */ /* 0x0005e20000100800 */
[----:B------:R-:W-:-:S03]  /*2a0b0*/  IMAD.U32 R2, RZ, RZ, UR5 ;  /* 0x00000005ff027e24 */ /* 0x000fc6000f8e00ff */
[----:B------:R2:W-:Y:S04]  /*2a0c0*/  STL [R1+0x4], R3 ;  /* 0x0000040301007387 */ /* 0x0005e80000100800 */
[----:B------:R2:W-:Y:S04]  /*2a0d0*/  STL [R1+0xc], R0 ;  /* 0x00000c0001007387 */ /* 0x0005e80000100800 */
[----:B------:R2:W-:Y:S02]  /*2a0e0*/  STL [R1+0x8], R2 ;  /* 0x0000080201007387 */ /* 0x0005e40000100800 */
.L_x_1908:
[----:B--23--:R-:W0:Y:S04]  /*2a0f0*/  LDL R2, [R1+0xc] ;  /* 0x00000c0001027983 */ /* 0x00ce280000100800 */
[----:B------:R-:W2:Y:S04]  /*2a100*/  LDL R3, [R1+0x8] ;  /* 0x0000080001037983 */ /* 0x000ea80000100800 */
[----:B------:R-:W3:Y:S04]  /*2a110*/  LDL R5, [R1+0x4] ;  /* 0x0000040001057983 */ /* 0x000ee80000100800 */
[----:B------:R-:W3:Y:S01]  /*2a120*/  LDL R4, [R1] ;  /* 0x0000000001047983 */ /* 0x000ee20000100800 */
[----:B----4-:R-:W4:Y:S01]  /*2a130*/  S2R R0, SR_TID.X ;  /* 0x0000000000007919 */ /* 0x010f220000002100 */
[----:B------:R-:W-:Y:S05]  /*2a140*/  WARPSYNC.ALL ;  /* 0x0000000000007948 */ /* 0x000fea0003800000 */
[----:B----4-:R-:W-:Y:S01]  /*2a150*/  LOP3.LUT R0, R0, 0x1f, RZ, 0xc0, !PT ;  /* 0x0000001f00007812 */ /* 0x010fe200078ec0ff */
[----:B------:R-:W-:Y:S03]  /*2a160*/  BAR.SYNC.DEFER_BLOCKING 0x4, 0x180 ;  /* 0x0106000000007b1d */ /* 0x000fe60000010000 */
[----:B------:R-:W-:-:S13]  /*2a170*/  ISETP.NE.AND P0, PT, R0, RZ, PT ;  /* 0x000000ff0000720c */ /* 0x000fda0003f05270 */
[----:B------:R-:W4:Y:S01]  /*2a180*/  @!P0 S2R R0, SR_CgaCtaId ;  /* 0x0000000000008919 */ /* 0x000f220000008800 */
[----:B0-----:R-:W-:Y:S01]  /*2a190*/  IMAD.MOV.U32 R7, RZ, RZ, R2 ;  /* 0x000000ffff077224 */ /* 0x001fe200078e0002 */
[----:B------:R-:W-:Y:S01]  /*2a1a0*/  @!P0 MOV R2, 0x400 ;  /* 0x0000040000028802 */ /* 0x000fe20000000f00 */
[----:B--2---:R-:W-:-:S03]  /*2a1b0*/  IMAD.MOV.U32 R6, RZ, RZ, R3 ;  /* 0x000000ffff067224 */ /* 0x004fc600078e0003 */
[----:B----4-:R-:W-:-:S05]  /*2a1c0*/  @!P0 LEA R19, R0, R2, 0x18 ;  /* 0x0000000200138211 */ /* 0x010fca00078ec0ff */
[----:B---3--:R0:W-:Y:S01]  /*2a1d0*/  @!P0 STS.128 [R19+0x2a8d0], R4 ;  /* 0x02a8d00413008388 */ /* 0x0081e20000000c00 */
[----:B------:R-:W-:Y:S06]  /*2a1e0*/  BAR.ARV 0x5, 0x180 ;  /* 0x0146000000007b1d */ /* 0x000fec0000002000 */
.L_x_1897:
[----:B--2---:R-:W2:Y:S01]  /*2a1f0*/  LDL R0, [R1+0xc] ;  /* 0x00000c0001007983 */ /* 0x004ea20000100800 */
[----:B------:R-:W-:Y:S02]  /*2a200*/  ULDC UR4, c[0x0][0xc3c] ;  /* 0x00030f0000047ab9 */ /* 0x000fe40000000800 */
[----:B--2---:R-:W-:-:S13]  /*2a210*/  ISETP.GE.AND P0, PT, R0, UR4, PT ;  /* 0x0000000400007c0c */ /* 0x004fda000bf06270 */
[----:B------:R-:W-:Y:S05]  /*2a220*/  @!P0 BRA `(.L_x_1909) ;  /* 0xffffff84005c8947 */ /* 0x000fea000383ffff */
[----:B------:R-:W-:Y:S05]  /*2a230*/  BSYNC B8 ;  /* 0x0000000000087941 */ /* 0x000fea0003800000 */
.L_x_1749:
[----:B---3--:R-:W2:Y:S01]  /*2a240*/  LDL.LU R0, [R1+0x58] ;  /* 0x0000580001007983 */ /* 0x008ea20000300800 */
[----:B------:R-:W-:Y:S01]  /*2a250*/  BSSY B0, `(.L_x_1910) ;  /* 0x000000b000007945 */ /* 0x000fe20003800000 */
[----:B0-----:R-:W0:Y:S01]  /*2a260*/  S2R R5, SR_CgaCtaId ;  /* 0x0000000000057919 */ /* 0x001e220000008800 */
[----:B--2---:R-:W-:-:S05]  /*2a270*/  VIADD R0, R0, 0x1 ;  /* 0x0000000100007836 */ /* 0x004fca0000000000 */
[----:B-1----:R-:W-:-:S04]  /*2a280*/  LEA.HI R2, R0, R0, RZ, 0x1 ;  /* 0x0000000000027211 */ /* 0x002fc800078f08ff */
[----:B------:R-:W-:-:S05]  /*2a290*/  LOP3.LUT R3, R2, 0xfffffffe, RZ, 0xc0, !PT ;  /* 0xfffffffe02037812 */ /* 0x000fca00078ec0ff */
[----:B------:R-:W-:Y:S01]  /*2a2a0*/  IMAD.IADD R3, R0, 0x1, -R3 ;  /* 0x0000000100037824 */ /* 0x000fe200078e0a03 */
[----:B------:R-:W-:-:S04]  /*2a2b0*/  MOV R0, 0x400 ;  /* 0x0000040000007802 */ /* 0x000fc80000000f00 */
[----:B0-----:R-:W-:Y:S02]  /*2a2c0*/  LEA R0, R5, R0, 0x18 ;  /* 0x0000000005007211 */ /* 0x001fe400078ec0ff */
[----:B------:R-:W-:-:S04]  /*2a2d0*/  SHF.L.U32 R3, R3, 0x1f, RZ ;  /* 0x0000001f03037819 */ /* 0x000fc800000006ff */
[----:B------:R-:W0:Y:S02]  /*2a2e0*/  SYNCS.PHASECHK.TRANS64.TRYWAIT P0, [R0+URZ+0x2a820], R3 ;  /* 0x02a82003000075a7 */ /* 0x000e24000800017f */
[----:B0-----:R-:W-:Y:S05]  /*2a2f0*/  @!P0 BRA `(.L_x_1911) ;  /* 0x0000002c00448947 */ /* 0x001fea0003800000 */
.L_x_2018:
[----:B------:R-:W-:Y:S05]  /*2a300*/  BSYNC B0 ;  /* 0x0000000000007941 */ /* 0x000fea0003800000 */
.L_x_1910:
[----:B------:R-:W-:-:S03]  /*2a310*/  UMOV UR4, 0xffffffff ;  /* 0xffffffff00047882 */ /* 0x000fc60000000000 */
[----:B------:R-:W-:Y:S05]  /*2a320*/  BRA.DIV UR4, `(.L_x_1912) ;  /* 0x0000002e044c7947 */ /* 0x000fea000b800000 */
[----:B------:R-:W1:Y:S02]  /*2a330*/  S2R R2, SR_TID.X ;  /* 0x0000000000027919 */ /* 0x000e640000002100 */
[----:B-1----:R-:W-:-:S04]  /*2a340*/  SHF.R.U32.HI R2, RZ, 0x5, R2 ;  /* 0x00000005ff027819 */ /* 0x002fc80000011602 */
[----:B------:R-:W-:-:S05]  /*2a350*/  LOP3.LUT R2, R2, 0x3, RZ, 0xc0, !PT ;  /* 0x0000000302027812 */ /* 0x000fca00078ec0ff */
[----:B------:R1:W2:Y:S02]  /*2a360*/  SHFL.IDX PT, R14, R2, RZ, 0x1f ;  /* 0x00001fff020e7589 */ /* 0x0002a400000e0000 */
.L_x_2021:
[----:B--2---:R-:W-:-:S13]  /*2a370*/  ISETP.NE.AND P0, PT, R14, RZ, PT ;  /* 0x000000ff0e00720c */ /* 0x004fda0003f05270 */
[----:B------:R-:W-:Y:S05]  /*2a380*/  @P0 BRA `(.L_x_1445) ;  /* 0x00000000009c0947 */ /* 0x000fea0003800000 */
[----:B------:R-:W-:-:S03]  /*2a390*/  UMOV UR4, 0xffffffff ;  /* 0xffffffff00047882 */ /* 0x000fc60000000000 */
[----:B------:R-:W-:Y:S05]  /*2a3a0*/  BRA.DIV UR4, `(.L_x_1913) ;  /* 0x0000002e04607947 */ /* 0x000fea000b800000 */
[----:B------:R-:W-:-:S13]  /*2a3b0*/  ELECT P6, URZ, PT ;  /* 0x00000000003f782f */ /* 0x000fda00038c0000 */
.L_x_2024:
        /* <DEDUP_REMOVED lines=8> */
.L_x_1914:
[----:B0-----:R-:W2:Y:S04]  /*2a440*/  LDL R3, [R1+0x10] ;  /* 0x0000100001037983 */ /* 0x001ea80000100800 */
[----:B------:R-:W3:Y:S01]  /*2a450*/  LDL.LU R7, [R1+0x18] ;  /* 0x0000180001077983 */ /* 0x000ee20000300800 */
[----:B------:R-:W-:-:S04]  /*2a460*/  VIADD R2, R0, 0x2a840 ;  /* 0x0002a84000027836 */ /* 0x000fc80000000000 */
[C---:B--2---:R-:W-:Y:S01]  /*2a470*/  IMAD R6, R3.reuse, 0x8, R2 ;  /* 0x0000000803067824 */ /* 0x044fe200078e0202 */
[----:B------:R-:W-:Y:S02]  /*2a480*/  IADD3 R3, R3, 0x1, RZ ;  /* 0x0000000103037810 */ /* 0x000fe40007ffe0ff */
[----:B---3--:R-:W-:Y:S02]  /*2a490*/  SHF.L.U32 R5, R7, 0x1f, RZ ;  /* 0x0000001f07057819 */ /* 0x008fe400000006ff */
[C---:B------:R-:W-:Y:S02]  /*2a4a0*/  ISETP.NE.AND P1, PT, R3.reuse, 0x2, PT ;  /* 0x000000020300780c */ /* 0x040fe40003f25270 */
[----:B------:R-:W0:Y:S02]  /*2a4b0*/  SYNCS.PHASECHK.TRANS64.TRYWAIT P0, [R6+URZ], R5 ;  /* 0x00000005060075a7 */ /* 0x000e24000800017f */
[----:B------:R-:W-:Y:S02]  /*2a4c0*/  SEL R4, RZ, 0x1, P1 ;  /* 0x00000001ff047807 */ /* 0x000fe40000800000 */
[----:B------:R-:W-:-:S02]  /*2a4d0*/  SEL R3, R3, RZ, P1 ;  /* 0x000000ff03037207 */ /* 0x000fc40000800000 */
[----:B------:R-:W-:-:S03]  /*2a4e0*/  LOP3.LUT R4, R7, R4, RZ, 0x3c, !PT ;  /* 0x0000000407047212 */ /* 0x000fc600078e3cff */
[----:B------:R-:W-:Y:S01]  /*2a4f0*/  IMAD R7, R3, 0x8, R2 ;  /* 0x0000000803077824 */ /* 0x000fe200078e0202 */
[----:B------:R-:W-:Y:S01]  /*2a500*/  SHF.L.U32 R2, R4, 0x1f, RZ ;  /* 0x0000001f04027819 */ /* 0x000fe200000006ff */
[----:B0-----:R-:W-:Y:S06]  /*2a510*/  @!P0 BRA `(.L_x_1915) ;  /* 0x0000002c00248947 */ /* 0x001fec0003800000 */
.L_x_2025:
[----:B------:R-:W1:Y:S02]  /*2a520*/  SYNCS.PHASECHK.TRANS64.TRYWAIT P0, [R7+URZ], R2 ;  /* 0x00000002070075a7 */ /* 0x000e64000800017f */
[----:B-1----:R-:W-:Y:S05]  /*2a530*/  @!P0 BRA `(.L_x_1916) ;  /* 0x0000002c00308947 */ /* 0x002fea0003800000 */
.L_x_2026:
[----:B------:R-:W-:Y:S05]  /*2a540*/  @!P2 BRA `(.L_x_1917) ;  /* 0x000000000004a947 */ /* 0x000fea0003800000 */
[----:B------:R-:W-:Y:S01]  /*2a550*/  BPT.TRAP 0x1 ;  /* 0x000000040000795c */ /* 0x000fe20000300000 */
.L_x_1917:
[----:B------:R-:W2:Y:S01]  /*2a560*/  LDL.LU R4, [R1+0x10] ;  /* 0x0000100001047983 */ /* 0x000ea20000300800 */
[----:B------:R-:W-:-:S04]  /*2a570*/  VIADD R0, R0, 0x2a860 ;  /* 0x0002a86000007836 */ /* 0x000fc80000000000 */
[----:B--2---:R-:W-:-:S04]  /*2a580*/  IMAD R4, R4, 0x8, R0 ;  /* 0x0000000804047824 */ /* 0x004fc800078e0200 */
[----:B------:R-:W2:Y:S02]  /*2a590*/  SYNCS.PHASECHK.TRANS64.TRYWAIT P0, [R4+URZ], R5 ;  /* 0x00000005040075a7 */ /* 0x000ea4000800017f */
[----:B--2---:R-:W-:Y:S05]  /*2a5a0*/  @!P0 BRA `(.L_x_1918) ;  /* 0x0000002c00288947 */ /* 0x004fea0003800000 */
.L_x_2027:
[----:B------:R-:W-:-:S07]  /*2a5b0*/  IMAD R3, R3, 0x8, R0 ;  /* 0x0000000803037824 */ /* 0x000fce00078e0200 */
.L_x_1919:
[----:B---3--:R3:W4:Y:S02]  /*2a5c0*/  SYNCS.PHASECHK.TRANS64.TRYWAIT P0, [R3+URZ], R2 ;  /* 0x00000002030075a7 */ /* 0x008724000800017f */
[----:B----4-:R-:W-:Y:S05]  /*2a5d0*/  @!P0 NANOSLEEP.SYNCS 0x989680 ;  /* 0x009896800000895d */ /* 0x010fea0003900000 */
[----:B------:R-:W4:Y:S02]  /*2a5e0*/  @!P0 SYNCS.PHASECHK.TRANS64 P0, [R3+URZ], R2 ;  /* 0x00000002030085a7 */ /* 0x000f24000800007f */
[----:B----4-:R-:W-:Y:S05]  /*2a5f0*/  @!P0 BRA `(.L_x_1919) ;  /* 0xfffffffc00f08947 */ /* 0x010fea000383ffff */
.L_x_1445:
[----:B------:R-:W-:Y:S05]  /*2a600*/  BSYNC B9 ;  /* 0x0000000000097941 */ /* 0x000fea0003800000 */
.L_x_1442:
[----:B------:R-:W-:Y:S05]  /*2a610*/  EXIT ;  /* 0x000000000000794d */ /* 0x000fea0003800000 */
.L_x_1473:
[----:B0-----:R0:W1:Y:S02]  /*2a620*/  SYNCS.PHASECHK.TRANS64.TRYWAIT P5, [R3+URZ+0x2a890], R0 ;  /* 0x02a89000030075a7 */ /* 0x00106400080a017f */
[----:B-1----:R-:W-:Y:S05]  /*2a630*/  @!P5 NANOSLEEP.SYNCS 0x989680 ;  /* 0x009896800000d95d */ /* 0x002fea0003900000 */
[----:B------:R-:W1:Y:S02]  /*2a640*/  @!P5 SYNCS.PHASECHK.TRANS64 P5, [R3+URZ+0x2a890], R0 ;  /* 0x02a890000300d5a7 */ /* 0x000e6400080a007f */
[----:B-1----:R-:W-:Y:S05]  /*2a650*/  @!P5 BRA `(.L_x_1473) ;  /* 0xfffffffc00f0d947 */ /* 0x002fea000383ffff */
[----:B------:R-:W-:Y:S05]  /*2a660*/  BRA `(.L_x_1920) ;  /* 0xfffffd9800347947 */ /* 0x000fea000383ffff */
.L_x_1527:
[----:B-1----:R1:W2:Y:S02]  /*2a670*/  SYNCS.PHASECHK.TRANS64.TRYWAIT P5, [R3+URZ+0x2a890], R0 ;  /* 0x02a89000030075a7 */ /* 0x0022a400080a017f */
[----:B--2---:R-:W-:Y:S05]  /*2a680*/  @!P5 NANOSLEEP.SYNCS 0x989680 ;  /* 0x009896800000d95d */ /* 0x004fea0003900000 */
[----:B------:R-:W2:Y:S02]  /*2a690*/  @!P5 SYNCS.PHASECHK.TRANS64 P5, [R3+URZ+0x2a890], R0 ;  /* 0x02a890000300d5a7 */ /* 0x000ea400080a007f */
[----:B--2---:R-:W-:Y:S05]  /*2a6a0*/  @!P5 BRA `(.L_x_1527) ;  /* 0xfffffffc00f0d947 */ /* 0x004fea000383ffff */
[----:B------:R-:W-:Y:S05]  /*2a6b0*/  BRA `(.L_x_1921) ;  /* 0xfffffdcc000c7947 */ /* 0x000fea000383ffff */
.L_x_1552:
[----:B0-----:R0:W1:Y:S02]  /*2a6c0*/  SYNCS.PHASECHK.TRANS64.TRYWAIT P4, [R3+URZ+0x2a890], R0 ;  /* 0x02a89000030075a7 */ /* 0x001064000808017f */
[----:B-1----:R-:W-:Y:S05]  /*2a6d0*/  @!P4 NANOSLEEP.SYNCS 0x989680 ;  /* 0x009896800000c95d */ /* 0x002fea0003900000 */
[----:B------:R-:W1:Y:S02]  /*2a6e0*/  @!P4 SYNCS.PHASECHK.TRANS64 P4, [R3+URZ+0x2a890], R0 ;  /* 0x02a890000300c5a7 */ /* 0x000e64000808007f */
[----:B-1----:R-:W-:Y:S05]  /*2a6f0*/  @!P4 BRA `(.L_x_1552) ;  /* 0xfffffffc00f0c947 */ /* 0x002fea000383ffff */
[----:B------:R-:W-:Y:S05]  /*2a700*/  BRA `(.L_x_1922) ;  /* 0xfffffdfc005c7947 */ /* 0x000fea000383ffff */
.L_x_1558:
[----:B0-----:R0:W1:Y:S02]  /*2a710*/  SYNCS.PHASECHK.TRANS64.TRYWAIT P4, [R3+URZ+0x2a8b0], R0 ;  /* 0x02a8b000030075a7 */ /* 0x001064000808017f */
[----:B-1----:R-:W-:Y:S05]  /*2a720*/  @!P4 NANOSLEEP.SYNCS 0x989680 ;  /* 0x009896800000c95d */ /* 0x002fea0003900000 */
[----:B------:R-:W1:Y:S02]  /*2a730*/  @!P4 SYNCS.PHASECHK.TRANS64 P4, [R3+URZ+0x2a8b0], R0 ;  /* 0x02a8b0000300c5a7 */ /* 0x000e64000808007f */
[----:B-1----:R-:W-:Y:S05]  /*2a740*/  @!P4 BRA `(.L_x_1558) ;  /* 0xfffffffc00f0c947 */ /* 0x002fea000383ffff */
[----:B------:R-:W-:Y:S05]  /*2a750*/  BRA `(.L_x_1923) ;  /* 0xfffffe00005c7947 */ /* 0x000fea000383ffff */
.L_x_1586:
[----:B------:R-:W-:Y:S01]  /*2a760*/  BSSY B1, `(.L_x_1924) ;  /* 0x0000008000017945 */ /* 0x000fe20003800000 */
[----:B------:R-:W-:Y:S02]  /*2a770*/  IMAD.MOV.U32 R13, RZ, RZ, R0 ;  /* 0x000000ffff0d7224 */ /* 0x000fe400078e0000 */
[----:B------:R-:W-:Y:S02]  /*2a780*/  IMAD.MOV.U32 R12, RZ, RZ, RZ ;  /* 0x000000ffff0c7224 */ /* 0x000fe400078e00ff */
[----:B------:R-:W-:Y:S02]  /*2a790*/  IMAD.MOV.U32 R11, RZ, RZ, 0x1c1f ;  /* 0x00001c1fff0b7424 */ /* 0x000fe400078e00ff */
[----:B------:R-:W-:-:S07]  /*2a7a0*/  IMAD.MOV.U32 R15, RZ, RZ, -0x1 ;  /* 0xffffffffff0f7424 */ /* 0x000fce00078e00ff */
[----:B------:R-:W-:Y:S05]  /*2a7b0*/  WARPSYNC.COLLECTIVE R15, `(.L_x_1925) ;  /* 0x000000000f087348 */ /* 0x000fea0003c00000 */
[----:B------:R0:W1:Y:S02]  /*2a7c0*/  SHFL.IDX P6, R14, R13, R12, R11 ;  /* 0x0000000c0d0e7389 */ /* 0x00006400000c000b */
[----:B01----:R-:W-:Y:S01]  /*2a7d0*/  ENDCOLLECTIVE ;  /* 0x000000000000791b */ /* 0x003fe20003800000 */
.L_x_1925:
[----:B------:R-:W-:Y:S05]  /*2a7e0*/  BSYNC B1 ;  /* 0x0000000000017941 */ /* 0x000fea0003800000 */
.L_x_1924:
[----:B------:R-:W-:Y:S01]  /*2a7f0*/  MOV R13, R10 ;  /* 0x0000000a000d7202 */ /* 0x000fe20000000f00 */
[----:B------:R-:W-:Y:S02]  /*2a800*/  IMAD.MOV.U32 R12, RZ, RZ, RZ ;  /* 0x000000ffff0c7224 */ /* 0x000fe400078e00ff */
[----:B------:R-:W-:Y:S02]  /*2a810*/  IMAD.MOV.U32 R11, RZ, RZ, 0x1c1f ;  /* 0x00001c1fff0b7424 */ /* 0x000fe400078e00ff */
[----:B------:R-:W-:Y:S02]  /*2a820*/  IMAD.MOV.U32 R15, RZ, RZ, -0x1 ;  /* 0xffffffffff0f7424 */ /* 0x000fe400078e00ff */
[----:B------:R-:W-:-:S07]  /*2a830*/  IMAD.MOV.U32 R7, RZ, RZ, R14 ;  /* 0x000000ffff077224 */ /* 0x000fce00078e000e */
[----:B------:R-:W-:Y:S05]  /*2a840*/  WARPSYNC.COLLECTIVE R15, `(.L_x_1926) ;  /* 0x000000000f087348 */ /* 0x000fea0003c00000 */
[----:B------:R0:W1:Y:S02]  /*2a850*/  SHFL.IDX P6, R14, R13, R12, R11 ;  /* 0x0000000c0d0e7389 */ /* 0x00006400000c000b */
[----:B01----:R-:W-:Y:S01]  /*2a860*/  ENDCOLLECTIVE ;  /* 0x000000000000791b */ /* 0x003fe20003800000 */
.L_x_1926:
[----:B------:R-:W-:Y:S02]  /*2a870*/  IMAD.MOV.U32 R13, RZ, RZ, R63 ;  /* 0x000000ffff0d7224 */ /* 0x000fe400078e003f */
[----:B------:R-:W-:-:S07]  /*2a880*/  IMAD.MOV.U32 R6, RZ, RZ, R14 ;  /* 0x000000ffff067224 */ /* 0x000fce00078e000e */
[----:B------:R-:W-:Y:S05]  /*2a890*/  WARPSYNC.COLLECTIVE R15, `(.L_x_1927) ;  /* 0x000000000f087348 */ /* 0x000fea0003c00000 */
[----:B------:R0:W1:Y:S02]  /*2a8a0*/  SHFL.IDX P6, R14, R13, R12, R11 ;  /* 0x0000000c0d0e7389 */ /* 0x00006400000c000b */
[----:B01----:R-:W-:Y:S01]  /*2a8b0*/  ENDCOLLECTIVE ;  /* 0x000000000000791b */ /* 0x003fe20003800000 */
.L_x_1927:
[----:B------:R-:W-:Y:S02]  /*2a8c0*/  IMAD.MOV.U32 R13, RZ, RZ, R3 ;  /* 0x000000ffff0d7224 */ /* 0x000fe400078e0003 */
[----:B------:R-:W-:-:S07]  /*2a8d0*/  IMAD.MOV.U32 R9, RZ, RZ, R14 ;  /* 0x000000ffff097224 */ /* 0x000fce00078e000e */
[----:B------:R-:W-:Y:S05]  /*2a8e0*/  WARPSYNC.COLLECTIVE R15, `(.L_x_1928) ;  /* 0x000000000f087348 */ /* 0x000fea0003c00000 */
[----:B------:R0:W1:Y:S02]  /*2a8f0*/  SHFL.IDX P6, R14, R13, R12, R11 ;  /* 0x0000000c0d0e7389 */ /* 0x00006400000c000b */
[----:B01----:R-:W-:Y:S01]  /*2a900*/  ENDCOLLECTIVE ;  /* 0x000000000000791b */ /* 0x003fe20003800000 */
.L_x_1928:
[----:B------:R-:W-:Y:S01]  /*2a910*/  IMAD.MOV.U32 R8, RZ, RZ, R14 ;  /* 0x000000ffff087224 */ /* 0x000fe200078e000e */
[----:B------:R-:W-:Y:S06]  /*2a920*/  BRA `(.L_x_1929) ;  /* 0xfffffe1400247947 */ /* 0x000fec000383ffff */
.L_x_1589:
[----:B------:R-:W-:Y:S01]  /*2a930*/  BSSY B1, `(.L_x_1930) ;  /* 0x0000008000017945 */ /* 0x000fe20003800000 */
[----:B------:R-:W-:Y:S01]  /*2a940*/  IMAD.MOV.U32 R13, RZ, RZ, R0 ;  /* 0x000000ffff0d7224 */ /* 0x000fe200078e0000 */
[----:B------:R-:W-:Y:S01]  /*2a950*/  MOV R12, 0x1 ;  /* 0x00000001000c7802 */ /* 0x000fe20000000f00 */
[----:B------:R-:W-:Y:S02]  /*2a960*/  IMAD.MOV.U32 R11, RZ, RZ, 0x1c1f ;  /* 0x00001c1fff0b7424 */ /* 0x000fe400078e00ff */
[----:B------:R-:W-:-:S07]  /*2a970*/  IMAD.MOV.U32 R15, RZ, RZ, -0x1 ;  /* 0xffffffffff0f7424 */ /* 0x000fce00078e00ff */
[----:B0--34-:R-:W-:Y:S05]  /*2a980*/  WARPSYNC.COLLECTIVE R15, `(.L_x_1931) ;  /* 0x000000000f087348 */ /* 0x019fea0003c00000 */
[----:B------:R1:W2:Y:S02]  /*2a990*/  SHFL.IDX P6, R14, R13, R12, R11 ;  /* 0x0000000c0d0e7389 */ /* 0x0002a400000c000b */
[----:B01234-:R-:W-:Y:S01]  /*2a9a0*/  ENDCOLLECTIVE ;  /* 0x000000000000791b */ /* 0x01ffe20003800000 */
.L_x_1931:
[----:B------:R-:W-:Y:S05]  /*2a9b0*/  BSYNC B1 ;  /* 0x0000000000017941 */ /* 0x000fea0003800000 */
.L_x_1930:
[----:B------:R-:W-:Y:S02]  /*2a9c0*/  IMAD.MOV.U32 R13, RZ, RZ, R10 ;  /* 0x000000ffff0d7224 */ /* 0x000fe400078e000a */
[----:B------:R-:W-:Y:S02]  /*2a9d0*/  IMAD.MOV.U32 R12, RZ, RZ, 0x1 ;  /* 0x00000001ff0c7424 */ /* 0x000fe400078e00ff */
[----:B------:R-:W-:Y:S02]  /*2a9e0*/  IMAD.MOV.U32 R11, RZ, RZ, 0x1c1f ;  /* 0x00001c1fff0b7424 */ /* 0x000fe400078e00ff */
[----:B------:R-:W-:Y:S02]  /*2a9f0*/  IMAD.MOV.U32 R15, RZ, RZ, -0x1 ;  /* 0xffffffffff0f7424 */ /* 0x000fe400078e00ff */
[----:B------:R-:W-:-:S07]  /*2aa00*/  IMAD.MOV.U32 R0, RZ, RZ, R14 ;  /* 0x000000ffff007224 */ /* 0x000fce00078e000e */
[----:B------:R-:W-:Y:S05]  /*2aa10*/  WARPSYNC.COLLECTIVE R15, `(.L_x_1932) ;  /* 0x000000000f087348 */ /* 0x000fea0003c00000 */
[----:B------:R0:W1:Y:S02]  /*2aa20*/  SHFL.IDX P6, R14, R13, R12, R11 ;  /* 0x0000000c0d0e7389 */ /* 0x00006400000c000b */
[----:B01----:R-:W-:Y:S01]  /*2aa30*/  ENDCOLLECTIVE ;  /* 0x000000000000791b */ /* 0x003fe20003800000 */
.L_x_1932:
[----:B------:R-:W-:Y:S02]  /*2aa40*/  IMAD.MOV.U32 R13, RZ, RZ, R63 ;  /* 0x000000ffff0d7224 */ /* 0x000fe400078e003f */
[----:B------:R-:W-:-:S07]  /*2aa50*/  IMAD.MOV.U32 R65, RZ, RZ, R14 ;  /* 0x000000ffff417224 */ /* 0x000fce00078e000e */
[----:B------:R-:W-:Y:S05]  /*2aa60*/  WARPSYNC.COLLECTIVE R15, `(.L_x_1933) ;  /* 0x000000000f087348 */ /* 0x000fea0003c00000 */
[----:B------:R0:W1:Y:S02]  /*2aa70*/  SHFL.IDX P6, R14, R13, R12, R11 ;  /* 0x0000000c0d0e7389 */ /* 0x00006400000c000b */
[----:B01----:R-:W-:Y:S01]  /*2aa80*/  ENDCOLLECTIVE ;  /* 0x000000000000791b */ /* 0x003fe20003800000 */
.L_x_1933:
[----:B------:R-:W-:Y:S01]  /*2aa90*/  IMAD.MOV.U32 R13, RZ, RZ, R3 ;  /* 0x000000ffff0d7224 */ /* 0x000fe200078e0003 */
[----:B------:R-:W-:-:S07]  /*2aaa0*/  MOV R63, R14 ;  /* 0x0000000e003f7202 */ /* 0x000fce0000000f00 */
[----:B------:R-:W-:Y:S05]  /*2aab0*/  WARPSYNC.COLLECTIVE R15, `(.L_x_1934) ;  /* 0x000000000f087348 */ /* 0x000fea0003c00000 */
[----:B------:R0:W1:Y:S02]  /*2aac0*/  SHFL.IDX P6, R14, R13, R12, R11 ;  /* 0x0000000c0d0e7389 */ /* 0x00006400000c000b */
[----:B01----:R-:W-:Y:S01]  /*2aad0*/  ENDCOLLECTIVE ;  /* 0x000000000000791b */ /* 0x003fe20003800000 */
.L_x_1934:
[----:B------:R-:W-:Y:S01]  /*2aae0*/  IMAD.MOV.U32 R62, RZ, RZ, R14 ;  /* 0x000000ffff3e7224 */ /* 0x000fe200078e000e */
[----:B------:R-:W-:Y:S06]  /*2aaf0*/  BRA `(.L_x_1935) ;  /* 0xfffffe1800ac7947 */ /* 0x000fec000383ffff */
.L_x_1593:
[----:B0-----:R0:W1:Y:S02]  /*2ab00*/  SYNCS.PHASECHK.TRANS64.TRYWAIT P0, [R2+URZ+0x2a800], R5 ;  /* 0x02a80005020075a7 */ /* 0x001064000800017f */
[----:B-1----:R-:W-:Y:S05]  /*2ab10*/  @!P0 NANOSLEEP.SYNCS 0x989680 ;  /* 0x009896800000895d */ /* 0x002fea0003900000 */
[----:B------:R-:W1:Y:S02]  /*2ab20*/  @!P0 SYNCS.PHASECHK.TRANS64 P0, [R2+URZ+0x2a800], R5 ;  /* 0x02a80005020085a7 */ /* 0x000e64000800007f */
[----:B-1----:R-:W-:Y:S05]  /*2ab30*/  @!P0 BRA `(.L_x_1593) ;  /* 0xfffffffc00f08947 */ /* 0x002fea000383ffff */
[----:B------:R-:W-:Y:S05]  /*2ab40*/  BRA `(.L_x_1936) ;  /* 0xfffffe2000c47947 */ /* 0x000fea000383ffff */
.L_x_1617:
        /* <DEDUP_REMOVED lines=8> */
.L_x_1938:
[----:B------:R-:W-:Y:S05]  /*2abd0*/  BSYNC B1 ;  /* 0x0000000000017941 */ /* 0x000fea0003800000 */
.L_x_1937:
[----:B------:R-:W-:Y:S01]  /*2abe0*/  IMAD.MOV.U32 R13, RZ, RZ, R60 ;  /* 0x000000ffff0d7224 */ /* 0x000fe200078e003c */
[----:B------:R-:W-:Y:S01]  /*2abf0*/  MOV R11, 0x1c1f ;  /* 0x00001c1f000b7802 */ /* 0x000fe20000000f00 */
[----:B------:R-:W-:Y:S02]  /*2ac00*/  IMAD.MOV.U32 R12, RZ, RZ, RZ ;  /* 0x000000ffff0c7224 */ /* 0x000fe400078e00ff */
[----:B------:R-:W-:Y:S02]  /*2ac10*/  IMAD.MOV.U32 R15, RZ, RZ, -0x1 ;  /* 0xffffffffff0f7424 */ /* 0x000fe400078e00ff */
[----:B------:R-:W-:-:S07]  /*2ac20*/  IMAD.MOV.U32 R3, RZ, RZ, R14 ;  /* 0x000000ffff037224 */ /* 0x000fce00078e000e */
[----:B------:R-:W-:Y:S05]  /*2ac30*/  WARPSYNC.COLLECTIVE R15, `(.L_x_1939) ;  /* 0x000000000f087348 */ /* 0x000fea0003c00000 */
[----:B------:R0:W1:Y:S02]  /*2ac40*/  SHFL.IDX P6, R14, R13, R12, R11 ;  /* 0x0000000c0d0e7389 */ /* 0x00006400000c000b */
[----:B01----:R-:W-:Y:S01]  /*2ac50*/  ENDCOLLECTIVE ;  /* 0x000000000000791b */ /* 0x003fe20003800000 */
.L_x_1939:
[----:B------:R-:W-:Y:S02]  /*2ac60*/  IMAD.MOV.U32 R7, RZ, RZ, R3 ;  /* 0x000000ffff077224 */ /* 0x000fe400078e0003 */
[----:B------:R-:W-:Y:S02]  /*2ac70*/  IMAD.MOV.U32 R13, RZ, RZ, R67 ;  /* 0x000000ffff0d7224 */ /* 0x000fe400078e0043 */
[----:B------:R-:W-:-:S07]  /*2ac80*/  IMAD.MOV.U32 R0, RZ, RZ, R14 ;  /* 0x000000ffff007224 */ /* 0x000fce00078e000e */
[----:B------:R-:W-:Y:S05]  /*2ac90*/  WARPSYNC.COLLECTIVE R15, `(.L_x_1940) ;  /* 0x000000000f087348 */ /* 0x000fea0003c00000 */
[----:B------:R0:W1:Y:S02]  /*2aca0*/  SHFL.IDX P6, R14, R13, R12, R11 ;  /* 0x0000000c0d0e7389 */ /* 0x00006400000c000b */
[----:B01----:R-:W-:Y:S01]  /*2acb0*/  ENDCOLLECTIVE ;  /* 0x000000000000791b */ /* 0x003fe20003800000 */
.L_x_1940:
[----:B------:R-:W-:Y:S02]  /*2acc0*/  IMAD.MOV.U32 R6, RZ, RZ, R0 ;  /* 0x000000ffff067224 */ /* 0x000fe400078e0000 */
[----:B------:R-:W-:Y:S02]  /*2acd0*/  IMAD.MOV.U32 R13, RZ, RZ, R66 ;  /* 0x000000ffff0d7224 */ /* 0x000fe400078e0042 */
[----:B------:R-:W-:-:S07]  /*2ace0*/  IMAD.MOV.U32 R4, RZ, RZ, R14 ;  /* 0x000000ffff047224 */ /* 0x000fce00078e000e */
[----:B------:R-:W-:Y:S05]  /*2acf0*/  WARPSYNC.COLLECTIVE R15, `(.L_x_1941) ;  /* 0x000000000f087348 */ /* 0x000fea0003c00000 */
[----:B------:R0:W1:Y:S02]  /*2ad00*/  SHFL.IDX P6, R14, R13, R12, R11 ;  /* 0x0000000c0d0e7389 */ /* 0x00006400000c000b */
[----:B01----:R-:W-:Y:S01]  /*2ad10*/  ENDCOLLECTIVE ;  /* 0x000000000000791b */ /* 0x003fe20003800000 */
.L_x_1941:
[----:B------:R-:W-:Y:S05]  /*2ad20*/  BRA `(.L_x_1942) ;  /* 0xfffffe4400947947 */ /* 0x000fea000383ffff */
.L_x_1620:
[----:B------:R-:W-:Y:S01]  /*2ad30*/  BSSY B1, `(.L_x_1943) ;  /* 0x0000008000017945 */ /* 0x000fe20003800000 */
[----:B------:R-:W-:Y:S01]  /*2ad40*/  IMAD.MOV.U32 R13, RZ, RZ, R61 ;  /* 0x000000ffff0d7224 */ /* 0x000fe200078e003d */
[----:B------:R-:W-:Y:S01]  /*2ad50*/  MOV R11, 0x1c1f ;  /* 0x00001c1f000b7802 */ /* 0x000fe20000000f00 */
[----:B------:R-:W-:Y:S02]  /*2ad60*/  IMAD.MOV.U32 R12, RZ, RZ, 0x1 ;  /* 0x00000001ff0c7424 */ /* 0x000fe400078e00ff */
[----:B------:R-:W-:-:S07]  /*2ad70*/  IMAD.MOV.U32 R15, RZ, RZ, -0x1 ;  /* 0xffffffffff0f7424 */ /* 0x000fce00078e00ff */
[----:B------:R-:W-:Y:S05]  /*2ad80*/  WARPSYNC.COLLECTIVE R15, `(.L_x_1944) ;  /* 0x000000000f087348 */ /* 0x000fea0003c00000 */
[----:B------:R0:W1:Y:S02]  /*2ad90*/  SHFL.IDX P6, R14, R13, R12, R11 ;  /* 0x0000000c0d0e7389 */ /* 0x00006400000c000b */
[----:B01----:R-:W-:Y:S01]  /*2ada0*/  ENDCOLLECTIVE ;  /* 0x000000000000791b */ /* 0x003fe20003800000 */
.L_x_1944:
[----:B------:R-:W-:Y:S05]  /*2adb0*/  BSYNC B1 ;  /* 0x0000000000017941 */ /* 0x000fea0003800000 */
.L_x_1943:
        /* <DEDUP_REMOVED lines=8> */
.L_x_1945:
[----:B------:R-:W-:Y:S02]  /*2ae40*/  IMAD.MOV.U32 R13, RZ, RZ, R67 ;  /* 0x000000ffff0d7224 */ /* 0x000fe400078e0043 */
[----:B------:R-:W-:-:S07]  /*2ae50*/  IMAD.MOV.U32 R60, RZ, RZ, R14 ;  /* 0x000000ffff3c7224 */ /* 0x000fce00078e000e */
[----:B------:R-:W-:Y:S05]  /*2ae60*/  WARPSYNC.COLLECTIVE R15, `(.L_x_1946) ;  /* 0x000000000f087348 */ /* 0x000fea0003c00000 */
[----:B------:R0:W1:Y:S02]  /*2ae70*/  SHFL.IDX P6, R14, R13, R12, R11 ;  /* 0x0000000c0d0e7389 */ /* 0x00006400000c000b */
[----:B01----:R-:W-:Y:S01]  /*2ae80*/  ENDCOLLECTIVE ;  /* 0x000000000000791b */ /* 0x003fe20003800000 */
.L_x_1946:
[----:B------:R-:W-:Y:S01]  /*2ae90*/  MOV R13, R66 ;  /* 0x00000042000d7202 */ /* 0x000fe20000000f00 */
[----:B------:R-:W-:-:S07]  /*2aea0*/  IMAD.MOV.U32 R67, RZ, RZ, R14 ;  /* 0x000000ffff437224 */ /* 0x000fce00078e000e */
[----:B------:R-:W-:Y:S05]  /*2aeb0*/  WARPSYNC.COLLECTIVE R15, `(.L_x_1947) ;  /* 0x000000000f087348 */ /* 0x000fea0003c00000 */
[----:B------:R0:W1:Y:S02]  /*2aec0*/  SHFL.IDX P6, R14, R13, R12, R11 ;  /* 0x0000000c0d0e7389 */ /* 0x00006400000c000b */
[----:B01----:R-:W-:Y:S01]  /*2aed0*/  ENDCOLLECTIVE ;  /* 0x000000000000791b */ /* 0x003fe20003800000 */
.L_x_1947:
[----:B------:R-:W-:Y:S01]  /*2aee0*/  IMAD.MOV.U32 R66, RZ, RZ, R14 ;  /* 0x000000ffff427224 */ /* 0x000fe200078e000e */
[----:B------:R-:W-:Y:S06]  /*2aef0*/  BRA `(.L_x_1948) ;  /* 0xfffffe4800a07947 */ /* 0x000fec000383ffff */
.L_x_1624:
[----:B0-----:R0:W1:Y:S02]  /*2af00*/  SYNCS.PHASECHK.TRANS64.TRYWAIT P0, [R2+URZ+0x2a800], R61 ;  /* 0x02a8003d020075a7 */ /* 0x001064000800017f */
[----:B-1----:R-:W-:Y:S05]  /*2af10*/  @!P0 NANOSLEEP.SYNCS 0x989680 ;  /* 0x009896800000895d */ /* 0x002fea0003900000 */
[----:B------:R-:W1:Y:S02]  /*2af20*/  @!P0 SYNCS.PHASECHK.TRANS64 P0, [R2+URZ+0x2a800], R61 ;  /* 0x02a8003d020085a7 */ /* 0x000e64000800007f */
[----:B-1----:R-:W-:Y:S05]  /*2af30*/  @!P0 BRA `(.L_x_1624) ;  /* 0xfffffffc00f08947 */ /* 0x002fea000383ffff */
[----:B------:R-:W-:Y:S05]  /*2af40*/  BRA `(.L_x_1949) ;  /* 0xfffffe5000007947 */ /* 0x000fea000383ffff */
.L_x_1638:
[----:B-1----:R1:W2:Y:S02]  /*2af50*/  SYNCS.PHASECHK.TRANS64.TRYWAIT P2, [R9+URZ+0x2a830], R0 ;  /* 0x02a83000090075a7 */ /* 0x0022a4000804017f */
[----:B--2---:R-:W-:Y:S05]  /*2af60*/  @!P2 NANOSLEEP.SYNCS 0x989680 ;  /* 0x009896800000a95d */ /* 0x004fea0003900000 */
[----:B------:R-:W2:Y:S02]  /*2af70*/  @!P2 SYNCS.PHASECHK.TRANS64 P2, [R9+URZ+0x2a830], R0 ;  /* 0x02a830000900a5a7 */ /* 0x000ea4000804007f */
[----:B--2---:R-:W-:Y:S05]  /*2af80*/  @!P2 BRA `(.L_x_1638) ;  /* 0xfffffffc00f0a947 */ /* 0x004fea000383ffff */
[----:B------:R-:W-:Y:S05]  /*2af90*/  BRA `(.L_x_1637) ;  /* 0xfffffe7400c07947 */ /* 0x000fea000383ffff */
.L_x_1658:
[----:B-1----:R1:W2:Y:S02]  /*2afa0*/  SYNCS.PHASECHK.TRANS64.TRYWAIT P2, [R7+URZ+0x2a830], R12 ;  /* 0x02a8300c070075a7 */ /* 0x0022a4000804017f */
[----:B--2---:R-:W-:Y:S05]  /*2afb0*/  @!P2 NANOSLEEP.SYNCS 0x989680 ;  /* 0x009896800000a95d */ /* 0x004fea0003900000 */
[----:B------:R-:W2:Y:S02]  /*2afc0*/  @!P2 SYNCS.PHASECHK.TRANS64 P2, [R7+URZ+0x2a830], R12 ;  /* 0x02a8300c0700a5a7 */ /* 0x000ea4000804007f */
[----:B--2---:R-:W-:Y:S05]  /*2afd0*/  @!P2 BRA `(.L_x_1658) ;  /* 0xfffffffc00f0a947 */ /* 0x004fea000383ffff */
[----:B------:R-:W-:Y:S05]  /*2afe0*/  BRA `(.L_x_1657) ;  /* 0xfffffea400607947 */ /* 0x000fea000383ffff */
.L_x_1663:
[----:B-1----:R1:W2:Y:S02]  /*2aff0*/  SYNCS.PHASECHK.TRANS64.TRYWAIT P2, [R23+URZ+0x2a850], R4 ;  /* 0x02a85004170075a7 */ /* 0x0022a4000804017f */
[----:B--2---:R-:W-:Y:S05]  /*2b000*/  @!P2 NANOSLEEP.SYNCS 0x989680 ;  /* 0x009896800000a95d */ /* 0x004fea0003900000 */
[----:B------:R-:W2:Y:S02]  /*2b010*/  @!P2 SYNCS.PHASECHK.TRANS64 P2, [R23+URZ+0x2a850], R4 ;  /* 0x02a850041700a5a7 */ /* 0x000ea4000804007f */
[----:B--2---:R-:W-:Y:S05]  /*2b020*/  @!P2 BRA `(.L_x_1663) ;  /* 0xfffffffc00f0a947 */ /* 0x004fea000383ffff */
[----:B------:R-:W-:Y:S05]  /*2b030*/  BRA `(.L_x_1662) ;  /* 0xfffffeb000087947 */ /* 0x000fea000383ffff */
.L_x_1684:
[----:B-1----:R1:W2:Y:S02]  /*2b040*/  SYNCS.PHASECHK.TRANS64.TRYWAIT P2, [R0+URZ+0x2a830], R3 ;  /* 0x02a83003000075a7 */ /* 0x0022a4000804017f */
[----:B--2---:R-:W-:Y:S05]  /*2b050*/  @!P2 NANOSLEEP.SYNCS 0x989680 ;  /* 0x009896800000a95d */ /* 0x004fea0003900000 */
[----:B------:R-:W2:Y:S02]  /*2b060*/  @!P2 SYNCS.PHASECHK.TRANS64 P2, [R0+URZ+0x2a830], R3 ;  /* 0x02a830030000a5a7 */ /* 0x000ea4000804007f */
[----:B--2---:R-:W-:Y:S05]  /*2b070*/  @!P2 BRA `(.L_x_1684) ;  /* 0xfffffffc00f0a947 */ /* 0x004fea000383ffff */
[----:B------:R-:W-:Y:S05]  /*2b080*/  BRA `(.L_x_1683) ;  /* 0xfffffed800707947 */ /* 0x000fea000383ffff */
.L_x_1689:
[----:B-1----:R1:W2:Y:S02]  /*2b090*/  SYNCS.PHASECHK.TRANS64.TRYWAIT P2, [R210+URZ+0x2a850], R0 ;  /* 0x02a85000d20075a7 */ /* 0x0022a4000804017f */
[----:B--2---:R-:W-:Y:S05]  /*2b0a0*/  @!P2 NANOSLEEP.SYNCS 0x989680 ;  /* 0x009896800000a95d */ /* 0x004fea0003900000 */
[----:B------:R-:W2:Y:S02]  /*2b0b0*/  @!P2 SYNCS.PHASECHK.TRANS64 P2, [R210+URZ+0x2a850], R0 ;  /* 0x02a85000d200a5a7 */ /* 0x000ea4000804007f */
[----:B--2---:R-:W-:Y:S05]  /*2b0c0*/  @!P2 BRA `(.L_x_1689) ;  /* 0xfffffffc00f0a947 */ /* 0x004fea000383ffff */
[----:B------:R-:W-:Y:S05]  /*2b0d0*/  BRA `(.L_x_1688) ;  /* 0xfffffee400207947 */ /* 0x000fea000383ffff */
.L_x_1697:
[----:B-1----:R1:W2:Y:S02]  /*2b0e0*/  SYNCS.PHASECHK.TRANS64.TRYWAIT P2, [R3+URZ+0x2a830], R14 ;  /* 0x02a8300e030075a7 */ /* 0x0022a4000804017f */
[----:B--2---:R-:W-:Y:S05]  /*2b0f0*/  @!P2 NANOSLEEP.SYNCS 0x989680 ;  /* 0x009896800000a95d */ /* 0x004fea0003900000 */
[----:B------:R-:W2:Y:S02]  /*2b100*/  @!P2 SYNCS.PHASECHK.TRANS64 P2, [R3+URZ+0x2a830], R14 ;  /* 0x02a8300e0300a5a7 */ /* 0x000ea4000804007f */
[----:B--2---:R-:W-:Y:S05]  /*2b110*/  @!P2 BRA `(.L_x_1697) ;  /* 0xfffffffc00f0a947 */ /* 0x004fea000383ffff */
[----:B------:R-:W-:Y:S05]  /*2b120*/  BRA `(.L_x_1696) ;  /* 0xfffffef800207947 */ /* 0x000fea000383ffff */
.L_x_1702:
[----:B-1----:R1:W2:Y:S02]  /*2b130*/  SYNCS.PHASECHK.TRANS64.TRYWAIT P2, [R21+URZ+0x2a850], R3 ;  /* 0x02a85003150075a7 */ /* 0x0022a4000804017f */
[----:B--2---:R-:W-:Y:S05]  /*2b140*/  @!P2 NANOSLEEP.SYNCS 0x989680 ;  /* 0x009896800000a95d */ /* 0x004fea0003900000 */
[----:B------:R-:W2:Y:S02]  /*2b150*/  @!P2 SYNCS.PHASECHK.TRANS64 P2, [R21+URZ+0x2a850], R3 ;  /* 0x02a850031500a5a7 */ /* 0x000ea4000804007f */
[----:B--2---:R-:W-:Y:S05]  /*2b160*/  @!P2 BRA `(.L_x_1702) ;  /* 0xfffffffc00f0a947 */ /* 0x004fea000383ffff */
[----:B------:R-:W-:Y:S05]  /*2b170*/  BRA `(.L_x_1701) ;  /* 0xffffff0000c87947 */ /* 0x000fea000383ffff */
.L_x_1716:
[----:B-1----:R1:W2:Y:S02]  /*2b180*/  SYNCS.PHASECHK.TRANS64.TRYWAIT P0, [R13+URZ+0x2a850], R4 ;  /* 0x02a850040d0075a7 */ /* 0x0022a4000800017f */
[----:B--2---:R-:W-:Y:S05]  /*2b190*/  @!P0 NANOSLEEP.SYNCS 0x989680 ;  /* 0x009896800000895d */ /* 0x004fea0003900000 */
[----:B------:R-:W2:Y:S02]  /*2b1a0*/  @!P0 SYNCS.PHASECHK.TRANS64 P0, [R13+URZ+0x2a850], R4 ;  /* 0x02a850040d0085a7 */ /* 0x000ea4000800007f */
[----:B--2---:R-:W-:Y:S05]  /*2b1b0*/  @!P0 BRA `(.L_x_1716) ;  /* 0xfffffffc00f08947 */ /* 0x004fea000383ffff */
[----:B------:R-:W-:Y:S05]  /*2b1c0*/  BRA `(.L_x_1715) ;  /* 0xffffff2c004c7947 */ /* 0x000fea000383ffff */
.L_x_1765:
[----:B------:R-:W1:Y:S01]  /*2b1d0*/  S2R R6, SR_TID.X ;  /* 0x0000000000067919 */ /* 0x000e620000002100 */
[----:B------:R-:W-:Y:S01]  /*2b1e0*/  BSSY B1, `(.L_x_1950) ;  /* 0x000000a000017945 */ /* 0x000fe20003800000 */
[----:B------:R-:W-:Y:S02]  /*2b1f0*/  IMAD.MOV.U32 R12, RZ, RZ, RZ ;  /* 0x000000ffff0c7224 */ /* 0x000fe400078e00ff */
[----:B------:R-:W-:Y:S02]  /*2b200*/  IMAD.MOV.U32 R11, RZ, RZ, 0x1f ;  /* 0x0000001fff0b7424 */ /* 0x000fe400078e00ff */
[----:B0-----:R-:W-:Y:S01]  /*2b210*/  IMAD.MOV.U32 R15, RZ, RZ, -0x1 ;  /* 0xffffffffff0f7424 */ /* 0x001fe200078e00ff */
[----:B-1----:R-:W-:-:S04]  /*2b220*/  SHF.R.U32.HI R6, RZ, 0x5, R6 ;  /* 0x00000005ff067819 */ /* 0x002fc80000011606 */
[----:B------:R-:W-:-:S05]  /*2b230*/  LOP3.LUT R6, R6, 0x3, RZ, 0xc0, !PT ;  /* 0x0000000306067812 */ /* 0x000fca00078ec0ff */
[----:B------:R-:W-:-:S07]  /*2b240*/  IMAD.MOV.U32 R13, RZ, RZ, R6 ;  /* 0x000000ffff0d7224 */ /* 0x000fce00078e0006 */
[----:B------:R-:W-:Y:S05]  /*2b250*/  WARPSYNC.COLLECTIVE R15, `(.L_x_1951) ;  /* 0x000000000f087348 */ /* 0x000fea0003c00000 */
[----:B------:R0:W1:Y:S02]  /*2b260*/  SHFL.IDX P6, R14, R13, R12, R11 ;  /* 0x0000000c0d0e7389 */ /* 0x00006400000c000b */
[----:B01----:R-:W-:Y:S01]  /*2b270*/  ENDCOLLECTIVE ;  /* 0x000000000000791b */ /* 0x003fe20003800000 */
.L_x_1951:
[----:B------:R-:W-:Y:S05]  /*2b280*/  BSYNC B1 ;  /* 0x0000000000017941 */ /* 0x000fea0003800000 */
.L_x_1950:
[----:B------:R-:W-:Y:S05]  /*2b290*/  BRA `(.L_x_1952) ;  /* 0xffffff8000ac7947 */ /* 0x000fea000383ffff */
.L_x_1767:
[----:B------:R-:W-:Y:S01]  /*2b2a0*/  BSSY B1, `(.L_x_1953) ;  /* 0x0000006000017945 */ /* 0x000fe20003800000 */
[----:B0-----:R-:W-:-:S07]  /*2b2b0*/  IMAD.MOV.U32 R15, RZ, RZ, -0x1 ;  /* 0xffffffffff0f7424 */ /* 0x001fce00078e00ff */
[----:B-1----:R-:W-:Y:S05]  /*2b2c0*/  WARPSYNC.COLLECTIVE R15, `(.L_x_1954) ;  /* 0x000000000f0c7348 */ /* 0x002fea0003c00000 */
[----:B------:R-:W-:Y:S02]  /*2b2d0*/  ELECT P6, UR62, PT ;  /* 0x00000000003e782f */ /* 0x000fe400038c0000 */
[----:B------:R-:W-:Y:S01]  /*2b2e0*/  MOV R14, UR62 ;  /* 0x0000003e000e7c02 */ /* 0x000fe20008000f00 */
[----:B-1----:R-:W-:Y:S10]  /*2b2f0*/  ENDCOLLECTIVE ;  /* 0x000000000000791b */ /* 0x002ff40003800000 */
.L_x_1954:
[----:B------:R-:W-:Y:S05]  /*2b300*/  BSYNC B1 ;  /* 0x0000000000017941 */ /* 0x000fea0003800000 */
.L_x_1953:
[----:B------:R-:W-:Y:S05]  /*2b310*/  BRA `(.L_x_1766) ;  /* 0xffffff8000a47947 */ /* 0x000fea000383ffff */
.L_x_1769:
[----:B-1----:R1:W2:Y:S02]  /*2b320*/  SYNCS.PHASECHK.TRANS64.TRYWAIT P0, [R19+URZ+0x2a820], R5 ;  /* 0x02a82005130075a7 */ /* 0x0022a4000800017f */
[----:B--2---:R-:W-:Y:S05]  /*2b330*/  @!P0 NANOSLEEP.SYNCS 0x989680 ;  /* 0x009896800000895d */ /* 0x004fea0003900000 */
[----:B------:R-:W2:Y:S02]  /*2b340*/  @!P0 SYNCS.PHASECHK.TRANS64 P0, [R19+URZ+0x2a820], R5 ;  /* 0x02a82005130085a7 */ /* 0x000ea4000800007f */
[----:B--2---:R-:W-:Y:S05]  /*2b350*/  @!P0 BRA `(.L_x_1769) ;  /* 0xfffffffc00f08947 */ /* 0x004fea000383ffff */
[----:B------:R-:W-:Y:S05]  /*2b360*/  BRA `(.L_x_1955) ;  /* 0xffffff8000b47947 */ /* 0x000fea000383ffff */
.L_x_1773:
[----:B--2---:R2:W3:Y:S02]  /*2b370*/  SYNCS.PHASECHK.TRANS64.TRYWAIT P0, [R7+URZ+0x2a8a0], R10 ;  /* 0x02a8a00a070075a7 */ /* 0x0044e4000800017f */
[----:B---3--:R-:W-:Y:S05]  /*2b380*/  @!P0 NANOSLEEP.SYNCS 0x989680 ;  /* 0x009896800000895d */ /* 0x008fea0003900000 */
[----:B------:R-:W3:Y:S02]  /*2b390*/  @!P0 SYNCS.PHASECHK.TRANS64 P0, [R7+URZ+0x2a8a0], R10 ;  /* 0x02a8a00a070085a7 */ /* 0x000ee4000800007f */
[----:B---3--:R-:W-:Y:S05]  /*2b3a0*/  @!P0 BRA `(.L_x_1773) ;  /* 0xfffffffc00f08947 */ /* 0x008fea000383ffff */
[----:B------:R-:W-:Y:S05]  /*2b3b0*/  BRA `(.L_x_1956) ;  /* 0xffffff8000d47947 */ /* 0x000fea000383ffff */
.L_x_1780:
[----:B-1----:R1:W3:Y:S02]  /*2b3c0*/  SYNCS.PHASECHK.TRANS64.TRYWAIT P0, [R7+URZ+0x2a8c0], R10 ;  /* 0x02a8c00a070075a7 */ /* 0x0022e4000800017f */
[----:B---3--:R-:W-:Y:S05]  /*2b3d0*/  @!P0 NANOSLEEP.SYNCS 0x989680 ;  /* 0x009896800000895d */ /* 0x008fea0003900000 */
[----:B------:R-:W3:Y:S02]  /*2b3e0*/  @!P0 SYNCS.PHASECHK.TRANS64 P0, [R7+URZ+0x2a8c0], R10 ;  /* 0x02a8c00a070085a7 */ /* 0x000ee4000800007f */
[----:B---3--:R-:W-:Y:S05]  /*2b3f0*/  @!P0 BRA `(.L_x_1780) ;  /* 0xfffffffc00f08947 */ /* 0x008fea000383ffff */
[----:B------:R-:W-:Y:S05]  /*2b400*/  BRA `(.L_x_1957) ;  /* 0xffffff8400d07947 */ /* 0x000fea000383ffff */
.L_x_1788:
[----:B-1----:R1:W2:Y:S02]  /*2b410*/  SYNCS.PHASECHK.TRANS64.TRYWAIT P1, [R8+URZ+0x2a8a0], R7 ;  /* 0x02a8a007080075a7 */ /* 0x0022a4000802017f */
[----:B--2---:R-:W-:Y:S05]  /*2b420*/  @!P1 NANOSLEEP.SYNCS 0x989680 ;  /* 0x009896800000995d */ /* 0x004fea0003900000 */
[----:B------:R-:W2:Y:S02]  /*2b430*/  @!P1 SYNCS.PHASECHK.TRANS64 P1, [R8+URZ+0x2a8a0], R7 ;  /* 0x02a8a007080095a7 */ /* 0x000ea4000802007f */
[----:B--2---:R-:W-:Y:S05]  /*2b440*/  @!P1 BRA `(.L_x_1788) ;  /* 0xfffffffc00f09947 */ /* 0x004fea000383ffff */
[----:B------:R-:W-:Y:S05]  /*2b450*/  BRA `(.L_x_1958) ;  /* 0xffffff8800e87947 */ /* 0x000fea000383ffff */
.L_x_1795:
[----:B--2---:R2:W3:Y:S02]  /*2b460*/  SYNCS.PHASECHK.TRANS64.TRYWAIT P1, [R8+URZ+0x2a8c0], R7 ;  /* 0x02a8c007080075a7 */ /* 0x0044e4000802017f */
[----:B---3--:R-:W-:Y:S05]  /*2b470*/  @!P1 NANOSLEEP.SYNCS 0x989680 ;  /* 0x009896800000995d */ /* 0x008fea0003900000 */
[----:B------:R-:W3:Y:S02]  /*2b480*/  @!P1 SYNCS.PHASECHK.TRANS64 P1, [R8+URZ+0x2a8c0], R7 ;  /* 0x02a8c007080095a7 */ /* 0x000ee4000802007f */
[----:B---3--:R-:W-:Y:S05]  /*2b490*/  @!P1 BRA `(.L_x_1795) ;  /* 0xfffffffc00f09947 */ /* 0x008fea000383ffff */
[----:B------:R-:W-:Y:S05]  /*2b4a0*/  BRA `(.L_x_1959) ;  /* 0xffffff8c00e07947 */ /* 0x000fea000383ffff */
.L_x_1819:
[----:B------:R-:W2:Y:S01]  /*2b4b0*/  S2R R4, SR_TID.X ;  /* 0x0000000000047919 */ /* 0x000ea20000002100 */
[----:B------:R-:W-:Y:S01]  /*2b4c0*/  BSSY B0, `(.L_x_1960) ;  /* 0x000000a000007945 */ /* 0x000fe20003800000 */
[----:B------:R-:W-:Y:S01]  /*2b4d0*/  IMAD.MOV.U32 R12, RZ, RZ, RZ ;  /* 0x000000ffff0c7224 */ /* 0x000fe200078e00ff */
[----:B0-----:R-:W-:Y:S01]  /*2b4e0*/  MOV R15, 0xffffffff ;  /* 0xffffffff000f7802 */ /* 0x001fe20000000f00 */
[----:B------:R-:W-:Y:S01]  /*2b4f0*/  IMAD.MOV.U32 R11, RZ, RZ, 0x1f ;  /* 0x0000001fff0b7424 */ /* 0x000fe200078e00ff */
[----:B--2---:R-:W-:-:S04]  /*2b500*/  SHF.R.U32.HI R4, RZ, 0x5, R4 ;  /* 0x00000005ff047819 */ /* 0x004fc80000011604 */
[----:B------:R-:W-:-:S05]  /*2b510*/  LOP3.LUT R4, R4, 0x3, RZ, 0xc0, !PT ;  /* 0x0000000304047812 */ /* 0x000fca00078ec0ff */
[----:B------:R-:W-:-:S07]  /*2b520*/  IMAD.MOV.U32 R13, RZ, RZ, R4 ;  /* 0x000000ffff0d7224 */ /* 0x000fce00078e0004 */
[----:B-1----:R-:W-:Y:S05]  /*2b530*/  WARPSYNC.COLLECTIVE R15, `(.L_x_1961) ;  /* 0x000000000f087348 */ /* 0x002fea0003c00000 */
[----:B------:R0:W2:Y:S02]  /*2b540*/  SHFL.IDX P6, R14, R13, R12, R11 ;  /* 0x0000000c0d0e7389 */ /* 0x0000a400000c000b */
[----:B012---:R-:W-:Y:S01]  /*2b550*/  ENDCOLLECTIVE ;  /* 0x000000000000791b */ /* 0x007fe20003800000 */
.L_x_1961:
[----:B------:R-:W-:Y:S05]  /*2b560*/  BSYNC B0 ;  /* 0x0000000000007941 */ /* 0x000fea0003800000 */
.L_x_1960:
[----:B------:R-:W-:Y:S05]  /*2b570*/  BRA `(.L_x_1962) ;  /* 0xffffff9c00fc7947 */ /* 0x000fea000383ffff */
.L_x_1821:
[----:B------:R-:W-:Y:S01]  /*2b580*/  BSSY B0, `(.L_x_1963) ;  /* 0x0000006000007945 */ /* 0x000fe20003800000 */
[----:B0-----:R-:W-:-:S07]  /*2b590*/  IMAD.MOV.U32 R15, RZ, RZ, -0x1 ;  /* 0xffffffffff0f7424 */ /* 0x001fce00078e00ff */
[----:B-12---:R-:W-:Y:S05]  /*2b5a0*/  WARPSYNC.COLLECTIVE R15, `(.L_x_1964) ;  /* 0x000000000f0c7348 */ /* 0x006fea0003c00000 */
[----:B------:R-:W-:Y:S02]  /*2b5b0*/  ELECT P6, UR62, PT ;  /* 0x00000000003e782f */ /* 0x000fe400038c0000 */
[----:B------:R-:W-:Y:S01]  /*2b5c0*/  MOV R14, UR62 ;  /* 0x0000003e000e7c02 */ /* 0x000fe20008000f00 */
[----:B-12---:R-:W-:Y:S10]  /*2b5d0*/  ENDCOLLECTIVE ;  /* 0x000000000000791b */ /* 0x006ff40003800000 */
.L_x_1964:
[----:B------:R-:W-:Y:S05]  /*2b5e0*/  BSYNC B0 ;  /* 0x0000000000007941 */ /* 0x000fea0003800000 */
.L_x_1963:
[----:B------:R-:W-:Y:S05]  /*2b5f0*/  BRA `(.L_x_1965) ;  /* 0xffffffa000007947 */ /* 0x000fea000383ffff */
.L_x_1823:
[----:B---3--:R3:W4:Y:S02]  /*2b600*/  SYNCS.PHASECHK.TRANS64.TRYWAIT P0, [R0+URZ+0x2a840], R2 ;  /* 0x02a84002000075a7 */ /* 0x008724000800017f */
[----:B----4-:R-:W-:Y:S05]  /*2b610*/  @!P0 NANOSLEEP.SYNCS 0x989680 ;  /* 0x009896800000895d */ /* 0x010fea0003900000 */
[----:B------:R-:W4:Y:S02]  /*2b620*/  @!P0 SYNCS.PHASECHK.TRANS64 P0, [R0+URZ+0x2a840], R2 ;  /* 0x02a84002000085a7 */ /* 0x000f24000800007f */
[----:B----4-:R-:W-:Y:S05]  /*2b630*/  @!P0 BRA `(.L_x_1823) ;  /* 0xfffffffc00f08947 */ /* 0x010fea000383ffff */
[----:B------:R-:W-:Y:S05]  /*2b640*/  BRA `(.L_x_1966) ;  /* 0xffffffa000647947 */ /* 0x000fea000383ffff */
.L_x_1827:
        /* <DEDUP_REMOVED lines=15> */
.L_x_1967:
[----:B------:R-:W-:Y:S02]  /*2b740*/  IMAD.MOV.U32 R13, RZ, RZ, R4 ;  /* 0x000000ffff0d7224 */ /* 0x000fe400078e0004 */
[----:B------:R-:W-:-:S07]  /*2b750*/  IMAD.MOV.U32 R6, RZ, RZ, R14 ;  /* 0x000000ffff067224 */ /* 0x000fce00078e000e */
[----:B------:R-:W-:Y:S05]  /*2b760*/  WARPSYNC.COLLECTIVE R15, `(.L_x_1968) ;  /* 0x000000000f087348 */ /* 0x000fea0003c00000 */
[----:B------:R0:W1:Y:S02]  /*2b770*/  SHFL.IDX P6, R14, R13, R12, R11 ;  /* 0x0000000c0d0e7389 */ /* 0x00006400000c000b */
[----:B01----:R-:W-:Y:S01]  /*2b780*/  ENDCOLLECTIVE ;  /* 0x000000000000791b */ /* 0x003fe20003800000 */
.L_x_1968:
[----:B------:R-:W-:Y:S02]  /*2b790*/  IMAD.MOV.U32 R13, RZ, RZ, R3 ;  /* 0x000000ffff0d7224 */ /* 0x000fe400078e0003 */
[----:B------:R-:W-:Y:S02]  /*2b7a0*/  IMAD.MOV.U32 R12, RZ, RZ, 0x1 ;  /* 0x00000001ff0c7424 */ /* 0x000fe400078e00ff */
[----:B------:R-:W-:-:S07]  /*2b7b0*/  IMAD.MOV.U32 R7, RZ, RZ, R14 ;  /* 0x000000ffff077224 */ /* 0x000fce00078e000e */
[----:B------:R-:W-:Y:S05]  /*2b7c0*/  WARPSYNC.COLLECTIVE R15, `(.L_x_1969) ;  /* 0x000000000f087348 */ /* 0x000fea0003c00000 */
[----:B------:R0:W1:Y:S02]  /*2b7d0*/  SHFL.IDX P6, R14, R13, R12, R11 ;  /* 0x0000000c0d0e7389 */ /* 0x00006400000c000b */
[----:B01----:R-:W-:Y:S01]  /*2b7e0*/  ENDCOLLECTIVE ;  /* 0x000000000000791b */ /* 0x003fe20003800000 */
.L_x_1969:
[----:B------:R-:W-:-:S04]  /*2b7f0*/  @!P3 LEA R7, P5, R8, R7, 0x1 ;  /* 0x000000070807b211 */ /* 0x000fc800078a08ff */
[----:B------:R-:W-:-:S04]  /*2b800*/  @!P3 IADD3.X R6, RZ, R6, RZ, P5, !PT ;  /* 0x00000006ff06b210 */ /* 0x000fc80002ffe4ff */
[----:B------:R-:W-:Y:S01]  /*2b810*/  @!P3 LOP3.LUT R7, R7, R6, RZ, 0x3c, !PT ;  /* 0x000000060707b212 */ /* 0x000fe200078e3cff */
[----:B------:R-:W-:-:S03]  /*2b820*/  IMAD.MOV.U32 R13, RZ, RZ, R4 ;  /* 0x000000ffff0d7224 */ /* 0x000fc600078e0004 */
[----:B------:R-:W-:-:S04]  /*2b830*/  @!P3 LOP3.LUT R6, R7, R6, RZ, 0x3c, !PT ;  /* 0x000000060706b212 */ /* 0x000fc800078e3cff */
[----:B------:R-:W-:Y:S01]  /*2b840*/  @!P3 LOP3.LUT R7, R7, R6, RZ, 0x3c, !PT ;  /* 0x000000060707b212 */ /* 0x000fe200078e3cff */
[----:B------:R-:W-:-:S04]  /*2b850*/  IMAD.MOV.U32 R9, RZ, RZ, R14 ;  /* 0x000000ffff097224 */ /* 0x000fc800078e000e */
[----:B------:R-:W-:Y:S01]  /*2b860*/  @!PT LDS RZ, [RZ] ;  /* 0x00000000fffff984 */ /* 0x000fe20000000800 */
[----:B------:R-:W-:Y:S01]  /*2b870*/  @!PT LDS RZ, [RZ] ;  /* 0x00000000fffff984 */ /* 0x000fe20000000800 */
[----:B------:R-:W-:Y:S01]  /*2b880*/  @!PT LDS RZ, [RZ] ;  /* 0x00000000fffff984 */ /* 0x000fe20000000800 */
[----:B------:R0:W-:Y:S03]  /*2b890*/  @!P3 LDGSTS.E.BYPASS.LTC128B.128 [R10+0xc400], desc[UR46][R6.64], !P2 ;  /* 0x0c400000060abfae */ /* 0x0001e6000d101d6e */
[----:B0-----:R-:W-:Y:S05]  /*2b8a0*/  WARPSYNC.COLLECTIVE R15, `(.L_x_1970) ;  /* 0x000000000f087348 */ /* 0x001fea0003c00000 */
[----:B------:R1:W2:Y:S02]  /*2b8b0*/  SHFL.IDX P6, R14, R13, R12, R11 ;  /* 0x0000000c0d0e7389 */ /* 0x0002a400000c000b */
[----:B012---:R-:W-:Y:S01]  /*2b8c0*/  ENDCOLLECTIVE ;  /* 0x000000000000791b */ /* 0x007fe20003800000 */
.L_x_1970:
        /* <DEDUP_REMOVED lines=8> */
[----:B------:R-:W-:-:S08]  /*2b950*/  IMAD.MOV.U32 R5, RZ, RZ, R14 ;  /* 0x000000ffff057224 */ /* 0x000fd000078e000e */
[----:B0-----:R-:W-:Y:S05]  /*2b960*/  WARPSYNC.COLLECTIVE R15, `(.L_x_1971) ;  /* 0x000000000f087348 */ /* 0x001fea0003c00000 */
[----:B------:R1:W2:Y:S02]  /*2b970*/  SHFL.IDX P6, R14, R13, R12, R11 ;  /* 0x0000000c0d0e7389 */ /* 0x0002a400000c000b */
[----:B012---:R-:W-:Y:S01]  /*2b980*/  ENDCOLLECTIVE ;  /* 0x000000000000791b */ /* 0x007fe20003800000 */
.L_x_1971:
[----:B------:R-:W-:-:S05]  /*2b990*/  @!P3 LEA R8, P5, R8, R5, 0x1 ;  /* 0x000000050808b211 */ /* 0x000fca00078a08ff */
[----:B------:R-:W-:Y:S02]  /*2b9a0*/  @!P3 IMAD.X R5, RZ, RZ, R9, P5 ;  /* 0x000000ffff05b224 */ /* 0x000fe400028e0609 */
[----:B------:R-:W0:Y:S01]  /*2b9b0*/  S2R R9, SR_TID.X ;  /* 0x0000000000097919 */ /* 0x000e220000002100 */
[----:B------:R-:W-:Y:S02]  /*2b9c0*/  @!P3 IMAD.MOV.U32 R6, RZ, RZ, R8 ;  /* 0x000000ffff06b224 */ /* 0x000fe400078e0008 */
[----:B------:R-:W-:Y:S01]  /*2b9d0*/  @!P3 IMAD.MOV.U32 R7, RZ, RZ, R5 ;  /* 0x000000ffff07b224 */ /* 0x000fe200078e0005 */
[----:B------:R-:W-:Y:S01]  /*2b9e0*/  IADD3 R5, R0, 0x20, RZ ;  /* 0x0000002000057810 */ /* 0x000fe20007ffe0ff */
[----:B------:R-:W-:-:S03]  /*2b9f0*/  IMAD.MOV.U32 R13, RZ, RZ, R4 ;  /* 0x000000ffff0d7224 */ /* 0x000fc600078e0004 */
[----:B------:R-:W-:Y:S01]  /*2ba00*/  @!PT LDS RZ, [RZ] ;  /* 0x00000000fffff984 */ /* 0x000fe20000000800 */
[----:B------:R-:W-:Y:S01]  /*2ba10*/  @!PT LDS RZ, [RZ] ;  /* 0x00000000fffff984 */ /* 0x000fe20000000800 */
[----:B------:R-:W-:Y:S01]  /*2ba20*/  @!PT LDS RZ, [RZ] ;  /* 0x00000000fffff984 */ /* 0x000fe20000000800 */
[----:B------:R1:W-:Y:S04]  /*2ba30*/  @!P3 LDGSTS.E.BYPASS.LTC128B.128 [R10+0xcc00], desc[UR46][R6.64], !P2 ;  /* 0x0cc00000060abfae */ /* 0x0003e8000d101d6e */
[----:B------:R1:W-:Y:S01]  /*2ba40*/  @!P3 LDGSTS.E.BYPASS.LTC128B.128 [R10+0x10c00], desc[UR46][R6.64+0x80], !P1 ;  /* 0x10c00080060abfae */ /* 0x0003e2000c901d6e */
[----:B------:R-:W-:-:S07]  /*2ba50*/  IMAD.MOV.U32 R8, RZ, RZ, R14 ;  /* 0x000000ffff087224 */ /* 0x000fce00078e000e */
[----:B01----:R-:W-:Y:S05]  /*2ba60*/  WARPSYNC.COLLECTIVE R15, `(.L_x_1972) ;  /* 0x000000000f087348 */ /* 0x003fea0003c00000 */
[----:B------:R2:W3:Y:S02]  /*2ba70*/  SHFL.IDX P6, R14, R13, R12, R11 ;  /* 0x0000000c0d0e7389 */ /* 0x0004e400000c000b */
[----:B0123--:R-:W-:Y:S01]  /*2ba80*/  ENDCOLLECTIVE ;  /* 0x000000000000791b */ /* 0x00ffe20003800000 */
.L_x_1972:
[----:B------:R-:W-:Y:S01]  /*2ba90*/  @!PT LDS RZ, [RZ] ;  /* 0x00000000fffff984 */ /* 0x000fe20000000800 */
[----:B------:R-:W-:Y:S01]  /*2baa0*/  @!PT LDS RZ, [RZ] ;  /* 0x00000000fffff984 */ /* 0x000fe20000000800 */
[----:B------:R-:W-:Y:S01]  /*2bab0*/  @!PT LDS RZ, [RZ] ;  /* 0x00000000fffff984 */ /* 0x000fe20000000800 */
[----:B------:R0:W-:Y:S01]  /*2bac0*/  @!P3 LDGSTS.E.BYPASS.LTC128B.128 [R10+0x14c00], desc[UR46][R6.64+0x100], !P0 ;  /* 0x14c00100060abfae */ /* 0x0001e2000c101d6e */
[----:B------:R-:W-:Y:S01]  /*2bad0*/  ISETP.GE.AND P3, PT, R5, R2, PT ;  /* 0x000000020500720c */ /* 0x000fe20003f66270 */
[----:B------:R-:W-:Y:S02]  /*2bae0*/  IMAD.MOV.U32 R13, RZ, RZ, R3 ;  /* 0x000000ffff0d7224 */ /* 0x000fe400078e0003 */
[----:B------:R-:W-:Y:S02]  /*2baf0*/  IMAD.MOV.U32 R12, RZ, RZ, 0x3 ;  /* 0x00000003ff0c7424 */ /* 0x000fe400078e00ff */
[----:B------:R-:W-:-:S05]  /*2bb00*/  IMAD.SHL.U32 R9, R9, 0x8, RZ ;  /* 0x0000000809097824 */ /* 0x000fca00078e00ff */
[----:B------:R-:W-:Y:S01]  /*2bb10*/  LOP3.LUT R9, R9, 0x38, RZ, 0xc0, !PT ;  /* 0x0000003809097812 */ /* 0x000fe200078ec0ff */
[----:B0-----:R-:W-:-:S07]  /*2bb20*/  IMAD.MOV.U32 R5, RZ, RZ, R14 ;  /* 0x000000ffff057224 */ /* 0x001fce00078e000e */
[----:B------:R-:W-:Y:S05]  /*2bb30*/  WARPSYNC.COLLECTIVE R15, `(.L_x_1973) ;  /* 0x000000000f087348 */ /* 0x000fea0003c00000 */
[----:B------:R0:W1:Y:S02]  /*2bb40*/  SHFL.IDX P6, R14, R13, R12, R11 ;  /* 0x0000000c0d0e7389 */ /* 0x00006400000c000b */
[----:B01----:R-:W-:Y:S01]  /*2bb50*/  ENDCOLLECTIVE ;  /* 0x000000000000791b */ /* 0x003fe20003800000 */
.L_x_1973:
[----:B------:R-:W-:-:S05]  /*2bb60*/  @!P3 LEA R5, P4, R9, R5, 0x1 ;  /* 0x000000050905b211 */ /* 0x000fca00078808ff */
[----:B------:R-:W-:-:S04]  /*2bb70*/  @!P3 IMAD.X R6, RZ, RZ, R8, P4 ;  /* 0x000000ffff06b224 */ /* 0x000fc800020e0608 */
[----:B------:R-:W-:Y:S02]  /*2bb80*/  @!P3 IMAD.MOV.U32 R7, RZ, RZ, R6 ;  /* 0x000000ffff07b224 */ /* 0x000fe400078e0006 */
[----:B------:R-:W-:Y:S01]  /*2bb90*/  @!P3 IMAD.MOV.U32 R6, RZ, RZ, R5 ;  /* 0x000000ffff06b224 */ /* 0x000fe200078e0005 */
[----:B------:R-:W-:Y:S01]  /*2bba0*/  IADD3 R5, R0, 0x30, RZ ;  /* 0x0000003000057810 */ /* 0x000fe20007ffe0ff */
[----:B------:R-:W-:-:S03]  /*2bbb0*/  IMAD.MOV.U32 R13, RZ, RZ, R4 ;  /* 0x000000ffff0d7224 */ /* 0x000fc600078e0004 */
        /* <DEDUP_REMOVED lines=11> */
.L_x_1974:
[----:B------:R-:W-:Y:S01]  /*2bc70*/  MOV R13, R3 ;  /* 0x00000003000d7202 */ /* 0x000fe20000000f00 */
[----:B------:R-:W-:Y:S02]  /*2bc80*/  IMAD.MOV.U32 R12, RZ, RZ, 0x4 ;  /* 0x00000004ff0c7424 */ /* 0x000fe400078e00ff */
[----:B------:R-:W-:-:S07]  /*2bc90*/  IMAD.MOV.U32 R5, RZ, RZ, R14 ;  /* 0x000000ffff057224 */ /* 0x000fce00078e000e */
[----:B------:R-:W-:Y:S05]  /*2bca0*/  WARPSYNC.COLLECTIVE R15, `(.L_x_1975) ;  /* 0x000000000f087348 */ /* 0x000fea0003c00000 */
[----:B------:R0:W1:Y:S02]  /*2bcb0*/  SHFL.IDX P6, R14, R13, R12, R11 ;  /* 0x0000000c0d0e7389 */ /* 0x00006400000c000b */
[----:B01----:R-:W-:Y:S01]  /*2bcc0*/  ENDCOLLECTIVE ;  /* 0x000000000000791b */ /* 0x003fe20003800000 */
.L_x_1975:
        /* <DEDUP_REMOVED lines=17> */
.L_x_1976:
[----:B------:R-:W-:Y:S01]  /*2bde0*/  IMAD.MOV.U32 R13, RZ, RZ, R3 ;  /* 0x000000ffff0d7224 */ /* 0x000fe200078e0003 */
[----:B------:R-:W-:Y:S01]  /*2bdf0*/  MOV R12, 0x5 ;  /* 0x00000005000c7802 */ /* 0x000fe20000000f00 */
[----:B------:R-:W-:-:S07]  /*2be00*/  IMAD.MOV.U32 R5, RZ, RZ, R14 ;  /* 0x000000ffff057224 */ /* 0x000fce00078e000e */
[----:B------:R-:W-:Y:S05]  /*2be10*/  WARPSYNC.COLLECTIVE R15, `(.L_x_1977) ;  /* 0x000000000f087348 */ /* 0x000fea0003c00000 */
[----:B------:R0:W1:Y:S02]  /*2be20*/  SHFL.IDX P6, R14, R13, R12, R11 ;  /* 0x0000000c0d0e7389 */ /* 0x00006400000c000b */
[----:B01----:R-:W-:Y:S01]  /*2be30*/  ENDCOLLECTIVE ;  /* 0x000000000000791b */ /* 0x003fe20003800000 */
.L_x_1977:
        /* <DEDUP_REMOVED lines=17> */
.L_x_1978:
[----:B------:R-:W-:Y:S02]  /*2bf50*/  IMAD.MOV.U32 R13, RZ, RZ, R3 ;  /* 0x000000ffff0d7224 */ /* 0x000fe400078e0003 */
[----:B------:R-:W-:Y:S02]  /*2bf60*/  IMAD.MOV.U32 R12, RZ, RZ, 0x6 ;  /* 0x00000006ff0c7424 */ /* 0x000fe400078e00ff */
[----:B------:R-:W-:-:S07]  /*2bf70*/  IMAD.MOV.U32 R5, RZ, RZ, R14 ;  /* 0x000000ffff057224 */ /* 0x000fce00078e000e */
[----:B------:R-:W-:Y:S05]  /*2bf80*/  WARPSYNC.COLLECTIVE R15, `(.L_x_1979) ;  /* 0x000000000f087348 */ /* 0x000fea0003c00000 */
[----:B------:R0:W1:Y:S02]  /*2bf90*/  SHFL.IDX P6, R14, R13, R12, R11 ;  /* 0x0000000c0d0e7389 */ /* 0x00006400000c000b */
[----:B01----:R-:W-:Y:S01]  /*2bfa0*/  ENDCOLLECTIVE ;  /* 0x000000000000791b */ /* 0x003fe20003800000 */
.L_x_1979:
[----:B------:R-:W-:-:S05]  /*2bfb0*/  @!P3 LEA R5, P4, R9, R5, 0x1 ;  /* 0x000000050905b211 */ /* 0x000fca00078808ff */
[----:B------:R-:W-:-:S04]  /*2bfc0*/  @!P3 IMAD.X R6, RZ, RZ, R6, P4 ;  /* 0x000000ffff06b224 */ /* 0x000fc800020e0606 */
[----:B------:R-:W-:Y:S02]  /*2bfd0*/  @!P3 IMAD.MOV.U32 R7, RZ, RZ, R6 ;  /* 0x000000ffff07b224 */ /* 0x000fe400078e0006 */
[----:B------:R-:W-:Y:S01]  /*2bfe0*/  @!P3 IMAD.MOV.U32 R6, RZ, RZ, R5 ;  /* 0x000000ffff06b224 */ /* 0x000fe200078e0005 */
[----:B------:R-:W-:-:S04]  /*2bff0*/  MOV R13, R4 ;  /* 0x00000004000d7202 */ /* 0x000fc80000000f00 */
        /* <DEDUP_REMOVED lines=10> */
.L_x_1980:
        /* <DEDUP_REMOVED lines=8> */
.L_x_1981:
        /* <DEDUP_REMOVED lines=14> */
.L_x_1982:
[----:B------:R-:W-:Y:S01]  /*2c200*/  @!PT LDS RZ, [RZ] ;  /* 0x00000000fffff984 */ /* 0x000fe20000000800 */
[----:B------:R-:W-:Y:S01]  /*2c210*/  @!PT LDS RZ, [RZ] ;  /* 0x00000000fffff984 */ /* 0x000fe20000000800 */
[----:B------:R-:W-:Y:S01]  /*2c220*/  @!PT LDS RZ, [RZ] ;  /* 0x00000000fffff984 */ /* 0x000fe20000000800 */
[----:B------:R3:W-:Y:S01]  /*2c230*/  @!P4 LDGSTS.E.BYPASS.LTC128B.128 [R10+0x17400], desc[UR46][R6.64+0x100], !P0 ;  /* 0x17400100060acfae */ /* 0x0007e2000c101d6e */
[----:B------:R-:W-:Y:S01]  /*2c240*/  MOV R3, R14 ;  /* 0x0000000e00037202 */ /* 0x000fe20000000f00 */
[----:B------:R-:W-:Y:S06]  /*2c250*/  BRA `(.L_x_1983) ;  /* 0xffffffa000fc7947 */ /* 0x000fec000383ffff */
.L_x_1832:
[----:B----4-:R4:W0:Y:S02]  /*2c260*/  SYNCS.PHASECHK.TRANS64.TRYWAIT P0, [R19+URZ+0x2a820], R0 ;  /* 0x02a82000130075a7 */ /* 0x010824000800017f */
[----:B0-----:R-:W-:Y:S05]  /*2c270*/  @!P0 NANOSLEEP.SYNCS 0x989680 ;  /* 0x009896800000895d */ /* 0x001fea0003900000 */
[----:B------:R-:W0:Y:S02]  /*2c280*/  @!P0 SYNCS.PHASECHK.TRANS64 P0, [R19+URZ+0x2a820], R0 ;  /* 0x02a82000130085a7 */ /* 0x000e24000800007f */
[----:B0-----:R-:W-:Y:S05]  /*2c290*/  @!P0 BRA `(.L_x_1832) ;  /* 0xfffffffc00f08947 */ /* 0x001fea000383ffff */
[----:B------:R-:W-:Y:S05]  /*2c2a0*/  BRA `(.L_x_1984) ;  /* 0xffffffa4007c7947 */ /* 0x000fea000383ffff */
.L_x_1841:
[----:B-1----:R1:W2:Y:S02]  /*2c2b0*/  SYNCS.PHASECHK.TRANS64.TRYWAIT P0, [R3+URZ+0x2a840], R2 ;  /* 0x02a84002030075a7 */ /* 0x0022a4000800017f */
[----:B--2---:R-:W-:Y:S05]  /*2c2c0*/  @!P0 NANOSLEEP.SYNCS 0x989680 ;  /* 0x009896800000895d */ /* 0x004fea0003900000 */
[----:B------:R-:W2:Y:S02]  /*2c2d0*/  @!P0 SYNCS.PHASECHK.TRANS64 P0, [R3+URZ+0x2a840], R2 ;  /* 0x02a84002030085a7 */ /* 0x000ea4000800007f */
[----:B--2---:R-:W-:Y:S05]  /*2c2e0*/  @!P0 BRA `(.L_x_1841) ;  /* 0xfffffffc00f08947 */ /* 0x004fea000383ffff */
[----:B------:R-:W-:Y:S05]  /*2c2f0*/  BRA `(.L_x_1985) ;  /* 0xffffffa800707947 */ /* 0x000fea000383ffff */
.L_x_1848:
[----:B0-----:R0:W1:Y:S02]  /*2c300*/  SYNCS.PHASECHK.TRANS64.TRYWAIT P0, [R3+URZ+0x60], R2 ;  /* 0x00006002030075a7 */ /* 0x001064000800017f */
[----:B-1----:R-:W-:Y:S05]  /*2c310*/  @!P0 NANOSLEEP.SYNCS 0x989680 ;  /* 0x009896800000895d */ /* 0x002fea0003900000 */
[----:B------:R-:W1:Y:S02]  /*2c320*/  @!P0 SYNCS.PHASECHK.TRANS64 P0, [R3+URZ+0x60], R2 ;  /* 0x00006002030085a7 */ /* 0x000e64000800007f */
[----:B-1----:R-:W-:Y:S05]  /*2c330*/  @!P0 BRA `(.L_x_1848) ;  /* 0xfffffffc00f08947 */ /* 0x002fea000383ffff */
[----:B------:R-:W-:Y:S05]  /*2c340*/  BRA `(.L_x_1986) ;  /* 0xffffffac00847947 */ /* 0x000fea000383ffff */
.L_x_1857:
[----:B--2---:R2:W3:Y:S02]  /*2c350*/  SYNCS.PHASECHK.TRANS64.TRYWAIT P0, [R3+URZ+0x2a840], R2 ;  /* 0x02a84002030075a7 */ /* 0x0044e4000800017f */
[----:B---3--:R-:W-:Y:S05]  /*2c360*/  @!P0 NANOSLEEP.SYNCS 0x989680 ;  /* 0x009896800000895d */ /* 0x008fea0003900000 */
[----:B------:R-:W3:Y:S02]  /*2c370*/  @!P0 SYNCS.PHASECHK.TRANS64 P0, [R3+URZ+0x2a840], R2 ;  /* 0x02a84002030085a7 */ /* 0x000ee4000800007f */
[----:B---3--:R-:W-:Y:S05]  /*2c380*/  @!P0 BRA `(.L_x_1857) ;  /* 0xfffffffc00f08947 */ /* 0x008fea000383ffff */
[----:B------:R-:W-:Y:S05]  /*2c390*/  BRA `(.L_x_1987) ;  /* 0xffffffb400147947 */ /* 0x000fea000383ffff */
.L_x_1864:
[----:B0-----:R0:W2:Y:S02]  /*2c3a0*/  SYNCS.PHASECHK.TRANS64.TRYWAIT P0, [R2+URZ+0x60], R3 ;  /* 0x00006003020075a7 */ /* 0x0010a4000800017f */
[----:B--2---:R-:W-:Y:S05]  /*2c3b0*/  @!P0 NANOSLEEP.SYNCS 0x989680 ;  /* 0x009896800000895d */ /* 0x004fea0003900000 */
[----:B------:R-:W2:Y:S02]  /*2c3c0*/  @!P0 SYNCS.PHASECHK.TRANS64 P0, [R2+URZ+0x60], R3 ;  /* 0x00006003020085a7 */ /* 0x000ea4000800007f */
[----:B--2---:R-:W-:Y:S05]  /*2c3d0*/  @!P0 BRA `(.L_x_1864) ;  /* 0xfffffffc00f08947 */ /* 0x004fea000383ffff */
[----:B------:R-:W-:Y:S05]  /*2c3e0*/  BRA `(.L_x_1988) ;  /* 0xffffffb800287947 */ /* 0x000fea000383ffff */
.L_x_1873:
[----:B---3--:R3:W4:Y:S02]  /*2c3f0*/  SYNCS.PHASECHK.TRANS64.TRYWAIT P0, [R2+URZ+0x2a840], R3 ;  /* 0x02a84003020075a7 */ /* 0x008724000800017f */
[----:B----4-:R-:W-:Y:S05]  /*2c400*/  @!P0 NANOSLEEP.SYNCS 0x989680 ;  /* 0x009896800000895d */ /* 0x010fea0003900000 */
[----:B------:R-:W4:Y:S02]  /*2c410*/  @!P0 SYNCS.PHASECHK.TRANS64 P0, [R2+URZ+0x2a840], R3 ;  /* 0x02a84003020085a7 */ /* 0x000f24000800007f */
[----:B----4-:R-:W-:Y:S05]  /*2c420*/  @!P0 BRA `(.L_x_1873) ;  /* 0xfffffffc00f08947 */ /* 0x010fea000383ffff */
[----:B------:R-:W-:Y:S05]  /*2c430*/  BRA `(.L_x_1989) ;  /* 0xffffffbc008c7947 */ /* 0x000fea000383ffff */
.L_x_1880:
[----:B0-----:R0:W2:Y:S02]  /*2c440*/  SYNCS.PHASECHK.TRANS64.TRYWAIT P0, [R2+URZ+0x60], R5 ;  /* 0x00006005020075a7 */ /* 0x0010a4000800017f */
[----:B--2---:R-:W-:Y:S05]  /*2c450*/  @!P0 NANOSLEEP.SYNCS 0x989680 ;  /* 0x009896800000895d */ /* 0x004fea0003900000 */
[----:B------:R-:W2:Y:S02]  /*2c460*/  @!P0 SYNCS.PHASECHK.TRANS64 P0, [R2+URZ+0x60], R5 ;  /* 0x00006005020085a7 */ /* 0x000ea4000800007f */
[----:B--2---:R-:W-:Y:S05]  /*2c470*/  @!P0 BRA `(.L_x_1880) ;  /* 0xfffffffc00f08947 */ /* 0x004fea000383ffff */
[----:B------:R-:W-:Y:S05]  /*2c480*/  BRA `(.L_x_1990) ;  /* 0xffffffc000a07947 */ /* 0x000fea000383ffff */
.L_x_1891:
[----:B--2---:R2:W4:Y:S02]  /*2c490*/  SYNCS.PHASECHK.TRANS64.TRYWAIT P0, [R0+URZ+0x2a860], R2 ;  /* 0x02a86002000075a7 */ /* 0x004524000800017f */
[----:B----4-:R-:W-:Y:S05]  /*2c4a0*/  @!P0 NANOSLEEP.SYNCS 0x989680 ;  /* 0x009896800000895d */ /* 0x010fea0003900000 */
[----:B------:R-:W4:Y:S02]  /*2c4b0*/  @!P0 SYNCS.PHASECHK.TRANS64 P0, [R0+URZ+0x2a860], R2 ;  /* 0x02a86002000085a7 */ /* 0x000f24000800007f */
[----:B----4-:R-:W-:Y:S05]  /*2c4c0*/  @!P0 BRA `(.L_x_1891) ;  /* 0xfffffffc00f08947 */ /* 0x010fea000383ffff */
[----:B------:R-:W-:Y:S05]  /*2c4d0*/  BRA `(.L_x_1991) ;  /* 0xffffffc400ec7947 */ /* 0x000fea000383ffff */
.L_x_1898:
[----:B--2-4-:R-:W2:Y:S01]  /*2c4e0*/  LDL R0, [R1] ;  /* 0x0000000001007983 */ /* 0x014ea20000100800 */
[----:B------:R-:W-:Y:S01]  /*2c4f0*/  BSSY B0, `(.L_x_1992) ;  /* 0x0000008000007945 */ /* 0x000fe20003800000 */
[----:B0-----:R-:W-:Y:S02]  /*2c500*/  IMAD.MOV.U32 R12, RZ, RZ, RZ ;  /* 0x000000ffff0c7224 */ /* 0x001fe400078e00ff */
[----:B------:R-:W-:Y:S02]  /*2c510*/  IMAD.MOV.U32 R11, RZ, RZ, 0x1f ;  /* 0x0000001fff0b7424 */ /* 0x000fe400078e00ff */
[----:B------:R-:W-:Y:S02]  /*2c520*/  IMAD.MOV.U32 R15, RZ, RZ, -0x1 ;  /* 0xffffffffff0f7424 */ /* 0x000fe400078e00ff */
[----:B--2---:R-:W-:-:S07]  /*2c530*/  IMAD.MOV.U32 R13, RZ, RZ, R0 ;  /* 0x000000ffff0d7224 */ /* 0x004fce00078e0000 */
[----:B-1-3--:R-:W-:Y:S05]  /*2c540*/  WARPSYNC.COLLECTIVE R15, `(.L_x_1993) ;  /* 0x000000000f087348 */ /* 0x00afea0003c00000 */
[----:B------:R0:W2:Y:S02]  /*2c550*/  SHFL.IDX P6, R14, R13, R12, R11 ;  /* 0x0000000c0d0e7389 */ /* 0x0000a400000c000b */
[----:B0123--:R-:W-:Y:S01]  /*2c560*/  ENDCOLLECTIVE ;  /* 0x000000000000791b */ /* 0x00ffe20003800000 */
.L_x_1993:
[----:B------:R-:W-:Y:S05]  /*2c570*/  BSYNC B0 ;  /* 0x0000000000007941 */ /* 0x000fea0003800000 */
.L_x_1992:
        /* <DEDUP_REMOVED lines=9> */
.L_x_1994:
        /* <DEDUP_REMOVED lines=16> */
[C---:B------:R-:W-:Y:S01]  /*2c710*/  ISETP.GE.U32.AND P5, PT, R16.reuse, 0x10, PT ;  /* 0x000000101000780c */ /* 0x040fe20003fa6070 */
[----:B--2---:R-:W-:Y:S01]  /*2c720*/  @!P1 IMAD.MOV.U32 R4, RZ, RZ, R8 ;  /* 0x000000ffff049224 */ /* 0x004fe200078e0008 */
[----:B------:R-:W-:Y:S01]  /*2c730*/  MOV R8, RZ ;  /* 0x000000ff00087202 */ /* 0x000fe20000000f00 */
[----:B---3--:R-:W-:Y:S01]  /*2c740*/  @!P1 IMAD.MOV.U32 R6, RZ, RZ, R2 ;  /* 0x000000ffff069224 */ /* 0x008fe200078e0002 */
[----:B------:R-:W-:-:S03]  /*2c750*/  ISETP.NE.AND P1, PT, R16, RZ, PT ;  /* 0x000000ff1000720c */ /* 0x000fc60003f25270 */
[----:B------:R-:W-:-:S04]  /*2c760*/  IMAD R2, R6, R4, RZ ;  /* 0x0000000406027224 */ /* 0x000fc800078e02ff */
[----:B------:R-:W-:-:S07]  /*2c770*/  IMAD.MOV.U32 R13, RZ, RZ, R2 ;  /* 0x000000ffff0d7224 */ /* 0x000fce00078e0002 */
[----:B------:R-:W-:Y:S05]  /*2c780*/  WARPSYNC.COLLECTIVE R15, `(.L_x_1995) ;  /* 0x000000000f087348 */ /* 0x000fea0003c00000 */
[----:B------:R0:W1:Y:S02]  /*2c790*/  SHFL.UP P6, R14, R13, R12, R11 ;  /* 0x0400000c0d0e7389 */ /* 0x00006400000c000b */
[----:B01----:R-:W-:Y:S01]  /*2c7a0*/  ENDCOLLECTIVE ;  /* 0x000000000000791b */ /* 0x003fe20003800000 */
.L_x_1995:
        /* <DEDUP_REMOVED lines=8> */
.L_x_1996:
        /* <DEDUP_REMOVED lines=8> */
.L_x_1997:
        /* <DEDUP_REMOVED lines=8> */
.L_x_1998:
[----:B------:R-:W-:Y:S01]  /*2c930*/  IMAD.MOV.U32 R12, RZ, RZ, 0x10 ;  /* 0x00000010ff0c7424 */ /* 0x000fe200078e00ff */
[----:B------:R-:W-:-:S04]  /*2c940*/  MOV R3, R14 ;  /* 0x0000000e00037202 */ /* 0x000fc80000000f00 */
[----:B------:R-:W-:-:S05]  /*2c950*/  SEL R3, R3, RZ, P4 ;  /* 0x000000ff03037207 */ /* 0x000fca0002000000 */
[----:B------:R-:W-:-:S04]  /*2c960*/  IMAD.IADD R2, R2, 0x1, R3 ;  /* 0x0000000102027824 */ /* 0x000fc800078e0203 */
[----:B------:R-:W-:-:S07]  /*2c970*/  IMAD.MOV.U32 R13, RZ, RZ, R2 ;  /* 0x000000ffff0d7224 */ /* 0x000fce00078e0002 */
[----:B------:R-:W-:Y:S05]  /*2c980*/  WARPSYNC.COLLECTIVE R15, `(.L_x_1999) ;  /* 0x000000000f087348 */ /* 0x000fea0003c00000 */
[----:B------:R0:W1:Y:S02]  /*2c990*/  SHFL.UP P6, R14, R13, R12, R11 ;  /* 0x0400000c0d0e7389 */ /* 0x00006400000c000b */
[----:B01----:R-:W-:Y:S01]  /*2c9a0*/  ENDCOLLECTIVE ;  /* 0x000000000000791b */ /* 0x003fe20003800000 */
.L_x_1999:
        /* <DEDUP_REMOVED lines=9> */
.L_x_2000:
[----:B------:R-:W-:Y:S01]  /*2ca40*/  IMAD.MOV.U32 R9, RZ, RZ, R14 ;  /* 0x000000ffff097224 */ /* 0x000fe200078e000e */
[----:B------:R-:W-:Y:S06]  /*2ca50*/  BRA `(.L_x_2001) ;  /* 0xffffffc800687947 */ /* 0x000fec000383ffff */
.L_x_1901:
[----:B------:R-:W-:Y:S01]  /*2ca60*/  BSSY B0, `(.L_x_2002) ;  /* 0x0000008000007945 */ /* 0x000fe20003800000 */
[----:B------:R-:W-:Y:S02]  /*2ca70*/  IMAD.MOV.U32 R13, RZ, RZ, R2 ;  /* 0x000000ffff0d7224 */ /* 0x000fe400078e0002 */
[----:B------:R-:W-:Y:S02]  /*2ca80*/  IMAD.MOV.U32 R12, RZ, RZ, 0x1 ;  /* 0x00000001ff0c7424 */ /* 0x000fe400078e00ff */
[----:B------:R-:W-:Y:S02]  /*2ca90*/  IMAD.MOV.U32 R11, RZ, RZ, RZ ;  /* 0x000000ffff0b7224 */ /* 0x000fe400078e00ff */
[----:B------:R-:W-:-:S07]  /*2caa0*/  IMAD.MOV.U32 R15, RZ, RZ, -0x1 ;  /* 0xffffffffff0f7424 */ /* 0x000fce00078e00ff */
[----:B01----:R-:W-:Y:S05]  /*2cab0*/  WARPSYNC.COLLECTIVE R15, `(.L_x_2003) ;  /* 0x000000000f087348 */ /* 0x003fea0003c00000 */
[----:B------:R2:W3:Y:S02]  /*2cac0*/  SHFL.UP P6, R14, R13, R12, R11 ;  /* 0x0400000c0d0e7389 */ /* 0x0004e400000c000b */
[----:B0123--:R-:W-:Y:S01]  /*2cad0*/  ENDCOLLECTIVE ;  /* 0x000000000000791b */ /* 0x00ffe20003800000 */
.L_x_2003:
[----:B------:R-:W-:Y:S05]  /*2cae0*/  BSYNC B0 ;  /* 0x0000000000007941 */ /* 0x000fea0003800000 */
.L_x_2002:
[----:B------:R-:W-:Y:S01]  /*2caf0*/  IMAD.MOV.U32 R3, RZ, RZ, R14 ;  /* 0x000000ffff037224 */ /* 0x000fe200078e000e */
[----:B------:R-:W-:Y:S01]  /*2cb00*/  MOV R15, 0xffffffff ;  /* 0xffffffff000f7802 */ /* 0x000fe20000000f00 */
[----:B------:R-:W-:Y:S02]  /*2cb10*/  IMAD.MOV.U32 R12, RZ, RZ, 0x2 ;  /* 0x00000002ff0c7424 */ /* 0x000fe400078e00ff */
[----:B------:R-:W-:Y:S01]  /*2cb20*/  IMAD.MOV.U32 R11, RZ, RZ, RZ ;  /* 0x000000ffff0b7224 */ /* 0x000fe200078e00ff */
[----:B------:R-:W-:-:S05]  /*2cb30*/  SEL R3, R3, RZ, P1 ;  /* 0x000000ff03037207 */ /* 0x000fca0000800000 */
[----:B------:R-:W-:-:S04]  /*2cb40*/  IMAD.IADD R2, R2, 0x1, R3 ;  /* 0x0000000102027824 */ /* 0x000fc800078e0203 */
[----:B------:R-:W-:-:S07]  /*2cb50*/  IMAD.MOV.U32 R13, RZ, RZ, R2 ;  /* 0x000000ffff0d7224 */ /* 0x000fce00078e0002 */
[----:B------:R-:W-:Y:S05]  /*2cb60*/  WARPSYNC.COLLECTIVE R15, `(.L_x_2004) ;  /* 0x000000000f087348 */ /* 0x000fea0003c00000 */
[----:B------:R0:W1:Y:S02]  /*2cb70*/  SHFL.UP P6, R14, R13, R12, R11 ;  /* 0x0400000c0d0e7389 */ /* 0x00006400000c000b */
[----:B01----:R-:W-:Y:S01]  /*2cb80*/  ENDCOLLECTIVE ;  /* 0x000000000000791b */ /* 0x003fe20003800000 */
.L_x_2004:
        /* <DEDUP_REMOVED lines=8> */
.L_x_2005:
        /* <DEDUP_REMOVED lines=8> */
.L_x_2006:
        /* <DEDUP_REMOVED lines=8> */
.L_x_2007:
        /* <DEDUP_REMOVED lines=9> */
.L_x_2008:
[----:B------:R-:W-:Y:S01]  /*2cda0*/  IMAD.MOV.U32 R9, RZ, RZ, R14 ;  /* 0x000000ffff097224 */ /* 0x000fe200078e000e */
[----:B------:R-:W-:Y:S06]  /*2cdb0*/  BRA `(.L_x_2009) ;  /* 0xffffffc8003c7947 */ /* 0x000fec000383ffff */
.L_x_1903:
[----:B------:R-:W-:Y:S01]  /*2cdc0*/  BSSY B0, `(.L_x_2010) ;  /* 0x0000006000007945 */ /* 0x000fe20003800000 */
[----:B------:R-:W-:Y:S01]  /*2cdd0*/  PLOP3.LUT P6, PT, P6, PT, PT, 0x8, 0x0 ;  /* 0x000000000000781c */ /* 0x000fe200037ce170 */
[----:B------:R-:W-:-:S12]  /*2cde0*/  IMAD.MOV.U32 R15, RZ, RZ, -0x1 ;  /* 0xffffffffff0f7424 */ /* 0x000fd800078e00ff */
[----:B01----:R-:W-:Y:S05]  /*2cdf0*/  WARPSYNC.COLLECTIVE R15, `(.L_x_2011) ;  /* 0x000000000f087348 */ /* 0x003fea0003c00000 */
[----:B------:R-:W-:Y:S01]  /*2ce00*/  VOTE.ANY R14, PT, P6 ;  /* 0x00000000000e7806 */ /* 0x000fe200030e0100 */
[----:B01----:R-:W-:Y:S06]  /*2ce10*/  ENDCOLLECTIVE ;  /* 0x000000000000791b */ /* 0x003fec0003800000 */
.L_x_2011:
[----:B------:R-:W-:Y:S05]  /*2ce20*/  BSYNC B0 ;  /* 0x0000000000007941 */ /* 0x000fea0003800000 */
.L_x_2010:
[----:B------:R0:W5:Y:S01]  /*2ce30*/  LDL.LU R10, [R1+0xc] ;  /* 0x00000c00010a7983 */ /* 0x0001620000300800 */
[----:B------:R-:W-:Y:S01]  /*2ce40*/  MOV R0, R14 ;  /* 0x0000000e00007202 */ /* 0x000fe20000000f00 */
[----:B------:R-:W-:Y:S02]  /*2ce50*/  IMAD.MOV.U32 R13, RZ, RZ, R4 ;  /* 0x000000ffff0d7224 */ /* 0x000fe400078e0004 */
[----:B------:R-:W-:Y:S01]  /*2ce60*/  IMAD.MOV.U32 R11, RZ, RZ, 0x1f ;  /* 0x0000001fff0b7424 */ /* 0x000fe200078e00ff */
[----:B------:R-:W1:Y:S01]  /*2ce70*/  POPC R3, R0 ;  /* 0x0000000000037309 */ /* 0x000e620000000000 */
[----:B------:R-:W-:Y:S02]  /*2ce80*/  IMAD.MOV.U32 R15, RZ, RZ, -0x1 ;  /* 0xffffffffff0f7424 */ /* 0x000fe400078e00ff */
[----:B01----:R-:W-:-:S07]  /*2ce90*/  IMAD.MOV.U32 R12, RZ, RZ, R3 ;  /* 0x000000ffff0c7224 */ /* 0x003fce00078e0003 */
[----:B-----5:R-:W-:Y:S05]  /*2cea0*/  WARPSYNC.COLLECTIVE R15, `(.L_x_2012) ;  /* 0x000000000f087348 */ /* 0x020fea0003c00000 */
[----:B------:R0:W1:Y:S02]  /*2ceb0*/  SHFL.IDX P6, R14, R13, R12, R11 ;  /* 0x0000000c0d0e7389 */ /* 0x00006400000c000b */
[----:B01---5:R-:W-:Y:S01]  /*2cec0*/  ENDCOLLECTIVE ;  /* 0x000000000000791b */ /* 0x023fe20003800000 */
.L_x_2012:
[----:B------:R-:W-:Y:S02]  /*2ced0*/  IMAD.MOV.U32 R13, RZ, RZ, R6 ;  /* 0x000000ffff0d7224 */ /* 0x000fe400078e0006 */
[----:B------:R-:W-:-:S07]  /*2cee0*/  IMAD.MOV.U32 R4, RZ, RZ, R14 ;  /* 0x000000ffff047224 */ /* 0x000fce00078e000e */
[----:B------:R-:W-:Y:S05]  /*2cef0*/  WARPSYNC.COLLECTIVE R15, `(.L_x_2013) ;  /* 0x000000000f087348 */ /* 0x000fea0003c00000 */
[----:B------:R0:W1:Y:S02]  /*2cf00*/  SHFL.IDX P6, R14, R13, R12, R11 ;  /* 0x0000000c0d0e7389 */ /* 0x00006400000c000b */
[----:B01----:R-:W-:Y:S01]  /*2cf10*/  ENDCOLLECTIVE ;  /* 0x000000000000791b */ /* 0x003fe20003800000 */
.L_x_2013:
[----:B------:R-:W-:Y:S02]  /*2cf20*/  IMAD.MOV.U32 R6, RZ, RZ, R14 ;  /* 0x000000ffff067224 */ /* 0x000fe400078e000e */
[----:B------:R-:W-:-:S05]  /*2cf30*/  IMAD.IADD R10, R3, 0x1, R10 ;  /* 0x00000001030a7824 */ /* 0x000fca00078e020a */
[----:B------:R0:W-:Y:S01]  /*2cf40*/  STL [R1+0xc], R10 ;  /* 0x00000c0a01007387 */ /* 0x0001e20000100800 */
[----:B------:R-:W-:Y:S05]  /*2cf50*/  BRA `(.L_x_2014) ;  /* 0xffffffc8001c7947 */ /* 0x000fea000383ffff */
.L_x_1905:
[----:B------:R-:W-:Y:S01]  /*2cf60*/  BSSY B0, `(.L_x_2015) ;  /* 0x0000008000007945 */ /* 0x000fe20003800000 */
[----:B------:R-:W-:Y:S01]  /*2cf70*/  IMAD.MOV.U32 R13, RZ, RZ, R7 ;  /* 0x000000ffff0d7224 */ /* 0x000fe200078e0007 */
[----:B------:R-:W-:Y:S01]  /*2cf80*/  MOV R12, R3 ;  /* 0x00000003000c7202 */ /* 0x000fe20000000f00 */
[----:B------:R-:W-:Y:S02]  /*2cf90*/  IMAD.MOV.U32 R11, RZ, RZ, 0x1f ;  /* 0x0000001fff0b7424 */ /* 0x000fe400078e00ff */
[----:B------:R-:W-:-:S07]  /*2cfa0*/  IMAD.MOV.U32 R15, RZ, RZ, -0x1 ;  /* 0xffffffffff0f7424 */ /* 0x000fce00078e00ff */
[----:B01----:R-:W-:Y:S05]  /*2cfb0*/  WARPSYNC.COLLECTIVE R15, `(.L_x_2016) ;  /* 0x000000000f087348 */ /* 0x003fea0003c00000 */
[----:B------:R2:W3:Y:S02]  /*2cfc0*/  SHFL.IDX P6, R14, R13, R12, R11 ;  /* 0x0000000c0d0e7389 */ /* 0x0004e400000c000b */
[----:B0123--:R-:W-:Y:S01]  /*2cfd0*/  ENDCOLLECTIVE ;  /* 0x000000000000791b */ /* 0x00ffe20003800000 */
.L_x_2016:
[----:B------:R-:W-:Y:S05]  /*2cfe0*/  BSYNC B0 ;  /* 0x0000000000007941 */ /* 0x000fea0003800000 */
.L_x_2015:
[----:B------:R-:W-:Y:S01]  /*2cff0*/  IMAD.MOV.U32 R3, RZ, RZ, R14 ;  /* 0x000000ffff037224 */ /* 0x000fe200078e000e */
[----:B------:R-:W-:Y:S06]  /*2d000*/  BRA `(.L_x_2017) ;  /* 0xffffffc800087947 */ /* 0x000fec000383ffff */
.L_x_1911:
[----:B0-----:R0:W1:Y:S02]  /*2d010*/  SYNCS.PHASECHK.TRANS64.TRYWAIT P0, [R0+URZ+0x2a820], R3 ;  /* 0x02a82003000075a7 */ /* 0x001064000800017f */
[----:B-1----:R-:W-:Y:S05]  /*2d020*/  @!P0 NANOSLEEP.SYNCS 0x989680 ;  /* 0x009896800000895d */ /* 0x002fea0003900000 */
[----:B------:R-:W1:Y:S02]  /*2d030*/  @!P0 SYNCS.PHASECHK.TRANS64 P0, [R0+URZ+0x2a820], R3 ;  /* 0x02a82003000085a7 */ /* 0x000e64000800007f */
[----:B-1----:R-:W-:Y:S05]  /*2d040*/  @!P0 BRA `(.L_x_1911) ;  /* 0xfffffffc00f08947 */ /* 0x002fea000383ffff */
[----:B------:R-:W-:Y:S05]  /*2d050*/  BRA `(.L_x_2018) ;  /* 0xffffffd000a87947 */ /* 0x000fea000383ffff */
.L_x_1912:
        /* <DEDUP_REMOVED lines=11> */
.L_x_2020:
[----:B------:R-:W-:Y:S05]  /*2d110*/  BSYNC B0 ;  /* 0x0000000000007941 */ /* 0x000fea0003800000 */
.L_x_2019:
[----:B------:R-:W-:Y:S05]  /*2d120*/  BRA `(.L_x_2021) ;  /* 0xffffffd000907947 */ /* 0x000fea000383ffff */
.L_x_1913:
[----:B------:R-:W-:Y:S01]  /*2d130*/  BSSY B0, `(.L_x_2022) ;  /* 0x0000006000007945 */ /* 0x000fe20003800000 */
[----:B------:R-:W-:-:S07]  /*2d140*/  IMAD.MOV.U32 R15, RZ, RZ, -0x1 ;  /* 0xffffffffff0f7424 */ /* 0x000fce00078e00ff */
[----:B01----:R-:W-:Y:S05]  /*2d150*/  WARPSYNC.COLLECTIVE R15, `(.L_x_2023) ;  /* 0x000000000f0c7348 */ /* 0x003fea0003c00000 */
[----:B------:R-:W-:Y:S02]  /*2d160*/  ELECT P6, UR62, PT ;  /* 0x00000000003e782f */ /* 0x000fe400038c0000 */
[----:B------:R-:W-:Y:S01]  /*2d170*/  MOV R14, UR62 ;  /* 0x0000003e000e7c02 */ /* 0x000fe20008000f00 */
[----:B01----:R-:W-:Y:S10]  /*2d180*/  ENDCOLLECTIVE ;  /* 0x000000000000791b */ /* 0x003ff40003800000 */
.L_x_2023:
[----:B------:R-:W-:Y:S05]  /*2d190*/  BSYNC B0 ;  /* 0x0000000000007941 */ /* 0x000fea0003800000 */
.L_x_2022:
[----:B------:R-:W-:Y:S05]  /*2d1a0*/  BRA `(.L_x_2024) ;  /* 0xffffffd000847947 */ /* 0x000fea000383ffff */
.L_x_1915:
[----:B0-----:R0:W1:Y:S02]  /*2d1b0*/  SYNCS.PHASECHK.TRANS64.TRYWAIT P0, [R6+URZ], R5 ;  /* 0x00000005060075a7 */ /* 0x001064000800017f */
[----:B-1----:R-:W-:Y:S05]  /*2d1c0*/  @!P0 NANOSLEEP.SYNCS 0x989680 ;  /* 0x009896800000895d */ /* 0x002fea0003900000 */
[----:B------:R-:W1:Y:S02]  /*2d1d0*/  @!P0 SYNCS.PHASECHK.TRANS64 P0, [R6+URZ], R5 ;  /* 0x00000005060085a7 */ /* 0x000e64000800007f */
[----:B-1----:R-:W-:Y:S05]  /*2d1e0*/  @!P0 BRA `(.L_x_1915) ;  /* 0xfffffffc00f08947 */ /* 0x002fea000383ffff */
[----:B------:R-:W-:Y:S05]  /*2d1f0*/  BRA `(.L_x_2025) ;  /* 0xffffffd000c87947 */ /* 0x000fea000383ffff */
.L_x_1916:
[----:B-1----:R1:W2:Y:S02]  /*2d200*/  SYNCS.PHASECHK.TRANS64.TRYWAIT P0, [R7+URZ], R2 ;  /* 0x00000002070075a7 */ /* 0x0022a4000800017f */
[----:B--2---:R-:W-:Y:S05]  /*2d210*/  @!P0 NANOSLEEP.SYNCS 0x989680 ;  /* 0x009896800000895d */ /* 0x004fea0003900000 */
[----:B------:R-:W2:Y:S02]  /*2d220*/  @!P0 SYNCS.PHASECHK.TRANS64 P0, [R7+URZ], R2 ;  /* 0x00000002070085a7 */ /* 0x000ea4000800007f */
[----:B--2---:R-:W-:Y:S05]  /*2d230*/  @!P0 BRA `(.L_x_1916) ;  /* 0xfffffffc00f08947 */ /* 0x004fea000383ffff */
[----:B------:R-:W-:Y:S05]  /*2d240*/  BRA `(.L_x_2026) ;  /* 0xffffffd000bc7947 */ /* 0x000fea000383ffff */
.L_x_1918:
[----:B--2---:R2:W3:Y:S02]  /*2d250*/  SYNCS.PHASECHK.TRANS64.TRYWAIT P0, [R4+URZ], R5 ;  /* 0x00000005040075a7 */ /* 0x0044e4000800017f */
[----:B---3--:R-:W-:Y:S05]  /*2d260*/  @!P0 NANOSLEEP.SYNCS 0x989680 ;  /* 0x009896800000895d */ /* 0x008fea0003900000 */
[----:B------:R-:W3:Y:S02]  /*2d270*/  @!P0 SYNCS.PHASECHK.TRANS64 P0, [R4+URZ], R5 ;  /* 0x00000005040085a7 */ /* 0x000ee4000800007f */
[----:B---3--:R-:W-:Y:S05]  /*2d280*/  @!P0 BRA `(.L_x_1918) ;  /* 0xfffffffc00f08947 */ /* 0x008fea000383ffff */
[----:B------:R-:W-:Y:S05]  /*2d290*/  BRA `(.L_x_2027) ;  /* 0xffffffd000c47947 */ /* 0x000fea000383ffff */
.L_x_2028:
        /* <DEDUP_REMOVED lines=14> */
.L_x_2986:


//--------------------- .text._ZN7cutlass13device_kernelIN5flash11enable_sm90INS1_16FlashAttnFwdSm90INS1_25CollectiveMainloopFwdSm90ILi2EN4cute5tupleIJNS5_1CILi1EEES8_S8_EEENS6_IJNS7_ILi128EEESA_NS7_ILi192EEEEEELi128ENS_6half_tEfNS_4arch4Sm90ELb1ELb0ELb0ELb0ELb0ELb0ELb0ELb1ELb1ELb1ELb1ELb0EEENS1_21CollectiveEpilogueFwdINS6_IJSA_SA_SA_EEES9_SD_SF_Li256ELb0ELb1ELb1ELb0EEENS1_19SingleTileSchedulerILb0ELb1ELb1ELi128EEEEEEEEEvNT_6ParamsE --------------------------
	.section	.text._ZN7cutlass13device_kernelIN5flash11enable_sm90INS1_16FlashAttnFwdSm90INS1_25CollectiveMainloopFwdSm90ILi2EN4cute5tupleIJNS5_1CILi1EEES8_S8_EEENS6_IJNS7_ILi128EEESA_NS7_ILi192EEEEEELi128ENS_6half_tEfNS_4arch4Sm90ELb1ELb0ELb0ELb0ELb0ELb0ELb0ELb1ELb1ELb1ELb1ELb0EEENS1_21CollectiveEpilogueFwdINS6_IJSA_SA_SA_EEES9_SD_SF_Li256ELb0ELb1ELb1ELb0EEENS1_19SingleTileSchedulerILb0ELb1ELb1ELi128EEEEEEEEEvNT_6ParamsE,"ax",@progbits
	.align	128
.text._ZN7cutlass13device_kernelIN5flash11enable_sm90INS1_16FlashAttnFwdSm90INS1_25CollectiveMainloopFwdSm90ILi2EN4cute5tupleIJNS5_1CILi1EEES8_S8_EEENS6_IJNS7_ILi128EEESA_NS7_ILi192EEEEEELi128ENS_6half_tEfNS_4arch4Sm90ELb1ELb0ELb0ELb0ELb0ELb0ELb0ELb1ELb1ELb1ELb1ELb0EEENS1_21CollectiveEpilogueFwdINS6_IJSA_SA_SA_EEES9_SD_SF_Li256ELb0ELb1ELb1ELb0EEENS1_19SingleTileSchedulerILb0ELb1ELb1ELi128EEEEEEEEEvNT_6ParamsE:
        .type           _ZN7cutlass13device_kernelIN5flash11enable_sm90INS1_16FlashAttnFwdSm90INS1_25CollectiveMainloopFwdSm90ILi2EN4cute5tupleIJNS5_1CILi1EEES8_S8_EEENS6_IJNS7_ILi128EEESA_NS7_ILi192EEEEEELi128ENS_6half_tEfNS_4arch4Sm90ELb1ELb0ELb0ELb0ELb0ELb0ELb0ELb1ELb1ELb1ELb1ELb0EEENS1_21CollectiveEpilogueFwdINS6_IJSA_SA_SA_EEES9_SD_SF_Li256ELb0ELb1ELb1ELb0EEENS1_19SingleTileSchedulerILb0ELb1ELb1ELi128EEEEEEEEEvNT_6ParamsE,@function
        .size           _ZN7cutlass13device_kernelIN5flash11enable_sm90INS1_16FlashAttnFwdSm90INS1_25CollectiveMainloopFwdSm90ILi2EN4cute5tupleIJNS5_1CILi1EEES8_S8_EEENS6_IJNS7_ILi128EEESA_NS7_ILi192EEEEEELi128ENS_6half_tEfNS_4arch4Sm90ELb1ELb0ELb0ELb0ELb0ELb0ELb0ELb1ELb1ELb1ELb1ELb0EEENS1_21CollectiveEpilogueFwdINS6_IJSA_SA_SA_EEES9_SD_SF_Li256ELb0ELb1ELb1ELb0EEENS1_19SingleTileSchedulerILb0ELb1ELb1ELi128EEEEEEEEEvNT_6ParamsE,(.L_x_2987 - _ZN7cutlass13device_kernelIN5flash11enable_sm90INS1_16FlashAttnFwdSm90INS1_25CollectiveMainloopFwdSm90ILi2EN4cute5tupleIJNS5_1CILi1EEES8_S8_EEENS6_IJNS7_ILi128EEESA_NS7_ILi192EEEEEELi128ENS_6half_tEfNS_4arch4Sm90ELb1ELb0ELb0ELb0ELb0ELb0ELb0ELb1ELb1ELb1ELb1ELb0EEENS1_21CollectiveEpilogueFwdINS6_IJSA_SA_SA_EEES9_SD_SF_Li256ELb0ELb1ELb1ELb0EEENS1_19SingleTileSchedulerILb0ELb1ELb1ELi128EEEEEEEEEvNT_6ParamsE)
        .other          _ZN7cutlass13device_kernelIN5flash11enable_sm90INS1_16FlashAttnFwdSm90INS1_25CollectiveMainloopFwdSm90ILi2EN4cute5tupleIJNS5_1CILi1EEES8_S8_EEENS6_IJNS7_ILi128EEESA_NS7_ILi192EEEEEELi128ENS_6half_tEfNS_4arch4Sm90ELb1ELb0ELb0ELb0ELb0ELb0ELb0ELb1ELb1ELb1ELb1ELb0EEENS1_21CollectiveEpilogueFwdINS6_IJSA_SA_SA_EEES9_SD_SF_Li256ELb0ELb1ELb1ELb0EEENS1_19SingleTileSchedulerILb0ELb1ELb1ELi128EEEEEEEEEvNT_6ParamsE,@"STO_CUDA_ENTRY STV_DEFAULT"
_ZN7cutlass13device_kernelIN5flash11enable_sm90INS1_16FlashAttnFwdSm90INS1_25CollectiveMainloopFwdSm90ILi2EN4cute5tupleIJNS5_1CILi1EEES8_S8_EEENS6_IJNS7_ILi128EEESA_NS7_ILi192EEEEEELi128ENS_6half_tEfNS_4arch4Sm90ELb1ELb0ELb0ELb0ELb0ELb0ELb0ELb1ELb1ELb1ELb1ELb0EEENS1_21CollectiveEpilogueFwdINS6_IJSA_SA_SA_EEES9_SD_SF_Li256ELb0ELb1ELb1ELb0EEENS1_19SingleTileSchedulerILb0ELb1ELb1ELi128EEEEEEEEEvNT_6ParamsE:
        /* <DEDUP_REMOVED lines=17> */
.L_x_2030:
[----:B------:R-:W-:Y:S05]  /*0110*/  BSYNC B0 ;  /* 0x0000000000007941 */ /* 0x000fea0003800000 */
.L_x_2029:
        /* <DEDUP_REMOVED lines=40> */
.L_x_2031:
        /* <DEDUP_REMOVED lines=22> */
.L_x_2032:
        /* <DEDUP_REMOVED lines=18> */
.L_x_2033:
        /* <DEDUP_REMOVED lines=22> */
.L_x_2034:
        /* <DEDUP_REMOVED lines=22> */
.L_x_2035:
        /* <DEDUP_REMOVED lines=9> */
.L_x_2038:
        /* <DEDUP_REMOVED lines=20> */
[----:B------:R-:W-:Y:S01]  /*0ab0*/  SHF.R.U32.HI R4, RZ, 0x10, R17 ;  /* 0x00000010ff047819 */ /* 0x000fe20000011611 */
[----:B------:R-:W-:Y:S01]  /*0ac0*/  IMAD.MOV.U32 R22, RZ, RZ, RZ ;  /* 0x000000ffff167224 */ /* 0x000fe200078e00ff */
[----:B------:R-:W-:-:S04]  /*0ad0*/  LOP3.LUT R17, R17, 0xffff, RZ, 0xc0, !PT ;  /* 0x0000ffff11117812 */ /* 0x000fc800078ec0ff */
[----:B------:R-:W2:Y:S08]  /*0ae0*/  LDC.64 R10, c[0x0][0x418] ;  /* 0x00010600ff0a7b82 */ /* 0x000eb00000000a00 */
[----:B------:R-:W3:Y:S01]  /*0af0*/  LDC R3, c[0x0][0x288] ;  /* 0x0000a200ff037b82 */ /* 0x000ee20000000800 */
[----:B0-----:R-:W-:-:S07]  /*0b00*/  ISETP.NE.AND P1, PT, R0, 0x1, PT ;  /* 0x000000010000780c */ /* 0x001fce0003f25270 */
[----:B------:R-:W0:Y:S01]  /*0b10*/  LDC R16, c[0x0][0x424] ;  /* 0x00010900ff107b82 */ /* 0x000e220000000800 */
[----:B--2---:R-:W-:-:S07]  /*0b20*/  ISETP.NE.U32.AND P0, PT, R10, RZ, PT ;  /* 0x000000ff0a00720c */ /* 0x004fce0003f05070 */
[----:B------:R-:W2:Y:S01]  /*0b30*/  LDC R9, c[0x0][0x2f0] ;  /* 0x0000bc00ff097b82 */ /* 0x000ea20000000800 */
[----:B-1----:R-:W-:Y:S01]  /*0b40*/  IMAD.SHL.U32 R19, R19, 0x80, RZ ;  /* 0x0000008013137824 */ /* 0x002fe200078e00ff */
[----:B------:R-:W-:-:S03]  /*0b50*/  ISETP.NE.AND.EX P0, PT, R11, RZ, PT, P0 ;  /* 0x000000ff0b00720c */ /* 0x000fc60003f05300 */
[----:B------:R-:W-:Y:S01]  /*0b60*/  @P1 VIADD R0, R19, 0x7f ;  /* 0x0000007f13001836 */ /* 0x000fe20000000000 */
[----:B---3--:R-:W-:Y:S02]  /*0b70*/  IADD3 R3, -R3, 0x80, RZ ;  /* 0x0000008003037810 */ /* 0x008fe40007ffe1ff */
[----:B------:R-:W1:Y:S08]  /*0b80*/  @P1 LDC R5, c[0x0][0x44c] ;  /* 0x00011300ff051b82 */ /* 0x000e700000000800 */
[----:B------:R-:W3:Y:S01]  /*0b90*/  @P1 LDC R7, c[0x0][0x450] ;  /* 0x00011400ff071b82 */ /* 0x000ee20000000800 */
[----:B0-----:R-:W-:-:S02]  /*0ba0*/  SEL R16, R16, 0x1, P0 ;  /* 0x0000000110107807 */ /* 0x001fc40000000000 */
[----:B------:R-:W-:-:S03]  /*0bb0*/  ISETP.NE.AND P0, PT, R4, RZ, PT ;  /* 0x000000ff0400720c */ /* 0x000fc60003f05270 */
[----:B--2---:R-:W-:Y:S02]  /*0bc0*/  IMAD R3, R16, R9, R3 ;  /* 0x0000000910037224 */ /* 0x004fe400078e0203 */
[----:B-1----:R-:W-:-:S08]  /*0bd0*/  @P1 IMAD.HI.U32 R2, R0, R5, RZ ;  /* 0x0000000500021227 */ /* 0x002fd000078e00ff */
[----:B------:R-:W0:Y:S01]  /*0be0*/  @!P0 LDC R4, c[0x0][0x9f0] ;  /* 0x00027c00ff048b82 */ /* 0x000e220000000800 */
[----:B------:R-:W-:Y:S01]  /*0bf0*/  VIADD R0, R19, 0x7f ;  /* 0x0000007f13007836 */ /* 0x000fe20000000000 */
[----:B---3--:R-:W-:Y:S01]  /*0c00*/  @P1 SHF.R.U32.HI R0, RZ, R7, R2 ;  /* 0x00000007ff001219 */ /* 0x008fe20000011602 */
[----:B------:R-:W-:-:S04]  /*0c10*/  IMAD R2, R16, R9, 0x7f ;  /* 0x0000007f10027424 */ /* 0x000fc800078e0209 */
[----:B------:R-:W-:Y:S01]  /*0c20*/  IMAD.IADD R0, R3, 0x1, R0 ;  /* 0x0000000103007824 */ /* 0x000fe200078e0200 */
[----:B------:R-:W-:-:S04]  /*0c30*/  SHF.R.S32.HI R3, RZ, 0x1f, R2 ;  /* 0x0000001fff037819 */ /* 0x000fc80000011402 */
[----:B------:R-:W-:Y:S02]  /*0c40*/  SHF.R.S32.HI R5, RZ, 0x1f, R0 ;  /* 0x0000001fff057819 */ /* 0x000fe40000011400 */
[----:B------:R-:W-:Y:S02]  /*0c50*/  LEA.HI R3, R3, R2, RZ, 0x7 ;  /* 0x0000000203037211 */ /* 0x000fe400078f38ff */
[----:B------:R-:W-:Y:S02]  /*0c60*/  LEA.HI R5, R5, R0, RZ, 0x7 ;  /* 0x0000000005057211 */ /* 0x000fe400078f38ff */
[----:B------:R-:W-:Y:S02]  /*0c70*/  SHF.R.S32.HI R3, RZ, 0x7, R3 ;  /* 0x00000007ff037819 */ /* 0x000fe40000011403 */
[----:B------:R-:W-:-:S04]  /*0c80*/  SHF.R.S32.HI R0, RZ, 0x7, R5 ;  /* 0x00000007ff007819 */ /* 0x000fc80000011405 */
[----:B------:R-:W-:-:S04]  /*0c90*/  VIMNMX R11, R3, R0, PT ;  /* 0x00000000030b7248 */ /* 0x000fc80003fe0100 */
[----:B------:R-:W-:-:S13]  /*0ca0*/  ISETP.GE.AND P1, PT, R11, 0x1, PT ;  /* 0x000000010b00780c */ /* 0x000fda0003f26270 */
[----:B------:R-:W-:Y:S05]  /*0cb0*/  @!P1 BRA `(.L_x_2040) ;  /* 0x00000000006c9947 */ /* 0x000fea0003800000 */
[-C--:B0-----:R-:W-:Y:S02]  /*0cc0*/  IABS R7, R4.reuse ;  /* 0x0000000400077213 */ /* 0x081fe40000000000 */
[----:B------:R-:W-:Y:S02]  /*0cd0*/  IADD3 R5, R4, -0x1, R11 ;  /* 0xffffffff04057810 */ /* 0x000fe40007ffe00b */
[----:B------:R-:W0:Y:S01]  /*0ce0*/  I2F.RP R0, R7 ;  /* 0x0000000700007306 */ /* 0x000e220000209400 */
[----:B------:R-:W-:-:S05]  /*0cf0*/  IABS R8, R4 ;  /* 0x0000000400087213 */ /* 0x000fca0000000000 */
[----:B------:R-:W-:Y:S02]  /*0d00*/  IMAD.MOV R8, RZ, RZ, -R8 ;  /* 0x000000ffff087224 */ /* 0x000fe400078e0a08 */
[----:B0-----:R-:W0:Y:S02]  /*0d10*/  MUFU.RCP R0, R0 ;  /* 0x0000000000007308 */ /* 0x001e240000001000 */
[----:B0-----:R-:W-:Y:S01]  /*0d20*/  VIADD R2, R0, 0xffffffe ;  /* 0x0ffffffe00027836 */ /* 0x001fe20000000000 */
[----:B------:R-:W-:Y:S02]  /*0d30*/  IABS R0, R5 ;  /* 0x0000000500007213 */ /* 0x000fe40000000000 */
[----:B------:R-:W-:-:S03]  /*0d40*/  LOP3.LUT R5, R5, R4, RZ, 0x3c, !PT ;  /* 0x0000000405057212 */ /* 0x000fc600078e3cff */
[----:B------:R0:W1:Y:S01]  /*0d50*/  F2I.FTZ.U32.TRUNC.NTZ R3, R2 ;  /* 0x0000000200037305 */ /* 0x000062000021f000 */
        /* <DEDUP_REMOVED lines=17> */
.L_x_2040:
[----:B------:R-:W1:Y:S01]  /*0e70*/  S2R R0, SR_TID.X ;  /* 0x0000000000007919 */ /* 0x000e620000002100 */
[-C--:B------:R-:W-:Y:S01]  /*0e80*/  IMAD R17, R17, R22.reuse, RZ ;  /* 0x0000001611117224 */ /* 0x080fe200078e02ff */
[----:B------:R-:W-:Y:S02]  /*0e90*/  PLOP3.LUT P0, PT, PT, PT, PT, 0x80, 0x0 ;  /* 0x000000000000781c */ /* 0x000fe40003f0f070 */
[----:B------:R-:W-:Y:S02]  /*0ea0*/  CS2R R2, SRZ ;  /* 0x0000000000027805 */ /* 0x000fe4000001ff00 */
[----:B------:R-:W-:Y:S02]  /*0eb0*/  CS2R R86, SRZ ;  /* 0x0000000000567805 */ /* 0x000fe4000001ff00 */
[----:B------:R-:W-:Y:S02]  /*0ec0*/  CS2R R84, SRZ ;  /* 0x0000000000547805 */ /* 0x000fe4000001ff00 */
[----:B------:R-:W-:-:S02]  /*0ed0*/  VIADDMNMX R22, R17, R22, R11, PT ;  /* 0x0000001611167246 */ /* 0x000fc4000380010b */
[----:B------:R-:W-:Y:S02]  /*0ee0*/  CS2R R82, SRZ ;  /* 0x0000000000527805 */ /* 0x000fe4000001ff00 */
[----:B------:R-:W-:Y:S02]  /*0ef0*/  CS2R R80, SRZ ;  /* 0x0000000000507805 */ /* 0x000fe4000001ff00 */
[----:B------:R-:W-:Y:S02]  /*0f00*/  CS2R R78, SRZ ;  /* 0x00000000004e7805 */ /* 0x000fe4000001ff00 */
[----:B------:R-:W-:Y:S02]  /*0f10*/  ISETP.GT.AND P1, PT, R22, R17, PT ;  /* 0x000000111600720c */ /* 0x000fe40003f24270 */
        /* <DEDUP_REMOVED lines=21> */
[----:B-1----:R-:W-:Y:S01]  /*1070*/  VIADD R23, R0, 0xffffff80 ;  /* 0xffffff8000177836 */ /* 0x002fe20000000000 */
[----:B------:R-:W-:Y:S02]  /*1080*/  CS2R R34, SRZ ;  /* 0x0000000000227805 */ /* 0x000fe4000001ff00 */
[----:B------:R-:W-:Y:S02]  /*1090*/  CS2R R32, SRZ ;  /* 0x0000000000207805 */ /* 0x000fe4000001ff00 */
[----:B------:R-:W-:Y:S02]  /*10a0*/  CS2R R30, SRZ ;  /* 0x00000000001e7805 */ /* 0x000fe4000001ff00 */
[----:B------:R-:W-:Y:S02]  /*10b0*/  CS2R R28, SRZ ;  /* 0x00000000001c7805 */ /* 0x000fe4000001ff00 */
[----:B------:R-:W-:-:S02]  /*10c0*/  CS2R R26, SRZ ;  /* 0x00000000001a7805 */ /* 0x000fc4000001ff00 */
[----:B------:R-:W-:Y:S01]  /*10d0*/  CS2R R24, SRZ ;  /* 0x0000000000187805 */ /* 0x000fe2000001ff00 */
[----:B------:R-:W-:Y:S06]  /*10e0*/  @!P1 BRA `(.L_x_2041) ;  /* 0x00000080008c9947 */ /* 0x000fec0003800000 */
[----:B------:R-:W-:Y:S01]  /*10f0*/  SHF.R.S32.HI R88, RZ, 0x1f, R23 ;  /* 0x0000001fff587819 */ /* 0x000fe20000011417 */
[----:B------:R-:W1:Y:S01]  /*1100*/  S2UR UR6, SR_CgaCtaId ;  /* 0x00000000000679c3 */ /* 0x000e620000008800 */
[----:B------:R-:W-:Y:S02]  /*1110*/  UMOV UR36, 0x400 ;  /* 0x0000040000247882 */ /* 0x000fe40000000000 */
[----:B------:R-:W-:-:S04]  /*1120*/  LEA.HI R89, R88, R23, RZ, 0x7 ;  /* 0x0000001758597211 */ /* 0x000fc800078f38ff */
[----:B------:R-:W-:-:S05]  /*1130*/  SHF.R.S32.HI R90, RZ, 0x7, R89 ;  /* 0x00000007ff5a7819 */ /* 0x000fca0000011459 */
[----:B------:R-:W2:Y:S01]  /*1140*/  SHFL.IDX PT, R0, R90, RZ, 0x1f ;  /* 0x00001fff5a007589 */ /* 0x000ea200000e0000 */
[----:B-1----:R-:W-:-:S04]  /*1150*/  ULEA UR36, UR6, UR36, 0x18 ;  /* 0x0000002406247291 */ /* 0x002fc8000f8ec03f */
[----:B------:R-:W-:-:S04]  /*1160*/  UIADD3 UR6, UR36, 0x10400, URZ ;  /* 0x0001040024067890 */ /* 0x000fc8000fffe03f */
[----:B------:R-:W-:Y:S01]  /*1170*/  ULOP3.LUT UP0, URZ, UR6, 0x3ff, URZ, 0xc0, !UPT ;  /* 0x000003ff063f7892 */ /* 0x000fe2000f80c03f */
[----:B--2---:R-:W-:-:S05]  /*1180*/  R2UR UR4, R0 ;  /* 0x00000000000472ca */ /* 0x004fca00000e0000 */
        /* <DEDUP_REMOVED lines=11> */
[----:B0-----:R-:W-:Y:S01]  /*1240*/  IMAD.U32 R4, RZ, RZ, UR4 ;  /* 0x00000004ff047e24 */ /* 0x001fe2000f8e00ff */
        /* <DEDUP_REMOVED lines=12> */
.L_x_2042:
[----:B------:R-:W2:Y:S01]  /*1310*/  LDL.LU R20, [R1+0x14] ;  /* 0x0000140001147983 */ /* 0x000ea20000300800 */
[----:B------:R-:W-:-:S04]  /*1320*/  SHF.L.U32 R2, RZ, 0x1f, RZ ;  /* 0x0000001fff027819 */ /* 0x000fc800000006ff */
[----:B------:R-:W1:Y:S01]  /*1330*/  SYNCS.PHASECHK.TRANS64.TRYWAIT P1, [UR36+0x34800], R2 ;  /* 0x03480002ff0075a7 */ /* 0x000e620008020164 */
[----:B--2---:R-:W-:-:S04]  /*1340*/  LOP3.LUT R0, R20, 0x1, RZ, 0xfc, !PT ;  /* 0x0000000114007812 */ /* 0x004fc800078efcff */
[----:B------:R-:W-:Y:S01]  /*1350*/  ISETP.NE.AND P0, PT, R0, 0x3, PT ;  /* 0x000000030000780c */ /* 0x000fe20003f05270 */
[----:B-1----:R-:W-:-:S12]  /*1360*/  @!P1 BRA `(.L_x_2043) ;  /* 0x000000d400bc9947 */ /* 0x002fd80003800000 */
.L_x_2160:
[----:B------:R-:W-:Y:S05]  /*1370*/  @!P0 BRA `(.L_x_2044) ;  /* 0x0000000000048947 */ /* 0x000fea0003800000 */
[----:B------:R-:W-:Y:S01]  /*1380*/  BPT.TRAP 0x1 ;  /* 0x000000040000795c */ /* 0x000fe20000300000 */
.L_x_2044:
[----:B------:R2:W3:Y:S01]  /*1390*/  SYNCS.PHASECHK.TRANS64.TRYWAIT P2, [UR36+0x34830], R2 ;  /* 0x03483002ff0075a7 */ /* 0x0004e20008040164 */
[----:B------:R-:W-:Y:S05]  /*13a0*/  @!P0 BRA `(.L_x_2045) ;  /* 0x0000000000048947 */ /* 0x000fea0003800000 */
[----:B------:R-:W-:Y:S01]  /*13b0*/  BPT.TRAP 0x1 ;  /* 0x000000040000795c */ /* 0x000fe20000300000 */
.L_x_2045:
[----:B------:R-:W4:Y:S01]  /*13c0*/  S2R R0, SR_TID.X ;  /* 0x0000000000007919 */ /* 0x000f220000002100 */
[----:B------:R-:W-:-:S05]  /*13d0*/  IMAD.U32 R6, RZ, RZ, UR37 ;  /* 0x00000025ff067e24 */ /* 0x000fca000f8e00ff */
[----:B------:R-:W-:Y:S02]  /*13e0*/  LOP3.LUT R6, R6, 0x10000, RZ, 0xfc, !PT ;  /* 0x0001000006067812 */ /* 0x000fe400078efcff */
[----:B----4-:R-:W-:-:S04]  /*13f0*/  LOP3.LUT R0, R0, 0x7f, RZ, 0xc0, !PT ;  /* 0x0000007f00007812 */ /* 0x010fc800078ec0ff */
[----:B------:R-:W-:Y:S01]  /*1400*/  ISETP.NE.AND P1, PT, R0, RZ, PT ;  /* 0x000000ff0000720c */ /* 0x000fe20003f25270 */
[----:B---3--:R-:W-:-:S12]  /*1410*/  @P2 BRA `(.L_x_2046) ;  /* 0x0000000000082947 */ /* 0x008fd80003800000 */
[----:B------:R-:W3:Y:S02]  /*1420*/  SYNCS.PHASECHK.TRANS64.TRYWAIT P2, [UR36+0x34830], R2 ;  /* 0x03483002ff0075a7 */ /* 0x000ee40008040164 */
[----:B---3--:R-:W-:Y:S05]  /*1430*/  @!P2 BRA `(.L_x_2047) ;  /* 0x000000d400a0a947 */ /* 0x008fea0003800000 */
.L_x_2046:
[----:B------:R-:W-:Y:S05]  /*1440*/  WARPSYNC.ALL ;  /* 0x0000000000007948 */ /* 0x000fea0003800000 */
[----:B------:R-:W-:Y:S01]  /*1450*/  IMAD.MOV.U32 R7, RZ, RZ, 0x40000040 ;  /* 0x40000040ff077424 */ /* 0x000fe200078e00ff */
[----:B------:R-:W-:Y:S01]  /*1460*/  UIADD3 UR4, UR36, 0x1c400, URZ ;  /* 0x0001c40024047890 */ /* 0x000fe2000fffe03f */
[C---:B------:R-:W-:Y:S01]  /*1470*/  R2UR UR8, R6.reuse ;  /* 0x00000000060872ca */ /* 0x040fe200000e0000 */
[----:B------:R-:W-:Y:S02]  /*1480*/  WARPGROUP.ARRIVE ;  /* 0x00000000000079c5 */ /* 0x000fe40000000000 */
[----:B------:R-:W-:Y:S01]  /*1490*/  R2UR UR9, R7 ;  /* 0x00000000070972ca */ /* 0x000fe200000e0000 */
[----:B------:R-:W-:Y:S01]  /*14a0*/  USHF.R.U32.HI UR4, URZ, 0x4, UR4 ;  /* 0x000000043f047899 */ /* 0x000fe20008011604 */
[----:B------:R-:W-:Y:S01]  /*14b0*/  R2UR UR6, R6 ;  /* 0x00000000060672ca */ /* 0x000fe200000e0000 */
[----:B------:R-:W-:Y:S01]  /*14c0*/  UMOV UR11, 0x40000040 ;  /* 0x40000040000b7882 */ /* 0x000fe20000000000 */
[----:B------:R-:W-:Y:S01]  /*14d0*/  UMOV UR5, 0x40000040 ;  /* 0x4000004000057882 */ /* 0x000fe20000000000 */
[----:B------:R-:W-:Y:S01]  /*14e0*/  ULOP3.LUT UR4, UR4, 0x3fff, URZ, 0xc0, !UPT ;  /* 0x00003fff04047892 */ /* 0x000fe2000f8ec03f */
[----:B-12---:R-:W1:Y:S01]  /*14f0*/  LDC R2, c[0x0][0x448] ;  /* 0x00011200ff027b82 */ /* 0x006e620000000800 */
[----:B------:R-:W-:Y:S01]  /*1500*/  UMOV UR13, 0x40000040 ;  /* 0x40000040000d7882 */ /* 0x000fe20000000000 */
[----:B------:R-:W-:Y:S01]  /*1510*/  UMOV UR15, 0x40000040 ;  /* 0x40000040000f7882 */ /* 0x000fe20000000000 */
[----:B------:R-:W-:Y:S01]  /*1520*/  ULOP3.LUT UR38, UR4, 0x10000, URZ, 0xfc, !UPT ;  /* 0x0001000004267892 */ /* 0x000fe2000f8efc3f */
[----:B------:R-:W-:Y:S01]  /*1530*/  LOP3.LUT R0, R89, 0xffffff80, RZ, 0xc0, !PT ;  /* 0xffffff8059007812 */ /* 0x000fe200078ec0ff */
[----:B------:R-:W-:Y:S01]  /*1540*/  UMOV UR17, 0x40000040 ;  /* 0x4000004000117882 */ /* 0x000fe20000000000 */
[----:B------:R-:W-:Y:S01]  /*1550*/  UMOV UR19, 0x40000040 ;  /* 0x4000004000137882 */ /* 0x000fe20000000000 */
[----:B------:R-:W-:Y:S01]  /*1560*/  UIADD3 UR14, UR38, 0x6, URZ ;  /* 0x00000006260e7890 */ /* 0x000fe2000fffe03f */
[----:B------:R-:W-:Y:S01]  /*1570*/  LEA.HI R88, R88, R23, RZ, 0x2 ;  /* 0x0000001758587211 */ /* 0x000fe200078f10ff */
[----:B------:R-:W-:Y:S01]  /*1580*/  UIADD3 UR4, UR6, 0x2, URZ ;  /* 0x0000000206047890 */ /* 0x000fe2000fffe03f */
[----:B------:R-:W-:Y:S01]  /*1590*/  IMAD.IADD R0, R23, 0x1, -R0 ;  /* 0x0000000117007824 */ /* 0x000fe200078e0a00 */
[----:B------:R-:W-:Y:S01]  /*15a0*/  UMOV UR10, UR38 ;  /* 0x00000026000a7c82 */ /* 0x000fe20008000000 */
[----:B------:R-:W-:Y:S01]  /*15b0*/  UIADD3 UR12, UR6, 0x6, URZ ;  /* 0x00000006060c7890 */ /* 0x000fe2000fffe03f */
[----:B------:R-:W-:Y:S01]  /*15c0*/  HGMMA.64x128x16.F32 R24, gdesc[UR8], RZ, !UPT, gsb0 ;  /* 0x01e00000081879f0 */ /* 0x000fe2000c0008ff */
[----:B------:R-:W-:Y:S01]  /*15d0*/  UIADD3 UR10, UR38, 0x2, URZ ;  /* 0x00000002260a7890 */ /* 0x000fe2000fffe03f */
[----:B------:R-:W-:Y:S01]  /*15e0*/  SHF.R.S32.HI R3, RZ, 0x1f, R0 ;  /* 0x0000001fff037819 */ /* 0x000fe20000011400 */
[----:B------:R-:W-:Y:S01]  /*15f0*/  UMOV UR8, UR4 ;  /* 0x0000000400087c82 */ /* 0x000fe20008000000 */
[----:B------:R-:W-:Y:S01]  /*1600*/  UMOV UR9, UR5 ;  /* 0x0000000500097c82 */ /* 0x000fe20008000000 */
[----:B------:R-:W-:Y:S01]  /*1610*/  UMOV UR11, 0x40000040 ;  /* 0x40000040000b7882 */ /* 0x000fe20000000000 */
[----:B------:R-:W-:Y:S01]  /*1620*/  UIADD3 UR16, UR6, 0x400, URZ ;  /* 0x0000040006107890 */ /* 0x000fe2000fffe03f */
[----:B------:R-:W-:Y:S01]  /*1630*/  LOP3.LUT R88, R88, 0xfffffffc, RZ, 0xc0, !PT ;  /* 0xfffffffc58587812 */ /* 0x000fe200078ec0ff */
[----:B------:R-:W-:Y:S01]  /*1640*/  UIADD3 UR18, UR38, 0x400, URZ ;  /* 0x0000040026127890 */ /* 0x000fe2000fffe03f */
[CC--:B0-----:R-:W-:Y:S01]  /*1650*/  LEA.HI R4, R3.reuse, R0.reuse, RZ, 0x5 ;  /* 0x0000000003047211 */ /* 0x0c1fe200078f28ff */
[----:B------:R-:W-:Y:S01]  /*1660*/  UIADD3 UR20, UR6, 0x402, URZ ;  /* 0x0000040206147890 */ /* 0x000fe2000fffe03f */
[----:B-1----:R-:W-:Y:S01]  /*1670*/  ISETP.NE.AND P2, PT, R2, 0x1, PT ;  /* 0x000000010200780c */ /* 0x002fe20003f45270 */
[----:B------:R-:W-:Y:S01]  /*1680*/  UIADD3 UR22, UR38, 0x402, URZ ;  /* 0x0000040226167890 */ /* 0x000fe2000fffe03f */
[----:B------:R-:W-:Y:S01]  /*1690*/  LEA.HI R2, R3, R0, RZ, 0x2 ;  /* 0x0000000003027211 */ /* 0x000fe200078f10ff */
[----:B------:R-:W-:Y:S01]  /*16a0*/  UMOV UR21, 0x40000040 ;  /* 0x4000004000157882 */ /* 0x000fe20000000000 */
[----:B------:R-:W-:Y:S01]  /*16b0*/  UMOV UR23, 0x40000040 ;  /* 0x4000004000177882 */ /* 0x000fe20000000000 */
[----:B------:R-:W-:Y:S01]  /*16c0*/  UIADD3 UR24, UR6, 0x404, URZ ;  /* 0x0000040406187890 */ /* 0x000fe2000fffe03f */
[--C-:B------:R-:W-:Y:S01]  /*16d0*/  SHF.R.S32.HI R3, RZ, 0x2, R2.reuse ;  /* 0x00000002ff037819 */ /* 0x100fe20000011402 */
[----:B------:R-:W-:Y:S01]  /*16e0*/  UIADD3 UR26, UR38, 0x404, URZ ;  /* 0x00000404261a7890 */ /* 0x000fe2000fffe03f */
[----:B------:R-:W-:Y:S01]  /*16f0*/  SHF.R.S32.HI R8, RZ, 0x1f, R2 ;  /* 0x0000001fff087819 */ /* 0x000fe20000011402 */
[----:B------:R-:W-:Y:S01]  /*1700*/  UMOV UR25, 0x40000040 ;  /* 0x4000004000197882 */ /* 0x000fe20000000000 */
[----:B------:R-:W-:Y:S01]  /*1710*/  UMOV UR27, 0x40000040 ;  /* 0x40000040001b7882 */ /* 0x000fe20000000000 */
[----:B------:R-:W-:Y:S01]  /*1720*/  UIADD3 UR28, UR6, 0x406, URZ ;  /* 0x00000406061c7890 */ /* 0x000fe2000fffe03f */
[----:B------:R-:W-:Y:S01]  /*1730*/  SHF.R.S32.HI R4, RZ, 0x5, R4 ;  /* 0x00000005ff047819 */ /* 0x000fe20000011404 */
[----:B------:R-:W-:Y:S01]  /*1740*/  UIADD3 UR30, UR38, 0x406, URZ ;  /* 0x00000406261e7890 */ /* 0x000fe2000fffe03f */
[----:B------:R-:W0:Y:S01]  /*1750*/  @P2 LDC R11, c[0x0][0x44c] ;  /* 0x00011300ff0b2b82 */ /* 0x000e220000000800 */
[----:B------:R-:W-:Y:S01]  /*1760*/  UMOV UR29, 0x40000040 ;  /* 0x40000040001d7882 */ /* 0x000fe20000000000 */
[----:B------:R-:W-:Y:S01]  /*1770*/  UMOV UR31, 0x40000040 ;  /* 0x40000040001f7882 */ /* 0x000fe20000000000 */
[----:B------:R-:W-:Y:S01]  /*1780*/  UIADD3 UR32, UR6, 0x800, URZ ;  /* 0x0000080006207890 */ /* 0x000fe2000fffe03f */
[----:B------:R-:W-:Y:S01]  /*1790*/  IMAD.IADD R88, R23, 0x1, -R88 ;  /* 0x0000000117587824 */ /* 0x000fe200078e0a58 */
[----:B------:R-:W-:Y:S01]  /*17a0*/  UIADD3 UR34, UR38, 0x800, URZ ;  /* 0x0000080026227890 */ /* 0x000fe2000fffe03f */
[----:B------:R-:W-:Y:S01]  /*17b0*/  LEA.HI R5, R90, R90, RZ, 0x1 ;  /* 0x0000005a5a057211 */ /* 0x000fe200078f08ff */
[----:B------:R-:W-:Y:S01]  /*17c0*/  UMOV UR33, 0x40000040 ;  /* 0x4000004000217882 */ /* 0x000fe20000000000 */
[----:B------:R-:W-:Y:S01]  /*17d0*/  UMOV UR35, 0x40000040 ;  /* 0x4000004000237882 */ /* 0x000fe20000000000 */
[----:B------:R-:W-:Y:S01]  /*17e0*/  UIADD3 UR44, UR6, 0x802, URZ ;  /* 0x00000802062c7890 */ /* 0x000fe2000fffe03f */
[-C--:B------:R-:W-:Y:S01]  /*17f0*/  LEA.HI R8, R8, R3.reuse, RZ, 0x3 ;  /* 0x0000000308087211 */ /* 0x080fe200078f18ff */
[----:B------:R-:W-:Y:S01]  /*1800*/  UIADD3 UR46, UR38, 0x802, URZ ;  /* 0x00000802262e7890 */ /* 0x000fe2000fffe03f */
[----:B------:R-:W1:Y:S01]  /*1810*/  @P2 LDC R12, c[0x0][0x450] ;  /* 0x00011400ff0c2b82 */ /* 0x000e620000000800 */
[----:B------:R-:W-:Y:S01]  /*1820*/  UMOV UR45, 0x40000040 ;  /* 0x40000040002d7882 */ /* 0x000fe20000000000 */
[----:B------:R-:W-:Y:S01]  /*1830*/  UMOV UR47, 0x40000040 ;  /* 0x40000040002f7882 */ /* 0x000fe20000000000 */
[----:B------:R-:W-:Y:S01]  /*1840*/  UIADD3 UR48, UR6, 0x804, URZ ;  /* 0x0000080406307890 */ /* 0x000fe2000fffe03f */
[----:B------:R-:W-:Y:S01]  /*1850*/  IMAD R4, R4, 0x10, R19 ;  /* 0x0000001004047824 */ /* 0x000fe200078e0213 */
[----:B------:R-:W-:Y:S01]  /*1860*/  UIADD3 UR50, UR38, 0x804, URZ ;  /* 0x0000080426327890 */ /* 0x000fe2000fffe03f */
[----:B------:R-:W-:Y:S01]  /*1870*/  LOP3.LUT R5, R5, 0x3fffffe, RZ, 0xc0, !PT ;  /* 0x03fffffe05057812 */ /* 0x000fe200078ec0ff */
[----:B------:R-:W-:Y:S01]  /*1880*/  UMOV UR49, 0x40000040 ;  /* 0x4000004000317882 */ /* 0x000fe20000000000 */
[----:B------:R-:W-:Y:S01]  /*1890*/  UMOV UR51, 0x40000040 ;  /* 0x4000004000337882 */ /* 0x000fe20000000000 */
[----:B------:R-:W-:Y:S01]  /*18a0*/  UIADD3 UR52, UR6, 0x806, URZ ;  /* 0x0000080606347890 */ /* 0x000fe2000fffe03f */
[----:B------:R-:W-:Y:S01]  /*18b0*/  LEA.HI R9, R88, R88, RZ, 0x1 ;  /* 0x0000005858097211 */ /* 0x000fe200078f08ff */
[----:B------:R-:W-:Y:S01]  /*18c0*/  UIADD3 UR54, UR38, 0x806, URZ ;  /* 0x0000080626367890 */ /* 0x000fe2000fffe03f */
[----:B------:R-:W-:Y:S01]  /*18d0*/  LOP3.LUT R8, R8, 0xfffffff8, RZ, 0xc0, !PT ;  /* 0xfffffff808087812 */ /* 0x000fe200078ec0ff */
[----:B------:R-:W-:Y:S01]  /*18e0*/  UMOV UR53, 0x40000040 ;  /* 0x4000004000357882 */ /* 0x000fe20000000000 */
[----:B------:R-:W-:Y:S01]  /*18f0*/  UMOV UR55, 0x40000040 ;  /* 0x4000004000377882 */ /* 0x000fe20000000000 */
[----:B------:R-:W-:Y:S01]  /*1900*/  LOP3.LUT R9, R9, 0x1ffffffe, RZ, 0xc0, !PT ;  /* 0x1ffffffe09097812 */ /* 0x000fe200078ec0ff */
[----:B------:R-:W-:Y:S01]  /*1910*/  IMAD.IADD R5, R90, 0x1, -R5 ;  /* 0x000000015a057824 */ /* 0x000fe200078e0a05 */
[----:B------:R-:W-:Y:S01]  /*1920*/  IADD3 R4, R4, R3, -R8 ;  /* 0x0000000304047210 */ /* 0x000fe20007ffe808 */
[----:B------:R-:W-:Y:S01]  /*1930*/  ULDC UR7, c[0x0][0x988] ;  /* 0x0002620000077ab9 */ /* 0x000fe20000000800 */
[----:B------:R-:W-:Y:S01]  /*1940*/  UMOV UR37, URZ ;  /* 0x0000003f00257c82 */ /* 0x000fe20008000000 */
[----:B------:R-:W-:Y:S01]  /*1950*/  IMAD.IADD R9, R88, 0x1, -R9 ;  /* 0x0000000158097824 */ /* 0x000fe200078e0a09 */
[----:B------:R-:W-:Y:S01]  /*1960*/  CS2R R150, SRZ ;  /* 0x0000000000967805 */ /* 0x000fe2000001ff00 */
[----:B------:R-:W-:Y:S01]  /*1970*/  IMAD R4, R5, 0x40, R4 ;  /* 0x0000004005047824 */ /* 0x000fe200078e0204 */
[----:B------:R-:W-:-:S02]  /*1980*/  CS2R R148, SRZ ;  /* 0x0000000000947805 */ /* 0x000fc4000001ff00 */
[----:B------:R-:W-:Y:S02]  /*1990*/  CS2R R146, SRZ ;  /* 0x0000000000927805 */ /* 0x000fe4000001ff00 */
[----:B------:R-:W-:Y:S01]  /*19a0*/  CS2R R144, SRZ ;  /* 0x0000000000907805 */ /* 0x000fe2000001ff00 */
[----:B------:R-:W-:Y:S01]  /*19b0*/  IMAD R10, R9, 0x8, R4 ;  /* 0x00000008090a7824 */ /* 0x000fe200078e0204 */
[----:B------:R-:W-:Y:S01]  /*19c0*/  CS2R R142, SRZ ;  /* 0x00000000008e7805 */ /* 0x000fe2000001ff00 */
[----:B------:R-:W-:Y:S01]  /*19d0*/  IMAD.MOV.U32 R9, RZ, RZ, -0x80 ;  /* 0xffffff80ff097424 */ /* 0x000fe200078e00ff */
[----:B------:R-:W-:Y:S01]  /*19e0*/  CS2R R140, SRZ ;  /* 0x00000000008c7805 */ /* 0x000fe2000001ff00 */
[----:B0-----:R-:W-:Y:S01]  /*19f0*/  @P2 IMAD.HI.U32 R3, R10, R11, RZ ;  /* 0x0000000b0a032227 */ /* 0x001fe200078e00ff */
[----:B------:R-:W-:Y:S02]  /*1a00*/  LOP3.LUT R11, R2, 0x7ffffffc, RZ, 0xc0, !PT ;  /* 0x7ffffffc020b7812 */ /* 0x000fe400078ec0ff */
[----:B------:R-:W-:-:S02]  /*1a10*/  CS2R R138, SRZ ;  /* 0x00000000008a7805 */ /* 0x000fc4000001ff00 */
[----:B------:R-:W-:Y:S01]  /*1a20*/  CS2R R136, SRZ ;  /* 0x0000000000887805 */ /* 0x000fe2000001ff00 */
[----:B------:R-:W-:Y:S01]  /*1a30*/  IMAD.MOV.U32 R5, RZ, RZ, R10 ;  /* 0x000000ffff057224 */ /* 0x000fe200078e000a */
[----:B-1----:R-:W-:Y:S01]  /*1a40*/  @P2 SHF.R.U32.HI R5, RZ, R12, R3 ;  /* 0x0000000cff052219 */ /* 0x002fe20000011603 */
[----:B------:R-:W-:Y:S01]  /*1a50*/  IMAD R9, R22, R9, 0x80 ;  /* 0x0000008016097424 */ /* 0x000fe200078e0209 */
[----:B------:R-:W0:Y:S01]  /*1a60*/  LDC R3, c[0x0][0x288] ;  /* 0x0000a200ff037b82 */ /* 0x000e220000000800 */
[----:B------:R-:W-:Y:S01]  /*1a70*/  IMAD.IADD R11, R0, 0x1, -R11 ;  /* 0x00000001000b7824 */ /* 0x000fe200078e0a0b */
[----:B------:R-:W-:Y:S01]  /*1a80*/  CS2R R134, SRZ ;  /* 0x0000000000867805 */ /* 0x000fe2000001ff00 */
[----:B------:R-:W0:Y:S01]  /*1a90*/  SHFL.IDX PT, R4, R5, 0x1, 0x1c1f ;  /* 0x003c1f0005047f89 */ /* 0x000e2200000e0000 */
[----:B------:R-:W-:Y:S01]  /*1aa0*/  VIADD R0, R9, 0x1 ;  /* 0x0000000109007836 */ /* 0x000fe20000000000 */
[----:B------:R-:W-:Y:S02]  /*1ab0*/  CS2R R132, SRZ ;  /* 0x0000000000847805 */ /* 0x000fe4000001ff00 */
[----:B------:R-:W-:Y:S01]  /*1ac0*/  CS2R R130, SRZ ;  /* 0x0000000000827805 */ /* 0x000fe2000001ff00 */
[----:B------:R-:W-:Y:S01]  /*1ad0*/  SHFL.IDX PT, R5, R5, RZ, 0x1c1f ;  /* 0x001c1fff05057589 */ /* 0x000fe200000e0000 */
[----:B------:R-:W-:Y:S01]  /*1ae0*/  IMAD R13, R11, -0x2, R0 ;  /* 0xfffffffe0b0d7824 */ /* 0x000fe200078e0200 */
[----:B------:R-:W-:-:S02]  /*1af0*/  CS2R R128, SRZ ;  /* 0x0000000000807805 */ /* 0x000fc4000001ff00 */
[----:B------:R-:W-:Y:S02]  /*1b00*/  CS2R R126, SRZ ;  /* 0x00000000007e7805 */ /* 0x000fe4000001ff00 */
[----:B------:R-:W-:Y:S02]  /*1b10*/  CS2R R124, SRZ ;  /* 0x00000000007c7805 */ /* 0x000fe4000001ff00 */
[----:B------:R-:W-:Y:S01]  /*1b20*/  CS2R R122, SRZ ;  /* 0x00000000007a7805 */ /* 0x000fe2000001ff00 */
[----:B------:R-:W-:Y:S02]  /*1b30*/  WARPGROUP.DEPBAR.LE gsb0, 0x0 ;  /* 0x00008000000079c5 */ /* 0x000fe40000010000 */
[----:B------:R-:W-:-:S06]  /*1b40*/  WARPGROUP.ARRIVE ;  /* 0x00000000000079c5 */ /* 0x000fcc0000000000 */
[----:B------:R-:W-:Y:S01]  /*1b50*/  HGMMA.64x128x16.F32 R24, gdesc[UR8], R24, gsb0 ;  /* 0x01e00000081879f0 */ /* 0x000fe20008000818 */
[----:B------:R-:W-:Y:S02]  /*1b60*/  UIADD3 UR8, UR6, 0x4, URZ ;  /* 0x0000000406087890 */ /* 0x000fe4000fffe03f */
[----:B------:R-:W-:Y:S01]  /*1b70*/  UIADD3 UR10, UR38, 0x4, URZ ;  /* 0x00000004260a7890 */ /* 0x000fe2000fffe03f */
[----:B------:R-:W-:Y:S01]  /*1b80*/  UMOV UR9, 0x40000040 ;  /* 0x4000004000097882 */ /* 0x000fe20000000000 */
[----:B------:R-:W-:Y:S01]  /*1b90*/  UMOV UR11, 0x40000040 ;  /* 0x40000040000b7882 */ /* 0x000fe20000000000 */
[----:B------:R-:W-:Y:S02]  /*1ba0*/  ULDC UR6, c[0x0][0x2f0] ;  /* 0x0000bc0000067ab9 */ /* 0x000fe40000000800 */
[C---:B------:R-:W-:Y:S02]  /*1bb0*/  IMAD R0, R16.reuse, UR6, R9 ;  /* 0x0000000610007c24 */ /* 0x040fe4000f8e0209 */
[----:B------:R-:W-:-:S02]  /*1bc0*/  IMAD R8, R16, UR6, R13 ;  /* 0x0000000610087c24 */ /* 0x000fc4000f8e020d */
[----:B------:R-:W-:-:S03]  /*1bd0*/  IMAD R2, R11, -0x2, R0 ;  /* 0xfffffffe0b027824 */ /* 0x000fc600078e0200 */
[----:B0-----:R-:W-:-:S04]  /*1be0*/  IADD3 R9, R4, -R3, R8 ;  /* 0x8000000304097210 */ /* 0x001fc80007ffe008 */
[----:B------:R-:W-:-:S04]  /*1bf0*/  VIMNMX R9, R2, R9, PT ;  /* 0x0000000902097248 */ /* 0x000fc80003fe0100 */
[C---:B------:R-:W-:Y:S02]  /*1c00*/  ISETP.GT.AND P3, PT, R9.reuse, RZ, PT ;  /* 0x000000ff0900720c */ /* 0x040fe40003f64270 */
[C---:B------:R-:W-:Y:S02]  /*1c10*/  ISETP.GT.AND P4, PT, R9.reuse, 0x1, PT ;  /* 0x000000010900780c */ /* 0x040fe40003f84270 */
        /* <DEDUP_REMOVED lines=34> */
[----:B------:R-:W-:Y:S02]  /*1e40*/  ISETP.GT.AND P3, PT, R9, 0x9, PT ;  /* 0x000000090900780c */ /* 0x000fe40003f64270 */
[----:B------:R-:W-:-:S02]  /*1e50*/  FSEL R15, R30, -INF , P5 ;  /* 0xff8000001e0f7808 */ /* 0x000fc40002800000 */
[----:B------:R-:W-:Y:S02]  /*1e60*/  FMNMX.FTZ R0, R13, R27, !PT ;  /* 0x0000001b0d007209 */ /* 0x000fe40007810000 */
[----:B------:R-:W-:Y:S02]  /*1e70*/  ISETP.GT.AND P4, PT, R9, 0x10, PT ;  /* 0x000000100900780c */ /* 0x000fe40003f84270 */
[----:B------:R-:W-:Y:S02]  /*1e80*/  FSEL R31, R31, -INF , P3 ;  /* 0xff8000001f1f7808 */ /* 0x000fe40001800000 */
[----:B------:R-:W-:Y:S02]  /*1e90*/  FMNMX.FTZ R0, R15, R0, !PT ;  /* 0x000000000f007209 */ /* 0x000fe40007810000 */
        /* <DEDUP_REMOVED lines=32> */
[----:B------:R-:W-:Y:S01]  /*20a0*/  FMNMX.FTZ R0, R97, R0, !PT ;  /* 0x0000000061007209 */ /* 0x000fe20007810000 */
[----:B------:R-:W0:Y:S01]  /*20b0*/  @P2 LDC R54, c[0x0][0x44c] ;  /* 0x00011300ff362b82 */ /* 0x000e220000000800 */
        /* <DEDUP_REMOVED lines=48> */
[----:B------:R-:W-:Y:S02]  /*23c0*/  FSEL R87, R87, -INF , P3 ;  /* 0xff80000057577808 */ /* 0x000fe40001800000 */
[----:B------:R-:W-:-:S04]  /*23d0*/  FMNMX.FTZ R0, R121, R0, !PT ;  /* 0x0000000079007209 */ /* 0x000fc80007810000 */
[----:B------:R-:W-:-:S05]  /*23e0*/  FMNMX.FTZ R9, R87, R0, !PT ;  /* 0x0000000057097209 */ /* 0x000fca0007810000 */
[----:B------:R-:W1:Y:S02]  /*23f0*/  SHFL.BFLY PT, R0, R9, 0x2, 0x1f ;  /* 0x0c401f0009007f89 */ /* 0x000e6400000e0000 */
[----:B-1----:R-:W-:Y:S01]  /*2400*/  FMNMX.FTZ R12, R9, R0, !PT ;  /* 0x00000000090c7209 */ /* 0x002fe20007810000 */
[----:B------:R-:W-:Y:S02]  /*2410*/  IMAD.U32 R0, RZ, RZ, UR7 ;  /* 0x00000007ff007e24 */ /* 0x000fe4000f8e00ff */
[----:B------:R-:W-:Y:S02]  /*2420*/  IMAD.IADD R9, R8, 0x1, -R3 ;  /* 0x0000000108097824 */ /* 0x000fe400078e0a03 */
[----:B------:R-:W1:Y:S03]  /*2430*/  SHFL.BFLY PT, R23, R12, 0x1, 0x1f ;  /* 0x0c201f000c177f89 */ /* 0x000e6600000e0000 */
[----:B------:R-:W-:-:S04]  /*2440*/  VIADDMNMX R9, R5, R9, R2, PT ;  /* 0x0000000905097246 */ /* 0x000fc80003800102 */
[C---:B------:R-:W-:Y:S02]  /*2450*/  ISETP.GT.AND P4, PT, R9.reuse, 0x1, PT ;  /* 0x000000010900780c */ /* 0x040fe40003f84270 */
[----:B------:R-:W-:Y:S02]  /*2460*/  ISETP.GT.AND P5, PT, R9, 0x8, PT ;  /* 0x000000080900780c */ /* 0x000fe40003fa4270 */
[----:B------:R-:W-:Y:S02]  /*2470*/  FSEL R25, R25, -INF , P4 ;  /* 0xff80000019197808 */ /* 0x000fe40002000000 */
[----:B------:R-:W-:Y:S02]  /*2480*/  ISETP.GT.AND P4, PT, R9, 0x10, PT ;  /* 0x000000100900780c */ /* 0x000fe40003f84270 */
[----:B-1----:R-:W-:-:S04]  /*2490*/  FMNMX.FTZ R4, R12, R23, !PT ;  /* 0x000000170c047209 */ /* 0x002fc80007810000 */
[C---:B------:R-:W-:Y:S01]  /*24a0*/  FSETP.NEU.FTZ.AND P3, PT, R4.reuse, -INF , PT ;  /* 0xff8000000400780b */ /* 0x040fe20003f7d000 */
[----:B------:R-:W-:-:S05]  /*24b0*/  FMUL.FTZ R14, R4, R0 ;  /* 0x00000000040e7220 */ /* 0x000fca0000410000 */
[----:B------:R-:W-:Y:S02]  /*24c0*/  FSEL R38, R14, RZ, P3 ;  /* 0x000000ff0e267208 */ /* 0x000fe40001800000 */
[----:B------:R-:W-:-:S03]  /*24d0*/  ISETP.GT.AND P3, PT, R9, RZ, PT ;  /* 0x000000ff0900720c */ /* 0x000fc60003f64270 */
[-CC-:B------:R-:W-:Y:S01]  /*24e0*/  FFMA.FTZ R181, R13, R0.reuse, -R38.reuse ;  /* 0x000000000db57223 */ /* 0x180fe20000010826 */
[----:B------:R-:W-:Y:S01]  /*24f0*/  FSEL R5, R24, -INF , P3 ;  /* 0xff80000018057808 */ /* 0x000fe20001800000 */
[-CC-:B------:R-:W-:Y:S01]  /*2500*/  FFMA.FTZ R183, R15, R0.reuse, -R38.reuse ;  /* 0x000000000fb77223 */ /* 0x180fe20000010826 */
[----:B------:R-:W-:Y:S01]  /*2510*/  ISETP.GT.AND P3, PT, R9, 0x9, PT ;  /* 0x000000090900780c */ /* 0x000fe20003f64270 */
[-CC-:B------:R-:W-:Y:S01]  /*2520*/  FFMA.FTZ R177, R21, R0.reuse, -R38.reuse ;  /* 0x0000000015b17223 */ /* 0x180fe20000010826 */
[----:B------:R-:W-:Y:S01]  /*2530*/  FSEL R13, R28, -INF , P5 ;  /* 0xff8000001c0d7808 */ /* 0x000fe20002800000 */
[-CC-:B------:R-:W-:Y:S01]  /*2540*/  FFMA.FTZ R27, R27, R0.reuse, -R38.reuse ;  /* 0x000000001b1b7223 */ /* 0x180fe20000010826 */
[----:B------:R-:W-:Y:S01]  /*2550*/  FMNMX.FTZ R12, R5, R25, !PT ;  /* 0x00000019050c7209 */ /* 0x000fe20007810000 */
[--C-:B------:R-:W-:Y:S01]  /*2560*/  FFMA.FTZ R8, R31, R0, -R38.reuse ;  /* 0x000000001f087223 */ /* 0x100fe20000010826 */
[----:B------:R-:W-:Y:S01]  /*2570*/  FSEL R29, R29, -INF , P3 ;  /* 0xff8000001d1d7808 */ /* 0x000fe20001800000 */
[----:B------:R-:W-:Y:S01]  /*2580*/  MUFU.EX2 R2, R27 ;  /* 0x0000001b00027308 */ /* 0x000fe20000000800 */
[----:B------:R-:W-:Y:S01]  /*2590*/  FMNMX.FTZ R12, R13, R12, !PT ;  /* 0x0000000c0d0c7209 */ /* 0x000fe20007810000 */
[-CC-:B------:R-:W-:Y:S01]  /*25a0*/  FFMA.FTZ R14, R35, R0.reuse, -R38.reuse ;  /* 0x00000000230e7223 */ /* 0x180fe20000010826 */
[----:B------:R-:W-:Y:S01]  /*25b0*/  ISETP.GT.AND P3, PT, R9, 0x11, PT ;  /* 0x000000110900780c */ /* 0x000fe20003f64270 */
[-CC-:B------:R-:W-:Y:S01]  /*25c0*/  FFMA.FTZ R20, R39, R0.reuse, -R38.reuse ;  /* 0x0000000027147223 */ /* 0x180fe20000010826 */
[----:B------:R-:W-:Y:S01]  /*25d0*/  FSEL R15, R32, -INF , P4 ;  /* 0xff800000200f7808 */ /* 0x000fe20002000000 */
[--C-:B------:R-:W-:Y:S01]  /*25e0*/  FFMA.FTZ R24, R43, R0, -R38.reuse ;  /* 0x000000002b187223 */ /* 0x100fe20000010826 */
[----:B------:R-:W-:Y:S01]  /*25f0*/  FMNMX.FTZ R12, R29, R12, !PT ;  /* 0x0000000c1d0c7209 */ /* 0x000fe20007810000 */
[-CC-:B------:R-:W-:Y:S01]  /*2600*/  FFMA.FTZ R26, R47, R0.reuse, -R38.reuse ;  /* 0x000000002f1a7223 */ /* 0x180fe20000010826 */
[----:B------:R-:W-:Y:S01]  /*2610*/  ISETP.GT.AND P4, PT, R9, 0x18, PT ;  /* 0x000000180900780c */ /* 0x000fe20003f84270 */
[--C-:B------:R-:W-:Y:S01]  /*2620*/  FFMA.FTZ R179, R89, R0, -R38.reuse ;  /* 0x0000000059b37223 */ /* 0x100fe20000010826 */
[----:B------:R-:W-:Y:S01]  /*2630*/  FSEL R33, R33, -INF , P3 ;  /* 0xff80000021217808 */ /* 0x000fe20001800000 */
[----:B------:R-:W1:Y:S01]  /*2640*/  MUFU.EX2 R181, R181 ;  /* 0x000000b500b57308 */ /* 0x000e620000000800 */
[----:B------:R-:W-:Y:S01]  /*2650*/  FMNMX.FTZ R12, R15, R12, !PT ;  /* 0x0000000c0f0c7209 */ /* 0x000fe20007810000 */
[-CC-:B------:R-:W-:Y:S01]  /*2660*/  FFMA.FTZ R173, R91, R0.reuse, -R38.reuse ;  /* 0x000000005bad7223 */ /* 0x180fe20000010826 */
[----:B------:R-:W-:Y:S01]  /*2670*/  ISETP.GT.AND P3, PT, R9, 0x19, PT ;  /* 0x000000190900780c */ /* 0x000fe20003f64270 */
[-CC-:B------:R-:W-:Y:S01]  /*2680*/  FFMA.FTZ R175, R93, R0.reuse, -R38.reuse ;  /* 0x000000005daf7223 */ /* 0x180fe20000010826 */
[----:B------:R-:W-:Y:S01]  /*2690*/  FSEL R21, R36, -INF , P4 ;  /* 0xff80000024157808 */ /* 0x000fe20002000000 */
[--C-:B------:R-:W-:Y:S01]  /*26a0*/  FFMA.FTZ R169, R95, R0, -R38.reuse ;  /* 0x000000005fa97223 */ /* 0x100fe20000010826 */
[----:B------:R-:W-:Y:S01]  /*26b0*/  FMNMX.FTZ R12, R33, R12, !PT ;  /* 0x0000000c210c7209 */ /* 0x000fe20007810000 */
[----:B------:R-:W-:Y:S01]  /*26c0*/  MUFU.EX2 R183, R183 ;  /* 0x000000b700b77308 */ /* 0x000fe20000000800 */
[----:B------:R-:W-:Y:S01]  /*26d0*/  ISETP.GT.AND P4, PT, R9, 0x20, PT ;  /* 0x000000200900780c */ /* 0x000fe20003f84270 */
[-CC-:B------:R-:W-:Y:S01]  /*26e0*/  FFMA.FTZ R28, R97, R0.reuse, -R38.reuse ;  /* 0x00000000611c7223 */ /* 0x180fe20000010826 */
[----:B------:R-:W-:Y:S01]  /*26f0*/  FSEL R37, R37, -INF , P3 ;  /* 0xff80000025257808 */ /* 0x000fe20001800000 */
[--C-:B------:R-:W-:Y:S01]  /*2700*/  FFMA.FTZ R171, R99, R0, -R38.reuse ;  /* 0x0000000063ab7223 */ /* 0x100fe20000010826 */
[----:B------:R-:W-:Y:S01]  /*2710*/  FMNMX.FTZ R12, R21, R12, !PT ;  /* 0x0000000c150c7209 */ /* 0x000fe20007810000 */
[----:B------:R-:W-:Y:S01]  /*2720*/  FFMA.FTZ R30, R101, R0, -R38 ;  /* 0x00000000651e7223 */ /* 0x000fe20000010826 */
[----:B------:R-:W-:Y:S01]  /*2730*/  ISETP.GT.AND P3, PT, R9, 0x21, PT ;  /* 0x000000210900780c */ /* 0x000fe20003f64270 */
[----:B------:R-:W-:Y:S01]  /*2740*/  MUFU.EX2 R8, R8 ;  /* 0x0000000800087308 */ /* 0x000fe20000000800 */
[----:B------:R-:W-:Y:S01]  /*2750*/  FSEL R23, R40, -INF , P4 ;  /* 0xff80000028177808 */ /* 0x000fe20002000000 */
[----:B-1----:R-:W-:Y:S01]  /*2760*/  FADD.FTZ R50, R181, R2 ;  /* 0x00000002b5327221 */ /* 0x002fe20000010000 */
[----:B------:R-:W-:Y:S01]  /*2770*/  FMNMX.FTZ R12, R37, R12, !PT ;  /* 0x0000000c250c7209 */ /* 0x000fe20007810000 */
[-CC-:B------:R-:W-:Y:S01]  /*2780*/  FFMA.FTZ R165, R103, R0.reuse, -R38.reuse ;  /* 0x0000000067a57223 */ /* 0x180fe20000010826 */
[----:B------:R-:W-:Y:S01]  /*2790*/  ISETP.GT.AND P4, PT, R9, 0x28, PT ;  /* 0x000000280900780c */ /* 0x000fe20003f84270 */
        /* <DEDUP_REMOVED lines=16> */
[-CC-:B------:R-:W-:Y:S01]  /*28a0*/  FFMA.FTZ R71, R71, R0.reuse, -R38.reuse ;  /* 0x0000000047477223 */ /* 0x180fe20000010826 */
[----:B------:R-:W-:Y:S01]  /*28b0*/  ISETP.GT.AND P3, PT, R9, 0x31, PT ;  /* 0x000000310900780c */ /* 0x000fe20003f64270 */
[----:B------:R-:W-:Y:S01]  /*28c0*/  MUFU.EX2 R179, R179 ;  /* 0x000000b300b37308 */ /* 0x000fe20000000800 */
[----:B------:R-:W-:Y:S01]  /*28d0*/  FSEL R31, R48, -INF , P4 ;  /* 0xff800000301f7808 */ /* 0x000fe20002000000 */
[--C-:B------:R-:W-:Y:S01]  /*28e0*/  FFMA.FTZ R115, R115, R0, -R38.reuse ;  /* 0x0000000073737223 */ /* 0x100fe20000010826 */
        /* <DEDUP_REMOVED lines=17> */
[----:B------:R-:W-:Y:S01]  /*2a00*/  FFMA.FTZ R38, R87, R0, -R38 ;  /* 0x0000000057267223 */ /* 0x000fe20000010826 */
[----:B------:R-:W-:-:S02]  /*2a10*/  FMNMX.FTZ R12, R35, R12, !PT ;  /* 0x0000000c230c7209 */ /* 0x000fc40007810000 */
[----:B------:R-:W-:Y:S02]  /*2a20*/  CS2R R106, SRZ ;  /* 0x00000000006a7805 */ /* 0x000fe4000001ff00 */
[----:B------:R-:W-:Y:S01]  /*2a30*/  ISETP.GT.AND P3, PT, R9, 0x41, PT ;  /* 0x000000410900780c */ /* 0x000fe20003f64270 */
[----:B------:R-:W-:Y:S01]  /*2a40*/  MUFU.EX2 R24, R24 ;  /* 0x0000001800187308 */ /* 0x000fe20000000800 */
[----:B------:R-:W-:Y:S02]  /*2a50*/  FSEL R39, R56, -INF , P4 ;  /* 0xff80000038277808 */ /* 0x000fe40002000000 */
[----:B------:R-:W-:Y:S02]  /*2a60*/  CS2R R104, SRZ ;  /* 0x0000000000687805 */ /* 0x000fe4000001ff00 */
[----:B------:R-:W-:Y:S01]  /*2a70*/  FMNMX.FTZ R12, R53, R12, !PT ;  /* 0x0000000c350c7209 */ /* 0x000fe20007810000 */
[----:B------:R-:W1:Y:S01]  /*2a80*/  @P2 LDC R56, c[0x0][0x450] ;  /* 0x00011400ff382b82 */ /* 0x000e620000000800 */
[----:B------:R-:W-:-:S02]  /*2a90*/  ISETP.GT.AND P4, PT, R9, 0x48, PT ;  /* 0x000000480900780c */ /* 0x000fc40003f84270 */
[----:B------:R-:W-:Y:S02]  /*2aa0*/  CS2R R102, SRZ ;  /* 0x0000000000667805 */ /* 0x000fe4000001ff00 */
[----:B------:R-:W-:Y:S01]  /*2ab0*/  FSEL R57, R57, -INF , P3 ;  /* 0xff80000039397808 */ /* 0x000fe20001800000 */
[----:B------:R-:W-:Y:S01]  /*2ac0*/  MUFU.EX2 R175, R175 ;  /* 0x000000af00af7308 */ /* 0x000fe20000000800 */
[----:B------:R-:W-:Y:S02]  /*2ad0*/  FMNMX.FTZ R12, R39, R12, !PT ;  /* 0x0000000c270c7209 */ /* 0x000fe40007810000 */
[----:B------:R-:W-:Y:S02]  /*2ae0*/  CS2R R100, SRZ ;  /* 0x0000000000647805 */ /* 0x000fe4000001ff00 */
[----:B------:R-:W-:Y:S02]  /*2af0*/  ISETP.GT.AND P3, PT, R9, 0x49, PT ;  /* 0x000000490900780c */ /* 0x000fe40003f64270 */
[----:B------:R-:W-:-:S02]  /*2b00*/  CS2R R98, SRZ ;  /* 0x0000000000627805 */ /* 0x000fc4000001ff00 */
[----:B------:R-:W-:Y:S02]  /*2b10*/  FSEL R43, R60, -INF , P4 ;  /* 0xff8000003c2b7808 */ /* 0x000fe40002000000 */
[----:B------:R-:W-:Y:S02]  /*2b20*/  CS2R R96, SRZ ;  /* 0x0000000000607805 */ /* 0x000fe4000001ff00 */
[----:B------:R-:W-:Y:S01]  /*2b30*/  FMNMX.FTZ R12, R57, R12, !PT ;  /* 0x0000000c390c7209 */ /* 0x000fe20007810000 */
[----:B------:R-:W-:Y:S01]  /*2b40*/  MUFU.EX2 R26, R26 ;  /* 0x0000001a001a7308 */ /* 0x000fe20000000800 */
[----:B------:R-:W-:Y:S02]  /*2b50*/  ISETP.GT.AND P4, PT, R9, 0x50, PT ;  /* 0x000000500900780c */ /* 0x000fe40003f84270 */
[----:B------:R-:W-:Y:S02]  /*2b60*/  CS2R R94, SRZ ;  /* 0x00000000005e7805 */ /* 0x000fe4000001ff00 */
[----:B------:R-:W-:-:S02]  /*2b70*/  FSEL R61, R61, -INF , P3 ;  /* 0xff8000003d3d7808 */ /* 0x000fc40001800000 */
[----:B------:R-:W-:Y:S02]  /*2b80*/  CS2R R92, SRZ ;  /* 0x00000000005c7805 */ /* 0x000fe4000001ff00 */
[----:B------:R-:W-:Y:S02]  /*2b90*/  FMNMX.FTZ R12, R43, R12, !PT ;  /* 0x0000000c2b0c7209 */ /* 0x000fe40007810000 */
[----:B------:R-:W-:Y:S02]  /*2ba0*/  CS2R R90, SRZ ;  /* 0x00000000005a7805 */ /* 0x000fe4000001ff00 */
[----:B------:R-:W-:Y:S01]  /*2bb0*/  ISETP.GT.AND P3, PT, R9, 0x51, PT ;  /* 0x000000510900780c */ /* 0x000fe20003f64270 */
[----:B------:R-:W-:Y:S01]  /*2bc0*/  MUFU.EX2 R169, R169 ;  /* 0x000000a900a97308 */ /* 0x000fe20000000800 */
[----:B------:R-:W-:Y:S02]  /*2bd0*/  FSEL R47, R64, -INF , P4 ;  /* 0xff800000402f7808 */ /* 0x000fe40002000000 */
[----:B------:R-:W-:-:S02]  /*2be0*/  FMNMX.FTZ R12, R61, R12, !PT ;  /* 0x0000000c3d0c7209 */ /* 0x000fc40007810000 */
[----:B------:R-:W-:Y:S02]  /*2bf0*/  ISETP.GT.AND P4, PT, R9, 0x58, PT ;  /* 0x000000580900780c */ /* 0x000fe40003f84270 */
[----:B------:R-:W-:Y:S01]  /*2c00*/  FSEL R65, R65, -INF , P3 ;  /* 0xff80000041417808 */ /* 0x000fe20001800000 */
[----:B------:R-:W-:Y:S01]  /*2c10*/  MUFU.EX2 R28, R28 ;  /* 0x0000001c001c7308 */ /* 0x000fe20000000800 */
[----:B------:R-:W-:Y:S02]  /*2c20*/  FMNMX.FTZ R12, R47, R12, !PT ;  /* 0x0000000c2f0c7209 */ /* 0x000fe40007810000 */
[----:B------:R-:W-:Y:S02]  /*2c30*/  ISETP.GT.AND P3, PT, R9, 0x59, PT ;  /* 0x000000590900780c */ /* 0x000fe40003f64270 */
[----:B------:R-:W-:Y:S02]  /*2c40*/  FSEL R51, R68, -INF , P4 ;  /* 0xff80000044337808 */ /* 0x000fe40002000000 */
[----:B------:R-:W-:Y:S01]  /*2c50*/  FMNMX.FTZ R12, R65, R12, !PT ;  /* 0x0000000c410c7209 */ /* 0x000fe20007810000 */
[----:B------:R-:W-:Y:S01]  /*2c60*/  MUFU.EX2 R171, R171 ;  /* 0x000000ab00ab7308 */ /* 0x000fe20000000800 */
[----:B------:R-:W-:-:S02]  /*2c70*/  ISETP.GT.AND P4, PT, R9, 0x60, PT ;  /* 0x000000600900780c */ /* 0x000fc40003f84270 */
[----:B------:R-:W-:Y:S02]  /*2c80*/  FSEL R69, R69, -INF , P3 ;  /* 0xff80000045457808 */ /* 0x000fe40001800000 */
[----:B------:R-:W-:Y:S02]  /*2c90*/  FMNMX.FTZ R12, R51, R12, !PT ;  /* 0x0000000c330c7209 */ /* 0x000fe40007810000 */
[----:B------:R-:W-:Y:S01]  /*2ca0*/  ISETP.GT.AND P3, PT, R9, 0x61, PT ;  /* 0x000000610900780c */ /* 0x000fe20003f64270 */
[----:B------:R-:W-:Y:S01]  /*2cb0*/  MUFU.EX2 R30, R30 ;  /* 0x0000001e001e7308 */ /* 0x000fe20000000800 */
[----:B------:R-:W-:Y:S02]  /*2cc0*/  FSEL R55, R72, -INF , P4 ;  /* 0xff80000048377808 */ /* 0x000fe40002000000 */
[----:B------:R-:W-:Y:S02]  /*2cd0*/  FMNMX.FTZ R12, R69, R12, !PT ;  /* 0x0000000c450c7209 */ /* 0x000fe40007810000 */
[----:B------:R-:W-:-:S02]  /*2ce0*/  ISETP.GT.AND P4, PT, R9, 0x68, PT ;  /* 0x000000680900780c */ /* 0x000fc40003f84270 */
        /* <DEDUP_REMOVED lines=16> */
[----:B------:R2:W-:Y:S01]  /*2df0*/  MUFU.EX2 R36, R109 ;  /* 0x0000006d00247308 */ /* 0x0005e20000000800 */
[----:B------:R-:W-:Y:S02]  /*2e00*/  FMNMX.FTZ R12, R63, R12, !PT ;  /* 0x0000000c3f0c7209 */ /* 0x000fe40007810000 */
[----:B------:R-:W-:Y:S02]  /*2e10*/  ISETP.GT.AND P3, PT, R9, 0x79, PT ;  /* 0x000000790900780c */ /* 0x000fe40003f64270 */
[----:B------:R-:W-:Y:S02]  /*2e20*/  FSEL R9, R84, -INF , P4 ;  /* 0xff80000054097808 */ /* 0x000fe40002000000 */
[----:B------:R-:W-:Y:S01]  /*2e30*/  FMNMX.FTZ R12, R81, R12, !PT ;  /* 0x0000000c510c7209 */ /* 0x000fe20007810000 */
[----:B------:R-:W-:Y:S01]  /*2e40*/  MUFU.EX2 R111, R111 ;  /* 0x0000006f006f7308 */ /* 0x000fe20000000800 */
[----:B------:R-:W-:-:S02]  /*2e50*/  FSEL R85, R85, -INF , P3 ;  /* 0xff80000055557808 */ /* 0x000fc40001800000 */
[----:B--2---:R-:W-:Y:S02]  /*2e60*/  CS2R R108, SRZ ;  /* 0x00000000006c7805 */ /* 0x004fe4000001ff00 */
[----:B------:R-:W-:Y:S02]  /*2e70*/  FMNMX.FTZ R12, R9, R12, !PT ;  /* 0x0000000c090c7209 */ /* 0x000fe40007810000 */
[----:B------:R-:W-:Y:S02]  /*2e80*/  F2FP.F16.F32.PACK_AB R181, R2, R181 ;  /* 0x000000b502b5723e */ /* 0x000fe400000000ff */
[----:B------:R-:W-:Y:S01]  /*2e90*/  FMNMX.FTZ R12, R85, R12, !PT ;  /* 0x0000000c550c7209 */ /* 0x000fe20007810000 */
[----:B------:R-:W2:Y:S04]  /*2ea0*/  MUFU.EX2 R40, R67 ;  /* 0x0000004300287308 */ /* 0x000ea80000000800 */
[----:B------:R-:W3:Y:S04]  /*2eb0*/  SHFL.BFLY PT, R89, R12, 0x2, 0x1f ;  /* 0x0c401f000c597f89 */ /* 0x000ee800000e0000 */
[----:B------:R-:W-:Y:S08]  /*2ec0*/  MUFU.EX2 R113, R113 ;  /* 0x0000007100717308 */ /* 0x000ff00000000800 */
[----:B------:R-:W4:Y:S01]  /*2ed0*/  MUFU.EX2 R42, R71 ;  /* 0x00000047002a7308 */ /* 0x000f220000000800 */
[----:B--2---:R-:W-:-:S07]  /*2ee0*/  F2FP.F16.F32.PACK_AB R161, R40, R111 ;  /* 0x0000006f28a1723e */ /* 0x004fce00000000ff */
[----:B------:R-:W-:Y:S01]  /*2ef0*/  MUFU.EX2 R115, R115 ;  /* 0x0000007300737308 */ /* 0x000fe20000000800 */
[----:B---3--:R-:W-:-:S07]  /*2f00*/  FMNMX.FTZ R89, R12, R89, !PT ;  /* 0x000000590c597209 */ /* 0x008fce0007810000 */
[----:B------:R-:W2:Y:S01]  /*2f10*/  MUFU.EX2 R44, R75 ;  /* 0x0000004b002c7308 */ /* 0x000ea20000000800 */
[----:B------:R-:W3:Y:S01]  /*2f20*/  SHFL.BFLY PT, R12, R89, 0x1, 0x1f ;  /* 0x0c201f00590c7f89 */ /* 0x000ee200000e0000 */
[----:B----4-:R-:W-:-:S06]  /*2f30*/  F2FP.F16.F32.PACK_AB R163, R42, R113 ;  /* 0x000000712aa3723e */ /* 0x010fcc00000000ff */
[----:B------:R-:W-:Y:S08]  /*2f40*/  MUFU.EX2 R117, R117 ;  /* 0x0000007500757308 */ /* 0x000ff00000000800 */
[----:B------:R-:W4:Y:S01]  /*2f50*/  MUFU.EX2 R46, R79 ;  /* 0x0000004f002e7308 */ /* 0x000f220000000800 */
[----:B--2---:R-:W-:-:S07]  /*2f60*/  F2FP.F16.F32.PACK_AB R157, R44, R115 ;  /* 0x000000732c9d723e */ /* 0x004fce00000000ff */
[----:B------:R-:W-:Y:S01]  /*2f70*/  MUFU.EX2 R119, R119 ;  /* 0x0000007700777308 */ /* 0x000fe20000000800 */
[----:B---3--:R-:W-:Y:S02]  /*2f80*/  FMNMX.FTZ R12, R89, R12, !PT ;  /* 0x0000000c590c7209 */ /* 0x008fe40007810000 */
[----:B------:R-:W-:Y:S02]  /*2f90*/  CS2R R88, SRZ ;  /* 0x0000000000587805 */ /* 0x000fe4000001ff00 */
[C---:B------:R-:W-:Y:S01]  /*2fa0*/  FSETP.NEU.FTZ.AND P3, PT, R12.reuse, -INF , PT ;  /* 0xff8000000c00780b */ /* 0x040fe20003f7d000 */
[----:B------:R-:W-:Y:S02]  /*2fb0*/  FMUL.FTZ R34, R12, R0 ;  /* 0x000000000c227220 */ /* 0x000fe40000410000 */
[----:B------:R-:W-:Y:S01]  /*2fc0*/  MUFU.EX2 R48, R83 ;  /* 0x0000005300307308 */ /* 0x000fe20000000800 */
[----:B----4-:R-:W-:Y:S02]  /*2fd0*/  F2FP.F16.F32.PACK_AB R159, R46, R117 ;  /* 0x000000752e9f723e */ /* 0x010fe400000000ff */
[----:B------:R-:W-:-:S05]  /*2fe0*/  FSEL R34, R34, RZ, P3 ;  /* 0x000000ff22227208 */ /* 0x000fca0001800000 */
        /* <DEDUP_REMOVED lines=13> */
[----:B------:R-:W3:Y:S01]  /*30c0*/  MUFU.EX2 R25, R25 ;  /* 0x0000001900197308 */ /* 0x000ee20000000800 */
[----:B--2---:R-:W-:Y:S01]  /*30d0*/  FADD.FTZ R5, R183, R50 ;  /* 0x00000032b7057221 */ /* 0x004fe20000010000 */
[-CC-:B------:R-:W-:Y:S01]  /*30e0*/  FFMA.FTZ R31, R31, R0.reuse, -R34.reuse ;  /* 0x000000001f1f7223 */ /* 0x180fe20000010822 */
[-CC-:B------:R-:W-:Y:S01]  /*30f0*/  FFMA.FTZ R49, R49, R0.reuse, -R34.reuse ;  /* 0x0000000031317223 */ /* 0x180fe20000010822 */
[-CC-:B------:R-:W-:Y:S01]  /*3100*/  FFMA.FTZ R35, R35, R0.reuse, -R34.reuse ;  /* 0x0000000023237223 */ /* 0x180fe20000010822 */
[----:B------:R-:W-:Y:S01]  /*3110*/  FADD.FTZ R50, R8, R5 ;  /* 0x0000000508327221 */ /* 0x000fe20000010000 */
[-CC-:B------:R-:W-:Y:S01]  /*3120*/  FFMA.FTZ R53, R53, R0.reuse, -R34.reuse ;  /* 0x0000000035357223 */ /* 0x180fe20000010822 */
[-C--:B------:R-:W-:Y:S01]  /*3130*/  FFMA.FTZ R39, R39, R0.reuse, -R34 ;  /* 0x0000000027277223 */ /* 0x080fe20000010822 */
[----:B------:R-:W2:Y:S01]  /*3140*/  MUFU.EX2 R13, R13 ;  /* 0x0000000d000d7308 */ /* 0x000ea20000000800 */
[----:B------:R-:W-:Y:S01]  /*3150*/  FADD.FTZ R5, R177, R50 ;  /* 0x00000032b1057221 */ /* 0x000fe20000010000 */
[-CC-:B------:R-:W-:Y:S01]  /*3160*/  FFMA.FTZ R57, R57, R0.reuse, -R34.reuse ;  /* 0x0000000039397223 */ /* 0x180fe20000010822 */
[-CC-:B------:R-:W-:Y:S01]  /*3170*/  FFMA.FTZ R43, R43, R0.reuse, -R34.reuse ;  /* 0x000000002b2b7223 */ /* 0x180fe20000010822 */
[-CC-:B------:R-:W-:Y:S01]  /*3180*/  FFMA.FTZ R61, R61, R0.reuse, -R34.reuse ;  /* 0x000000003d3d7223 */ /* 0x180fe20000010822 */
[----:B------:R-:W-:Y:S01]  /*3190*/  FADD.FTZ R50, R14, R5 ;  /* 0x000000050e327221 */ /* 0x000fe20000010000 */
[-CC-:B------:R-:W-:Y:S01]  /*31a0*/  FFMA.FTZ R47, R47, R0.reuse, -R34.reuse ;  /* 0x000000002f2f7223 */ /* 0x180fe20000010822 */
[-CC-:B------:R-:W-:Y:S01]  /*31b0*/  FFMA.FTZ R65, R65, R0.reuse, -R34.reuse ;  /* 0x0000000041417223 */ /* 0x180fe20000010822 */
[----:B------:R4:W5:Y:S01]  /*31c0*/  MUFU.EX2 R182, R29 ;  /* 0x0000001d00b67308 */ /* 0x0009620000000800 */
[-CC-:B------:R-:W-:Y:S01]  /*31d0*/  FFMA.FTZ R51, R51, R0.reuse, -R34.reuse ;  /* 0x0000000033337223 */ /* 0x180fe20000010822 */
[----:B------:R-:W-:Y:S01]  /*31e0*/  F2FP.F16.F32.PACK_AB R183, R8, R183 ;  /* 0x000000b708b7723e */ /* 0x000fe200000000ff */
[-CC-:B------:R-:W-:Y:S01]  /*31f0*/  FFMA.FTZ R69, R69, R0.reuse, -R34.reuse ;  /* 0x0000000045457223 */ /* 0x180fe20000010822 */
[-CC-:B------:R-:W-:Y:S01]  /*3200*/  FFMA.FTZ R55, R55, R0.reuse, -R34.reuse ;  /* 0x0000000037377223 */ /* 0x180fe20000010822 */
[-CC-:B------:R-:W-:Y:S01]  /*3210*/  FFMA.FTZ R73, R73, R0.reuse, -R34.reuse ;  /* 0x0000000049497223 */ /* 0x180fe20000010822 */
[-CC-:B------:R-:W-:Y:S01]  /*3220*/  FFMA.FTZ R59, R59, R0.reuse, -R34.reuse ;  /* 0x000000003b3b7223 */ /* 0x180fe20000010822 */
[-C--:B------:R-:W-:Y:S01]  /*3230*/  FFMA.FTZ R77, R77, R0.reuse, -R34 ;  /* 0x000000004d4d7223 */ /* 0x080fe20000010822 */
[----:B------:R-:W1:Y:S01]  /*3240*/  MUFU.EX2 R15, R15 ;  /* 0x0000000f000f7308 */ /* 0x000e620000000800 */
[----:B----4-:R-:W-:Y:S01]  /*3250*/  FADD.FTZ R29, R179, R50 ;  /* 0x00000032b31d7221 */ /* 0x010fe20000010000 */
[----:B---3--:R-:W-:Y:S01]  /*3260*/  FADD.FTZ R50, R180, R25 ;  /* 0x00000019b4327221 */ /* 0x008fe20000010000 */
[-CC-:B------:R-:W-:Y:S01]  /*3270*/  FFMA.FTZ R63, R63, R0.reuse, -R34.reuse ;  /* 0x000000003f3f7223 */ /* 0x180fe20000010822 */
[-C--:B------:R-:W-:Y:S01]  /*3280*/  FFMA.FTZ R81, R81, R0.reuse, -R34 ;  /* 0x0000000051517223 */ /* 0x080fe20000010822 */
[C---:B------:R-:W-:Y:S01]  /*3290*/  FADD.FTZ R52, R20.reuse, R29 ;  /* 0x0000001d14347221 */ /* 0x040fe20000010000 */
[----:B--2---:R-:W-:Y:S01]  /*32a0*/  FADD.FTZ R29, R13, R50 ;  /* 0x000000320d1d7221 */ /* 0x004fe20000010000 */
[-CC-:B------:R-:W-:Y:S01]  /*32b0*/  FFMA.FTZ R9, R9, R0.reuse, -R34.reuse ;  /* 0x0000000009097223 */ /* 0x180fe20000010822 */
[----:B------:R2:W3:Y:S01]  /*32c0*/  MUFU.EX2 R176, R33 ;  /* 0x0000002100b07308 */ /* 0x0004e20000000800 */
[----:B------:R-:W-:Y:S01]  /*32d0*/  F2FP.F16.F32.PACK_AB R179, R20, R179 ;  /* 0x000000b314b3723e */ /* 0x000fe200000000ff */
[----:B-----5:R-:W-:Y:S01]  /*32e0*/  FADD.FTZ R50, R182, R29 ;  /* 0x0000001db6327221 */ /* 0x020fe20000010000 */
[----:B------:R-:W-:Y:S01]  /*32f0*/  FFMA.FTZ R34, R85, R0, -R34 ;  /* 0x0000000055227223 */ /* 0x000fe20000010822 */
[----:B------:R-:W-:Y:S01]  /*3300*/  F2FP.F16.F32.PACK_AB R177, R14, R177 ;  /* 0x000000b10eb1723e */ /* 0x000fe200000000ff */
[----:B------:R-:W-:Y:S01]  /*3310*/  VIADD R14, R22, 0xfffffffe ;  /* 0xfffffffe160e7836 */ /* 0x000fe20000000000 */
[----:B------:R-:W-:-:S02]  /*3320*/  F2FP.F16.F32.PACK_AB R153, R48, R119 ;  /* 0x000000773099723e */ /* 0x000fc400000000ff */
[----:B------:R-:W4:Y:S01]  /*3330*/  MUFU.EX2 R21, R21 ;  /* 0x0000001500157308 */ /* 0x000f220000000800 */
[----:B--2---:R-:W-:Y:S01]  /*3340*/  IMAD.U32 R33, RZ, RZ, UR36 ;  /* 0x00000024ff217e24 */ /* 0x004fe2000f8e00ff */
[----:B------:R-:W-:Y:S02]  /*3350*/  F2FP.F16.F32.PACK_AB R180, R25, R180 ;  /* 0x000000b419b4723e */ /* 0x000fe400000000ff */
[----:B------:R-:W-:Y:S01]  /*3360*/  F2FP.F16.F32.PACK_AB R182, R182, R13 ;  /* 0x0000000db6b6723e */ /* 0x000fe200000000ff */
[----:B------:R-:W-:Y:S02]  /*3370*/  @!P1 VIADD R5, R33, 0x34840 ;  /* 0x0003484021059836 */ /* 0x000fe40000000000 */
[----:B------:R-:W-:Y:S01]  /*3380*/  FADD.FTZ R33, R173, R52 ;  /* 0x00000034ad217221 */ /* 0x000fe20000010000 */
[C---:B------:R-:W-:Y:S01]  /*3390*/  F2FP.F16.F32.PACK_AB R173, R24.reuse, R173 ;  /* 0x000000ad18ad723e */ /* 0x040fe200000000ff */
[----:B------:R-:W2:Y:S01]  /*33a0*/  MUFU.EX2 R178, R37 ;  /* 0x0000002500b27308 */ /* 0x000ea20000000800 */
[----:B------:R-:W-:Y:S01]  /*33b0*/  @!P1 PRMT R5, RZ, 0x654, R5 ;  /* 0x00000654ff059816 */ /* 0x000fe20000000005 */
[----:B------:R-:W-:Y:S01]  /*33c0*/  FADD.FTZ R52, R24, R33 ;  /* 0x0000002118347221 */ /* 0x000fe20000010000 */
[----:B0-----:R-:W-:-:S02]  /*33d0*/  @P2 IMAD.HI.U32 R33, R19, R54, RZ ;  /* 0x0000003613212227 */ /* 0x001fc400078e00ff */
[----:B------:R0:W-:Y:S02]  /*33e0*/  @!P1 SYNCS.ARRIVE.TRANS64.RED.A1T0 RZ, [R5+URZ], RZ ;  /* 0x000000ff05ff99a7 */ /* 0x0001e4000810043f */
[----:B------:R-:W-:Y:S01]  /*33f0*/  FADD.FTZ R29, R175, R52 ;  /* 0x00000034af1d7221 */ /* 0x000fe20000010000 */
[----:B------:R-:W5:Y:S01]  /*3400*/  MUFU.EX2 R23, R23 ;  /* 0x0000001700177308 */ /* 0x000f620000000800 */
[----:B------:R-:W-:Y:S01]  /*3410*/  IMAD R54, R16, UR6, -R3 ;  /* 0x0000000610367c24 */ /* 0x000fe2000f8e0a03 */
[----:B-1----:R-:W-:Y:S01]  /*3420*/  @P2 SHF.R.U32.HI R19, RZ, R56, R33 ;  /* 0x00000038ff132219 */ /* 0x002fe20000011621 */
[C---:B------:R-:W-:Y:S01]  /*3430*/  FADD.FTZ R52, R26.reuse, R29 ;  /* 0x0000001d1a347221 */ /* 0x040fe20000010000 */
[----:B------:R-:W-:Y:S01]  /*3440*/  F2FP.F16.F32.PACK_AB R175, R26, R175 ;  /* 0x000000af1aaf723e */ /* 0x000fe200000000ff */
[----:B0-----:R-:W-:Y:S02]  /*3450*/  FADD.FTZ R5, R15, R50 ;  /* 0x000000320f057221 */ /* 0x001fe40000010000 */
[----:B------:R-:W-:Y:S01]  /*3460*/  IMAD.IADD R54, R54, 0x1, R19 ;  /* 0x0000000136367824 */ /* 0x000fe200078e0213 */
[----:B------:R-:W0:Y:S01]  /*3470*/  MUFU.EX2 R172, R41 ;  /* 0x0000002900ac7308 */ /* 0x000e220000000800 */
[----:B---3--:R-:W-:Y:S01]  /*3480*/  FADD.FTZ R50, R176, R5 ;  /* 0x00000005b0327221 */ /* 0x008fe20000010000 */
[----:B------:R-:W-:-:S02]  /*3490*/  FADD.FTZ R5, R169, R52 ;  /* 0x00000034a9057221 */ /* 0x000fc40000010000 */
[----:B------:R-:W-:Y:S01]  /*34a0*/  SHF.R.S32.HI R19, RZ, 0x1f, R54 ;  /* 0x0000001fff137819 */ /* 0x000fe20000011436 */
[----:B----4-:R-:W-:Y:S01]  /*34b0*/  FADD.FTZ R3, R21, R50 ;  /* 0x0000003215037221 */ /* 0x010fe20000010000 */
[----:B------:R-:W-:Y:S02]  /*34c0*/  FADD.FTZ R52, R28, R5 ;  /* 0x000000051c347221 */ /* 0x000fe40000010000 */
[----:B------:R-:W1:Y:S01]  /*34d0*/  MUFU.EX2 R27, R27 ;  /* 0x0000001b001b7308 */ /* 0x000e620000000800 */
[----:B------:R-:W-:Y:S01]  /*34e0*/  LEA.HI R19, R19, R54, RZ, 0x7 ;  /* 0x0000003613137211 */ /* 0x000fe200078f38ff */
[----:B--2---:R-:W-:Y:S01]  /*34f0*/  FADD.FTZ R50, R178, R3 ;  /* 0x00000003b2327221 */ /* 0x004fe20000010000 */
[----:B------:R-:W-:Y:S01]  /*3500*/  FADD.FTZ R5, R171, R52 ;  /* 0x00000034ab057221 */ /* 0x000fe20000010000 */
[----:B------:R-:W-:Y:S02]  /*3510*/  F2FP.F16.F32.PACK_AB R169, R28, R169 ;  /* 0x000000a91ca9723e */ /* 0x000fe400000000ff */
[----:B-----5:R-:W-:Y:S01]  /*3520*/  FADD.FTZ R3, R23, R50 ;  /* 0x0000003217037221 */ /* 0x020fe20000010000 */
[----:B------:R-:W-:Y:S01]  /*3530*/  FADD.FTZ R52, R30, R5 ;  /* 0x000000051e347221 */ /* 0x000fe20000010000 */
[----:B------:R-:W2:Y:S01]  /*3540*/  MUFU.EX2 R174, R45 ;  /* 0x0000002d00ae7308 */ /* 0x000ea20000000800 */
[----:B------:R-:W-:Y:S01]  /*3550*/  SHF.R.S32.HI R20, RZ, 0x7, R19 ;  /* 0x00000007ff147819 */ /* 0x000fe20000011413 */
[----:B0-----:R-:W-:Y:S01]  /*3560*/  FADD.FTZ R50, R172, R3 ;  /* 0x00000003ac327221 */ /* 0x001fe20000010000 */
[----:B------:R-:W-:Y:S01]  /*3570*/  FADD.FTZ R5, R165, R52 ;  /* 0x00000034a5057221 */ /* 0x000fe20000010000 */
[----:B------:R-:W-:-:S02]  /*3580*/  F2FP.F16.F32.PACK_AB R171, R30, R171 ;  /* 0x000000ab1eab723e */ /* 0x000fc400000000ff */
[----:B------:R-:W-:Y:S01]  /*3590*/  VIMNMX R19, R17, R20, !PT ;  /* 0x0000001411137248 */ /* 0x000fe20007fe0100 */
[----:B------:R-:W-:Y:S01]  /*35a0*/  FADD.FTZ R52, R32, R5 ;  /* 0x0000000520347221 */ /* 0x000fe20000010000 */
[----:B------:R-:W0:Y:S01]  /*35b0*/  MUFU.EX2 R31, R31 ;  /* 0x0000001f001f7308 */ /* 0x000e220000000800 */
[----:B-1----:R-:W-:Y:S01]  /*35c0*/  FADD.FTZ R3, R27, R50 ;  /* 0x000000321b037221 */ /* 0x002fe20000010000 */
[----:B------:R-:W-:Y:S01]  /*35d0*/  ISETP.GE.AND P3, PT, R14, R19, PT ;  /* 0x000000130e00720c */ /* 0x000fe20003f66270 */
[----:B------:R-:W-:Y:S01]  /*35e0*/  FADD.FTZ R5, R167, R52 ;  /* 0x00000034a7057221 */ /* 0x000fe20000010000 */
[----:B------:R-:W-:Y:S02]  /*35f0*/  F2FP.F16.F32.PACK_AB R165, R32, R165 ;  /* 0x000000a520a5723e */ /* 0x000fe400000000ff */
[C---:B------:R-:W-:Y:S01]  /*3600*/  F2FP.F16.F32.PACK_AB R167, R36.reuse, R167 ;  /* 0x000000a724a7723e */ /* 0x040fe200000000ff */
[----:B------:R-:W-:Y:S01]  /*3610*/  FADD.FTZ R52, R36, R5 ;  /* 0x0000000524347221 */ /* 0x000fe20000010000 */
[----:B------:R-:W1:Y:S01]  /*3620*/  MUFU.EX2 R168, R49 ;  /* 0x0000003100a87308 */ /* 0x000e620000000800 */
[----:B--2---:R-:W-:Y:S01]  /*3630*/  FADD.FTZ R50, R174, R3 ;  /* 0x00000003ae327221 */ /* 0x004fe20000010000 */
[----:B------:R-:W-:Y:S01]  /*3640*/  F2FP.F16.F32.PACK_AB R176, R176, R15 ;  /* 0x0000000fb0b0723e */ /* 0x000fe200000000ff */
[----:B------:R-:W-:Y:S01]  /*3650*/  FADD.FTZ R5, R111, R52 ;  /* 0x000000346f057221 */ /* 0x000fe20000010000 */
[----:B------:R-:W-:-:S02]  /*3660*/  F2FP.F16.F32.PACK_AB R178, R178, R21 ;  /* 0x00000015b2b2723e */ /* 0x000fc400000000ff */
[----:B------:R-:W-:Y:S02]  /*3670*/  CS2R R110, SRZ ;  /* 0x00000000006e7805 */ /* 0x000fe4000001ff00 */
[----:B------:R-:W-:Y:S01]  /*3680*/  F2FP.F16.F32.PACK_AB R172, R172, R23 ;  /* 0x00000017acac723e */ /* 0x000fe200000000ff */
[----:B------:R-:W-:Y:S01]  /*3690*/  FADD.FTZ R52, R40, R5 ;  /* 0x0000000528347221 */ /* 0x000fe20000010000 */
[----:B------:R-:W2:Y:S01]  /*36a0*/  MUFU.EX2 R35, R35 ;  /* 0x0000002300237308 */ /* 0x000ea20000000800 */
[----:B0-----:R-:W-:Y:S01]  /*36b0*/  FADD.FTZ R3, R31, R50 ;  /* 0x000000321f037221 */ /* 0x001fe20000010000 */
[----:B------:R-:W-:Y:S01]  /*36c0*/  F2FP.F16.F32.PACK_AB R174, R174, R27 ;  /* 0x0000001baeae723e */ /* 0x000fe200000000ff */
[----:B------:R-:W-:Y:S01]  /*36d0*/  FADD.FTZ R5, R113, R52 ;  /* 0x0000003471057221 */ /* 0x000fe20000010000 */
[----:B------:R-:W-:-:S03]  /*36e0*/  CS2R R112, SRZ ;  /* 0x0000000000707805 */ /* 0x000fc6000001ff00 */
[----:B------:R-:W-:Y:S01]  /*36f0*/  FADD.FTZ R8, R42, R5 ;  /* 0x000000052a087221 */ /* 0x000fe20000010000 */
[----:B------:R-:W0:Y:S01]  /*3700*/  MUFU.EX2 R170, R53 ;  /* 0x0000003500aa7308 */ /* 0x000e220000000800 */
[C---:B-1----:R-:W-:Y:S01]  /*3710*/  FADD.FTZ R50, R168.reuse, R3 ;  /* 0x00000003a8327221 */ /* 0x042fe20000010000 */
[----:B------:R-:W-:Y:S01]  /*3720*/  F2FP.F16.F32.PACK_AB R168, R168, R31 ;  /* 0x0000001fa8a8723e */ /* 0x000fe200000000ff */
[----:B------:R-:W-:Y:S01]  /*3730*/  FADD.FTZ R5, R115, R8 ;  /* 0x0000000873057221 */ /* 0x000fe20000010000 */
[----:B------:R-:W-:-:S03]  /*3740*/  CS2R R114, SRZ ;  /* 0x0000000000727805 */ /* 0x000fc6000001ff00 */
[----:B------:R-:W-:Y:S01]  /*3750*/  FADD.FTZ R8, R44, R5 ;  /* 0x000000052c087221 */ /* 0x000fe20000010000 */
[----:B------:R-:W1:Y:S01]  /*3760*/  MUFU.EX2 R39, R39 ;  /* 0x0000002700277308 */ /* 0x000e620000000800 */
[----:B--2---:R-:W-:Y:S02]  /*3770*/  FADD.FTZ R3, R35, R50 ;  /* 0x0000003223037221 */ /* 0x004fe40000010000 */
[----:B------:R-:W-:Y:S01]  /*3780*/  FADD.FTZ R5, R117, R8 ;  /* 0x0000000875057221 */ /* 0x000fe20000010000 */
[----:B------:R-:W-:-:S03]  /*3790*/  CS2R R116, SRZ ;  /* 0x0000000000747805 */ /* 0x000fc6000001ff00 */
[----:B------:R-:W-:Y:S01]  /*37a0*/  FADD.FTZ R8, R46, R5 ;  /* 0x000000052e087221 */ /* 0x000fe20000010000 */
[----:B------:R-:W2:Y:S01]  /*37b0*/  MUFU.EX2 R164, R57 ;  /* 0x0000003900a47308 */ /* 0x000ea20000000800 */
[C---:B0-----:R-:W-:Y:S01]  /*37c0*/  FADD.FTZ R50, R170.reuse, R3 ;  /* 0x00000003aa327221 */ /* 0x041fe20000010000 */
[----:B------:R-:W-:Y:S01]  /*37d0*/  F2FP.F16.F32.PACK_AB R170, R170, R35 ;  /* 0x00000023aaaa723e */ /* 0x000fe200000000ff */
[----:B------:R-:W-:Y:S01]  /*37e0*/  FADD.FTZ R5, R119, R8 ;  /* 0x0000000877057221 */ /* 0x000fe20000010000 */
[----:B------:R-:W-:-:S03]  /*37f0*/  CS2R R118, SRZ ;  /* 0x0000000000767805 */ /* 0x000fc6000001ff00 */
[----:B------:R-:W-:Y:S01]  /*3800*/  FADD.FTZ R8, R48, R5 ;  /* 0x0000000530087221 */ /* 0x000fe20000010000 */
        /* <DEDUP_REMOVED lines=29> */
[----:B------:R-:W-:Y:S02]  /*39e0*/  F2FP.F16.F32.PACK_AB R155, R38, R121 ;  /* 0x00000079269b723e */ /* 0x000fe400000000ff */
[----:B------:R-:W-:-:S04]  /*39f0*/  CS2R R120, SRZ ;  /* 0x0000000000787805 */ /* 0x000fc8000001ff00 */
        /* <DEDUP_REMOVED lines=10> */
[----:B--2---:R-:W-:Y:S01]  /*3aa0*/  FADD.FTZ R2, R154, R5 ;  /* 0x000000059a027221 */ /* 0x004fe20000010000 */
[----:B------:R-:W-:-:S03]  /*3ab0*/  IMAD.MOV.U32 R5, RZ, RZ, RZ ;  /* 0x000000ffff057224 */ /* 0x000fc600078e00ff */
[C---:B0-----:R-:W-:Y:S01]  /*3ac0*/  FADD.FTZ R9, R3.reuse, R2 ;  /* 0x0000000203097221 */ /* 0x041fe20000010000 */
[----:B------:R-:W-:Y:S01]  /*3ad0*/  F2FP.F16.F32.PACK_AB R154, R3, R154 ;  /* 0x0000009a039a723e */ /* 0x000fe200000000ff */
[----:B------:R-:W-:Y:S02]  /*3ae0*/  IMAD.MOV.U32 R2, RZ, RZ, 0x3f800000 ;  /* 0x3f800000ff027424 */ /* 0x000fe400078e00ff */
[----:B------:R-:W-:Y:S01]  /*3af0*/  IMAD.MOV.U32 R3, RZ, RZ, 0x3f800000 ;  /* 0x3f800000ff037424 */ /* 0x000fe200078e00ff */
[----:B------:R-:W-:Y:S06]  /*3b00*/  @!P3 BRA `(.L_x_2048) ;  /* 0x000000280080b947 */ /* 0x000fec0003800000 */
[----:B------:R-:W-:Y:S01]  /*3b10*/  IMAD.MOV.U32 R13, RZ, RZ, R4 ;  /* 0x000000ffff0d7224 */ /* 0x000fe200078e0004 */
[----:B------:R-:W-:Y:S01]  /*3b20*/  UMOV UR39, URZ ;  /* 0x0000003f00277c82 */ /* 0x000fe20008000000 */
[----:B------:R-:W-:Y:S01]  /*3b30*/  IMAD.MOV.U32 R15, RZ, RZ, R12 ;  /* 0x000000ffff0f7224 */ /* 0x000fe200078e000c */
[----:B------:R-:W-:Y:S01]  /*3b40*/  ULDC UR41, c[0x0][0x288] ;  /* 0x0000a20000297ab9 */ /* 0x000fe20000000800 */
[----:B------:R-:W-:Y:S01]  /*3b50*/  IMAD.MOV.U32 R20, RZ, RZ, RZ ;  /* 0x000000ffff147224 */ /* 0x000fe200078e00ff */
[----:B------:R-:W-:Y:S01]  /*3b60*/  ULDC UR40, c[0x0][0x2f0] ;  /* 0x0000bc0000287ab9 */ /* 0x000fe20000000800 */
[----:B------:R-:W-:Y:S02]  /*3b70*/  IMAD.MOV.U32 R2, RZ, RZ, 0x3f800000 ;  /* 0x3f800000ff027424 */ /* 0x000fe400078e00ff */
[----:B------:R-:W-:-:S07]  /*3b80*/  IMAD.MOV.U32 R151, RZ, RZ, RZ ;  /* 0x000000ffff977224 */ /* 0x000fce00078e00ff */
.L_x_2057:
[----:B------:R-:W-:-:S04]  /*3b90*/  UIADD3 UR6, UR39, 0x1, URZ ;  /* 0x0000000127067890 */ /* 0x000fc8000fffe03f */
[----:B------:R-:W-:-:S04]  /*3ba0*/  UISETP.NE.AND UP0, UPT, UR6, 0x2, UPT ;  /* 0x000000020600788c */ /* 0x000fc8000bf05270 */
[----:B------:R-:W-:Y:S02]  /*3bb0*/  USEL UR7, URZ, 0x1, UP0 ;  /* 0x000000013f077887 */ /* 0x000fe40008000000 */
[----:B------:R-:W-:-:S04]  /*3bc0*/  USEL UR37, UR6, URZ, UP0 ;  /* 0x0000003f06257287 */ /* 0x000fc80008000000 */
[----:B------:R-:W-:Y:S01]  /*3bd0*/  LOP3.LUT R5, R20, UR7, RZ, 0x3c, !PT ;  /* 0x0000000714057c12 */ /* 0x000fe2000f8e3cff */
[----:B------:R-:W-:Y:S07]  /*3be0*/  @!P0 BRA `(.L_x_2049) ;  /* 0x0000000000048947 */ /* 0x000fee0003800000 */
[----:B------:R-:W-:Y:S01]  /*3bf0*/  BPT.TRAP 0x1 ;  /* 0x000000040000795c */ /* 0x000fe20000300000 */
.L_x_2049:
[----:B------:R-:W-:Y:S01]  /*3c00*/  ULEA UR60, UR37, UR36, 0x3 ;  /* 0x00000024253c7291 */ /* 0x000fe2000f8e183f */
[----:B------:R-:W-:-:S08]  /*3c10*/  SHF.L.U32 R0, R5, 0x1f, RZ ;  /* 0x0000001f05007819 */ /* 0x000fd000000006ff */
[----:B------:R0:W1:Y:S01]  /*3c20*/  SYNCS.PHASECHK.TRANS64.TRYWAIT P3, [UR60+0x34830], R0 ;  /* 0x03483000ff0075a7 */ /* 0x000062000806017c */
[----:B------:R-:W-:Y:S05]  /*3c30*/  @!P0 BRA `(.L_x_2050) ;  /* 0x0000000000048947 */ /* 0x000fea0003800000 */
[----:B------:R-:W-:Y:S01]  /*3c40*/  BPT.TRAP 0x1 ;  /* 0x000000040000795c */ /* 0x000fe20000300000 */
.L_x_2050:
[----:B-1----:R-:W-:Y:S05]  /*3c50*/  @P3 BRA `(.L_x_2051) ;  /* 0x0000000000083947 */ /* 0x002fea0003800000 */
[----:B------:R-:W1:Y:S02]  /*3c60*/  SYNCS.PHASECHK.TRANS64.TRYWAIT P3, [UR60+0x34830], R0 ;  /* 0x03483000ff0075a7 */ /* 0x000e64000806017c */
[----:B-1----:R-:W-:Y:S05]  /*3c70*/  @!P3 BRA `(.L_x_2052) ;  /* 0x000000ac00a8b947 */ /* 0x002fea0003800000 */
.L_x_2051:
        /* <DEDUP_REMOVED lines=12> */
[----:B------:R-:W-:Y:S01]  /*3d40*/  FMUL.FTZ R92, R92, R3 ;  /* 0x000000035c5c7220 */ /* 0x000fe20000410000 */
[----:B------:R-:W-:Y:S01]  /*3d50*/  UMOV UR15, 0x40000040 ;  /* 0x40000040000f7882 */ /* 0x000fe20000000000 */
[----:B------:R-:W-:-:S02]  /*3d60*/  UIADD3 UR18, UR58, 0x400, URZ ;  /* 0x000004003a127890 */ /* 0x000fc4000fffe03f */
[----:B------:R-:W-:Y:S01]  /*3d70*/  HGMMA.64x128x16.F32 R24, gdesc[UR56], RZ, !UPT, gsb0 ;  /* 0x01e00000381879f0 */ /* 0x000fe2000c0008ff */
        /* <DEDUP_REMOVED lines=112> */
.L_x_2053:
[----:B------:R-:W-:Y:S01]  /*4480*/  ULEA UR7, UR39, UR36, 0x3 ;  /* 0x0000002427077291 */ /* 0x000fe2000f8e183f */
[----:B01----:R-:W-:-:S08]  /*4490*/  SHF.L.U32 R0, R20, 0x1f, RZ ;  /* 0x0000001f14007819 */ /* 0x003fd000000006ff */
[----:B------:R0:W1:Y:S01]  /*44a0*/  SYNCS.PHASECHK.TRANS64.TRYWAIT P3, [UR7+0x34850], R0 ;  /* 0x03485000ff0075a7 */ /* 0x0000620008060147 */
[----:B------:R-:W-:Y:S05]  /*44b0*/  @!P0 BRA `(.L_x_2054) ;  /* 0x0000000000048947 */ /* 0x000fea0003800000 */
[----:B------:R-:W-:Y:S01]  /*44c0*/  BPT.TRAP 0x1 ;  /* 0x000000040000795c */ /* 0x000fe20000300000 */
.L_x_2054:
[----:B-1----:R-:W-:Y:S05]  /*44d0*/  @P3 BRA `(.L_x_2055) ;  /* 0x0000000000083947 */ /* 0x002fea0003800000 */
[----:B------:R-:W1:Y:S02]  /*44e0*/  SYNCS.PHASECHK.TRANS64.TRYWAIT P3, [UR7+0x34850], R0 ;  /* 0x03485000ff0075a7 */ /* 0x000e640008060147 */
[----:B-1----:R-:W-:Y:S05]  /*44f0*/  @!P3 BRA `(.L_x_2056) ;  /* 0x000000a400a0b947 */ /* 0x002fea0003800000 */
.L_x_2055:
[----:B------:R-:W-:Y:S01]  /*4500*/  UIADD3 UR6, UR36, 0x400, URZ ;  /* 0x0000040024067890 */ /* 0x000fe2000fffe03f */
[----:B------:R-:W-:Y:S01]  /*4510*/  WARPGROUP.ARRIVE ;  /* 0x00000000000079c5 */ /* 0x000fe20000000000 */
[----:B------:R-:W-:Y:S01]  /*4520*/  UMOV UR11, 0x40000040 ;  /* 0x40000040000b7882 */ /* 0x000fe20000000000 */
[----:B-1----:R-:W0:Y:S01]  /*4530*/  @P2 LDC R3, c[0x0][0x44c] ;  /* 0x00011300ff032b82 */ /* 0x002e220000000800 */
[----:B------:R-:W-:-:S04]  /*4540*/  USHF.R.U32.HI UR6, URZ, 0x4, UR6 ;  /* 0x000000043f067899 */ /* 0x000fc80008011606 */
[----:B------:R-:W-:-:S03]  /*4550*/  ULOP3.LUT UR6, UR6, 0x3fff, URZ, 0xc0, !UPT ;  /* 0x00003fff06067892 */ /* 0x000fc6000f8ec03f */
[----:B------:R-:W1:Y:S01]  /*4560*/  @P2 LDC R21, c[0x0][0x450] ;  /* 0x00011400ff152b82 */ /* 0x000e620000000800 */
[----:B------:R-:W-:-:S04]  /*4570*/  ULOP3.LUT UR6, UR6, 0x4000000, URZ, 0xfc, !UPT ;  /* 0x0400000006067892 */ /* 0x000fc8000f8efc3f */
[----:B------:R-:W-:-:S03]  /*4580*/  ULEA UR6, UR39, UR6, 0xb ;  /* 0x0000000627067291 */ /* 0x000fc6000f8e583f */
[----:B------:R-:W-:-:S04]  /*4590*/  UMOV UR39, UR37 ;  /* 0x0000002500277c82 */ /* 0x000fc80008000000 */
[----:B------:R-:W-:Y:S02]  /*45a0*/  UMOV UR10, UR6 ;  /* 0x00000006000a7c82 */ /* 0x000fe40008000000 */
[----:B------:R-:W-:Y:S01]  /*45b0*/  HGMMA.64x128x16.F32 R88, R180, gdesc[UR8].tnspB, R88, gsb0 ;  /* 0x41e00008b4587df0 */ /* 0x000fe20008000858 */
[----:B------:R-:W-:Y:S01]  /*45c0*/  UIADD3 UR10, UR6, 0x80, URZ ;  /* 0x00000080060a7890 */ /* 0x000fe2000fffe03f */
[----:B0-----:R-:W-:Y:S01]  /*45d0*/  @P2 IMAD.HI.U32 R0, R10, R3, RZ ;  /* 0x000000030a002227 */ /* 0x001fe200078e00ff */
[----:B------:R-:W-:-:S03]  /*45e0*/  UMOV UR11, 0x40000040 ;  /* 0x40000040000b7882 */ /* 0x000fc60000000000 */
[----:B------:R-:W-:Y:S01]  /*45f0*/  IMAD.MOV.U32 R3, RZ, RZ, R10 ;  /* 0x000000ffff037224 */ /* 0x000fe200078e000a */
[----:B-1----:R-:W-:Y:S01]  /*4600*/  @P2 SHF.R.U32.HI R3, RZ, R21, R0 ;  /* 0x00000015ff032219 */ /* 0x002fe20000011600 */
[----:B------:R-:W-:-:S04]  /*4610*/  IMAD.MOV.U32 R21, RZ, RZ, -0x80 ;  /* 0xffffff80ff157424 */ /* 0x000fc800078e00ff */
[----:B------:R-:W0:Y:S01]  /*4620*/  SHFL.IDX PT, R2, R3, 0x1, 0x1c1f ;  /* 0x003c1f0003027f89 */ /* 0x000e2200000e0000 */
[----:B------:R-:W-:-:S04]  /*4630*/  IMAD R0, R14, R21, 0x1 ;  /* 0x000000010e007424 */ /* 0x000fc800078e0215 */
[----:B------:R-:W-:-:S04]  /*4640*/  IMAD R21, R11, -0x2, R0 ;  /* 0xfffffffe0b157824 */ /* 0x000fc800078e0200 */
[----:B------:R-:W-:-:S05]  /*4650*/  IMAD R21, R16, UR40, R21 ;  /* 0x0000002810157c24 */ /* 0x000fca000f8e0215 */
[----:B0-----:R-:W-:-:S04]  /*4660*/  IADD3 R0, R2, -UR41, R21 ;  /* 0x8000002902007c10 */ /* 0x001fc8000fffe015 */
[C---:B------:R-:W-:Y:S02]  /*4670*/  ISETP.GT.AND P3, PT, R0.reuse, RZ, PT ;  /* 0x000000ff0000720c */ /* 0x040fe40003f64270 */
[----:B------:R-:W-:Y:S02]  /*4680*/  ISETP.GT.AND P4, PT, R0, 0x1, PT ;  /* 0x000000010000780c */ /* 0x000fe40003f84270 */
[----:B------:R-:W-:Y:S02]  /*4690*/  FSEL R20, R26, -INF , P3 ;  /* 0xff8000001a147808 */ /* 0x000fe40001800000 */
[----:B------:R-:W-:Y:S02]  /*46a0*/  ISETP.GT.AND P3, PT, R0, 0x8, PT ;  /* 0x000000080000780c */ /* 0x000fe40003f64270 */
        /* <DEDUP_REMOVED lines=15> */
[----:B------:R-:W-:Y:S01]  /*47a0*/  FMNMX.FTZ R23, R184, R23, !PT ;  /* 0x00000017b8177209 */ /* 0x000fe20007810000 */
[----:B------:R-:W-:Y:S02]  /*47b0*/  WARPGROUP.DEPBAR.LE gsb0, 0x0 ;  /* 0x00008000000079c5 */ /* 0x000fe40000010000 */
[----:B------:R-:W-:Y:S01]  /*47c0*/  WARPGROUP.ARRIVE ;  /* 0x00000000000079c5 */ /* 0x000fe20000000000 */
[----:B------:R-:W-:Y:S02]  /*47d0*/  FSEL R182, R38, -INF , P3 ;  /* 0xff80000026b67808 */ /* 0x000fe40001800000 */
[----:B------:R-:W-:Y:S02]  /*47e0*/  ISETP.GT.AND P3, PT, R0, 0x20, PT ;  /* 0x000000200000780c */ /* 0x000fe40003f64270 */
[----:B------:R-:W-:Y:S01]  /*47f0*/  FSEL R180, R39, -INF , P4 ;  /* 0xff80000027b47808 */ /* 0x000fe20002000000 */
[----:B------:R-:W-:Y:S01]  /*4800*/  HGMMA.64x128x16.F32 R88, R176, gdesc[UR8].tnspB, R88, gsb0 ;  /* 0x41e00008b0587df0 */ /* 0x000fe20008000858 */
[----:B------:R-:W-:Y:S01]  /*4810*/  UIADD3 UR10, UR6, 0x100, URZ ;  /* 0x00000100060a7890 */ /* 0x000fe2000fffe03f */
[----:B------:R-:W-:Y:S01]  /*4820*/  FMNMX.FTZ R23, R182, R23, !PT ;  /* 0x00000017b6177209 */ /* 0x000fe20007810000 */
[----:B------:R-:W-:Y:S01]  /*4830*/  UMOV UR11, 0x40000040 ;  /* 0x40000040000b7882 */ /* 0x000fe20000000000 */
[----:B------:R-:W-:-:S02]  /*4840*/  ISETP.GT.AND P4, PT, R0, 0x21, PT ;  /* 0x000000210000780c */ /* 0x000fc40003f84270 */
        /* <DEDUP_REMOVED lines=22> */
[----:B------:R-:W-:Y:S02]  /*49b0*/  FSEL R50, R50, -INF , P3 ;  /* 0xff80000032327808 */ /* 0x000fe40001800000 */
[----:B------:R-:W-:Y:S02]  /*49c0*/  FMNMX.FTZ R23, R172, R23, !PT ;  /* 0x00000017ac177209 */ /* 0x000fe40007810000 */
[----:B------:R-:W-:Y:S02]  /*49d0*/  ISETP.GT.AND P3, PT, R0, 0x38, PT ;  /* 0x000000380000780c */ /* 0x000fe40003f64270 */
[----:B------:R-:W-:Y:S02]  /*49e0*/  FSEL R46, R51, -INF , P4 ;  /* 0xff800000332e7808 */ /* 0x000fe40002000000 */
[----:B------:R-:W-:Y:S02]  /*49f0*/  FMNMX.FTZ R23, R50, R23, !PT ;  /* 0x0000001732177209 */ /* 0x000fe40007810000 */
        /* <DEDUP_REMOVED lines=51> */
[----:B------:R-:W-:Y:S02]  /*4d30*/  FSEL R87, R87, -INF , P4 ;  /* 0xff80000057577808 */ /* 0x000fe40002000000 */
[----:B------:R-:W-:-:S04]  /*4d40*/  FMNMX.FTZ R0, R86, R23, !PT ;  /* 0x0000001756007209 */ /* 0x000fc80007810000 */
[----:B------:R-:W-:-:S05]  /*4d50*/  FMNMX.FTZ R23, R87, R0, !PT ;  /* 0x0000000057177209 */ /* 0x000fca0007810000 */
[----:B------:R-:W0:Y:S01]  /*4d60*/  SHFL.BFLY PT, R0, R23, 0x2, 0x1f ;  /* 0x0c401f0017007f89 */ /* 0x000e2200000e0000 */
[----:B------:R-:W-:Y:S02]  /*4d70*/  WARPGROUP.DEPBAR.LE gsb0, 0x0 ;  /* 0x00008000000079c5 */ /* 0x000fe40000010000 */
[----:B------:R-:W-:Y:S01]  /*4d80*/  WARPGROUP.ARRIVE ;  /* 0x00000000000079c5 */ /* 0x000fe20000000000 */
[----:B------:R-:W1:Y:S05]  /*4d90*/  SHFL.IDX PT, R168, R3, RZ, 0x1c1f ;  /* 0x001c1fff03a87589 */ /* 0x000e6a00000e0000 */
[----:B------:R-:W-:Y:S01]  /*4da0*/  HGMMA.64x128x16.F32 R88, R164, gdesc[UR8].tnspB, R88, gsb0 ;  /* 0x41e00008a4587df0 */ /* 0x000fe20008000858 */
[----:B------:R-:W-:Y:S01]  /*4db0*/  UIADD3 UR10, UR6, 0x280, URZ ;  /* 0x00000280060a7890 */ /* 0x000fe2000fffe03f */
[----:B------:R-:W-:Y:S01]  /*4dc0*/  UMOV UR11, 0x40000040 ;  /* 0x40000040000b7882 */ /* 0x000fe20000000000 */
[----:B0-----:R-:W-:-:S02]  /*4dd0*/  FMNMX.FTZ R27, R23, R0, !PT ;  /* 0x00000000171b7209 */ /* 0x001fc40007810000 */
[----:B------:R-:W0:Y:S03]  /*4de0*/  LDC R0, c[0x0][0x988] ;  /* 0x00026200ff007b82 */ /* 0x000e260000000800 */
[----:B------:R-:W2:Y:S01]  /*4df0*/  SHFL.BFLY PT, R4, R27, 0x1, 0x1f ;  /* 0x0c201f001b047f89 */ /* 0x000ea200000e0000 */
[----:B-1----:R-:W-:-:S04]  /*4e00*/  IADD3 R79, R168, -UR41, R21 ;  /* 0x80000029a84f7c10 */ /* 0x002fc8000fffe015 */
[C---:B------:R-:W-:Y:S02]  /*4e10*/  ISETP.GT.AND P4, PT, R79.reuse, RZ, PT ;  /* 0x000000ff4f00720c */ /* 0x040fe40003f84270 */
[C---:B------:R-:W-:Y:S02]  /*4e20*/  ISETP.GT.AND P5, PT, R79.reuse, 0x1, PT ;  /* 0x000000014f00780c */ /* 0x040fe40003fa4270 */
        /* <DEDUP_REMOVED lines=10> */
[----:B--2---:R-:W-:Y:S02]  /*4ed0*/  FMNMX.FTZ R4, R27, R4, !PT ;  /* 0x000000041b047209 */ /* 0x004fe40007810000 */
[----:B------:R-:W-:Y:S02]  /*4ee0*/  ISETP.GT.AND P5, PT, R79, 0x11, PT ;  /* 0x000000114f00780c */ /* 0x000fe40003fa4270 */
[----:B------:R-:W-:Y:S01]  /*4ef0*/  FSEL R27, R32, -INF , P4 ;  /* 0xff800000201b7808 */ /* 0x000fe20002000000 */
[C---:B0-----:R-:W-:Y:S01]  /*4f00*/  FMUL.FTZ R31, R4.reuse, R0 ;  /* 0x00000000041f7220 */ /* 0x041fe20000410000 */
[----:B------:R-:W-:Y:S02]  /*4f10*/  FMNMX.FTZ R24, R29, R24, !PT ;  /* 0x000000181d187209 */ /* 0x000fe40007810000 */
[----:B------:R-:W-:Y:S02]  /*4f20*/  FSETP.NEU.FTZ.AND P3, PT, R4, -INF , PT ;  /* 0xff8000000400780b */ /* 0x000fe40003f7d000 */
[----:B------:R-:W-:-:S02]  /*4f30*/  ISETP.GT.AND P4, PT, R79, 0x18, PT ;  /* 0x000000184f00780c */ /* 0x000fc40003f84270 */
[----:B------:R-:W-:Y:S02]  /*4f40*/  FSEL R33, R33, -INF , P5 ;  /* 0xff80000021217808 */ /* 0x000fe40002800000 */
[----:B------:R-:W-:Y:S02]  /*4f50*/  FMNMX.FTZ R28, R27, R24, !PT ;  /* 0x000000181b1c7209 */ /* 0x000fe40007810000 */
[----:B------:R-:W-:Y:S02]  /*4f60*/  FSEL R21, R31, RZ, P3 ;  /* 0x000000ff1f157208 */ /* 0x000fe40001800000 */
[----:B------:R-:W-:Y:S02]  /*4f70*/  ISETP.GT.AND P5, PT, R79, 0x19, PT ;  /* 0x000000194f00780c */ /* 0x000fe40003fa4270 */
[----:B------:R-:W-:Y:S01]  /*4f80*/  FSEL R31, R36, -INF , P4 ;  /* 0xff800000241f7808 */ /* 0x000fe20002000000 */
[--C-:B------:R-:W-:Y:S01]  /*4f90*/  FFMA.FTZ R169, R50, R0, -R21.reuse ;  /* 0x0000000032a97223 */ /* 0x100fe20000010815 */
        /* <DEDUP_REMOVED lines=46> */
[----:B------:R-:W-:-:S02]  /*5280*/  FSEL R55, R52, -INF , P4 ;  /* 0xff80000034377808 */ /* 0x000fc40002000000 */
[----:B------:R-:W-:Y:S02]  /*5290*/  FMNMX.FTZ R36, R49, R36, !PT ;  /* 0x0000002431247209 */ /* 0x000fe40007810000 */
[----:B------:R-:W-:Y:S02]  /*52a0*/  ISETP.GT.AND P4, PT, R79, 0x40, PT ;  /* 0x000000404f00780c */ /* 0x000fe40003f84270 */
[----:B------:R-:W-:Y:S01]  /*52b0*/  FSEL R53, R53, -INF , P5 ;  /* 0xff80000035357808 */ /* 0x000fe20002800000 */
[----:B------:R-:W-:Y:S01]  /*52c0*/  MUFU.EX2 R177, R177 ;  /* 0x000000b100b17308 */ /* 0x000fe20000000800 */
[----:B------:R-:W-:Y:S02]  /*52d0*/  FMNMX.FTZ R36, R55, R36, !PT ;  /* 0x0000002437247209 */ /* 0x000fe40007810000 */
[----:B------:R-:W-:Y:S02]  /*52e0*/  ISETP.GT.AND P5, PT, R79, 0x41, PT ;  /* 0x000000414f00780c */ /* 0x000fe40003fa4270 */
[----:B------:R-:W-:-:S02]  /*52f0*/  FSEL R59, R56, -INF , P4 ;  /* 0xff800000383b7808 */ /* 0x000fc40002000000 */
[----:B------:R-:W-:Y:S01]  /*5300*/  FMNMX.FTZ R36, R53, R36, !PT ;  /* 0x0000002435247209 */ /* 0x000fe20007810000 */
[----:B------:R-:W-:Y:S01]  /*5310*/  MUFU.EX2 R28, R184 ;  /* 0x000000b8001c7308 */ /* 0x000fe20000000800 */
[----:B------:R-:W-:Y:S02]  /*5320*/  ISETP.GT.AND P4, PT, R79, 0x48, PT ;  /* 0x000000484f00780c */ /* 0x000fe40003f84270 */
[----:B------:R-:W-:Y:S02]  /*5330*/  FSEL R57, R57, -INF , P5 ;  /* 0xff80000039397808 */ /* 0x000fe40002800000 */
[----:B------:R-:W-:Y:S02]  /*5340*/  FMNMX.FTZ R40, R59, R36, !PT ;  /* 0x000000243b287209 */ /* 0x000fe40007810000 */
[----:B------:R-:W-:Y:S01]  /*5350*/  ISETP.GT.AND P5, PT, R79, 0x49, PT ;  /* 0x000000494f00780c */ /* 0x000fe20003fa4270 */
[----:B------:R-:W-:Y:S01]  /*5360*/  MUFU.EX2 R36, R176 ;  /* 0x000000b000247308 */ /* 0x000fe20000000800 */
[----:B------:R-:W-:-:S02]  /*5370*/  FSEL R47, R60, -INF , P4 ;  /* 0xff8000003c2f7808 */ /* 0x000fc40002000000 */
[----:B------:R-:W-:Y:S01]  /*5380*/  FMNMX.FTZ R40, R57, R40, !PT ;  /* 0x0000002839287209 */ /* 0x000fe20007810000 */
[----:B------:R-:W-:Y:S02]  /*5390*/  WARPGROUP.DEPBAR.LE gsb0, 0x0 ;  /* 0x00008000000079c5 */ /* 0x000fe40000010000 */
[----:B------:R-:W-:Y:S01]  /*53a0*/  WARPGROUP.ARRIVE ;  /* 0x00000000000079c5 */ /* 0x000fe20000000000 */
[----:B------:R-:W-:Y:S01]  /*53b0*/  ISETP.GT.AND P4, PT, R79, 0x50, PT ;  /* 0x000000504f00780c */ /* 0x000fe20003f84270 */
[----:B------:R-:W-:Y:S01]  /*53c0*/  MUFU.EX2 R179, R179 ;  /* 0x000000b300b37308 */ /* 0x000fe20000000800 */
[----:B------:R-:W-:Y:S01]  /*53d0*/  FSEL R61, R61, -INF , P5 ;  /* 0xff8000003d3d7808 */ /* 0x000fe20002800000 */
[--C-:B------:R-:W-:Y:S01]  /*53e0*/  FFMA.FTZ R165, R58, R0, -R21.reuse ;  /* 0x000000003aa57223 */ /* 0x100fe20000010815 */
[----:B------:R-:W-:Y:S01]  /*53f0*/  FMNMX.FTZ R40, R47, R40, !PT ;  /* 0x000000282f287209 */ /* 0x000fe20007810000 */
[----:B------:R-:W-:Y:S01]  /*5400*/  HGMMA.64x128x16.F32 R88, R160, gdesc[UR8].tnspB, R88, gsb0 ;  /* 0x41e00008a0587df0 */ /* 0x000fe20008000858 */
[----:B------:R-:W-:Y:S01]  /*5410*/  UIADD3 UR10, UR6, 0x300, URZ ;  /* 0x00000300060a7890 */ /* 0x000fe2000fffe03f */
[----:B------:R-:W-:Y:S01]  /*5420*/  ISETP.GT.AND P5, PT, R79, 0x51, PT ;  /* 0x000000514f00780c */ /* 0x000fe20003fa4270 */
[----:B------:R-:W-:Y:S01]  /*5430*/  UMOV UR11, 0x40000040 ;  /* 0x40000040000b7882 */ /* 0x000fe20000000000 */
[----:B------:R-:W-:Y:S01]  /*5440*/  FSEL R51, R64, -INF , P4 ;  /* 0xff80000040337808 */ /* 0x000fe20002000000 */
[----:B------:R-:W-:Y:S01]  /*5450*/  UIADD3 UR6, UR6, 0x380, URZ ;  /* 0x0000038006067890 */ /* 0x000fe2000fffe03f */
[----:B------:R-:W-:Y:S01]  /*5460*/  FMNMX.FTZ R40, R61, R40, !PT ;  /* 0x000000283d287209 */ /* 0x000fe20007810000 */
[----:B------:R-:W-:Y:S01]  /*5470*/  MUFU.EX2 R173, R173 ;  /* 0x000000ad00ad7308 */ /* 0x000fe20000000800 */
[----:B------:R-:W-:Y:S01]  /*5480*/  ISETP.GT.AND P4, PT, R79, 0x58, PT ;  /* 0x000000584f00780c */ /* 0x000fe20003f84270 */
[----:B------:R-:W-:Y:S01]  /*5490*/  FFMA.FTZ R167, R62, R0, -R21 ;  /* 0x000000003ea77223 */ /* 0x000fe20000010815 */
[----:B------:R-:W-:-:S02]  /*54a0*/  FSEL R65, R65, -INF , P5 ;  /* 0xff80000041417808 */ /* 0x000fc40002800000 */
[----:B------:R-:W-:Y:S02]  /*54b0*/  FMNMX.FTZ R44, R51, R40, !PT ;  /* 0x00000028332c7209 */ /* 0x000fe40007810000 */
[----:B------:R-:W-:Y:S01]  /*54c0*/  ISETP.GT.AND P5, PT, R79, 0x59, PT ;  /* 0x000000594f00780c */ /* 0x000fe20003fa4270 */
[----:B------:R-:W-:Y:S01]  /*54d0*/  MUFU.EX2 R40, R172 ;  /* 0x000000ac00287308 */ /* 0x000fe20000000800 */
[----:B------:R-:W-:Y:S02]  /*54e0*/  FSEL R63, R68, -INF , P4 ;  /* 0xff800000443f7808 */ /* 0x000fe40002000000 */
[----:B------:R-:W-:Y:S02]  /*54f0*/  FMNMX.FTZ R44, R65, R44, !PT ;  /* 0x0000002c412c7209 */ /* 0x000fe40007810000 */
[----:B------:R-:W-:Y:S02]  /*5500*/  ISETP.GT.AND P4, PT, R79, 0x60, PT ;  /* 0x000000604f00780c */ /* 0x000fe40003f84270 */
[----:B------:R-:W-:Y:S01]  /*5510*/  FSEL R69, R69, -INF , P5 ;  /* 0xff80000045457808 */ /* 0x000fe20002800000 */
[----:B------:R-:W-:Y:S01]  /*5520*/  MUFU.EX2 R175, R175 ;  /* 0x000000af00af7308 */ /* 0x000fe20000000800 */
[----:B------:R-:W-:-:S02]  /*5530*/  FMNMX.FTZ R44, R63, R44, !PT ;  /* 0x0000002c3f2c7209 */ /* 0x000fc40007810000 */
[----:B------:R-:W-:Y:S02]  /*5540*/  ISETP.GT.AND P5, PT, R79, 0x61, PT ;  /* 0x000000614f00780c */ /* 0x000fe40003fa4270 */
[----:B------:R-:W-:Y:S02]  /*5550*/  FSEL R67, R72, -INF , P4 ;  /* 0xff80000048437808 */ /* 0x000fe40002000000 */
[----:B------:R-:W-:Y:S01]  /*5560*/  FMNMX.FTZ R44, R69, R44, !PT ;  /* 0x0000002c452c7209 */ /* 0x000fe20007810000 */
[----:B------:R-:W-:Y:S01]  /*5570*/  MUFU.EX2 R169, R169 ;  /* 0x000000a900a97308 */ /* 0x000fe20000000800 */
[----:B------:R-:W-:Y:S02]  /*5580*/  ISETP.GT.AND P4, PT, R79, 0x68, PT ;  /* 0x000000684f00780c */ /* 0x000fe40003f84270 */
[----:B------:R-:W-:Y:S02]  /*5590*/  FSEL R73, R73, -INF , P5 ;  /* 0xff80000049497808 */ /* 0x000fe40002800000 */
[----:B------:R-:W-:-:S02]  /*55a0*/  FMNMX.FTZ R46, R67, R44, !PT ;  /* 0x0000002c432e7209 */ /* 0x000fc40007810000 */
[----:B------:R-:W-:Y:S01]  /*55b0*/  ISETP.GT.AND P5, PT, R79, 0x69, PT ;  /* 0x000000694f00780c */ /* 0x000fe20003fa4270 */
[----:B------:R0:W-:Y:S01]  /*55c0*/  MUFU.EX2 R44, R48 ;  /* 0x00000030002c7308 */ /* 0x0001e20000000800 */
[----:B------:R-:W-:Y:S02]  /*55d0*/  FSEL R71, R76, -INF , P4 ;  /* 0xff8000004c477808 */ /* 0x000fe40002000000 */
[----:B------:R-:W-:Y:S02]  /*55e0*/  FMNMX.FTZ R46, R73, R46, !PT ;  /* 0x0000002e492e7209 */ /* 0x000fe40007810000 */
[----:B------:R-:W-:Y:S02]  /*55f0*/  ISETP.GT.AND P4, PT, R79, 0x70, PT ;  /* 0x000000704f00780c */ /* 0x000fe40003f84270 */
[----:B------:R-:W-:Y:S01]  /*5600*/  FSEL R77, R77, -INF , P5 ;  /* 0xff8000004d4d7808 */ /* 0x000fe20002800000 */
[----:B------:R-:W-:Y:S01]  /*5610*/  MUFU.EX2 R171, R171 ;  /* 0x000000ab00ab7308 */ /* 0x000fe20000000800 */
[----:B------:R-:W-:Y:S01]  /*5620*/  FMNMX.FTZ R46, R71, R46, !PT ;  /* 0x0000002e472e7209 */ /* 0x000fe20007810000 */
[-CC-:B0-----:R-:W-:Y:S01]  /*5630*/  FFMA.FTZ R48, R22, R0.reuse, -R21.reuse ;  /* 0x0000000016307223 */ /* 0x181fe20000010815 */
[----:B------:R-:W-:Y:S01]  /*5640*/  ISETP.GT.AND P5, PT, R79, 0x71, PT ;  /* 0x000000714f00780c */ /* 0x000fe20003fa4270 */
[----:B------:R-:W-:Y:S01]  /*5650*/  FFMA.FTZ R22, R12, R0, -R21 ;  /* 0x000000000c167223 */ /* 0x000fe20000010815 */
        /* <DEDUP_REMOVED lines=9> */
[----:B------:R-:W-:Y:S02]  /*56f0*/  FMNMX.FTZ R46, R81, R46, !PT ;  /* 0x0000002e512e7209 */ /* 0x000fe40007810000 */
[----:B------:R-:W-:Y:S02]  /*5700*/  FSEL R187, R85, -INF , P5 ;  /* 0xff80000055bb7808 */ /* 0x000fe40002800000 */
        /* <DEDUP_REMOVED lines=9> */
[----:B------:R-:W-:-:S06]  /*57a0*/  FFMA.FTZ R50, R74, R0, -R21 ;  /* 0x000000004a327223 */ /* 0x000fcc0000010815 */
[----:B------:R-:W-:Y:S01]  /*57b0*/  MUFU.EX2 R30, R30 ;  /* 0x0000001e001e7308 */ /* 0x000fe20000000800 */
[-CC-:B------:R-:W-:Y:S01]  /*57c0*/  FFMA.FTZ R79, R26, R0.reuse, -R21.reuse ;  /* 0x000000001a4f7223 */ /* 0x180fe20000010815 */
[-CC-:B------:R-:W-:Y:S01]  /*57d0*/  FFMA.FTZ R26, R78, R0.reuse, -R21.reuse ;  /* 0x000000004e1a7223 */ /* 0x180fe20000010815 */
[----:B------:R-:W0:Y:S05]  /*57e0*/  SHFL.BFLY PT, R85, R2, 0x1, 0x1f ;  /* 0x0c201f0002557f89 */ /* 0x000e2a00000e0000 */
[----:B------:R-:W-:Y:S08]  /*57f0*/  MUFU.EX2 R50, R50 ;  /* 0x0000003200327308 */ /* 0x000ff00000000800 */
[----:B------:R-:W-:Y:S08]  /*5800*/  MUFU.EX2 R79, R79 ;  /* 0x0000004f004f7308 */ /* 0x000ff00000000800 */
[----:B------:R-:W-:Y:S01]  /*5810*/  MUFU.EX2 R26, R26 ;  /* 0x0000001a001a7308 */ /* 0x000fe20000000800 */
[----:B0-----:R-:W-:Y:S01]  /*5820*/  FMNMX.FTZ R12, R2, R85, !PT ;  /* 0x00000055020c7209 */ /* 0x001fe20007810000 */
[-CC-:B------:R-:W-:Y:S01]  /*5830*/  FFMA.FTZ R85, R38, R0.reuse, -R21.reuse ;  /* 0x0000000026557223 */ /* 0x180fe20000010815 */
[----:B------:R-:W-:Y:S01]  /*5840*/  FSEL R2, R4, RZ, P3 ;  /* 0x000000ff04027208 */ /* 0x000fe20001800000 */
[-C--:B------:R-:W-:Y:S01]  /*5850*/  FFMA.FTZ R38, R86, R0.reuse, -R21 ;  /* 0x0000000056267223 */ /* 0x080fe20000010815 */
[C---:B------:R-:W-:Y:S01]  /*5860*/  FSETP.NEU.FTZ.AND P4, PT, R12.reuse, -INF , PT ;  /* 0xff8000000c00780b */ /* 0x040fe20003f9d000 */
[----:B------:R-:W-:-:S02]  /*5870*/  FMUL.FTZ R52, R12, R0 ;  /* 0x000000000c347220 */ /* 0x000fc40000410000 */
[----:B------:R-:W-:Y:S01]  /*5880*/  MUFU.EX2 R83, R83 ;  /* 0x0000005300537308 */ /* 0x000fe20000000800 */
[C---:B------:R-:W-:Y:S01]  /*5890*/  ISETP.GT.AND P3, PT, R14.reuse, R19, PT ;  /* 0x000000130e00720c */ /* 0x040fe20003f64270 */
[----:B------:R-:W-:Y:S01]  /*58a0*/  VIADD R14, R14, 0xffffffff ;  /* 0xffffffff0e0e7836 */ /* 0x000fe20000000000 */
[----:B------:R-:W-:Y:S02]  /*58b0*/  WARPGROUP.DEPBAR.LE gsb0, 0x0 ;  /* 0x00008000000079c5 */ /* 0x000fe40000010000 */
[----:B------:R-:W-:Y:S01]  /*58c0*/  WARPGROUP.ARRIVE ;  /* 0x00000000000079c5 */ /* 0x000fe20000000000 */
[----:B------:R-:W-:Y:S01]  /*58d0*/  FSEL R52, R52, RZ, P4 ;  /* 0x000000ff34347208 */ /* 0x000fe20002000000 */
[-CC-:B------:R-:W-:Y:S01]  /*58e0*/  FFMA.FTZ R161, R66, R0.reuse, -R21.reuse ;  /* 0x0000000042a17223 */ /* 0x180fe20000010815 */
[-CC-:B------:R-:W-:Y:S01]  /*58f0*/  FFMA.FTZ R163, R70, R0.reuse, -R21.reuse ;  /* 0x0000000046a37223 */ /* 0x180fe20000010815 */
[----:B------:R-:W-:Y:S01]  /*5900*/  MUFU.EX2 R42, R42 ;  /* 0x0000002a002a7308 */ /* 0x000fe20000000800 */
[-C--:B------:R-:W-:Y:S01]  /*5910*/  FFMA.FTZ R21, R87, R0.reuse, -R21 ;  /* 0x0000000057157223 */ /* 0x080fe20000010815 */
[----:B------:R-:W-:Y:S01]  /*5920*/  HGMMA.64x128x16.F32 R88, R156, gdesc[UR8].tnspB, R88, gsb0 ;  /* 0x41e000089c587df0 */ /* 0x000fe20008000858 */
[----:B------:R-:W-:Y:S01]  /*5930*/  UMOV UR10, UR6 ;  /* 0x00000006000a7c82 */ /* 0x000fe20008000000 */
[----:B------:R-:W-:Y:S01]  /*5940*/  UMOV UR11, 0x40000040 ;  /* 0x40000040000b7882 */ /* 0x000fe20000000000 */
[-CC-:B------:R-:W-:Y:S01]  /*5950*/  FFMA.FTZ R180, R3, R0.reuse, -R52.reuse ;  /* 0x0000000003b47223 */ /* 0x180fe20000010834 */
[----:B------:R-:W-:Y:S01]  /*5960*/  FADD.FTZ R3, -R2, R13 ;  /* 0x0000000d02037221 */ /* 0x000fe20000010100 */
[----:B------:R-:W-:Y:S01]  /*5970*/  FSEL R2, R12, RZ, P4 ;  /* 0x000000ff0c027208 */ /* 0x000fe20002000000 */
[-CC-:B------:R-:W-:Y:S01]  /*5980*/  FFMA.FTZ R174, R39, R0.reuse, -R52.reuse ;  /* 0x0000000027ae7223 */ /* 0x180fe20000010834 */
[-CC-:B------:R-:W-:Y:S01]  /*5990*/  FFMA.FTZ R25, R25, R0.reuse, -R52.reuse ;  /* 0x0000000019197223 */ /* 0x180fe20000010834 */
[-C--:B------:R-:W-:Y:S01]  /*59a0*/  FMUL.FTZ R39, R3, R0.reuse ;  /* 0x0000000003277220 */ /* 0x080fe20000410000 */
[----:B------:R-:W-:Y:S01]  /*59b0*/  MUFU.EX2 R180, R180 ;  /* 0x000000b400b47308 */ /* 0x000fe20000000800 */
[----:B------:R-:W-:Y:S01]  /*59c0*/  FADD.FTZ R3, -R2, R15 ;  /* 0x0000000f02037221 */ /* 0x000fe20000010100 */
[-CC-:B------:R-:W-:Y:S01]  /*59d0*/  FFMA.FTZ R182, R23, R0.reuse, -R52.reuse ;  /* 0x0000000017b67223 */ /* 0x180fe20000010834 */
[----:B------:R-:W-:Y:S01]  /*59e0*/  FFMA.FTZ R23, R29, R0, -R52 ;  /* 0x000000001d177223 */ /* 0x000fe20000010834 */
[----:B------:R-:W-:-:S02]  /*59f0*/  IMAD.U32 R15, RZ, RZ, UR60 ;  /* 0x0000003cff0f7e24 */ /* 0x000fc4000f8e00ff */
[-C--:B------:R-:W-:Y:S01]  /*5a00*/  FMUL.FTZ R3, R3, R0.reuse ;  /* 0x0000000003037220 */ /* 0x080fe20000410000 */
[-CC-:B------:R-:W-:Y:S01]  /*5a10*/  FFMA.FTZ R176, R27, R0.reuse, -R52.reuse ;  /* 0x000000001bb07223 */ /* 0x180fe20000010834 */
[-CC-:B------:R-:W-:Y:S01]  /*5a20*/  FFMA.FTZ R33, R33, R0.reuse, -R52.reuse ;  /* 0x0000000021217223 */ /* 0x180fe20000010834 */
[----:B------:R-:W-:Y:S01]  /*5a30*/  MUFU.EX2 R2, R39 ;  /* 0x0000002700027308 */ /* 0x000fe20000000800 */
[----:B------:R-:W-:Y:S02]  /*5a40*/  @!P1 VIADD R15, R15, 0x34840 ;  /* 0x000348400f0f9836 */ /* 0x000fe40000000000 */
[-CC-:B------:R-:W-:Y:S01]  /*5a50*/  FFMA.FTZ R178, R31, R0.reuse, -R52.reuse ;  /* 0x000000001fb27223 */ /* 0x180fe20000010834 */
[-CC-:B------:R-:W-:Y:S01]  /*5a60*/  FFMA.FTZ R37, R37, R0.reuse, -R52.reuse ;  /* 0x0000000025257223 */ /* 0x180fe20000010834 */
[-CC-:B------:R-:W-:Y:S01]  /*5a70*/  FFMA.FTZ R172, R35, R0.reuse, -R52.reuse ;  /* 0x0000000023ac7223 */ /* 0x180fe20000010834 */
[-CC-:B------:R-:W-:Y:S01]  /*5a80*/  FFMA.FTZ R35, R41, R0.reuse, -R52.reuse ;  /* 0x0000000029237223 */ /* 0x180fe20000010834 */
[----:B------:R-:W-:Y:S01]  /*5a90*/  @!P1 PRMT R15, RZ, 0x654, R15 ;  /* 0x00000654ff0f9816 */ /* 0x000fe2000000000f */
        /* <DEDUP_REMOVED lines=12> */
[-CC-:B------:R-:W-:Y:S01]  /*5b60*/  FFMA.FTZ R65, R65, R0.reuse, -R52.reuse ;  /* 0x0000000041417223 */ /* 0x180fe20000010834 */
[-CC-:B------:R-:W-:Y:S01]  /*5b70*/  FFMA.FTZ R63, R63, R0.reuse, -R52.reuse ;  /* 0x000000003f3f7223 */ /* 0x180fe20000010834 */
[-CC-:B------:R-:W-:Y:S01]  /*5b80*/  FFMA.FTZ R69, R69, R0.reuse, -R52.reuse ;  /* 0x0000000045457223 */ /* 0x180fe20000010834 */
[-CC-:B------:R-:W-:Y:S01]  /*5b90*/  FFMA.FTZ R67, R67, R0.reuse, -R52.reuse ;  /* 0x0000000043437223 */ /* 0x180fe20000010834 */
[----:B------:R-:W-:Y:S01]  /*5ba0*/  FFMA.FTZ R73, R73, R0, -R52 ;  /* 0x0000000049497223 */ /* 0x000fe20000010834 */
[----:B------:R-:W-:Y:S01]  /*5bb0*/  MUFU.EX2 R182, R182 ;  /* 0x000000b600b67308 */ /* 0x000fe20000000800 */
[----:B0-----:R-:W-:Y:S01]  /*5bc0*/  FFMA.FTZ R54, R3, R9, R180 ;  /* 0x0000000903367223 */ /* 0x001fe200000100b4 */
[----:B------:R-:W-:Y:S01]  /*5bd0*/  FFMA.FTZ R9, R2, R8, R181 ;  /* 0x0000000802097223 */ /* 0x000fe200000100b5 */
[C---:B------:R-:W-:Y:S01]  /*5be0*/  F2FP.F16.F32.PACK_AB R181, R20.reuse, R181 ;  /* 0x000000b514b5723e */ /* 0x040fe200000000ff */
[-CC-:B------:R-:W-:Y:S01]  /*5bf0*/  FFMA.FTZ R71, R71, R0.reuse, -R52.reuse ;  /* 0x0000000047477223 */ /* 0x180fe20000010834 */
[-CC-:B------:R-:W-:Y:S01]  /*5c00*/  FFMA.FTZ R77, R77, R0.reuse, -R52.reuse ;  /* 0x000000004d4d7223 */ /* 0x180fe20000010834 */
[----:B------:R-:W-:Y:S01]  /*5c10*/  FADD.FTZ R8, R20, R9 ;  /* 0x0000000914087221 */ /* 0x000fe20000010000 */
[-CC-:B------:R-:W-:Y:S01]  /*5c20*/  FFMA.FTZ R75, R75, R0.reuse, -R52.reuse ;  /* 0x000000004b4b7223 */ /* 0x180fe20000010834 */
[----:B------:R-:W-:Y:S01]  /*5c30*/  MUFU.EX2 R23, R23 ;  /* 0x0000001700177308 */ /* 0x000fe20000000800 */
[-C--:B------:R-:W-:Y:S01]  /*5c40*/  FFMA.FTZ R81, R81, R0.reuse, -R52 ;  /* 0x0000000051517223 */ /* 0x080fe20000010834 */
[----:B------:R-:W-:Y:S01]  /*5c50*/  FADD.FTZ R9, R183, R8 ;  /* 0x00000008b7097221 */ /* 0x000fe20000010000 */
[-CC-:B------:R-:W-:Y:S01]  /*5c60*/  FFMA.FTZ R185, R185, R0.reuse, -R52.reuse ;  /* 0x00000000b9b97223 */ /* 0x180fe20000010834 */
[----:B------:R-:W-:Y:S01]  /*5c70*/  FFMA.FTZ R52, R187, R0, -R52 ;  /* 0x00000000bb347223 */ /* 0x000fe20000010834 */
[----:B------:R-:W-:-:S02]  /*5c80*/  IMAD.U32 R39, RZ, RZ, UR7 ;  /* 0x00000007ff277e24 */ /* 0x000fc4000f8e00ff */
[C---:B------:R-:W-:Y:S01]  /*5c90*/  FADD.FTZ R8, R24.reuse, R9 ;  /* 0x0000000918087221 */ /* 0x040fe20000010000 */
[----:B------:R-:W-:Y:S01]  /*5ca0*/  F2FP.F16.F32.PACK_AB R183, R24, R183 ;  /* 0x000000b718b7723e */ /* 0x000fe200000000ff */
[----:B------:R-:W-:Y:S01]  /*5cb0*/  MUFU.EX2 R176, R176 ;  /* 0x000000b000b07308 */ /* 0x000fe20000000800 */
[----:B------:R-:W-:Y:S02]  /*5cc0*/  @!P1 VIADD R39, R39, 0x34860 ;  /* 0x0003486027279836 */ /* 0x000fe40000000000 */
[----:B------:R-:W-:Y:S01]  /*5cd0*/  FADD.FTZ R9, R177, R8 ;  /* 0x00000008b1097221 */ /* 0x000fe20000010000 */
[C---:B------:R-:W-:Y:S02]  /*5ce0*/  F2FP.F16.F32.PACK_AB R177, R28.reuse, R177 ;  /* 0x000000b11cb1723e */ /* 0x040fe400000000ff */
[----:B-1----:R-:W-:Y:S01]  /*5cf0*/  F2FP.F16.F32.PACK_AB R180, R25, R180 ;  /* 0x000000b419b4723e */ /* 0x002fe200000000ff */
[----:B------:R-:W-:Y:S01]  /*5d00*/  FADD.FTZ R8, R28, R9 ;  /* 0x000000091c087221 */ /* 0x000fe20000010000 */
[----:B------:R-:W-:Y:S01]  /*5d10*/  @!P1 PRMT R39, RZ, 0x654, R39 ;  /* 0x00000654ff279816 */ /* 0x000fe20000000027 */
[----:B------:R-:W-:Y:S02]  /*5d20*/  MUFU.EX2 R33, R33 ;  /* 0x0000002100217308 */ /* 0x000fe40000000800 */
[----:B------:R-:W-:Y:S01]  /*5d30*/  FADD.FTZ R9, R179, R8 ;  /* 0x00000008b3097221 */ /* 0x000fe20000010000 */
[----:B------:R-:W-:-:S03]  /*5d40*/  F2FP.F16.F32.PACK_AB R179, R32, R179 ;  /* 0x000000b320b3723e */ /* 0x000fc600000000ff */
[----:B------:R-:W-:Y:S02]  /*5d50*/  FADD.FTZ R8, R32, R9 ;  /* 0x0000000920087221 */ /* 0x000fe40000010000 */
        /* <DEDUP_REMOVED lines=24> */
[----:B------:R-:W-:Y:S08]  /*5ee0*/  MUFU.EX2 R168, R168 ;  /* 0x000000a800a87308 */ /* 0x000ff00000000800 */
[----:B------:R-:W-:Y:S08]  /*5ef0*/  MUFU.EX2 R27, R27 ;  /* 0x0000001b001b7308 */ /* 0x000ff00000000800 */
[----:B------:R-:W-:Y:S01]  /*5f00*/  MUFU.EX2 R170, R170 ;  /* 0x000000aa00aa7308 */ /* 0x000fe20000000800 */
[----:B------:R-:W-:-:S02]  /*5f10*/  WARPGROUP.DEPBAR.LE gsb0, 0x0 ;  /* 0x00008000000079c5 */ /* 0x000fc40000010000 */
[----:B------:R-:W-:-:S05]  /*5f20*/  WARPGROUP.ARRIVE ;  /* 0x00000000000079c5 */ /* 0x000fca0000000000 */
[----:B------:R-:W-:Y:S01]  /*5f30*/  MUFU.EX2 R29, R29 ;  /* 0x0000001d001d7308 */ /* 0x000fe20000000800 */
[----:B------:R-:W-:Y:S02]  /*5f40*/  F2FP.F16.F32.PACK_AB R157, R79, R50 ;  /* 0x000000324f9d723e */ /* 0x000fe400000000ff */
[----:B------:R-:W-:Y:S01]  /*5f50*/  F2FP.F16.F32.PACK_AB R159, R83, R26 ;  /* 0x0000001a539f723e */ /* 0x000fe200000000ff */
[----:B------:R-:W-:Y:S04]  /*5f60*/  HGMMA.64x128x16.F32 R88, R152, gdesc[UR8].tnspB, R88, gsb0 ;  /* 0x41e0000898587df0 */ /* 0x000fe80008000858 */
[----:B------:R-:W-:Y:S08]  /*5f70*/  MUFU.EX2 R164, R164 ;  /* 0x000000a400a47308 */ /* 0x000ff00000000800 */
[----:B------:R-:W-:Y:S08]  /*5f80*/  MUFU.EX2 R13, R13 ;  /* 0x0000000d000d7308 */ /* 0x000ff00000000800 */
[----:B------:R-:W-:Y:S08]  /*5f90*/  MUFU.EX2 R166, R166 ;  /* 0x000000a600a67308 */ /* 0x000ff00000000800 */
[----:B------:R-:W-:Y:S08]  /*5fa0*/  MUFU.EX2 R61, R61 ;  /* 0x0000003d003d7308 */ /* 0x000ff00000000800 */
[----:B------:R-:W-:Y:S08]  /*5fb0*/  MUFU.EX2 R160, R51 ;  /* 0x0000003300a07308 */ /* 0x000ff00000000800 */
[----:B------:R-:W0:Y:S08]  /*5fc0*/  MUFU.EX2 R161, R161 ;  /* 0x000000a100a17308 */ /* 0x000e300000000800 */
[----:B------:R-:W-:Y:S08]  /*5fd0*/  MUFU.EX2 R65, R65 ;  /* 0x0000004100417308 */ /* 0x000ff00000000800 */
[----:B------:R-:W-:Y:S01]  /*5fe0*/  MUFU.EX2 R162, R63 ;  /* 0x0000003f00a27308 */ /* 0x000fe20000000800 */
[----:B0-----:R-:W-:Y:S01]  /*5ff0*/  FADD.FTZ R9, R161, R8 ;  /* 0x00000008a1097221 */ /* 0x001fe20000010000 */
[----:B------:R-:W-:-:S03]  /*6000*/  F2FP.F16.F32.PACK_AB R161, R22, R161 ;  /* 0x000000a116a1723e */ /* 0x000fc600000000ff */
[----:B------:R-:W-:-:S03]  /*6010*/  FADD.FTZ R8, R22, R9 ;  /* 0x0000000916087221 */ /* 0x000fc60000010000 */
[----:B------:R-:W0:Y:S08]  /*6020*/  MUFU.EX2 R163, R163 ;  /* 0x000000a300a37308 */ /* 0x000e300000000800 */
[----:B------:R-:W-:Y:S08]  /*6030*/  MUFU.EX2 R69, R69 ;  /* 0x0000004500457308 */ /* 0x000ff00000000800 */
[----:B------:R-:W-:Y:S01]  /*6040*/  MUFU.EX2 R156, R67 ;  /* 0x00000043009c7308 */ /* 0x000fe20000000800 */
[----:B0-----:R-:W-:Y:S01]  /*6050*/  FADD.FTZ R9, R163, R8 ;  /* 0x00000008a3097221 */ /* 0x001fe20000010000 */
[----:B------:R-:W-:-:S03]  /*6060*/  F2FP.F16.F32.PACK_AB R163, R30, R163 ;  /* 0x000000a31ea3723e */ /* 0x000fc600000000ff */
[----:B------:R-:W-:-:S03]  /*6070*/  FADD.FTZ R9, R30, R9 ;  /* 0x000000091e097221 */ /* 0x000fc60000010000 */
[----:B------:R-:W-:Y:S01]  /*6080*/  MUFU.EX2 R73, R73 ;  /* 0x0000004900497308 */ /* 0x000fe20000000800 */
[----:B------:R-:W-:-:S04]  /*6090*/  FADD.FTZ R8, R50, R9 ;  /* 0x0000000932087221 */ /* 0x000fc80000010000 */
[----:B------:R-:W-:-:S03]  /*60a0*/  FADD.FTZ R9, R79, R8 ;  /* 0x000000084f097221 */ /* 0x000fc60000010000 */
[----:B------:R-:W-:Y:S01]  /*60b0*/  MUFU.EX2 R158, R71 ;  /* 0x00000047009e7308 */ /* 0x000fe20000000800 */
[----:B------:R-:W-:-:S04]  /*60c0*/  FADD.FTZ R8, R26, R9 ;  /* 0x000000091a087221 */ /* 0x000fc80000010000 */
[----:B------:R-:W-:-:S03]  /*60d0*/  FADD.FTZ R9, R83, R8 ;  /* 0x0000000853097221 */ /* 0x000fc60000010000 */
[----:B------:R-:W-:Y:S01]  /*60e0*/  MUFU.EX2 R77, R77 ;  /* 0x0000004d004d7308 */ /* 0x000fe20000000800 */
[----:B------:R-:W-:-:S07]  /*60f0*/  FADD.FTZ R8, R42, R9 ;  /* 0x000000092a087221 */ /* 0x000fce0000010000 */
[----:B------:R-:W-:Y:S08]  /*6100*/  MUFU.EX2 R81, R81 ;  /* 0x0000005100517308 */ /* 0x000ff00000000800 */
[----:B------:R-:W0:Y:S08]  /*6110*/  MUFU.EX2 R85, R85 ;  /* 0x0000005500557308 */ /* 0x000e300000000800 */
[----:B------:R-:W1:Y:S08]  /*6120*/  MUFU.EX2 R38, R38 ;  /* 0x0000002600267308 */ /* 0x000e700000000800 */
[----:B------:R-:W-:Y:S01]  /*6130*/  MUFU.EX2 R52, R52 ;  /* 0x0000003400347308 */ /* 0x000fe20000000800 */
[----:B0-----:R-:W-:Y:S01]  /*6140*/  FADD.FTZ R9, R85, R8 ;  /* 0x0000000855097221 */ /* 0x001fe20000010000 */
[----:B------:R-:W-:-:S02]  /*6150*/  WARPGROUP.DEPBAR.LE gsb0, 0x0 ;  /* 0x00008000000079c5 */ /* 0x000fc40000010000 */
[----:B------:R0:W-:Y:S01]  /*6160*/  @!P1 SYNCS.ARRIVE.TRANS64.RED.A1T0 RZ, [R15+URZ], RZ ;  /* 0x000000ff0fff99a7 */ /* 0x0001e2000810043f */
[----:B------:R-:W-:-:S03]  /*6170*/  F2FP.F16.F32.PACK_AB R153, R85, R42 ;  /* 0x0000002a5599723e */ /* 0x000fc600000000ff */
[----:B------:R-:W-:Y:S01]  /*6180*/  MUFU.EX2 R152, R75 ;  /* 0x0000004b00987308 */ /* 0x000fe20000000800 */
[----:B-1----:R-:W-:Y:S01]  /*6190*/  FADD.FTZ R8, R38, R9 ;  /* 0x0000000926087221 */ /* 0x002fe20000010000 */
[----:B0-----:R-:W-:Y:S01]  /*61a0*/  FADD.FTZ R15, R25, R54 ;  /* 0x00000036190f7221 */ /* 0x001fe20000010000 */
[----:B------:R0:W-:Y:S05]  /*61b0*/  @!P1 SYNCS.ARRIVE.TRANS64.RED.A1T0 RZ, [R39+URZ], RZ ;  /* 0x000000ff27ff99a7 */ /* 0x0001ea000810043f */
[----:B------:R-:W-:Y:S01]  /*61c0*/  MUFU.EX2 R154, R185 ;  /* 0x000000b9009a7308 */ /* 0x000fe20000000800 */
[----:B------:R-:W-:Y:S01]  /*61d0*/  FADD.FTZ R54, R182, R15 ;  /* 0x0000000fb6367221 */ /* 0x000fe20000010000 */
[----:B------:R-:W-:-:S03]  /*61e0*/  F2FP.F16.F32.PACK_AB R182, R23, R182 ;  /* 0x000000b617b6723e */ /* 0x000fc600000000ff */
[----:B------:R-:W-:-:S03]  /*61f0*/  FADD.FTZ R15, R23, R54 ;  /* 0x00000036170f7221 */ /* 0x000fc60000010000 */
[----:B------:R-:W1:Y:S01]  /*6200*/  MUFU.EX2 R21, R21 ;  /* 0x0000001500157308 */ /* 0x000e620000000800 */
[----:B------:R-:W-:Y:S01]  /*6210*/  FADD.FTZ R54, R176, R15 ;  /* 0x0000000fb0367221 */ /* 0x000fe20000010000 */
[----:B------:R-:W-:-:S03]  /*6220*/  F2FP.F16.F32.PACK_AB R176, R33, R176 ;  /* 0x000000b021b0723e */ /* 0x000fc600000000ff */
[----:B------:R-:W-:-:S04]  /*6230*/  FADD.FTZ R15, R33, R54 ;  /* 0x00000036210f7221 */ /* 0x000fc80000010000 */
[----:B------:R-:W-:Y:S01]  /*6240*/  FADD.FTZ R54, R178, R15 ;  /* 0x0000000fb2367221 */ /* 0x000fe20000010000 */
[----:B------:R-:W-:-:S03]  /*6250*/  F2FP.F16.F32.PACK_AB R178, R37, R178 ;  /* 0x000000b225b2723e */ /* 0x000fc600000000ff */
[----:B------:R-:W-:-:S04]  /*6260*/  FADD.FTZ R15, R37, R54 ;  /* 0x00000036250f7221 */ /* 0x000fc80000010000 */
[----:B------:R-:W-:Y:S01]  /*6270*/  FADD.FTZ R54, R172, R15 ;  /* 0x0000000fac367221 */ /* 0x000fe20000010000 */
[----:B------:R-:W-:Y:S01]  /*6280*/  F2FP.F16.F32.PACK_AB R172, R35, R172 ;  /* 0x000000ac23ac723e */ /* 0x000fe200000000ff */
[C---:B-1----:R-:W-:Y:S01]  /*6290*/  FADD.FTZ R8, R21.reuse, R8 ;  /* 0x0000000815087221 */ /* 0x042fe20000010000 */
[----:B------:R-:W-:Y:S01]  /*62a0*/  F2FP.F16.F32.PACK_AB R155, R21, R38 ;  /* 0x00000026159b723e */ /* 0x000fe200000000ff */
        /* <DEDUP_REMOVED lines=13> */
[----:B------:R-:W-:Y:S02]  /*6380*/  IMAD.MOV.U32 R20, RZ, RZ, R5 ;  /* 0x000000ffff147224 */ /* 0x000fe400078e0005 */
[----:B------:R-:W-:Y:S02]  /*6390*/  IMAD.MOV.U32 R13, RZ, RZ, R4 ;  /* 0x000000ffff0d7224 */ /* 0x000fe400078e0004 */
        /* <DEDUP_REMOVED lines=21> */
[----:B------:R-:W-:Y:S01]  /*64f0*/  IMAD.MOV.U32 R15, RZ, RZ, R12 ;  /* 0x000000ffff0f7224 */ /* 0x000fe200078e000c */
[----:B0-----:R-:W-:Y:S06]  /*6500*/  @P3 BRA `(.L_x_2057) ;  /* 0xffffffd400a03947 */ /* 0x001fec000383ffff */
.L_x_2048:
[----:B------:R-:W-:-:S13]  /*6510*/  ISETP.GE.AND P2, PT, R14, R17, PT ;  /* 0x000000110e00720c */ /* 0x000fda0003f46270 */
[----:B------:R-:W-:Y:S05]  /*6520*/  @!P2 BRA `(.L_x_2058) ;  /* 0x000000200024a947 */ /* 0x000fea0003800000 */
[----:B------:R-:W-:Y:S01]  /*6530*/  IMAD.MOV.U32 R11, RZ, RZ, R4 ;  /* 0x000000ffff0b7224 */ /* 0x000fe200078e0004 */
[----:B------:R-:W-:Y:S01]  /*6540*/  UMOV UR40, UR37 ;  /* 0x0000002500287c82 */ /* 0x000fe20008000000 */
[----:B------:R-:W-:Y:S02]  /*6550*/  IMAD.MOV.U32 R13, RZ, RZ, R12 ;  /* 0x000000ffff0d7224 */ /* 0x000fe400078e000c */
[----:B------:R-:W-:-:S07]  /*6560*/  IMAD.MOV.U32 R10, RZ, RZ, R5 ;  /* 0x000000ffff0a7224 */ /* 0x000fce00078e0005 */
.L_x_2067:
[----:B------:R-:W-:-:S04]  /*6570*/  UIADD3 UR37, UR40, 0x1, URZ ;  /* 0x0000000128257890 */ /* 0x000fc8000fffe03f */
[----:B------:R-:W-:-:S04]  /*6580*/  UISETP.NE.AND UP0, UPT, UR37, 0x2, UPT ;  /* 0x000000022500788c */ /* 0x000fc8000bf05270 */
[----:B------:R-:W-:Y:S02]  /*6590*/  USEL UR6, URZ, 0x1, UP0 ;  /* 0x000000013f067887 */ /* 0x000fe40008000000 */
[----:B------:R-:W-:-:S04]  /*65a0*/  USEL UR37, UR37, URZ, UP0 ;  /* 0x0000003f25257287 */ /* 0x000fc80008000000 */
[----:B------:R-:W-:Y:S01]  /*65b0*/  LOP3.LUT R5, R10, UR6, RZ, 0x3c, !PT ;  /* 0x000000060a057c12 */ /* 0x000fe2000f8e3cff */
[----:B------:R-:W-:Y:S07]  /*65c0*/  @!P0 BRA `(.L_x_2059) ;  /* 0x0000000000048947 */ /* 0x000fee0003800000 */
[----:B------:R-:W-:Y:S01]  /*65d0*/  BPT.TRAP 0x1 ;  /* 0x000000040000795c */ /* 0x000fe20000300000 */
.L_x_2059:
[----:B------:R-:W-:Y:S01]  /*65e0*/  ULEA UR39, UR37, UR36, 0x3 ;  /* 0x0000002425277291 */ /* 0x000fe2000f8e183f */
[----:B------:R-:W-:-:S08]  /*65f0*/  SHF.L.U32 R0, R5, 0x1f, RZ ;  /* 0x0000001f05007819 */ /* 0x000fd000000006ff */
[----:B------:R0:W1:Y:S01]  /*6600*/  SYNCS.PHASECHK.TRANS64.TRYWAIT P2, [UR39+0x34830], R0 ;  /* 0x03483000ff0075a7 */ /* 0x0000620008040167 */
[----:B------:R-:W-:Y:S05]  /*6610*/  @!P0 BRA `(.L_x_2060) ;  /* 0x0000000000048947 */ /* 0x000fea0003800000 */
[----:B------:R-:W-:Y:S01]  /*6620*/  BPT.TRAP 0x1 ;  /* 0x000000040000795c */ /* 0x000fe20000300000 */
.L_x_2060:
[----:B-1----:R-:W-:Y:S05]  /*6630*/  @P2 BRA `(.L_x_2061) ;  /* 0x0000000000082947 */ /* 0x002fea0003800000 */
[----:B------:R-:W1:Y:S02]  /*6640*/  SYNCS.PHASECHK.TRANS64.TRYWAIT P2, [UR39+0x34830], R0 ;  /* 0x03483000ff0075a7 */ /* 0x000e640008040167 */
[----:B-1----:R-:W-:Y:S05]  /*6650*/  @!P2 BRA `(.L_x_2062) ;  /* 0x000000840060a947 */ /* 0x002fea0003800000 */
.L_x_2061:
        /* <DEDUP_REMOVED lines=128> */
.L_x_2063:
[----:B------:R-:W-:Y:S01]  /*6e60*/  ULEA UR7, UR40, UR36, 0x3 ;  /* 0x0000002428077291 */ /* 0x000fe2000f8e183f */
[----:B01----:R-:W-:-:S08]  /*6e70*/  SHF.L.U32 R0, R10, 0x1f, RZ ;  /* 0x0000001f0a007819 */ /* 0x003fd000000006ff */
[----:B------:R0:W1:Y:S01]  /*6e80*/  SYNCS.PHASECHK.TRANS64.TRYWAIT P2, [UR7+0x34850], R0 ;  /* 0x03485000ff0075a7 */ /* 0x0000620008040147 */
[----:B------:R-:W-:Y:S05]  /*6e90*/  @!P0 BRA `(.L_x_2064) ;  /* 0x0000000000048947 */ /* 0x000fea0003800000 */
[----:B------:R-:W-:Y:S01]  /*6ea0*/  BPT.TRAP 0x1 ;  /* 0x000000040000795c */ /* 0x000fe20000300000 */
.L_x_2064:
[----:B-1----:R-:W-:Y:S05]  /*6eb0*/  @P2 BRA `(.L_x_2065) ;  /* 0x0000000000082947 */ /* 0x002fea0003800000 */
[----:B------:R-:W1:Y:S02]  /*6ec0*/  SYNCS.PHASECHK.TRANS64.TRYWAIT P2, [UR7+0x34850], R0 ;  /* 0x03485000ff0075a7 */ /* 0x000e640008040147 */
[----:B-1----:R-:W-:Y:S05]  /*6ed0*/  @!P2 BRA `(.L_x_2066) ;  /* 0x0000007c0058a947 */ /* 0x002fea0003800000 */
.L_x_2065:
[----:B------:R-:W-:Y:S01]  /*6ee0*/  UIADD3 UR6, UR36, 0x400, URZ ;  /* 0x0000040024067890 */ /* 0x000fe2000fffe03f */
[----:B------:R-:W-:Y:S01]  /*6ef0*/  WARPGROUP.ARRIVE ;  /* 0x00000000000079c5 */ /* 0x000fe20000000000 */
[----:B------:R-:W-:Y:S01]  /*6f00*/  UMOV UR11, 0x40000040 ;  /* 0x40000040000b7882 */ /* 0x000fe20000000000 */
[----:B01----:R-:W-:Y:S01]  /*6f10*/  FMNMX.FTZ R0, R24, R13, !PT ;  /* 0x0000000d18007209 */ /* 0x003fe20007810000 */
[----:B------:R-:W-:Y:S01]  /*6f20*/  USHF.R.U32.HI UR6, URZ, 0x4, UR6 ;  /* 0x000000043f067899 */ /* 0x000fe20008011606 */
[C---:B------:R-:W-:Y:S01]  /*6f30*/  ISETP.GT.AND P2, PT, R14.reuse, R17, PT ;  /* 0x000000110e00720c */ /* 0x040fe20003f44270 */
[----:B------:R-:W-:Y:S01]  /*6f40*/  VIADD R14, R14, 0xffffffff ;  /* 0xffffffff0e0e7836 */ /* 0x000fe20000000000 */
[----:B------:R-:W-:Y:S01]  /*6f50*/  FMNMX.FTZ R3, R25, R0, !PT ;  /* 0x0000000019037209 */ /* 0x000fe20007810000 */
[----:B------:R-:W-:-:S03]  /*6f60*/  ULOP3.LUT UR6, UR6, 0x3fff, URZ, 0xc0, !UPT ;  /* 0x00003fff06067892 */ /* 0x000fc6000f8ec03f */
[----:B------:R-:W-:Y:S01]  /*6f70*/  FMNMX.FTZ R0, R28, R3, !PT ;  /* 0x000000031c007209 */ /* 0x000fe20007810000 */
[----:B------:R-:W-:-:S03]  /*6f80*/  ULOP3.LUT UR6, UR6, 0x4000000, URZ, 0xfc, !UPT ;  /* 0x0400000006067892 */ /* 0x000fc6000f8efc3f */
[----:B------:R-:W-:Y:S01]  /*6f90*/  FMNMX.FTZ R3, R29, R0, !PT ;  /* 0x000000001d037209 */ /* 0x000fe20007810000 */
[----:B------:R-:W-:-:S03]  /*6fa0*/  ULEA UR6, UR40, UR6, 0xb ;  /* 0x0000000628067291 */ /* 0x000fc6000f8e583f */
[----:B------:R-:W-:Y:S01]  /*6fb0*/  FMNMX.FTZ R0, R32, R3, !PT ;  /* 0x0000000320007209 */ /* 0x000fe20007810000 */
[----:B------:R-:W-:-:S03]  /*6fc0*/  UMOV UR40, UR37 ;  /* 0x0000002500287c82 */ /* 0x000fc60008000000 */
        /* <DEDUP_REMOVED lines=36> */
[----:B------:R-:W-:Y:S01]  /*7210*/  FMNMX.FTZ R21, R27, R2, !PT ;  /* 0x000000021b157209 */ /* 0x000fe20007810000 */
[----:B------:R-:W-:Y:S02]  /*7220*/  WARPGROUP.DEPBAR.LE gsb0, 0x0 ;  /* 0x00008000000079c5 */ /* 0x000fe40000010000 */
        /* <DEDUP_REMOVED lines=10> */
[C---:B0-----:R-:W-:Y:S01]  /*72d0*/  FMUL.FTZ R19, R12.reuse, R0 ;  /* 0x000000000c137220 */ /* 0x041fe20000410000 */
[----:B------:R-:W-:-:S03]  /*72e0*/  FADD.FTZ R3, -R12, R13 ;  /* 0x0000000d0c037221 */ /* 0x000fc60000010100 */
[--C-:B------:R-:W-:Y:S01]  /*72f0*/  FFMA.FTZ R13, R25, R0, -R19.reuse ;  /* 0x00000000190d7223 */ /* 0x100fe20000010813 */
[----:B------:R-:W-:Y:S01]  /*7300*/  FMNMX.FTZ R25, R39, R2, !PT ;  /* 0x0000000227197209 */ /* 0x000fe20007810000 */
[-CC-:B------:R-:W-:Y:S01]  /*7310*/  FFMA.FTZ R15, R29, R0.reuse, -R19.reuse ;  /* 0x000000001d0f7223 */ /* 0x180fe20000010813 */
[-CC-:B------:R-:W-:Y:S01]  /*7320*/  FFMA.FTZ R33, R33, R0.reuse, -R19.reuse ;  /* 0x0000000021217223 */ /* 0x180fe20000010813 */
[-CC-:B------:R-:W-:Y:S01]  /*7330*/  FFMA.FTZ R37, R37, R0.reuse, -R19.reuse ;  /* 0x0000000025257223 */ /* 0x180fe20000010813 */
[----:B------:R-:W-:Y:S01]  /*7340*/  FMNMX.FTZ R2, R42, R25, !PT ;  /* 0x000000192a027209 */ /* 0x000fe20007810000 */
[-CC-:B------:R-:W-:Y:S01]  /*7350*/  FFMA.FTZ R41, R41, R0.reuse, -R19.reuse ;  /* 0x0000000029297223 */ /* 0x180fe20000010813 */
[----:B------:R0:W-:Y:S01]  /*7360*/  MUFU.EX2 R21, R33 ;  /* 0x0000002100157308 */ /* 0x0001e20000000800 */
        /* <DEDUP_REMOVED lines=15> */
[----:B------:R-:W-:Y:S01]  /*7460*/  MUFU.EX2 R25, R41 ;  /* 0x0000002900197308 */ /* 0x000fe20000000800 */
[--C-:B------:R-:W-:Y:S01]  /*7470*/  FFMA.FTZ R20, R80, R0, -R19.reuse ;  /* 0x0000000050147223 */ /* 0x100fe20000010813 */
[----:B------:R-:W-:Y:S01]  /*7480*/  FMNMX.FTZ R29, R51, R2, !PT ;  /* 0x00000002331d7209 */ /* 0x000fe20007810000 */
[-CC-:B------:R-:W-:Y:S01]  /*7490*/  FFMA.FTZ R22, R84, R0.reuse, -R19.reuse ;  /* 0x0000000054167223 */ /* 0x180fe20000010813 */
[-C--:B------:R-:W-:Y:S01]  /*74a0*/  FFMA.FTZ R85, R85, R0.reuse, -R19 ;  /* 0x0000000055557223 */ /* 0x080fe20000010813 */
[----:B------:R-:W-:Y:S01]  /*74b0*/  FMUL.FTZ R3, R3, R0 ;  /* 0x0000000003037220 */ /* 0x000fe20000410000 */
[----:B------:R-:W-:-:S02]  /*74c0*/  FMNMX.FTZ R2, R54, R29, !PT ;  /* 0x0000001d36027209 */ /* 0x000fc40007810000 */
[----:B------:R-:W-:Y:S02]  /*74d0*/  MUFU.EX2 R29, R45 ;  /* 0x0000002d001d7308 */ /* 0x000fe40000000800 */
[----:B0-----:R-:W-:-:S04]  /*74e0*/  FMNMX.FTZ R33, R55, R2, !PT ;  /* 0x0000000237217209 */ /* 0x001fc80007810000 */
[----:B------:R-:W-:Y:S02]  /*74f0*/  FMNMX.FTZ R2, R58, R33, !PT ;  /* 0x000000213a027209 */ /* 0x000fe40007810000 */
[----:B------:R-:W-:Y:S02]  /*7500*/  MUFU.EX2 R3, R3 ;  /* 0x0000000300037308 */ /* 0x000fe40000000800 */
[----:B------:R-:W-:-:S04]  /*7510*/  FMNMX.FTZ R33, R59, R2, !PT ;  /* 0x000000023b217209 */ /* 0x000fc80007810000 */
[----:B------:R-:W-:Y:S02]  /*7520*/  FMNMX.FTZ R2, R62, R33, !PT ;  /* 0x000000213e027209 */ /* 0x000fe40007810000 */
[----:B------:R0:W-:Y:S02]  /*7530*/  MUFU.EX2 R33, R49 ;  /* 0x0000003100217308 */ /* 0x0001e40000000800 */
[----:B-1----:R-:W-:-:S04]  /*7540*/  FMNMX.FTZ R37, R63, R2, !PT ;  /* 0x000000023f257209 */ /* 0x002fc80007810000 */
[----:B------:R-:W-:Y:S02]  /*7550*/  FMNMX.FTZ R2, R66, R37, !PT ;  /* 0x0000002542027209 */ /* 0x000fe40007810000 */
[----:B------:R-:W1:Y:S01]  /*7560*/  MUFU.EX2 R180, R180 ;  /* 0x000000b400b47308 */ /* 0x000e620000000800 */
[--C-:B0-----:R-:W-:Y:S01]  /*7570*/  FFMA.FTZ R49, R65, R0, -R19.reuse ;  /* 0x0000000041317223 */ /* 0x101fe20000010813 */
[----:B------:R-:W-:Y:S01]  /*7580*/  FMNMX.FTZ R37, R67, R2, !PT ;  /* 0x0000000243257209 */ /* 0x000fe20007810000 */
[----:B------:R-:W-:-:S03]  /*7590*/  FFMA.FTZ R65, R81, R0, -R19 ;  /* 0x0000000051417223 */ /* 0x000fc60000010813 */
[----:B------:R-:W-:Y:S02]  /*75a0*/  FMNMX.FTZ R2, R70, R37, !PT ;  /* 0x0000002546027209 */ /* 0x000fe40007810000 */
[----:B------:R0:W-:Y:S02]  /*75b0*/  MUFU.EX2 R37, R53 ;  /* 0x0000003500257308 */ /* 0x0001e40000000800 */
[----:B------:R-:W-:-:S04]  /*75c0*/  FMNMX.FTZ R41, R71, R2, !PT ;  /* 0x0000000247297209 */ /* 0x000fc80007810000 */
[----:B------:R-:W-:Y:S02]  /*75d0*/  FMNMX.FTZ R2, R74, R41, !PT ;  /* 0x000000294a027209 */ /* 0x000fe40007810000 */
[----:B------:R-:W2:Y:S01]  /*75e0*/  MUFU.EX2 R13, R13 ;  /* 0x0000000d000d7308 */ /* 0x000ea20000000800 */
[----:B0-----:R-:W-:Y:S01]  /*75f0*/  FFMA.FTZ R53, R69, R0, -R19 ;  /* 0x0000000045357223 */ /* 0x001fe20000010813 */
[----:B------:R-:W-:Y:S01]  /*7600*/  FMNMX.FTZ R41, R75, R2, !PT ;  /* 0x000000024b297209 */ /* 0x000fe20007810000 */
[----:B-1----:R-:W-:-:S03]  /*7610*/  FFMA.FTZ R28, R3, R9, R180 ;  /* 0x00000009031c7223 */ /* 0x002fc600000100b4 */
[----:B------:R-:W-:Y:S02]  /*7620*/  FMNMX.FTZ R2, R78, R41, !PT ;  /* 0x000000294e027209 */ /* 0x000fe40007810000 */
[----:B------:R0:W-:Y:S02]  /*7630*/  MUFU.EX2 R41, R57 ;  /* 0x0000003900297308 */ /* 0x0001e40000000800 */
[----:B------:R-:W-:-:S04]  /*7640*/  FMNMX.FTZ R45, R79, R2, !PT ;  /* 0x000000024f2d7209 */ /* 0x000fc80007810000 */
[----:B------:R-:W-:Y:S02]  /*7650*/  FMNMX.FTZ R2, R82, R45, !PT ;  /* 0x0000002d52027209 */ /* 0x000fe40007810000 */
[----:B------:R-:W1:Y:S01]  /*7660*/  MUFU.EX2 R182, R182 ;  /* 0x000000b600b67308 */ /* 0x000e620000000800 */
[----:B--2---:R-:W-:Y:S01]  /*7670*/  FADD.FTZ R9, R13, R28 ;  /* 0x0000001c0d097221 */ /* 0x004fe20000010000 */
[----:B------:R-:W-:Y:S02]  /*7680*/  FMNMX.FTZ R45, R83, R2, !PT ;  /* 0x00000002532d7209 */ /* 0x000fe40007810000 */
[----:B------:R-:W-:Y:S02]  /*7690*/  F2FP.F16.F32.PACK_AB R180, R13, R180 ;  /* 0x000000b40db4723e */ /* 0x000fe400000000ff */
[----:B------:R-:W-:Y:S02]  /*76a0*/  FMNMX.FTZ R2, R86, R45, !PT ;  /* 0x0000002d56027209 */ /* 0x000fe40007810000 */
[----:B------:R2:W-:Y:S02]  /*76b0*/  MUFU.EX2 R45, R61 ;  /* 0x0000003d002d7308 */ /* 0x0005e40000000800 */
[----:B------:R-:W-:-:S05]  /*76c0*/  FMNMX.FTZ R2, R87, R2, !PT ;  /* 0x0000000257027209 */ /* 0x000fca0007810000 */
[----:B0-----:R-:W0:Y:S01]  /*76d0*/  SHFL.BFLY PT, R57, R2, 0x2, 0x1f ;  /* 0x0c401f0002397f89 */ /* 0x001e2200000e0000 */
[----:B------:R-:W3:Y:S01]  /*76e0*/  MUFU.EX2 R15, R15 ;  /* 0x0000000f000f7308 */ /* 0x000ee20000000800 */
[----:B--2---:R-:W-:Y:S01]  /*76f0*/  FFMA.FTZ R61, R77, R0, -R19 ;  /* 0x000000004d3d7223 */ /* 0x004fe20000010813 */
[----:B-1----:R-:W-:-:S06]  /*7700*/  FADD.FTZ R28, R182, R9 ;  /* 0x00000009b61c7221 */ /* 0x002fcc0000010000 */
[----:B------:R-:W-:Y:S08]  /*7710*/  MUFU.EX2 R49, R49 ;  /* 0x0000003100317308 */ /* 0x000ff00000000800 */
[----:B------:R-:W-:Y:S01]  /*7720*/  MUFU.EX2 R53, R53 ;  /* 0x0000003500357308 */ /* 0x000fe20000000800 */
[----:B---3--:R-:W-:Y:S01]  /*7730*/  FADD.FTZ R9, R15, R28 ;  /* 0x0000001c0f097221 */ /* 0x008fe20000010000 */
[----:B------:R-:W-:-:S02]  /*7740*/  WARPGROUP.DEPBAR.LE gsb0, 0x0 ;  /* 0x00008000000079c5 */ /* 0x000fc40000010000 */
[----:B------:R-:W-:Y:S01]  /*7750*/  WARPGROUP.ARRIVE ;  /* 0x00000000000079c5 */ /* 0x000fe20000000000 */
[-CC-:B------:R-:W-:Y:S01]  /*7760*/  FFMA.FTZ R176, R32, R0.reuse, -R19.reuse ;  /* 0x0000000020b07223 */ /* 0x180fe20000010813 */
[----:B------:R-:W-:Y:S01]  /*7770*/  FFMA.FTZ R178, R36, R0, -R19 ;  /* 0x0000000024b27223 */ /* 0x000fe20000010813 */
[----:B0-----:R-:W-:Y:S01]  /*7780*/  FMNMX.FTZ R24, R2, R57, !PT ;  /* 0x0000003902187209 */ /* 0x001fe20007810000 */
[----:B------:R-:W-:Y:S01]  /*7790*/  MUFU.EX2 R10, R10 ;  /* 0x0000000a000a7308 */ /* 0x000fe20000000800 */
[----:B------:R-:W-:Y:S01]  /*77a0*/  F2FP.F16.F32.PACK_AB R182, R15, R182 ;  /* 0x000000b60fb6723e */ /* 0x000fe200000000ff */
[----:B------:R-:W-:Y:S01]  /*77b0*/  HGMMA.64x128x16.F32 R88, R172, gdesc[UR8].tnspB, R88, gsb0 ;  /* 0x41e00008ac587df0 */ /* 0x000fe20008000858 */
[----:B------:R-:W-:Y:S01]  /*77c0*/  UIADD3 UR10, UR6, 0x180, URZ ;  /* 0x00000180060a7890 */ /* 0x000fe2000fffe03f */
[----:B------:R-:W0:Y:S01]  /*77d0*/  SHFL.BFLY PT, R69, R24, 0x1, 0x1f ;  /* 0x0c201f0018457f89 */ /* 0x000e2200000e0000 */
[----:B------:R-:W-:-:S03]  /*77e0*/  UMOV UR11, 0x40000040 ;  /* 0x40000040000b7882 */ /* 0x000fc60000000000 */
[----:B------:R-:W1:Y:S08]  /*77f0*/  MUFU.EX2 R176, R176 ;  /* 0x000000b000b07308 */ /* 0x000e700000000800 */
[----:B------:R-:W2:Y:S08]  /*7800*/  MUFU.EX2 R178, R178 ;  /* 0x000000b200b27308 */ /* 0x000eb00000000800 */
[----:B------:R-:W-:Y:S01]  /*7810*/  MUFU.EX2 R57, R73 ;  /* 0x0000004900397308 */ /* 0x000fe20000000800 */
[----:B-1----:R-:W-:Y:S01]  /*7820*/  FADD.FTZ R28, R176, R9 ;  /* 0x00000009b01c7221 */ /* 0x002fe20000010000 */
[----:B------:R-:W-:-:S02]  /*7830*/  F2FP.F16.F32.PACK_AB R176, R21, R176 ;  /* 0x000000b015b0723e */ /* 0x000fc400000000ff */
[----:B0-----:R-:W-:Y:S01]  /*7840*/  FMNMX.FTZ R4, R24, R69, !PT ;  /* 0x0000004518047209 */ /* 0x001fe20007810000 */
[----:B------:R-:W-:-:S03]  /*7850*/  FADD.FTZ R9, R21, R28 ;  /* 0x0000001c15097221 */ /* 0x000fc60000010000 */
[----:B------:R-:W-:Y:S01]  /*7860*/  MUFU.EX2 R16, R16 ;  /* 0x0000001000107308 */ /* 0x000fe20000000800 */
[----:B------:R-:W-:Y:S01]  /*7870*/  FMUL.FTZ R69, R4, R0 ;  /* 0x0000000004457220 */ /* 0x000fe20000410000 */
[----:B--2---:R-:W-:Y:S01]  /*7880*/  FADD.FTZ R28, R178, R9 ;  /* 0x00000009b21c7221 */ /* 0x004fe20000010000 */
[----:B------:R-:W-:Y:S02]  /*7890*/  F2FP.F16.F32.PACK_AB R178, R23, R178 ;  /* 0x000000b217b2723e */ /* 0x000fe400000000ff */
        /* <DEDUP_REMOVED lines=11> */
[----:B------:R-:W-:Y:S01]  /*7950*/  FADD.FTZ R9, R23, R28 ;  /* 0x0000001c17097221 */ /* 0x000fe20000010000 */
        /* <DEDUP_REMOVED lines=33> */
[----:B------:R-:W-:Y:S01]  /*7b70*/  FFMA.FTZ R175, R46, R0, -R69 ;  /* 0x000000002eaf7223 */ /* 0x000fe20000010845 */
[----:B------:R-:W-:Y:S01]  /*7b80*/  MUFU.EX2 R63, R63 ;  /* 0x0000003f003f7308 */ /* 0x000fe20000000800 */
[----:B------:R-:W-:Y:S01]  /*7b90*/  HGMMA.64x128x16.F32 R88, R168, gdesc[UR8].tnspB, R88, gsb0 ;  /* 0x41e00008a8587df0 */ /* 0x000fe20008000858 */
[----:B------:R-:W-:Y:S01]  /*7ba0*/  UIADD3 UR10, UR6, 0x200, URZ ;  /* 0x00000200060a7890 */ /* 0x000fe2000fffe03f */
[----:B------:R-:W-:-:S05]  /*7bb0*/  UMOV UR11, 0x40000040 ;  /* 0x40000040000b7882 */ /* 0x000fca0000000000 */
[----:B------:R-:W0:Y:S08]  /*7bc0*/  MUFU.EX2 R172, R172 ;  /* 0x000000ac00ac7308 */ /* 0x000e300000000800 */
[----:B------:R-:W-:Y:S08]  /*7bd0*/  MUFU.EX2 R173, R173 ;  /* 0x000000ad00ad7308 */ /* 0x000ff00000000800 */
[----:B------:R-:W1:Y:S01]  /*7be0*/  MUFU.EX2 R174, R174 ;  /* 0x000000ae00ae7308 */ /* 0x000e620000000800 */
[----:B0-----:R-:W-:Y:S01]  /*7bf0*/  FADD.FTZ R28, R172, R9 ;  /* 0x00000009ac1c7221 */ /* 0x001fe20000010000 */
[----:B------:R-:W-:-:S03]  /*7c00*/  F2FP.F16.F32.PACK_AB R172, R25, R172 ;  /* 0x000000ac19ac723e */ /* 0x000fc600000000ff */
[----:B------:R-:W-:-:S03]  /*7c10*/  FADD.FTZ R9, R25, R28 ;  /* 0x0000001c19097221 */ /* 0x000fc60000010000 */
[----:B------:R-:W-:Y:S08]  /*7c20*/  MUFU.EX2 R175, R175 ;  /* 0x000000af00af7308 */ /* 0x000ff00000000800 */
[----:B------:R-:W-:Y:S01]  /*7c30*/  MUFU.EX2 R67, R67 ;  /* 0x0000004300437308 */ /* 0x000fe20000000800 */
[----:B-1----:R-:W-:Y:S01]  /*7c40*/  FADD.FTZ R28, R174, R9 ;  /* 0x00000009ae1c7221 */ /* 0x002fe20000010000 */
[----:B------:R-:W-:-:S03]  /*7c50*/  F2FP.F16.F32.PACK_AB R174, R29, R174 ;  /* 0x000000ae1dae723e */ /* 0x000fc600000000ff */
[----:B------:R-:W-:-:S03]  /*7c60*/  FADD.FTZ R9, R29, R28 ;  /* 0x0000001c1d097221 */ /* 0x000fc60000010000 */
        /* <DEDUP_REMOVED lines=16> */
[----:B------:R-:W0:Y:S01]  /*7d70*/  MUFU.EX2 R168, R168 ;  /* 0x000000a800a87308 */ /* 0x000e220000000800 */
[----:B------:R-:W-:-:S07]  /*7d80*/  UMOV UR11, 0x40000040 ;  /* 0x40000040000b7882 */ /* 0x000fce0000000000 */
[----:B------:R-:W-:Y:S08]  /*7d90*/  MUFU.EX2 R169, R169 ;  /* 0x000000a900a97308 */ /* 0x000ff00000000800 */
[----:B------:R-:W1:Y:S01]  /*7da0*/  MUFU.EX2 R170, R170 ;  /* 0x000000aa00aa7308 */ /* 0x000e620000000800 */
[----:B0-----:R-:W-:Y:S01]  /*7db0*/  FADD.FTZ R28, R168, R9 ;  /* 0x00000009a81c7221 */ /* 0x001fe20000010000 */
[----:B------:R-:W-:-:S03]  /*7dc0*/  F2FP.F16.F32.PACK_AB R168, R33, R168 ;  /* 0x000000a821a8723e */ /* 0x000fc600000000ff */
[----:B------:R-:W-:-:S03]  /*7dd0*/  FADD.FTZ R13, R33, R28 ;  /* 0x0000001c210d7221 */ /* 0x000fc60000010000 */
[----:B------:R-:W-:Y:S01]  /*7de0*/  MUFU.EX2 R171, R171 ;  /* 0x000000ab00ab7308 */ /* 0x000fe20000000800 */
[----:B-1----:R-:W-:Y:S01]  /*7df0*/  FADD.FTZ R28, R170, R13 ;  /* 0x0000000daa1c7221 */ /* 0x002fe20000010000 */
[----:B------:R-:W-:-:S03]  /*7e00*/  F2FP.F16.F32.PACK_AB R170, R37, R170 ;  /* 0x000000aa25aa723e */ /* 0x000fc600000000ff */
[----:B------:R-:W-:Y:S01]  /*7e10*/  FADD.FTZ R13, R37, R28 ;  /* 0x0000001c250d7221 */ /* 0x000fe20000010000 */
[----:B------:R-:W-:Y:S02]  /*7e20*/  WARPGROUP.DEPBAR.LE gsb0, 0x0 ;  /* 0x00008000000079c5 */ /* 0x000fe40000010000 */
[----:B------:R-:W-:Y:S01]  /*7e30*/  WARPGROUP.ARRIVE ;  /* 0x00000000000079c5 */ /* 0x000fe20000000000 */
[-CC-:B------:R-:W-:Y:S01]  /*7e40*/  FFMA.FTZ R164, R56, R0.reuse, -R19.reuse ;  /* 0x0000000038a47223 */ /* 0x180fe20000010813 */
[-C--:B------:R-:W-:Y:S01]  /*7e50*/  FFMA.FTZ R166, R60, R0.reuse, -R19 ;  /* 0x000000003ca67223 */ /* 0x080fe20000010813 */
[-CC-:B------:R-:W-:Y:S01]  /*7e60*/  FFMA.FTZ R165, R58, R0.reuse, -R69.reuse ;  /* 0x000000003aa57223 */ /* 0x180fe20000010845 */
[----:B------:R-:W-:Y:S01]  /*7e70*/  MUFU.EX2 R167, R62 ;  /* 0x0000003e00a77308 */ /* 0x000fe20000000800 */
[----:B------:R-:W-:Y:S01]  /*7e80*/  FFMA.FTZ R69, R87, R0, -R69 ;  /* 0x0000000057457223 */ /* 0x000fe20000010845 */
[----:B------:R-:W-:Y:S01]  /*7e90*/  HGMMA.64x128x16.F32 R88, R160, gdesc[UR8].tnspB, R88, gsb0 ;  /* 0x41e00008a0587df0 */ /* 0x000fe20008000858 */
[----:B------:R-:W-:Y:S01]  /*7ea0*/  UIADD3 UR10, UR6, 0x300, URZ ;  /* 0x00000300060a7890 */ /* 0x000fe2000fffe03f */
[----:B------:R-:W-:Y:S01]  /*7eb0*/  UMOV UR11, 0x40000040 ;  /* 0x40000040000b7882 */ /* 0x000fe20000000000 */
[----:B------:R-:W-:-:S03]  /*7ec0*/  UIADD3 UR6, UR6, 0x380, URZ ;  /* 0x0000038006067890 */ /* 0x000fc6000fffe03f */
[----:B------:R-:W0:Y:S08]  /*7ed0*/  MUFU.EX2 R164, R164 ;  /* 0x000000a400a47308 */ /* 0x000e300000000800 */
[----:B------:R-:W-:Y:S08]  /*7ee0*/  MUFU.EX2 R165, R165 ;  /* 0x000000a500a57308 */ /* 0x000ff00000000800 */
[----:B------:R-:W-:Y:S01]  /*7ef0*/  MUFU.EX2 R166, R166 ;  /* 0x000000a600a67308 */ /* 0x000fe20000000800 */
[----:B0-----:R-:W-:Y:S01]  /*7f00*/  FADD.FTZ R28, R164, R13 ;  /* 0x0000000da41c7221 */ /* 0x001fe20000010000 */
[----:B------:R-:W-:Y:S01]  /*7f10*/  F2FP.F16.F32.PACK_AB R164, R41, R164 ;  /* 0x000000a429a4723e */ /* 0x000fe200000000ff */
[----:B------:R-:W-:-:S05]  /*7f20*/  IMAD.MOV.U32 R13, RZ, RZ, R12 ;  /* 0x000000ffff0d7224 */ /* 0x000fca00078e000c */
[----:B------:R-:W-:Y:S01]  /*7f30*/  MUFU.EX2 R69, R69 ;  /* 0x0000004500457308 */ /* 0x000fe20000000800 */
[----:B------:R-:W-:Y:S02]  /*7f40*/  WARPGROUP.DEPBAR.LE gsb0, 0x0 ;  /* 0x00008000000079c5 */ /* 0x000fe40000010000 */
[----:B------:R-:W-:Y:S01]  /*7f50*/  WARPGROUP.ARRIVE ;  /* 0x00000000000079c5 */ /* 0x000fe20000000000 */
[-CC-:B------:R-:W-:Y:S01]  /*7f60*/  FFMA.FTZ R160, R64, R0.reuse, -R19.reuse ;  /* 0x0000000040a07223 */ /* 0x180fe20000010813 */
[-C--:B------:R-:W-:Y:S01]  /*7f70*/  FFMA.FTZ R162, R68, R0.reuse, -R19 ;  /* 0x0000000044a27223 */ /* 0x080fe20000010813 */
[----:B------:R-:W-:Y:S02]  /*7f80*/  FADD.FTZ R19, -R4, R11 ;  /* 0x0000000b04137221 */ /* 0x000fe40000010100 */
[----:B------:R-:W-:Y:S01]  /*7f90*/  MUFU.EX2 R161, R66 ;  /* 0x0000004200a17308 */ /* 0x000fe20000000800 */
[----:B------:R-:W-:Y:S01]  /*7fa0*/  HGMMA.64x128x16.F32 R88, R156, gdesc[UR8].tnspB, R88, gsb0 ;  /* 0x41e000089c587df0 */ /* 0x000fe20008000858 */
[----:B------:R-:W-:Y:S01]  /*7fb0*/  FMUL.FTZ R19, R19, R0 ;  /* 0x0000000013137220 */ /* 0x000fe20000410000 */
[----:B------:R-:W-:Y:S01]  /*7fc0*/  UMOV UR10, UR6 ;  /* 0x00000006000a7c82 */ /* 0x000fe20008000000 */
[----:B------:R-:W-:-:S04]  /*7fd0*/  UMOV UR11, 0x40000040 ;  /* 0x40000040000b7882 */ /* 0x000fc80000000000 */
[----:B------:R0:W1:Y:S08]  /*7fe0*/  MUFU.EX2 R2, R19 ;  /* 0x0000001300027308 */ /* 0x0000700000000800 */
[----:B------:R-:W2:Y:S01]  /*7ff0*/  MUFU.EX2 R160, R160 ;  /* 0x000000a000a07308 */ /* 0x000ea20000000800 */
[----:B0-----:R-:W-:-:S04]  /*8000*/  IMAD.U32 R19, RZ, RZ, UR39 ;  /* 0x00000027ff137e24 */ /* 0x001fc8000f8e00ff */
[----:B------:R-:W-:-:S03]  /*8010*/  @!P1 VIADD R19, R19, 0x34840 ;  /* 0x0003484013139836 */ /* 0x000fc60000000000 */
[----:B------:R-:W0:Y:S01]  /*8020*/  MUFU.EX2 R162, R162 ;  /* 0x000000a200a27308 */ /* 0x000e220000000800 */
[----:B-1----:R-:W-:Y:S01]  /*8030*/  FFMA.FTZ R8, R2, R8, R181 ;  /* 0x0000000802087223 */ /* 0x002fe200000100b5 */
[----:B------:R-:W-:Y:S02]  /*8040*/  @!P1 PRMT R19, RZ, 0x654, R19 ;  /* 0x00000654ff139816 */ /* 0x000fe40000000013 */
[C---:B------:R-:W-:Y:S01]  /*8050*/  F2FP.F16.F32.PACK_AB R181, R27.reuse, R181 ;  /* 0x000000b51bb5723e */ /* 0x040fe200000000ff */
[----:B------:R-:W-:-:S03]  /*8060*/  FADD.FTZ R8, R27, R8 ;  /* 0x000000081b087221 */ /* 0x000fc60000010000 */
[----:B------:R-:W1:Y:S01]  /*8070*/  MUFU.EX2 R163, R70 ;  /* 0x0000004600a37308 */ /* 0x000e620000000800 */
[----:B------:R-:W-:Y:S01]  /*8080*/  FADD.FTZ R8, R183, R8 ;  /* 0x00000008b7087221 */ /* 0x000fe20000010000 */
[----:B------:R-:W-:-:S03]  /*8090*/  F2FP.F16.F32.PACK_AB R183, R31, R183 ;  /* 0x000000b71fb7723e */ /* 0x000fc600000000ff */
[----:B------:R-:W-:-:S03]  /*80a0*/  FADD.FTZ R8, R31, R8 ;  /* 0x000000081f087221 */ /* 0x000fc60000010000 */
[----:B------:R-:W3:Y:S01]  /*80b0*/  MUFU.EX2 R11, R85 ;  /* 0x00000055000b7308 */ /* 0x000ee20000000800 */
        /* <DEDUP_REMOVED lines=19> */
[----:B------:R-:W-:Y:S01]  /*81f0*/  FADD.FTZ R8, R165, R8 ;  /* 0x00000008a5087221 */ /* 0x000fe20000010000 */
[----:B------:R-:W-:Y:S01]  /*8200*/  FADD.FTZ R28, R166, R9 ;  /* 0x00000009a61c7221 */ /* 0x000fe20000010000 */
[C---:B------:R-:W-:Y:S02]  /*8210*/  F2FP.F16.F32.PACK_AB R165, R59.reuse, R165 ;  /* 0x000000a53ba5723e */ /* 0x040fe400000000ff */
[----:B------:R-:W-:Y:S01]  /*8220*/  FADD.FTZ R8, R59, R8 ;  /* 0x000000083b087221 */ /* 0x000fe20000010000 */
[C---:B------:R-:W-:Y:S01]  /*8230*/  FADD.FTZ R9, R45.reuse, R28 ;  /* 0x0000001c2d097221 */ /* 0x040fe20000010000 */
[----:B------:R-:W-:Y:S02]  /*8240*/  F2FP.F16.F32.PACK_AB R166, R45, R166 ;  /* 0x000000a62da6723e */ /* 0x000fe400000000ff */
[----:B------:R-:W-:Y:S01]  /*8250*/  FADD.FTZ R8, R167, R8 ;  /* 0x00000008a7087221 */ /* 0x000fe20000010000 */
[----:B--2---:R-:W-:Y:S01]  /*8260*/  FADD.FTZ R28, R160, R9 ;  /* 0x00000009a01c7221 */ /* 0x004fe20000010000 */
[----:B------:R-:W-:-:S02]  /*8270*/  F2FP.F16.F32.PACK_AB R167, R63, R167 ;  /* 0x000000a73fa7723e */ /* 0x000fc400000000ff */
[----:B------:R-:W-:Y:S01]  /*8280*/  FADD.FTZ R8, R63, R8 ;  /* 0x000000083f087221 */ /* 0x000fe20000010000 */
[C---:B------:R-:W-:Y:S01]  /*8290*/  FADD.FTZ R9, R49.reuse, R28 ;  /* 0x0000001c31097221 */ /* 0x040fe20000010000 */
[----:B------:R-:W-:Y:S02]  /*82a0*/  F2FP.F16.F32.PACK_AB R160, R49, R160 ;  /* 0x000000a031a0723e */ /* 0x000fe400000000ff */
[----:B------:R-:W-:Y:S01]  /*82b0*/  FADD.FTZ R8, R161, R8 ;  /* 0x00000008a1087221 */ /* 0x000fe20000010000 */
[----:B0-----:R-:W-:Y:S01]  /*82c0*/  FADD.FTZ R26, R162, R9 ;  /* 0x00000009a21a7221 */ /* 0x001fe20000010000 */
[C---:B------:R-:W-:Y:S02]  /*82d0*/  F2FP.F16.F32.PACK_AB R161, R67.reuse, R161 ;  /* 0x000000a143a1723e */ /* 0x040fe400000000ff */
[----:B------:R-:W-:Y:S01]  /*82e0*/  FADD.FTZ R8, R67, R8 ;  /* 0x0000000843087221 */ /* 0x000fe20000010000 */
[C---:B------:R-:W-:Y:S01]  /*82f0*/  FADD.FTZ R9, R53.reuse, R26 ;  /* 0x0000001a35097221 */ /* 0x040fe20000010000 */
[----:B------:R-:W-:-:S02]  /*8300*/  F2FP.F16.F32.PACK_AB R162, R53, R162 ;  /* 0x000000a235a2723e */ /* 0x000fc400000000ff */
[----:B-1----:R-:W-:Y:S01]  /*8310*/  FADD.FTZ R8, R163, R8 ;  /* 0x00000008a3087221 */ /* 0x002fe20000010000 */
[----:B------:R-:W-:Y:S01]  /*8320*/  FADD.FTZ R24, R10, R9 ;  /* 0x000000090a187221 */ /* 0x000fe20000010000 */
[C---:B------:R-:W-:Y:S02]  /*8330*/  F2FP.F16.F32.PACK_AB R163, R71.reuse, R163 ;  /* 0x000000a347a3723e */ /* 0x040fe400000000ff */
[----:B------:R-:W-:Y:S01]  /*8340*/  FADD.FTZ R8, R71, R8 ;  /* 0x0000000847087221 */ /* 0x000fe20000010000 */
[----:B------:R-:W-:-:S04]  /*8350*/  FADD.FTZ R9, R57, R24 ;  /* 0x0000001839097221 */ /* 0x000fc80000010000 */
[----:B------:R-:W-:-:S04]  /*8360*/  FADD.FTZ R24, R16, R9 ;  /* 0x0000000910187221 */ /* 0x000fc80000010000 */
[----:B------:R-:W-:-:S04]  /*8370*/  FADD.FTZ R9, R61, R24 ;  /* 0x000000183d097221 */ /* 0x000fc80000010000 */
[----:B------:R-:W-:-:S04]  /*8380*/  FADD.FTZ R24, R20, R9 ;  /* 0x0000000914187221 */ /* 0x000fc80000010000 */
[----:B------:R-:W-:Y:S01]  /*8390*/  FADD.FTZ R9, R65, R24 ;  /* 0x0000001841097221 */ /* 0x000fe20000010000 */
[----:B------:R-:W-:Y:S02]  /*83a0*/  WARPGROUP.DEPBAR.LE gsb0, 0x0 ;  /* 0x00008000000079c5 */ /* 0x000fe40000010000 */
[----:B------:R-:W-:Y:S01]  /*83b0*/  WARPGROUP.ARRIVE ;  /* 0x00000000000079c5 */ /* 0x000fe20000000000 */
[----:B------:R-:W0:Y:S01]  /*83c0*/  MUFU.EX2 R157, R74 ;  /* 0x0000004a009d7308 */ /* 0x000e220000000800 */
[----:B------:R-:W-:Y:S01]  /*83d0*/  F2FP.F16.F32.PACK_AB R156, R57, R10 ;  /* 0x0000000a399c723e */ /* 0x000fe200000000ff */
[----:B------:R-:W-:Y:S01]  /*83e0*/  FADD.FTZ R10, R22, R9 ;  /* 0x00000009160a7221 */ /* 0x000fe20000010000 */
[----:B------:R-:W-:Y:S02]  /*83f0*/  F2FP.F16.F32.PACK_AB R158, R61, R16 ;  /* 0x000000103d9e723e */ /* 0x000fe400000000ff */
[----:B------:R-:W-:Y:S01]  /*8400*/  HGMMA.64x128x16.F32 R88, R152, gdesc[UR8].tnspB, R88, gsb0 ;  /* 0x41e0000898587df0 */ /* 0x000fe20008000858 */
[----:B---3--:R-:W-:Y:S01]  /*8410*/  FADD.FTZ R9, R11, R10 ;  /* 0x0000000a0b097221 */ /* 0x008fe20000010000 */
[----:B------:R-:W-:Y:S01]  /*8420*/  IMAD.MOV.U32 R10, RZ, RZ, R5 ;  /* 0x000000ffff0a7224 */ /* 0x000fe200078e0005 */
[----:B------:R-:W1:Y:S01]  /*8430*/  MUFU.EX2 R159, R78 ;  /* 0x0000004e009f7308 */ /* 0x000e620000000800 */
[----:B0-----:R-:W-:Y:S01]  /*8440*/  FADD.FTZ R8, R157, R8 ;  /* 0x000000089d087221 */ /* 0x001fe20000010000 */
[----:B------:R-:W-:-:S03]  /*8450*/  F2FP.F16.F32.PACK_AB R157, R75, R157 ;  /* 0x0000009d4b9d723e */ /* 0x000fc600000000ff */
[----:B------:R-:W-:-:S04]  /*8460*/  FADD.FTZ R8, R75, R8 ;  /* 0x000000084b087221 */ /* 0x000fc80000010000 */
[----:B-1----:R-:W-:Y:S01]  /*8470*/  FADD.FTZ R8, R159, R8 ;  /* 0x000000089f087221 */ /* 0x002fe20000010000 */
[----:B------:R-:W-:-:S03]  /*8480*/  F2FP.F16.F32.PACK_AB R159, R79, R159 ;  /* 0x0000009f4f9f723e */ /* 0x000fc600000000ff */
[----:B------:R-:W-:Y:S01]  /*8490*/  FADD.FTZ R8, R79, R8 ;  /* 0x000000084f087221 */ /* 0x000fe20000010000 */
[----:B------:R-:W-:Y:S02]  /*84a0*/  WARPGROUP.DEPBAR.LE gsb0, 0x0 ;  /* 0x00008000000079c5 */ /* 0x000fe40000010000 */
[----:B------:R-:W0:Y:S01]  /*84b0*/  MUFU.EX2 R153, R82 ;  /* 0x0000005200997308 */ /* 0x000e220000000800 */
[----:B------:R1:W-:Y:S01]  /*84c0*/  @!P1 SYNCS.ARRIVE.TRANS64.RED.A1T0 RZ, [R19+URZ], RZ ;  /* 0x000000ff13ff99a7 */ /* 0x0003e2000810043f */
[----:B------:R-:W-:Y:S01]  /*84d0*/  F2FP.F16.F32.PACK_AB R154, R11, R22 ;  /* 0x000000160b9a723e */ /* 0x000fe200000000ff */
[----:B------:R-:W-:Y:S01]  /*84e0*/  IMAD.MOV.U32 R11, RZ, RZ, R4 ;  /* 0x000000ffff0b7224 */ /* 0x000fe200078e0004 */
[----:B------:R-:W-:-:S04]  /*84f0*/  F2FP.F16.F32.PACK_AB R152, R65, R20 ;  /* 0x000000144198723e */ /* 0x000fc800000000ff */
[----:B------:R-:W2:Y:S01]  /*8500*/  MUFU.EX2 R155, R86 ;  /* 0x00000056009b7308 */ /* 0x000ea20000000800 */
[----:B-1----:R-:W-:-:S04]  /*8510*/  IMAD.U32 R19, RZ, RZ, UR7 ;  /* 0x00000007ff137e24 */ /* 0x002fc8000f8e00ff */
[----:B------:R-:W-:Y:S02]  /*8520*/  @!P1 VIADD R19, R19, 0x34860 ;  /* 0x0003486013139836 */ /* 0x000fe40000000000 */
[----:B0-----:R-:W-:-:S03]  /*8530*/  FADD.FTZ R8, R153, R8 ;  /* 0x0000000899087221 */ /* 0x001fc60000010000 */
[----:B------:R-:W-:Y:S02]  /*8540*/  @!P1 PRMT R19, RZ, 0x654, R19 ;  /* 0x00000654ff139816 */ /* 0x000fe40000000013 */
[C---:B------:R-:W-:Y:S01]  /*8550*/  F2FP.F16.F32.PACK_AB R153, R83.reuse, R153 ;  /* 0x000000995399723e */ /* 0x040fe200000000ff */
[----:B------:R-:W-:Y:S01]  /*8560*/  FADD.FTZ R8, R83, R8 ;  /* 0x0000000853087221 */ /* 0x000fe20000010000 */
[----:B------:R0:W-:Y:S03]  /*8570*/  @!P1 SYNCS.ARRIVE.TRANS64.RED.A1T0 RZ, [R19+URZ], RZ ;  /* 0x000000ff13ff99a7 */ /* 0x0001e6000810043f */
[----:B--2---:R-:W-:Y:S01]  /*8580*/  FADD.FTZ R8, R155, R8 ;  /* 0x000000089b087221 */ /* 0x004fe20000010000 */
[----:B------:R-:W-:-:S03]  /*8590*/  F2FP.F16.F32.PACK_AB R155, R69, R155 ;  /* 0x0000009b459b723e */ /* 0x000fc600000000ff */
[----:B------:R-:W-:Y:S01]  /*85a0*/  FADD.FTZ R8, R69, R8 ;  /* 0x0000000845087221 */ /* 0x000fe20000010000 */
[----:B0-----:R-:W-:Y:S06]  /*85b0*/  @P2 BRA `(.L_x_2067) ;  /* 0xffffffdc00ec2947 */ /* 0x001fec000383ffff */
.L_x_2058:
        /* <DEDUP_REMOVED lines=67> */
.L_x_2068:
[----:B------:R-:W-:Y:S01]  /*89f0*/  ULEA UR5, UR37, UR36, 0x3 ;  /* 0x0000002425057291 */ /* 0x000fe2000f8e183f */
[----:B------:R-:W-:-:S08]  /*8a00*/  SHF.L.U32 R5, R5, 0x1f, RZ ;  /* 0x0000001f05057819 */ /* 0x000fd000000006ff */
[----:B------:R0:W1:Y:S01]  /*8a10*/  SYNCS.PHASECHK.TRANS64.TRYWAIT P2, [UR5+0x34850], R5 ;  /* 0x03485005ff0075a7 */ /* 0x0000620008040145 */
[----:B------:R-:W-:Y:S05]  /*8a20*/  @!P0 BRA `(.L_x_2069) ;  /* 0x0000000000048947 */ /* 0x000fea0003800000 */
[----:B------:R-:W-:Y:S01]  /*8a30*/  BPT.TRAP 0x1 ;  /* 0x000000040000795c */ /* 0x000fe20000300000 */
.L_x_2069:
[----:B-1----:R-:W-:Y:S05]  /*8a40*/  @P2 BRA `(.L_x_2070) ;  /* 0x0000000000082947 */ /* 0x002fea0003800000 */
[----:B------:R-:W1:Y:S02]  /*8a50*/  SYNCS.PHASECHK.TRANS64.TRYWAIT P0, [UR5+0x34850], R5 ;  /* 0x03485005ff0075a7 */ /* 0x000e640008000145 */
[----:B-1----:R-:W-:Y:S05]  /*8a60*/  @!P0 BRA `(.L_x_2071) ;  /* 0x00000060008c8947 */ /* 0x002fea0003800000 */
.L_x_2070:
[----:B------:R-:W-:Y:S01]  /*8a70*/  UIADD3 UR36, UR36, 0x400, URZ ;  /* 0x0000040024247890 */ /* 0x000fe2000fffe03f */
[----:B------:R-:W-:Y:S01]  /*8a80*/  WARPGROUP.ARRIVE ;  /* 0x00000000000079c5 */ /* 0x000fe20000000000 */
[----:B------:R-:W-:Y:S01]  /*8a90*/  UMOV UR7, 0x40000040 ;  /* 0x4000004000077882 */ /* 0x000fe20000000000 */
[----:B-1----:R-:W1:Y:S01]  /*8aa0*/  SHFL.BFLY PT, R2, R9, 0x2, 0x1f ;  /* 0x0c401f0009027f89 */ /* 0x002e6200000e0000 */
[----:B------:R-:W-:Y:S01]  /*8ab0*/  USHF.R.U32.HI UR36, URZ, 0x4, UR36 ;  /* 0x000000043f247899 */ /* 0x000fe20008011624 */
[----:B------:R-:W-:Y:S02]  /*8ac0*/  IMAD.U32 R10, RZ, RZ, UR5 ;  /* 0x00000005ff0a7e24 */ /* 0x000fe4000f8e00ff */
[----:B------:R-:W0:Y:S01]  /*8ad0*/  SHFL.BFLY PT, R3, R8, 0x2, 0x1f ;  /* 0x0c401f0008037f89 */ /* 0x000e2200000e0000 */
[----:B------:R-:W-:Y:S01]  /*8ae0*/  ULOP3.LUT UR36, UR36, 0x3fff, URZ, 0xc0, !UPT ;  /* 0x00003fff24247892 */ /* 0x000fe2000f8ec03f */
[----:B------:R-:W-:-:S03]  /*8af0*/  @!P1 VIADD R10, R10, 0x34860 ;  /* 0x000348600a0a9836 */ /* 0x000fc60000000000 */
[----:B------:R-:W-:Y:S02]  /*8b00*/  ULOP3.LUT UR4, UR36, 0x4000000, URZ, 0xfc, !UPT ;  /* 0x0400000024047892 */ /* 0x000fe4000f8efc3f */
[----:B------:R-:W-:Y:S02]  /*8b10*/  @!P1 PRMT R10, RZ, 0x654, R10 ;  /* 0x00000654ff0a9816 */ /* 0x000fe4000000000a */
[----:B------:R-:W-:-:S07]  /*8b20*/  ULEA UR4, UR37, UR4, 0xb ;  /* 0x0000000425047291 */ /* 0x000fce000f8e583f */
[----:B------:R-:W-:Y:S02]  /*8b30*/  UMOV UR6, UR4 ;  /* 0x0000000400067c82 */ /* 0x000fe40008000000 */
[----:B------:R-:W-:Y:S01]  /*8b40*/  HGMMA.64x128x16.F32 R24, R180, gdesc[UR4].tnspB, R24, gsb0 ;  /* 0x41e00004b4187df0 */ /* 0x000fe20008000818 */
[----:B------:R-:W-:Y:S01]  /*8b50*/  UIADD3 UR6, UR4, 0x80, URZ ;  /* 0x0000008004067890 */ /* 0x000fe2000fffe03f */
[----:B-1----:R-:W-:Y:S01]  /*8b60*/  FADD.FTZ R2, R2, R9 ;  /* 0x0000000902027221 */ /* 0x002fe20000010000 */
[----:B------:R-:W-:Y:S01]  /*8b70*/  UMOV UR7, 0x40000040 ;  /* 0x4000004000077882 */ /* 0x000fe20000000000 */
[----:B0-----:R-:W-:Y:S01]  /*8b80*/  FADD.FTZ R5, R3, R8 ;  /* 0x0000000803057221 */ /* 0x001fe20000010000 */
[----:B------:R-:W-:Y:S02]  /*8b90*/  IMAD.MOV.U32 R8, RZ, RZ, RZ ;  /* 0x000000ffff087224 */ /* 0x000fe400078e00ff */
[----:B------:R-:W0:Y:S04]  /*8ba0*/  SHFL.BFLY PT, R3, R2, 0x1, 0x1f ;  /* 0x0c201f0002037f89 */ /* 0x000e2800000e0000 */
[----:B------:R-:W1:Y:S01]  /*8bb0*/  SHFL.BFLY PT, R6, R5, 0x1, 0x1f ;  /* 0x0c201f0005067f89 */ /* 0x000e6200000e0000 */
[----:B0-----:R-:W-:Y:S01]  /*8bc0*/  FADD.FTZ R11, R2, R3 ;  /* 0x00000003020b7221 */ /* 0x001fe20000010000 */
[----:B------:R-:W-:-:S02]  /*8bd0*/  IMAD.MOV.U32 R3, RZ, RZ, -0x800000 ;  /* 0xff800000ff037424 */ /* 0x000fc400078e00ff */
[----:B------:R-:W-:Y:S02]  /*8be0*/  IMAD.MOV.U32 R2, RZ, RZ, -0x800000 ;  /* 0xff800000ff027424 */ /* 0x000fe400078e00ff */
[----:B-1----:R-:W-:Y:S01]  /*8bf0*/  FADD.FTZ R13, R5, R6 ;  /* 0x00000006050d7221 */ /* 0x002fe20000010000 */
[----:B------:R-:W-:Y:S01]  /*8c00*/  FSETP.NE.FTZ.AND P0, PT, R11, RZ, PT ;  /* 0x000000ff0b00720b */ /* 0x000fe20003f15000 */
[----:B------:R-:W-:-:S03]  /*8c10*/  IMAD.MOV.U32 R6, RZ, RZ, RZ ;  /* 0x000000ffff067224 */ /* 0x000fc600078e00ff */
[----:B------:R-:W-:-:S09]  /*8c20*/  FSETP.NE.FTZ.AND P2, PT, R13, RZ, PT ;  /* 0x000000ff0d00720b */ /* 0x000fd20003f55000 */
        /* <DEDUP_REMOVED lines=111> */
.L_x_2041:
[----:B------:R-:W-:Y:S05]  /*9320*/  @P0 BRA `(.L_x_2072) ;  /* 0x0000001400340947 */ /* 0x000fea0003800000 */
[----:B------:R-:W1:Y:S01]  /*9330*/  S2R R0, SR_TID.X ;  /* 0x0000000000007919 */ /* 0x000e620000002100 */
[----:B------:R-:W2:Y:S01]  /*9340*/  LDC R17, c[0x0][0xbe8] ;  /* 0x0002fa00ff117b82 */ /* 0x000ea20000000800 */
[----:B------:R-:W-:Y:S01]  /*9350*/  ULDC.64 UR4, c[0x0][0xbd0] ;  /* 0x0002f40000047ab9 */ /* 0x000fe20000000a00 */
[----:B------:R-:W-:Y:S01]  /*9360*/  ULDC.64 UR6, c[0x0][0xb38] ;  /* 0x0002ce0000067ab9 */ /* 0x000fe20000000a00 */
[----:B------:R-:W3:Y:S01]  /*9370*/  S2R R19, SR_CTAID.X ;  /* 0x0000000000137919 */ /* 0x000ee20000002500 */
[----:B------:R-:W-:Y:S04]  /*9380*/  BSSY B0, `(.L_x_2073) ;  /* 0x00000e3000007945 */ /* 0x000fe80003800000 */
[----:B------:R-:W4:Y:S08]  /*9390*/  S2UR UR9, SR_CTAID.Z ;  /* 0x00000000000979c3 */ /* 0x000f300000002700 */
[----:B------:R-:W5:Y:S08]  /*93a0*/  LDC.64 R20, c[0x0][0xbd8] ;  /* 0x0002f600ff147b82 */ /* 0x000f700000000a00 */
[----:B------:R-:W-:Y:S01]  /*93b0*/  BAR.SYNC.DEFER_BLOCKING 0x1, 0x100 ;  /* 0x0044000000007b1d */ /* 0x000fe20000010000 */
[----:B--2---:R-:W-:-:S07]  /*93c0*/  ISETP.NE.AND P0, PT, R17, 0x1, PT ;  /* 0x000000011100780c */ /* 0x004fce0003f05270 */
[----:B------:R-:W2:Y:S01]  /*93d0*/  S2UR UR8, SR_CTAID.Y ;  /* 0x00000000000879c3 */ /* 0x000ea20000002600 */
[----:B-1----:R-:W-:-:S07]  /*93e0*/  VIADD R0, R0, 0xffffff80 ;  /* 0xffffff8000007836 */ /* 0x002fce0000000000 */
[----:B------:R-:W2:Y:S01]  /*93f0*/  LDC R89, c[0x0][0xc50] ;  /* 0x00031400ff597b82 */ /* 0x000ea20000000800 */
[----:B------:R-:W-:-:S04]  /*9400*/  SHF.R.S32.HI R5, RZ, 0x1f, R0 ;  /* 0x0000001fff057819 */ /* 0x000fc80000011400 */
[----:B------:R-:W-:-:S03]  /*9410*/  LEA.HI R6, R5, R0, RZ, 0x7 ;  /* 0x0000000005067211 */ /* 0x000fc600078f38ff */
[----:B------:R-:W1:Y:S01]  /*9420*/  LDC.64 R22, c[0x0][0xb40] ;  /* 0x0002d000ff167b82 */ /* 0x000e620000000a00 */
[----:B------:R-:W-:Y:S02]  /*9430*/  LEA.HI R5, R5, R0, RZ, 0x2 ;  /* 0x0000000005057211 */ /* 0x000fe400078f10ff */
[----:B------:R-:W-:Y:S02]  /*9440*/  LOP3.LUT R7, R6, 0xffffff80, RZ, 0xc0, !PT ;  /* 0xffffff8006077812 */ /* 0x000fe400078ec0ff */
[----:B------:R-:W-:Y:S02]  /*9450*/  LOP3.LUT R11, R5, 0xfffffffc, RZ, 0xc0, !PT ;  /* 0xfffffffc050b7812 */ /* 0x000fe400078ec0ff */
[----:B------:R-:W-:Y:S01]  /*9460*/  SHF.R.S32.HI R5, RZ, 0x7, R6 ;  /* 0x00000007ff057819 */ /* 0x000fe20000011406 */
[C---:B------:R-:W-:Y:S01]  /*9470*/  IMAD.IADD R88, R0.reuse, 0x1, -R7 ;  /* 0x0000000100587824 */ /* 0x040fe200078e0a07 */
[----:B------:R-:W2:Y:S01]  /*9480*/  @P0 LDC R13, c[0x0][0xbec] ;  /* 0x0002fb00ff0d0b82 */ /* 0x000ea20000000800 */
[----:B------:R-:W-:Y:S01]  /*9490*/  IMAD.IADD R11, R0, 0x1, -R11 ;  /* 0x00000001000b7824 */ /* 0x000fe200078e0a0b */
[----:B------:R-:W-:-:S02]  /*94a0*/  LEA.HI R0, R6, R5, RZ, 0x1 ;  /* 0x0000000506007211 */ /* 0x000fc400078f08ff */
[----:B------:R-:W-:Y:S02]  /*94b0*/  SHF.R.S32.HI R7, RZ, 0x1f, R88 ;  /* 0x0000001fff077819 */ /* 0x000fe40000011458 */
[----:B------:R-:W-:Y:S02]  /*94c0*/  LEA.HI R6, R11, R11, RZ, 0x1 ;  /* 0x0000000b0b067211 */ /* 0x000fe400078f08ff */
[-C--:B------:R-:W-:Y:S01]  /*94d0*/  LEA.HI R90, R7, R88.reuse, RZ, 0x2 ;  /* 0x00000058075a7211 */ /* 0x080fe200078f10ff */
[----:B------:R-:W2:Y:S01]  /*94e0*/  @P0 LDC R93, c[0x0][0xbec] ;  /* 0x0002fb00ff5d0b82 */ /* 0x000ea20000000800 */
[----:B------:R-:W-:Y:S02]  /*94f0*/  LOP3.LUT R6, R6, 0x1ffffffe, RZ, 0xc0, !PT ;  /* 0x1ffffffe06067812 */ /* 0x000fe400078ec0ff */
[--C-:B0-----:R-:W-:Y:S02]  /*9500*/  SHF.R.S32.HI R4, RZ, 0x2, R90.reuse ;  /* 0x00000002ff047819 */ /* 0x101fe4000001145a */
[----:B------:R-:W-:Y:S01]  /*9510*/  SHF.R.S32.HI R9, RZ, 0x1f, R90 ;  /* 0x0000001fff097819 */ /* 0x000fe2000001145a */
[----:B------:R-:W-:Y:S01]  /*9520*/  IMAD.IADD R91, R11, 0x1, -R6 ;  /* 0x000000010b5b7824 */ /* 0x000fe200078e0a06 */
[----:B------:R-:W-:Y:S01]  /*9530*/  LEA.HI R7, R7, R88, RZ, 0x5 ;  /* 0x0000005807077211 */ /* 0x000fe200078f28ff */
[----:B------:R-:W0:Y:S01]  /*9540*/  @P0 LDC R15, c[0x0][0xbf0] ;  /* 0x0002fc00ff0f0b82 */ /* 0x000e220000000800 */
[----:B------:R-:W-:-:S02]  /*9550*/  LEA.HI R9, R9, R4, RZ, 0x3 ;  /* 0x0000000409097211 */ /* 0x000fc400078f18ff */
[----:B------:R-:W-:Y:S02]  /*9560*/  LOP3.LUT R0, R0, 0x3fffffe, RZ, 0xc0, !PT ;  /* 0x03fffffe00007812 */ /* 0x000fe400078ec0ff */
[----:B------:R-:W-:Y:S02]  /*9570*/  LOP3.LUT R9, R9, 0xfffffff8, RZ, 0xc0, !PT ;  /* 0xfffffff809097812 */ /* 0x000fe400078ec0ff */
[----:B------:R-:W-:Y:S01]  /*9580*/  SHF.R.S32.HI R7, RZ, 0x5, R7 ;  /* 0x00000005ff077819 */ /* 0x000fe20000011407 */
[----:B------:R-:W-:Y:S01]  /*9590*/  IMAD.IADD R0, R5, 0x1, -R0 ;  /* 0x0000000105007824 */ /* 0x000fe200078e0a00 */
[----:B------:R-:W-:Y:S01]  /*95a0*/  SHF.R.S32.HI R11, RZ, 0x1f, R18 ;  /* 0x0000001fff0b7819 */ /* 0x000fe20000011412 */
[----:B------:R-:W-:Y:S01]  /*95b0*/  IMAD.IADD R4, R4, 0x1, -R9 ;  /* 0x0000000104047824 */ /* 0x000fe200078e0a09 */
[----:B------:R-:W0:Y:S03]  /*95c0*/  @P0 LDC R14, c[0x0][0xbf0] ;  /* 0x0002fc00ff0e0b82 */ /* 0x000e260000000800 */
[----:B------:R-:W-:-:S02]  /*95d0*/  IMAD R5, R7, 0x10, R4 ;  /* 0x0000001007057824 */ /* 0x000fc400078e0204 */
[----:B------:R-:W-:Y:S02]  /*95e0*/  IMAD R7, R11, UR4, RZ ;  /* 0x000000040b077c24 */ /* 0x000fe4000f8e02ff */
[----:B------:R-:W-:Y:S02]  /*95f0*/  IMAD R0, R0, 0x40, R5 ;  /* 0x0000004000007824 */ /* 0x000fe400078e0205 */
[----:B------:R-:W-:Y:S01]  /*9600*/  IMAD.WIDE.U32 R4, R18, UR4, RZ ;  /* 0x0000000412047c25 */ /* 0x000fe2000f8e00ff */
[----:B----4-:R-:W-:-:S03]  /*9610*/  USHF.R.S32.HI UR4, URZ, 0x1f, UR9 ;  /* 0x0000001f3f047899 */ /* 0x010fc60008011409 */
        /* <DEDUP_REMOVED lines=8> */
[----:B-----5:R-:W-:Y:S02]  /*96a0*/  IMAD R10, R20, UR4, RZ ;  /* 0x00000004140a7c24 */ /* 0x020fe4000f8e02ff */
[----:B---3--:R-:W-:Y:S02]  /*96b0*/  IMAD R8, R19, 0x80, R8 ;  /* 0x0000008013087824 */ /* 0x008fe400078e0208 */
[----:B-1----:R-:W-:Y:S01]  /*96c0*/  IMAD R12, R22, UR4, RZ ;  /* 0x00000004160c7c24 */ /* 0x002fe2000f8e02ff */
[----:B------:R-:W-:Y:S01]  /*96d0*/  ULDC.64 UR4, c[0x0][0xbe0] ;  /* 0x0002f80000047ab9 */ /* 0x000fe20000000a00 */
[----:B--2---:R-:W-:-:S02]  /*96e0*/  IMAD R89, R89, R18, UR8 ;  /* 0x0000000859597e24 */ /* 0x004fc4000f8e0212 */
[----:B------:R-:W-:Y:S02]  /*96f0*/  IMAD.IADD R7, R7, 0x1, R9 ;  /* 0x0000000107077824 */ /* 0x000fe400078e0209 */
[----:B------:R-:W-:Y:S02]  /*9700*/  IMAD R11, R21, UR9, R10 ;  /* 0x00000009150b7c24 */ /* 0x000fe4000f8e020a */
[----:B------:R-:W-:-:S04]  /*9710*/  IMAD.WIDE.U32 R4, R20, UR9, R4 ;  /* 0x0000000914047c25 */ /* 0x000fc8000f8e0004 */
[----:B------:R-:W-:-:S04]  /*9720*/  @P0 IMAD.HI.U32 R10, R8, R13, RZ ;  /* 0x0000000d080a0227 */ /* 0x000fc800078e00ff */
        /* <DEDUP_REMOVED lines=8> */
[----:B0-----:R-:W-:Y:S01]  /*97b0*/  @P0 SHF.R.U32.HI R9, RZ, R15, R10 ;  /* 0x0000000fff090219 */ /* 0x001fe2000001160a */
        /* <DEDUP_REMOVED lines=65> */
[C---:B------:R-:W-:Y:S01]  /*9bd0*/  VIADD R0, R19.reuse, 0x8 ;  /* 0x0000000813007836 */ /* 0x040fe20000000000 */
[----:B------:R-:W-:Y:S01]  /*9be0*/  ULDC UR4, c[0x0][0xac8] ;  /* 0x0002b20000047ab9 */ /* 0x000fe20000000800 */
[C---:B---3--:R-:W-:Y:S01]  /*9bf0*/  VIADD R6, R19.reuse, 0x10 ;  /* 0x0000001013067836 */ /* 0x048fe20000000000 */
        /* <DEDUP_REMOVED lines=91> */
.L_x_2074:
[----:B------:R-:W-:Y:S05]  /*a1b0*/  BSYNC B0 ;  /* 0x0000000000007941 */ /* 0x000fea0003800000 */
.L_x_2073:
[----:B------:R-:W-:Y:S01]  /*a1c0*/  ISETP.GE.AND P0, PT, R16, R17, PT ;  /* 0x000000111000720c */ /* 0x000fe20003f06270 */
[----:B0-----:R2:W0:Y:S04]  /*a1d0*/  SHFL.IDX PT, R13, R22, 0x1, 0x1c1f ;  /* 0x003c1f00160d7f89 */ /* 0x00142800000e0000 */
[----:B------:R2:W0:Y:S08]  /*a1e0*/  SHFL.IDX PT, R12, R20, 0x1, 0x1c1f ;  /* 0x003c1f00140c7f89 */ /* 0x00043000000e0000 */
[----:B--2---:R-:W-:Y:S05]  /*a1f0*/  @P0 BRA `(.L_x_2039) ;  /* 0x0000004800100947 */ /* 0x004fea0003800000 */
[----:B------:R-:W-:Y:S01]  /*a200*/  ULDC UR4, c[0x0][0xac8] ;  /* 0x0002b20000047ab9 */ /* 0x000fe20000000800 */
[C---:B------:R-:W-:Y:S01]  /*a210*/  VIADD R0, R19.reuse, 0x8 ;  /* 0x0000000813007836 */ /* 0x040fe20000000000 */
[C---:B------:R-:W-:Y:S01]  /*a220*/  ISETP.GE.AND P0, PT, R19.reuse, UR4, PT ;  /* 0x0000000413007c0c */ /* 0x040fe2000bf06270 */
[C---:B---3--:R-:W-:Y:S01]  /*a230*/  VIADD R4, R19.reuse, 0x10 ;  /* 0x0000001013047836 */ /* 0x048fe20000000000 */
[C---:B------:R-:W-:Y:S01]  /*a240*/  IADD3 R9, R19.reuse, 0x28, RZ ;  /* 0x0000002813097810 */ /* 0x040fe20007ffe0ff */
        /* <DEDUP_REMOVED lines=8> */
[C---:B------:R-:W-:Y:S01]  /*a2d0*/  VIADD R16, R19.reuse, 0x40 ;  /* 0x0000004013107836 */ /* 0x040fe20000000000 */
[----:B------:R-:W-:Y:S01]  /*a2e0*/  ISETP.GE.AND P2, PT, R10, UR4, PT ;  /* 0x000000040a007c0c */ /* 0x000fe2000bf46270 */
[----:B0-----:R-:W-:Y:S01]  /*a2f0*/  @!P0 IMAD.WIDE R2, R19, 0x4, R12 ;  /* 0x0000000413028825 */ /* 0x001fe200078e020c */
[----:B------:R-:W-:-:S03]  /*a300*/  ISETP.GE.AND P1, PT, R11, UR4, PT ;  /* 0x000000040b007c0c */ /* 0x000fc6000bf26270 */
[----:B------:R-:W-:Y:S01]  /*a310*/  @!P5 LEA.HI R0, R0, R0, RZ, 0x1 ;  /* 0x000000000000d211 */ /* 0x000fe200078f08ff */
[----:B------:R0:W-:Y:S01]  /*a320*/  @!P0 ST.E.64 desc[UR42][R2.64], R26 ;  /* 0x0000001a02008985 */ /* 0x0001e2000c101b2a */
[----:B------:R-:W-:Y:S01]  /*a330*/  ISETP.GE.AND P0, PT, R6, UR4, PT ;  /* 0x0000000406007c0c */ /* 0x000fe2000bf06270 */
[C---:B------:R-:W-:Y:S01]  /*a340*/  VIADD R18, R19.reuse, 0x48 ;  /* 0x0000004813127836 */ /* 0x040fe20000000000 */
[----:B------:R-:W-:Y:S01]  /*a350*/  @!P6 LEA.HI R4, R4, R4, RZ, 0x1 ;  /* 0x000000040404e211 */ /* 0x000fe200078f08ff */
[----:B------:R-:W-:Y:S01]  /*a360*/  VIADD R20, R19, 0x70 ;  /* 0x0000007013147836 */ /* 0x000fe20000000000 */
[----:B------:R-:W-:Y:S02]  /*a370*/  @!P5 LOP3.LUT R5, R0, 0xfffffffe, RZ, 0xc0, !PT ;  /* 0xfffffffe0005d812 */ /* 0x000fe400078ec0ff */
[----:B------:R-:W-:Y:S02]  /*a380*/  @!P6 LOP3.LUT R7, R4, 0xfffffffe, RZ, 0xc0, !PT ;  /* 0xfffffffe0407e812 */ /* 0x000fe400078ec0ff */
[----:B------:R-:W-:-:S02]  /*a390*/  @!P4 LEA.HI R8, R8, R8, RZ, 0x1 ;  /* 0x000000080808c211 */ /* 0x000fc400078f08ff */
[----:B------:R-:W-:Y:S02]  /*a3a0*/  @!P3 LEA.HI R0, R9, R9, RZ, 0x1 ;  /* 0x000000090900b211 */ /* 0x000fe400078f08ff */
[----:B------:R-:W-:Y:S01]  /*a3b0*/  @!P2 LEA.HI R10, R10, R10, RZ, 0x1 ;  /* 0x0000000a0a0aa211 */ /* 0x000fe200078f08ff */
[--C-:B0-----:R-:W-:Y:S01]  /*a3c0*/  @!P5 IMAD.WIDE R2, R5, 0x4, R12.reuse ;  /* 0x000000040502d825 */ /* 0x101fe200078e020c */
[----:B------:R-:W-:Y:S02]  /*a3d0*/  @!P0 LEA.HI R6, R6, R6, RZ, 0x1 ;  /* 0x0000000606068211 */ /* 0x000fe400078f08ff */
[----:B----4-:R-:W-:Y:S01]  /*a3e0*/  @!P1 LEA.HI R14, R11, R11, RZ, 0x1 ;  /* 0x0000000b0b0e9211 */ /* 0x010fe200078f08ff */
[----:B------:R-:W-:Y:S01]  /*a3f0*/  @!P6 IMAD.WIDE R4, R7, 0x4, R12 ;  /* 0x000000040704e825 */ /* 0x000fe200078e020c */
[----:B------:R-:W-:Y:S01]  /*a400*/  @!P0 LOP3.LUT R7, R6, 0xfffffffe, RZ, 0xc0, !PT ;  /* 0xfffffffe06078812 */ /* 0x000fe200078ec0ff */
[----:B------:R0:W-:Y:S01]  /*a410*/  @!P5 ST.E.64 desc[UR42][R2.64], R30 ;  /* 0x0000001e0200d985 */ /* 0x0001e2000c101b2a */
[----:B------:R-:W-:-:S02]  /*a420*/  @!P4 LOP3.LUT R9, R8, 0xfffffffe, RZ, 0xc0, !PT ;  /* 0xfffffffe0809c812 */ /* 0x000fc400078ec0ff */
[----:B------:R-:W-:Y:S01]  /*a430*/  @!P3 LOP3.LUT R11, R0, 0xfffffffe, RZ, 0xc0, !PT ;  /* 0xfffffffe000bb812 */ /* 0x000fe200078ec0ff */
[----:B------:R2:W-:Y:S01]  /*a440*/  @!P6 ST.E.64 desc[UR42][R4.64], R34 ;  /* 0x000000220400e985 */ /* 0x0005e2000c101b2a */
[----:B-1----:R-:W-:Y:S01]  /*a450*/  @!P2 LOP3.LUT R15, R10, 0xfffffffe, RZ, 0xc0, !PT ;  /* 0xfffffffe0a0fa812 */ /* 0x002fe200078ec0ff */
[C---:B------:R-:W-:Y:S01]  /*a460*/  VIADD R0, R19.reuse, 0x50 ;  /* 0x0000005013007836 */ /* 0x040fe20000000000 */
[----:B------:R-:W-:Y:S01]  /*a470*/  @!P1 LOP3.LUT R17, R14, 0xfffffffe, RZ, 0xc0, !PT ;  /* 0xfffffffe0e119812 */ /* 0x000fe200078ec0ff */
        /* <DEDUP_REMOVED lines=56> */
.L_x_2072:
[----:B------:R-:W1:Y:S02]  /*a800*/  S2R R0, SR_TID.X ;  /* 0x0000000000007919 */ /* 0x000e640000002100 */
[----:B-1----:R-:W-:-:S05]  /*a810*/  VIADD R2, R0, 0xffffff80 ;  /* 0xffffff8000027836 */ /* 0x002fca0000000000 */
[----:B------:R-:W-:-:S13]  /*a820*/  ISETP.GT.AND P0, PT, R2, 0x7f, PT ;  /* 0x0000007f0200780c */ /* 0x000fda0003f04270 */
[----:B------:R-:W-:Y:S05]  /*a830*/  @P0 BRA `(.L_x_2039) ;  /* 0x0000004000800947 */ /* 0x000fea0003800000 */
[----:B------:R-:W1:Y:S01]  /*a840*/  S2R R3, SR_CTAID.X ;  /* 0x0000000000037919 */ /* 0x000e620000002500 */
[----:B------:R-:W2:Y:S01]  /*a850*/  LDC R6, c[0x0][0xbe8] ;  /* 0x0002fa00ff067b82 */ /* 0x000ea20000000800 */
[----:B------:R-:W-:Y:S01]  /*a860*/  ULDC UR4, c[0x0][0xa88] ;  /* 0x0002a20000047ab9 */ /* 0x000fe20000000800 */
[----:B-1----:R-:W-:Y:S02]  /*a870*/  IMAD R0, R3, 0x80, R0 ;  /* 0x0000008003007824 */ /* 0x002fe400078e0200 */
[----:B--2---:R-:W-:Y:S02]  /*a880*/  IMAD R3, R6, UR4, RZ ;  /* 0x0000000406037c24 */ /* 0x004fe4000f8e02ff */
[----:B------:R-:W-:-:S05]  /*a890*/  VIADD R0, R0, 0xffffff80 ;  /* 0xffffff8000007836 */ /* 0x000fca0000000000 */
[----:B------:R-:W-:-:S13]  /*a8a0*/  ISETP.GE.AND P0, PT, R0, R3, PT ;  /* 0x000000030000720c */ /* 0x000fda0003f06270 */
[----:B------:R-:W-:Y:S05]  /*a8b0*/  @P0 BRA `(.L_x_2039) ;  /* 0x0000004000600947 */ /* 0x000fea0003800000 */
[----:B------:R-:W-:Y:S01]  /*a8c0*/  ISETP.NE.AND P0, PT, R6, 0x1, PT ;  /* 0x000000010600780c */ /* 0x000fe20003f05270 */
[----:B------:R-:W1:Y:S01]  /*a8d0*/  S2UR UR4, SR_CTAID.Z ;  /* 0x00000000000479c3 */ /* 0x000e620000002700 */
[----:B------:R-:W-:Y:S01]  /*a8e0*/  SHF.R.S32.HI R5, RZ, 0x1f, R18 ;  /* 0x0000001fff057819 */ /* 0x000fe20000011412 */
[----:B------:R-:W-:Y:S02]  /*a8f0*/  ULDC.64 UR6, c[0x0][0xbd0] ;  /* 0x0002f40000067ab9 */ /* 0x000fe40000000a00 */
[----:B------:R-:W-:-:S04]  /*a900*/  IMAD.WIDE.U32 R2, R18, UR6, RZ ;  /* 0x0000000612027c25 */ /* 0x000fc8000f8e00ff */
[----:B------:R-:W2:Y:S01]  /*a910*/  LDC.64 R12, c[0x0][0xbd8] ;  /* 0x0002f600ff0c7b82 */ /* 0x000ea20000000a00 */
[----:B------:R-:W-:-:S04]  /*a920*/  IMAD R5, R5, UR6, RZ ;  /* 0x0000000605057c24 */ /* 0x000fc8000f8e02ff */
[----:B------:R-:W-:Y:S02]  /*a930*/  IMAD R5, R18, UR7, R5 ;  /* 0x0000000712057c24 */ /* 0x000fe4000f8e0205 */
[----:B------:R-:W-:Y:S01]  /*a940*/  IMAD.MOV R18, RZ, RZ, -R18 ;  /* 0x000000ffff127224 */ /* 0x000fe200078e0a12 */
[----:B------:R-:W0:Y:S01]  /*a950*/  @P0 LDC R9, c[0x0][0xbec] ;  /* 0x0002fb00ff090b82 */ /* 0x000e220000000800 */
[----:B------:R-:W-:Y:S02]  /*a960*/  IMAD.IADD R3, R3, 0x1, R5 ;  /* 0x0000000103037824 */ /* 0x000fe400078e0205 */
[----:B------:R-:W-:-:S05]  /*a970*/  IMAD.MOV.U32 R5, RZ, RZ, R0 ;  /* 0x000000ffff057224 */ /* 0x000fca00078e0000 */
[----:B------:R-:W3:Y:S01]  /*a980*/  S2UR UR8, SR_CTAID.Y ;  /* 0x00000000000879c3 */ /* 0x000ee20000002600 */
[----:B-1----:R-:W-:-:S07]  /*a990*/  USHF.R.S32.HI UR5, URZ, 0x1f, UR4 ;  /* 0x0000001f3f057899 */ /* 0x002fce0008011404 */
[----:B------:R-:W3:Y:S01]  /*a9a0*/  LDC R7, c[0x0][0xc50] ;  /* 0x00031400ff077b82 */ /* 0x000ee20000000800 */
[C---:B--2---:R-:W-:Y:S02]  /*a9b0*/  IMAD R8, R12.reuse, UR5, RZ ;  /* 0x000000050c087c24 */ /* 0x044fe4000f8e02ff */
[----:B------:R-:W-:-:S04]  /*a9c0*/  IMAD.WIDE.U32 R2, R12, UR4, R2 ;  /* 0x000000040c027c25 */ /* 0x000fc8000f8e0002 */
[----:B------:R-:W-:Y:S01]  /*a9d0*/  IMAD R13, R13, UR4, R8 ;  /* 0x000000040d0d7c24 */ /* 0x000fe2000f8e0208 */
[----:B------:R-:W1:Y:S01]  /*a9e0*/  @P0 LDC R11, c[0x0][0xbf0] ;  /* 0x0002fc00ff0b0b82 */ /* 0x000e620000000800 */
[----:B0-----:R-:W-:Y:S01]  /*a9f0*/  @P0 IMAD.HI.U32 R4, R0, R9, RZ ;  /* 0x0000000900040227 */ /* 0x001fe200078e00ff */
[----:B------:R-:W-:-:S03]  /*aa00*/  ULDC.64 UR4, c[0x0][0xbe0] ;  /* 0x0002f80000047ab9 */ /* 0x000fc60000000a00 */
[----:B------:R-:W-:Y:S02]  /*aa10*/  IMAD.IADD R3, R13, 0x1, R3 ;  /* 0x000000010d037824 */ /* 0x000fe400078e0203 */
[----:B---3--:R-:W-:-:S04]  /*aa20*/  IMAD R9, R7, R18, UR8 ;  /* 0x0000000807097e24 */ /* 0x008fc8000f8e0212 */
[----:B------:R-:W-:Y:S01]  /*aa30*/  IMAD.WIDE.U32 R2, R9, UR4, R2 ;  /* 0x0000000409027c25 */ /* 0x000fe2000f8e0002 */
[----:B-1----:R-:W-:Y:S02]  /*aa40*/  @P0 SHF.R.U32.HI R5, RZ, R11, R4 ;  /* 0x0000000bff050219 */ /* 0x002fe40000011604 */
        /* <DEDUP_REMOVED lines=20> */
.L_x_2037:
        /* <DEDUP_REMOVED lines=18> */
.L_x_2075:
[----:B------:R-:W-:Y:S01]  /*acb0*/  ULDC UR39, c[0x0][0xc50] ;  /* 0x0003140000277ab9 */ /* 0x000fe20000000800 */
[----:B------:R-:W-:Y:S01]  /*acc0*/  UMOV UR36, UR6 ;  /* 0x0000000600247c82 */ /* 0x000fe20008000000 */
[----:B------:R-:W-:-:S11]  /*acd0*/  UISETP.NE.AND UP0, UPT, UR39, 0x1, UPT ;  /* 0x000000012700788c */ /* 0x000fd6000bf05270 */
[----:B------:R-:W-:Y:S01]  /*ace0*/  @UP0 ULDC UR4, c[0x0][0xc54] ;  /* 0x0003150000040ab9 */ /* 0x000fe20000000800 */
[----:B------:R-:W-:Y:S01]  /*acf0*/  @UP0 ULDC UR7, c[0x0][0xc58] ;  /* 0x0003160000070ab9 */ /* 0x000fe20000000800 */
[----:B------:R-:W-:-:S04]  /*ad00*/  UIMAD.WIDE.U32 UR4, UR6, UR4, URZ ;  /* 0x00000004060472a5 */ /* 0x000fc8000f8e003f */
[----:B------:R-:W-:-:S12]  /*ad10*/  @UP0 USHF.R.U32.HI UR36, URZ, UR7, UR5 ;  /* 0x000000073f240299 */ /* 0x000fd80008011605 */
.L_x_2076:
        /* <DEDUP_REMOVED lines=10> */
[----:B------:R-:W-:Y:S01]  /*adc0*/  UISETP.NE.AND UP1, UPT, UR5, 0x1, UPT ;  /* 0x000000010500788c */ /* 0x000fe2000bf25270 */
[----:B------:R1:W-:Y:S01]  /*add0*/  STL [R1+0xc], RZ ;  /* 0x00000cff01007387 */ /* 0x0003e20000100800 */
[----:B------:R-:W-:Y:S01]  /*ade0*/  UISETP.NE.U32.AND UP0, UPT, UR6, URZ, UPT ;  /* 0x0000003f0600728c */ /* 0x000fe2000bf05070 */
[----:B------:R-:W-:Y:S02]  /*adf0*/  ULDC UR5, c[0x0][0x288] ;  /* 0x0000a20000057ab9 */ /* 0x000fe40000000800 */
[----:B------:R-:W-:Y:S01]  /*ae00*/  ULDC UR6, c[0x0][0x424] ;  /* 0x0001090000067ab9 */ /* 0x000fe20000000800 */
[----:B------:R-:W-:Y:S02]  /*ae10*/  UISETP.NE.AND.EX UP0, UPT, UR7, URZ, UPT, UP0 ;  /* 0x0000003f0700728c */ /* 0x000fe4000bf05300 */
[----:B------:R-:W-:-:S02]  /*ae20*/  UIADD3 UR10, -UR5, 0x80, URZ ;  /* 0x00000080050a7890 */ /* 0x000fc4000fffe13f */
[----:B------:R-:W-:Y:S01]  /*ae30*/  USEL UR7, UR6, 0x1, UP0 ;  /* 0x0000000106077887 */ /* 0x000fe20008000000 */
[----:B------:R-:W-:-:S03]  /*ae40*/  ULDC UR9, c[0x0][0x2f0] ;  /* 0x0000bc0000097ab9 */ /* 0x000fc60000000800 */
[----:B------:R-:W-:Y:S02]  /*ae50*/  UIMAD UR10, UR7, UR9, UR10 ;  /* 0x00000009070a72a4 */ /* 0x000fe4000f8e020a */
[----:B------:R-:W-:Y:S02]  /*ae60*/  UIMAD UR7, UR7, UR9, 0x7f ;  /* 0x0000007f070774a4 */ /* 0x000fe4000f8e0209 */
[----:B0-----:R-:W-:-:S03]  /*ae70*/  ULEA UR8, UR4, 0x7f, 0x7 ;  /* 0x0000007f04087891 */ /* 0x001fc6000f8e383f */
[----:B------:R-:W-:Y:S02]  /*ae80*/  @UP1 ULDC UR4, c[0x0][0x44c] ;  /* 0x0001130000041ab9 */ /* 0x000fe40000000800 */
[----:B------:R-:W-:Y:S02]  /*ae90*/  UIMAD.WIDE.U32 UR4, UR8, UR4, URZ ;  /* 0x00000004080472a5 */ /* 0x000fe4000f8e003f */
[----:B------:R-:W-:Y:S01]  /*aea0*/  UMOV UR6, UR8 ;  /* 0x0000000800067c82 */ /* 0x000fe20008000000 */
[----:B------:R-:W-:Y:S02]  /*aeb0*/  @UP1 ULDC UR8, c[0x0][0x450] ;  /* 0x0001140000081ab9 */ /* 0x000fe40000000800 */
[----:B------:R-:W-:Y:S02]  /*aec0*/  @UP1 USHF.R.U32.HI UR6, URZ, UR8, UR5 ;  /* 0x000000083f061299 */ /* 0x000fe40008011605 */
[----:B------:R-:W-:Y:S02]  /*aed0*/  USHF.R.S32.HI UR5, URZ, 0x1f, UR7 ;  /* 0x0000001f3f057899 */ /* 0x000fe40008011407 */
[----:B------:R-:W-:-:S02]  /*aee0*/  UIADD3 UR6, UR10, UR6, URZ ;  /* 0x000000060a067290 */ /* 0x000fc4000fffe03f */
[----:B------:R-:W-:Y:S02]  /*aef0*/  ULEA.HI UR5, UR5, UR7, URZ, 0x7 ;  /* 0x0000000705057291 */ /* 0x000fe4000f8f383f */
[----:B------:R-:W-:Y:S02]  /*af00*/  USHF.R.S32.HI UR4, URZ, 0x1f, UR6 ;  /* 0x0000001f3f047899 */ /* 0x000fe40008011406 */
[----:B------:R-:W-:Y:S02]  /*af10*/  USHF.R.S32.HI UR5, URZ, 0x7, UR5 ;  /* 0x000000073f057899 */ /* 0x000fe40008011405 */
[----:B------:R-:W-:-:S04]  /*af20*/  ULEA.HI UR4, UR4, UR6, URZ, 0x7 ;  /* 0x0000000604047291 */ /* 0x000fc8000f8f383f */
[----:B------:R-:W-:-:S04]  /*af30*/  USHF.R.S32.HI UR4, URZ, 0x7, UR4 ;  /* 0x000000073f047899 */ /* 0x000fc80008011404 */
[----:B------:R-:W-:-:S04]  /*af40*/  UISETP.LT.AND UP0, UPT, UR5, UR4, UPT ;  /* 0x000000040500728c */ /* 0x000fc8000bf01270 */
[----:B------:R-:W-:Y:S02]  /*af50*/  USEL UR40, UR5, UR4, UP0 ;  /* 0x0000000405287287 */ /* 0x000fe40008000000 */
[----:B------:R-:W-:Y:S02]  /*af60*/  USHF.R.U32.HI UR5, URZ, 0x10, UR39 ;  /* 0x000000103f057899 */ /* 0x000fe40008011627 */
[----:B------:R-:W-:Y:S02]  /*af70*/  UISETP.GE.AND UP1, UPT, UR40, 0x1, UPT ;  /* 0x000000012800788c */ /* 0x000fe4000bf26270 */
[----:B------:R-:W-:Y:S02]  /*af80*/  UISETP.NE.AND UP0, UPT, UR5, URZ, UPT ;  /* 0x0000003f0500728c */ /* 0x000fe4000bf05270 */
[----:B------:R-:W-:Y:S02]  /*af90*/  ULOP3.LUT UR39, UR39, 0xffff, URZ, 0xc0, !UPT ;  /* 0x0000ffff27277892 */ /* 0x000fe4000f8ec03f */
[----:B------:R-:W-:-:S07]  /*afa0*/  PLOP3.LUT P0, PT, PT, PT, UP1, 0x80, 0x0 ;  /* 0x000000000000781c */ /* 0x000fce0003f0f018 */
[----:B------:R-:W-:-:S06]  /*afb0*/  @!UP0 ULDC UR5, c[0x0][0x9f0] ;  /* 0x00027c0000058ab9 */ /* 0x000fcc0000000800 */
[----:B-1----:R-:W-:Y:S05]  /*afc0*/  @!P0 BRA `(.L_x_2078) ;  /* 0x0000000000708947 */ /* 0x002fea0003800000 */
[----:B------:R-:W-:Y:S01]  /*afd0*/  IMAD.U32 R6, RZ, RZ, UR5 ;  /* 0x00000005ff067e24 */ /* 0x000fe2000f8e00ff */
[----:B------:R-:W-:-:S04]  /*afe0*/  UIADD3 UR4, UR5, -0x1, UR40 ;  /* 0xffffffff05047890 */ /* 0x000fc8000fffe028 */
[-C--:B------:R-:W-:Y:S02]  /*aff0*/  IABS R0, R6.reuse ;  /* 0x0000000600007213 */ /* 0x080fe40000000000 */
[----:B------:R-:W-:Y:S02]  /*b000*/  IABS R6, R6 ;  /* 0x0000000600067213 */ /* 0x000fe40000000000 */
[----:B------:R-:W0:Y:S08]  /*b010*/  I2F.RP R4, R0 ;  /* 0x0000000000047306 */ /* 0x000e300000209400 */
[----:B0-----:R-:W0:Y:S02]  /*b020*/  MUFU.RCP R4, R4 ;  /* 0x0000000400047308 */ /* 0x001e240000001000 */
[----:B0-----:R-:W-:-:S06]  /*b030*/  VIADD R2, R4, 0xffffffe ;  /* 0x0ffffffe04027836 */ /* 0x001fcc0000000000 */
        /* <DEDUP_REMOVED lines=21> */
.L_x_2078:
        /* <DEDUP_REMOVED lines=32> */
.L_x_2079:
        /* <DEDUP_REMOVED lines=20> */
.L_x_2081:
        /* <DEDUP_REMOVED lines=15> */
.L_x_2080:
[----:B------:R-:W0:Y:S02]  /*b5c0*/  LDC.64 R2, c[0x0][0x9f8] ;  /* 0x00027e00ff027b82 */ /* 0x000e240000000a00 */
[----:B0-----:R-:W-:-:S04]  /*b5d0*/  ISETP.NE.U32.AND P0, PT, R2, RZ, PT ;  /* 0x000000ff0200720c */ /* 0x001fc80003f05070 */
[----:B------:R-:W-:-:S13]  /*b5e0*/  ISETP.NE.AND.EX P0, PT, R3, RZ, PT, P0 ;  /* 0x000000ff0300720c */ /* 0x000fda0003f05300 */
[----:B------:R-:W0:Y:S02]  /*b5f0*/  @P0 LDC.64 R2, c[0x0][0x9f8] ;  /* 0x00027e00ff020b82 */ /* 0x000e240000000a00 */
[----:B0-----:R-:W-:-:S05]  /*b600*/  @P0 IMAD.WIDE R2, R18, 0x4, R2 ;  /* 0x0000000412020825 */ /* 0x001fca00078e0202 */
[----:B------:R0:W2:Y:S01]  /*b610*/  @P0 LDG.E R18, desc[UR42][R2.64] ;  /* 0x0000002a02120981 */ /* 0x0000a2000c1e1900 */
[----:B------:R-:W-:Y:S01]  /*b620*/  UMOV UR4, 0xffffffff ;  /* 0xffffffff00047882 */ /* 0x000fe20000000000 */
[----:B------:R-:W-:Y:S01]  /*b630*/  VIADD R17, R17, 0xffffffff ;  /* 0xffffffff11117836 */ /* 0x000fe20000000000 */
[----:B------:R-:W1:Y:S01]  /*b640*/  S2R R16, SR_TID.X ;  /* 0x0000000000107919 */ /* 0x000e620000002100 */
[----:B0-----:R-:W0:Y:S02]  /*b650*/  LDC.64 R2, c[0x0][0x418] ;  /* 0x00010600ff027b82 */ /* 0x001e240000000a00 */
[----:B0-----:R-:W-:Y:S02]  /*b660*/  ISETP.NE.U32.AND P0, PT, R2, RZ, PT ;  /* 0x000000ff0200720c */ /* 0x001fe40003f05070 */
[----:B-1----:R-:W-:Y:S02]  /*b670*/  SHF.R.U32.HI R0, RZ, 0x5, R16 ;  /* 0x00000005ff007819 */ /* 0x002fe40000011610 */
[----:B------:R-:W-:-:S02]  /*b680*/  ISETP.NE.AND.EX P1, PT, R3, RZ, PT, P0 ;  /* 0x000000ff0300720c */ /* 0x000fc40003f25300 */
[----:B------:R-:W-:Y:S02]  /*b690*/  LOP3.LUT R0, R0, 0x3, RZ, 0xc0, !PT ;  /* 0x0000000300007812 */ /* 0x000fe400078ec0ff */
[----:B------:R-:W-:-:S05]  /*b6a0*/  P2R R4, PR, RZ, 0x2 ;  /* 0x00000002ff047803 */ /* 0x000fca0000000000 */
[----:B------:R0:W-:Y:S01]  /*b6b0*/  STL [R1+0x4], R4 ;  /* 0x0000040401007387 */ /* 0x0001e20000100800 */
[----:B--2---:R-:W-:Y:S02]  /*b6c0*/  SHF.R.S32.HI R19, RZ, 0x1f, R18 ;  /* 0x0000001fff137819 */ /* 0x004fe40000011412 */
[----:B------:R-:W-:Y:S01]  /*b6d0*/  SEL R16, R18, RZ, !P1 ;  /* 0x000000ff12107207 */ /* 0x000fe20004800000 */
[----:B0-----:R-:W-:Y:S06]  /*b6e0*/  BRA.DIV UR4, `(.L_x_2082) ;  /* 0x0000003604847947 */ /* 0x001fec000b800000 */
[----:B------:R0:W1:Y:S02]  /*b6f0*/  SHFL.IDX PT, R14, R0, RZ, 0x1f ;  /* 0x00001fff000e7589 */ /* 0x00006400000e0000 */
.L_x_2162:
[----:B------:R-:W-:Y:S02]  /*b700*/  PLOP3.LUT P2, PT, PT, PT, PT, 0x8, 0x0 ;  /* 0x000000000000781c */ /* 0x000fe40003f4e170 */
[----:B-1----:R-:W-:Y:S02]  /*b710*/  ISETP.NE.AND P0, PT, R14, RZ, PT ;  /* 0x000000ff0e00720c */ /* 0x002fe40003f05270 */
[----:B0-----:R-:W-:-:S05]  /*b720*/  P2R R0, PR, RZ, 0x4 ;  /* 0x00000004ff007803 */ /* 0x001fca0000000000 */
[----:B------:R0:W-:Y:S06]  /*b730*/  STL [R1], R0 ;  /* 0x0000000001007387 */ /* 0x0001ec0000100800 */
[----:B------:R-:W-:Y:S05]  /*b740*/  @P0 BRA `(.L_x_2083) ;  /* 0x0000000400100947 */ /* 0x000fea0003800000 */
[----:B------:R-:W-:-:S03]  /*b750*/  UMOV UR4, 0xffffffff ;  /* 0xffffffff00047882 */ /* 0x000fc60000000000 */
[----:B------:R-:W-:Y:S05]  /*b760*/  BRA.DIV UR4, `(.L_x_2084) ;  /* 0x0000003604847947 */ /* 0x000fea000b800000 */
[----:B------:R-:W-:-:S13]  /*b770*/  ELECT P6, URZ, PT ;  /* 0x00000000003f782f */ /* 0x000fda00038c0000 */
.L_x_2165:
[----:B------:R-:W-:Y:S05]  /*b780*/  @!P6 BRA `(.L_x_2083) ;  /* 0x000000040000e947 */ /* 0x000fea0003800000 */
[----:B------:R-:W-:Y:S01]  /*b790*/  IMAD.MOV.U32 R16, RZ, RZ, R18 ;  /* 0x000000ffff107224 */ /* 0x000fe200078e0012 */
[----:B------:R-:W-:Y:S06]  /*b7a0*/  @!P1 BRA `(.L_x_2085) ;  /* 0x0000000000489947 */ /* 0x000fec0003800000 */
[----:B------:R-:W1:Y:S01]  /*b7b0*/  LDC R6, c[0x0][0x43c] ;  /* 0x00010f00ff067b82 */ /* 0x000e620000000800 */
[----:B0-----:R-:W-:Y:S01]  /*b7c0*/  IMAD.MOV.U32 R0, RZ, RZ, R17 ;  /* 0x000000ffff007224 */ /* 0x001fe200078e0011 */
[----:B------:R-:W-:Y:S02]  /*b7d0*/  ULDC.64 UR4, c[0x0][0x428] ;  /* 0x00010a0000047ab9 */ /* 0x000fe40000000a00 */
[----:B------:R-:W-:-:S04]  /*b7e0*/  IMAD R7, R19, UR4, RZ ;  /* 0x0000000413077c24 */ /* 0x000fc8000f8e02ff */
[----:B------:R-:W-:Y:S01]  /*b7f0*/  IMAD R7, R18, UR5, R7 ;  /* 0x0000000512077c24 */ /* 0x000fe2000f8e0207 */
[----:B-1----:R-:W-:-:S13]  /*b800*/  ISETP.NE.AND P0, PT, R6, 0x1, PT ;  /* 0x000000010600780c */ /* 0x002fda0003f05270 */
[----:B------:R-:W0:Y:S02]  /*b810*/  @P0 LDC.64 R4, c[0x0][0x440] ;  /* 0x00011000ff040b82 */ /* 0x000e240000000a00 */
[----:B0-----:R-:W-:-:S05]  /*b820*/  @P0 IMAD.HI.U32 R4, R17, R4, RZ ;  /* 0x0000000411040227 */ /* 0x001fca00078e00ff */
[----:B------:R-:W-:-:S04]  /*b830*/  @P0 SHF.R.U32.HI R0, RZ, R5, R4 ;  /* 0x00000005ff000219 */ /* 0x000fc80000011604 */
[--C-:B------:R-:W-:Y:S01]  /*b840*/  SHF.R.S32.HI R5, RZ, 0x1f, R0.reuse ;  /* 0x0000001fff057819 */ /* 0x100fe20000011400 */
[----:B------:R-:W-:-:S04]  /*b850*/  IMAD.MOV.U32 R4, RZ, RZ, R0 ;  /* 0x000000ffff047224 */ /* 0x000fc800078e0000 */
[----:B------:R-:W-:-:S04]  /*b860*/  IMAD.WIDE.U32 R4, R18, UR4, R4 ;  /* 0x0000000412047c25 */ /* 0x000fc8000f8e0004 */
[----:B------:R-:W-:Y:S01]  /*b870*/  IMAD.IADD R5, R5, 0x1, R7 ;  /* 0x0000000105057824 */ /* 0x000fe200078e0207 */
[----:B------:R-:W-:-:S04]  /*b880*/  LEA R2, P0, R4, R2, 0x2 ;  /* 0x0000000204027211 */ /* 0x000fc800078010ff */
[----:B------:R-:W-:-:S05]  /*b890*/  LEA.HI.X R3, R4, R3, R5, 0x2, P0 ;  /* 0x0000000304037211 */ /* 0x000fca00000f1405 */
[----:B------:R1:W5:Y:S01]  /*b8a0*/  LDG.E R16, desc[UR42][R2.64] ;  /* 0x0000002a02107981 */ /* 0x000362000c1e1900 */
[----:B------:R-:W-:-:S04]  /*b8b0*/  IMAD.MOV R0, RZ, RZ, -R0 ;  /* 0x000000ffff007224 */ /* 0x000fc800078e0a00 */
[----:B------:R-:W-:-:S07]  /*b8c0*/  IMAD R17, R6, R0, R17 ;  /* 0x0000000006117224 */ /* 0x000fce00078e0211 */
.L_x_2085:
[----:B0-----:R-:W-:Y:S01]  /*b8d0*/  IMAD.MOV.U32 R0, RZ, RZ, 0x1 ;  /* 0x00000001ff007424 */ /* 0x001fe200078e00ff */
[----:B------:R-:W1:Y:S04]  /*b8e0*/  S2R R8, SR_TID.X ;  /* 0x0000000000087919 */ /* 0x000e680000002100 */
[----:B------:R-:W-:-:S04]  /*b8f0*/  SHF.L.U32 R0, R0, 0x1f, RZ ;  /* 0x0000001f00007819 */ /* 0x000fc800000006ff */
[----:B------:R-:W0:Y:S01]  /*b900*/  SYNCS.PHASECHK.TRANS64.TRYWAIT P0, [UR38+0x34840], R0 ;  /* 0x03484000ff0075a7 */ /* 0x000e220008000166 */
[----:B-1----:R-:W-:-:S04]  /*b910*/  LOP3.LUT R2, R8, 0x7f, RZ, 0xc0, !PT ;  /* 0x0000007f08027812 */ /* 0x002fc800078ec0ff */
[----:B------:R-:W-:Y:S01]  /*b920*/  ISETP.NE.AND P1, PT, R2, RZ, PT ;  /* 0x000000ff0200720c */ /* 0x000fe20003f25270 */
[----:B0-----:R-:W-:-:S12]  /*b930*/  @!P0 BRA `(.L_x_2086) ;  /* 0x0000003400308947 */ /* 0x001fd80003800000 */
.L_x_2166:
[----:B------:R-:W-:Y:S05]  /*b940*/  @P1 BRA `(.L_x_2087) ;  /* 0x0000000000181947 */ /* 0x000fea0003800000 */
[----:B------:R-:W1:Y:S01]  /*b950*/  S2R R2, SR_TID.X ;  /* 0x0000000000027919 */ /* 0x000e620000002100 */
[----:B0-----:R-:W-:-:S04]  /*b960*/  IMAD.MOV.U32 R0, RZ, RZ, 0xc000 ;  /* 0x0000c000ff007424 */ /* 0x001fc800078e00ff */
[----:B------:R2:W-:Y:S01]  /*b970*/  SYNCS.ARRIVE.TRANS64 RZ, [UR38+0x34830], R0 ;  /* 0x03483000ffff79a7 */ /* 0x0005e20008000026 */
[----:B-1----:R-:W-:-:S13]  /*b980*/  LOP3.LUT P0, RZ, R2, 0x1f, RZ, 0xc0, !PT ;  /* 0x0000001f02ff7812 */ /* 0x002fda000780c0ff */
[----:B--2---:R-:W-:Y:S05]  /*b990*/  @!P0 BRA `(.L_x_2087) ;  /* 0x0000000000048947 */ /* 0x004fea0003800000 */
[----:B------:R-:W-:Y:S01]  /*b9a0*/  BPT.TRAP 0x1 ;  /* 0x000000040000795c */ /* 0x000fe20000300000 */
.L_x_2087:
[----:B------:R-:W-:Y:S01]  /*b9b0*/  R2UR UR11, R17 ;  /* 0x00000000110b72ca */ /* 0x000fe200000e0000 */
[----:B------:R-:W-:Y:S01]  /*b9c0*/  ULDC.64 UR4, c[0x0][0x198] ;  /* 0x0000660000047ab9 */ /* 0x000fe20000000a00 */
[----:B-----5:R-:W-:Y:S01]  /*b9d0*/  R2UR UR13, R16 ;  /* 0x00000000100d72ca */ /* 0x020fe200000e0000 */
[----:B------:R-:W-:Y:S01]  /*b9e0*/  UIADD3 UR4, UP0, UR4, 0x370, URZ ;  /* 0x0000037004047890 */ /* 0x000fe2000ff1e03f */
[----:B------:R-:W-:Y:S01]  /*b9f0*/  PLOP3.LUT P0, PT, PT, PT, PT, 0x80, 0x0 ;  /* 0x000000000000781c */ /* 0x000fe20003f0f070 */
[----:B------:R-:W-:Y:S02]  /*ba00*/  UIADD3 UR8, UR38, 0x1c400, URZ ;  /* 0x0001c40026087890 */ /* 0x000fe4000fffe03f */
[----:B------:R-:W-:Y:S01]  /*ba10*/  UIADD3 UR9, UR38, 0x34830, URZ ;  /* 0x0003483026097890 */ /* 0x000fe2000fffe03f */
[----:B0-----:R-:W-:Y:S01]  /*ba20*/  P2R R0, PR, RZ, 0x1 ;  /* 0x00000001ff007803 */ /* 0x001fe20000000000 */
[----:B------:R-:W-:Y:S02]  /*ba30*/  UIADD3.X UR5, URZ, UR5, URZ, UP0, !UPT ;  /* 0x000000053f057290 */ /* 0x000fe400087fe43f */
[----:B------:R-:W-:-:S02]  /*ba40*/  UIADD3 UR16, UR38, 0x20400, URZ ;  /* 0x0002040026107890 */ /* 0x000fc4000fffe03f */
[----:B------:R-:W-:Y:S01]  /*ba50*/  USHF.L.U32 UR11, UR11, 0x7, URZ ;  /* 0x000000070b0b7899 */ /* 0x000fe2000800063f */
[----:B------:R1:W-:Y:S01]  /*ba60*/  STL [R1], R0 ;  /* 0x0000000001007387 */ /* 0x0003e20000100800 */
        /* <DEDUP_REMOVED lines=15> */
[----:B------:R1:W-:Y:S01]  /*bb60*/  UTMALDG.4D [UR16], [UR4], desc[UR6] ;  /* 0x00000610040075b4 */ /* 0x0003e20008019000 */
[----:B------:R1:W-:Y:S02]  /*bb70*/  UTMALDG.4D [UR32], [UR4], desc[UR6] ;  /* 0x00000620040075b4 */ /* 0x0003e40008019000 */
[----:B-1----:R-:W-:Y:S01]  /*bb80*/  NOP ;  /* 0x0000000000007918 */ /* 0x002fe20000000000 */
.L_x_2083:
        /* <DEDUP_REMOVED lines=21> */
[----:B01----:R-:W-:Y:S05]  /*bce0*/  CALL.ABS.NOINC R2 ;  /* 0x0000000002007343 */ /* 0x003fea0003c00000 */
.L_x_2088:
[----:B------:R-:W1:Y:S01]  /*bcf0*/  S2R R4, SR_CTAID.Z ;  /* 0x0000000000047919 */ /* 0x000e620000002700 */
[----:B------:R-:W2:Y:S01]  /*bd00*/  LDC R8, c[0x0][0x448] ;  /* 0x00011200ff087b82 */ /* 0x000ea20000000800 */
[----:B------:R-:W-:Y:S01]  /*bd10*/  USHF.R.S32.HI UR4, URZ, 0x1f, UR36 ;  /* 0x0000001f3f047899 */ /* 0x000fe20008011424 */
[----:B------:R-:W3:Y:S01]  /*bd20*/  S2R R12, SR_TID.X ;  /* 0x00000000000c7919 */ /* 0x000ee20000002100 */
[----:B------:R-:W-:Y:S02]  /*bd30*/  ULDC.64 UR8, c[0x0][0x2d8] ;  /* 0x0000b60000087ab9 */ /* 0x000fe40000000a00 */
[----:B------:R-:W-:Y:S01]  /*bd40*/  UIMAD UR6, UR4, UR8, URZ ;  /* 0x00000008040672a4 */ /* 0x000fe2000f8e023f */
[----:B------:R-:W4:Y:S02]  /*bd50*/  S2R R9, SR_CTAID.X ;  /* 0x0000000000097919 */ /* 0x000f240000002500 */
[----:B------:R-:W0:Y:S01]  /*bd60*/  LDC.64 R2, c[0x0][0x2e0] ;  /* 0x0000b800ff027b82 */ /* 0x000e220000000a00 */
[----:B------:R-:W-:-:S02]  /*bd70*/  UIMAD.WIDE.U32 UR4, UR36, UR8, URZ ;  /* 0x00000008240472a5 */ /* 0x000fc4000f8e003f */
[----:B------:R-:W-:-:S04]  /*bd80*/  UIMAD UR6, UR36, UR9, UR6 ;  /* 0x00000009240672a4 */ /* 0x000fc8000f8e0206 */
[----:B------:R-:W-:Y:S01]  /*bd90*/  UIADD3 UR5, UR5, UR6, URZ ;  /* 0x0000000605057290 */ /* 0x000fe2000fffe03f */
[----:B--2---:R-:W-:Y:S02]  /*bda0*/  ISETP.NE.AND P0, PT, R8, 0x1, PT ;  /* 0x000000010800780c */ /* 0x004fe40003f05270 */
[----:B-1----:R-:W-:Y:S02]  /*bdb0*/  SHF.R.S32.HI R5, RZ, 0x1f, R4 ;  /* 0x0000001fff057819 */ /* 0x002fe40000011404 */
[----:B---3--:R-:W-:-:S03]  /*bdc0*/  LOP3.LUT R11, R12, 0x7f, RZ, 0xc0, !PT ;  /* 0x0000007f0c0b7812 */ /* 0x008fc600078ec0ff */
[----:B0-----:R-:W-:Y:S01]  /*bdd0*/  IMAD R0, R5, R2, RZ ;  /* 0x0000000205007224 */ /* 0x001fe200078e02ff */
[----:B------:R-:W-:-:S03]  /*bde0*/  SHF.R.U32.HI R6, RZ, 0x3, R11 ;  /* 0x00000003ff067819 */ /* 0x000fc6000001160b */
[C---:B------:R-:W-:Y:S02]  /*bdf0*/  IMAD R5, R4.reuse, R3, R0 ;  /* 0x0000000304057224 */ /* 0x040fe400078e0200 */
[----:B------:R-:W-:Y:S01]  /*be00*/  IMAD.WIDE.U32 R2, R4, R2, UR4 ;  /* 0x0000000404027e25 */ /* 0x000fe2000f8e0002 */
[----:B------:R-:W0:Y:S01]  /*be10*/  @P0 LDC R0, c[0x0][0x450] ;  /* 0x00011400ff000b82 */ /* 0x000e220000000800 */
[----:B------:R-:W-:Y:S02]  /*be20*/  ULDC.64 UR4, c[0x0][0x2d0] ;  /* 0x0000b40000047ab9 */ /* 0x000fe40000000a00 */
[----:B------:R-:W-:Y:S02]  /*be30*/  IMAD.IADD R3, R3, 0x1, R5 ;  /* 0x0000000103037824 */ /* 0x000fe400078e0205 */
[----:B------:R-:W-:-:S03]  /*be40*/  IMAD.SHL.U32 R5, R12, 0x10, RZ ;  /* 0x000000100c057824 */ /* 0x000fc600078e00ff */
[----:B------:R-:W1:Y:S02]  /*be50*/  @P0 LDC R4, c[0x0][0x44c] ;  /* 0x00011300ff040b82 */ /* 0x000e640000000800 */
[----:B------:R-:W-:-:S05]  /*be60*/  LOP3.LUT R10, R6, 0x70, R5, 0xf8, !PT ;  /* 0x00000070060a7812 */ /* 0x000fca00078ef805 */
[----:B----4-:R-:W-:-:S04]  /*be70*/  IMAD R5, R9, 0x80, R10 ;  /* 0x0000008009057824 */ /* 0x010fc800078e020a */
[----:B-1----:R-:W-:-:S04]  /*be80*/  @P0 IMAD.HI.U32 R7, R5, R4, RZ ;  /* 0x0000000405070227 */ /* 0x002fc800078e00ff */
[----:B------:R-:W-:Y:S01]  /*be90*/  IMAD.MOV.U32 R4, RZ, RZ, R5 ;  /* 0x000000ffff047224 */ /* 0x000fe200078e0005 */
[----:B0-----:R-:W-:Y:S01]  /*bea0*/  @P0 SHF.R.U32.HI R4, RZ, R0, R7 ;  /* 0x00000000ff040219 */ /* 0x001fe20000011607 */
[----:B------:R-:W-:-:S04]  /*beb0*/  IMAD.SHL.U32 R7, R11, 0x8, RZ ;  /* 0x000000080b077824 */ /* 0x000fc800078e00ff */
        /* <DEDUP_REMOVED lines=14> */
[----:B------:R-:W-:Y:S01]  /*bfa0*/  IMAD.IADD R5, R3, 0x1, R4 ;  /* 0x0000000103057824 */ /* 0x000fe200078e0204 */
[----:B------:R-:W-:-:S04]  /*bfb0*/  ULDC UR4, c[0x0][0x2b8] ;  /* 0x0000ae0000047ab9 */ /* 0x000fc80000000800 */
[----:B------:R-:W-:Y:S02]  /*bfc0*/  LEA.HI.X R5, R2, UR5, R5, 0x1, P0 ;  /* 0x0000000502057c11 */ /* 0x000fe400080f0c05 */
[----:B------:R-:W-:-:S04]  /*bfd0*/  SHF.L.U32 R2, R12, 0x3, RZ ;  /* 0x000000030c027819 */ /* 0x000fc800000006ff */
        /* <DEDUP_REMOVED lines=14> */
[----:B------:R-:W-:Y:S02]  /*c0c0*/  IMAD R6, R9, 0x80, R6 ;  /* 0x0000008009067824 */ /* 0x000fe400078e0206 */
[----:B------:R-:W0:Y:S01]  /*c0d0*/  SHFL.IDX PT, R3, R0, RZ, 0x181f ;  /* 0x00181fff00037589 */ /* 0x000e2200000e0000 */
[----:B------:R-:W-:Y:S02]  /*c0e0*/  IMAD R4, R8, UR4, RZ ;  /* 0x0000000408047c24 */ /* 0x000fe4000f8e02ff */
[C---:B------:R-:W-:Y:S01]  /*c0f0*/  VIADD R9, R6.reuse, 0x10 ;  /* 0x0000001006097836 */ /* 0x040fe20000000000 */
[----:B------:R-:W1:Y:S02]  /*c100*/  SHFL.IDX PT, R8, R5, 0x1, 0x181f ;  /* 0x00381f0005087f89 */ /* 0x000e6400000e0000 */
[----:B------:R-:W-:-:S02]  /*c110*/  ISETP.GE.AND P3, PT, R6, R4, PT ;  /* 0x000000040600720c */ /* 0x000fc40003f66270 */
[----:B------:R-:W2:Y:S11]  /*c120*/  SHFL.IDX PT, R14, R0, 0x1, 0x181f ;  /* 0x00381f00000e7f89 */ /* 0x000eb600000e0000 */
[----:B------:R-:W-:-:S02]  /*c130*/  @!P3 LEA R21, R7, UR38, 0x1 ;  /* 0x000000260715bc11 */ /* 0x000fc4000f8e08ff */
[----:B0-----:R-:W-:-:S04]  /*c140*/  LOP3.LUT R3, R3, R2, RZ, 0x3c, !PT ;  /* 0x0000000203037212 */ /* 0x001fc800078e3cff */
[----:B------:R-:W-:-:S04]  /*c150*/  LOP3.LUT R2, R3, R2, RZ, 0x3c, !PT ;  /* 0x0000000203027212 */ /* 0x000fc800078e3cff */
[----:B------:R-:W-:-:S03]  /*c160*/  LOP3.LUT R3, R3, R2, RZ, 0x3c, !PT ;  /* 0x0000000203037212 */ /* 0x000fc600078e3cff */
[----:B------:R-:W-:-:S05]  /*c170*/  @!P3 IMAD.WIDE.U32 R2, R10, 0x2, R2 ;  /* 0x000000020a02b825 */ /* 0x000fca00078e0002 */
[----:B------:R-:W-:Y:S04]  /*c180*/  @!P3 LDGSTS.E.BYPASS.LTC128B.128 [R21+0x10400], desc[UR42][R2.64], !P2 ;  /* 0x104000000215bfae */ /* 0x000fe8000d101d6a */
[----:B------:R-:W-:Y:S04]  /*c190*/  @!P3 LDGSTS.E.BYPASS.LTC128B.128 [R21+0x14400], desc[UR42][R2.64+0x80], !P0 ;  /* 0x144000800215bfae */ /* 0x000fe8000c101d6a */
[----:B------:R0:W-:Y:S01]  /*c1a0*/  @!P3 LDGSTS.E.BYPASS.LTC128B.128 [R21+0x18400], desc[UR42][R2.64+0x100], !P1 ;  /* 0x184001000215bfae */ /* 0x0001e2000c901d6a */
[----:B------:R-:W-:Y:S01]  /*c1b0*/  ISETP.GE.AND P3, PT, R9, R4, PT ;  /* 0x000000040900720c */ /* 0x000fe20003f66270 */
[----:B-1----:R-:W-:-:S02]  /*c1c0*/  IMAD.MOV.U32 R9, RZ, RZ, R8 ;  /* 0x000000ffff097224 */ /* 0x002fc400078e0008 */
[----:B--2---:R-:W-:Y:S02]  /*c1d0*/  IMAD.MOV.U32 R8, RZ, RZ, R14 ;  /* 0x000000ffff087224 */ /* 0x004fe400078e000e */
[----:B------:R-:W-:Y:S04]  /*c1e0*/  SHFL.IDX PT, R14, R0, 0x2, 0x181f ;  /* 0x00581f00000e7f89 */ /* 0x000fe800000e0000 */
[----:B0-----:R-:W0:Y:S01]  /*c1f0*/  SHFL.IDX PT, R2, R5, 0x2, 0x181f ;  /* 0x00581f0005027f89 */ /* 0x001e2200000e0000 */
[----:B------:R-:W-:-:S03]  /*c200*/  VIADD R3, R6, 0x20 ;  /* 0x0000002006037836 */ /* 0x000fc60000000000 */
[----:B------:R-:W-:Y:S01]  /*c210*/  @!P3 LEA R20, R7, UR38, 0x1 ;  /* 0x000000260714bc11 */ /* 0x000fe2000f8e08ff */
[----:B------:R-:W-:-:S05]  /*c220*/  @!P3 IMAD.WIDE.U32 R8, R10, 0x2, R8 ;  /* 0x000000020a08b825 */ /* 0x000fca00078e0008 */
[----:B------:R-:W-:Y:S04]  /*c230*/  @!P3 LDGSTS.E.BYPASS.LTC128B.128 [R20+0x10c00], desc[UR42][R8.64], !P2 ;  /* 0x10c000000814bfae */ /* 0x000fe8000d101d6a */
[----:B------:R-:W-:Y:S04]  /*c240*/  @!P3 LDGSTS.E.BYPASS.LTC128B.128 [R20+0x14c00], desc[UR42][R8.64+0x80], !P0 ;  /* 0x14c000800814bfae */ /* 0x000fe8000c101d6a */
[----:B------:R1:W-:Y:S01]  /*c250*/  @!P3 LDGSTS.E.BYPASS.LTC128B.128 [R20+0x18c00], desc[UR42][R8.64+0x100], !P1 ;  /* 0x18c001000814bfae */ /* 0x0003e2000c901d6a */
[----:B------:R-:W-:Y:S01]  /*c260*/  ISETP.GE.AND P3, PT, R3, R4, PT ;  /* 0x000000040300720c */ /* 0x000fe20003f66270 */
[----:B0-----:R-:W-:-:S02]  /*c270*/  IMAD.MOV.U32 R3, RZ, RZ, R2 ;  /* 0x000000ffff037224 */ /* 0x001fc400078e0002 */
[----:B------:R-:W-:Y:S01]  /*c280*/  IMAD.MOV.U32 R2, RZ, RZ, R14 ;  /* 0x000000ffff027224 */ /* 0x000fe200078e000e */
[----:B-1----:R-:W0:Y:S01]  /*c290*/  SHFL.IDX PT, R8, R5, 0x3, 0x181f ;  /* 0x00781f0005087f89 */ /* 0x002e2200000e0000 */
[----:B------:R-:W-:-:S08]  /*c2a0*/  VIADD R9, R6, 0x30 ;  /* 0x0000003006097836 */ /* 0x000fd00000000000 */
[----:B------:R-:W-:Y:S01]  /*c2b0*/  @!P3 LEA R21, R7, UR38, 0x1 ;  /* 0x000000260715bc11 */ /* 0x000fe2000f8e08ff */
[----:B------:R-:W-:Y:S01]  /*c2c0*/  @!P3 IMAD.WIDE.U32 R2, R10, 0x2, R2 ;  /* 0x000000020a02b825 */ /* 0x000fe200078e0002 */
        /* <DEDUP_REMOVED lines=47> */
.L_x_2183:
[----:B0-----:R-:W-:Y:S01]  /*c5c0*/  VIADD R3, R6, 0x70 ;  /* 0x0000007006037836 */ /* 0x001fe20000000000 */
[----:B------:R-:W-:Y:S01]  /*c5d0*/  BSSY B0, `(.L_x_2090) ;  /* 0x000000d000007945 */ /* 0x000fe20003800000 */
[----:B--2---:R-:W-:-:S03]  /*c5e0*/  IMAD.MOV.U32 R2, RZ, RZ, R14 ;  /* 0x000000ffff027224 */ /* 0x004fc600078e000e */
        /* <DEDUP_REMOVED lines=11> */
.L_x_2091:
[----:B------:R-:W-:Y:S05]  /*c6a0*/  BSYNC B0 ;  /* 0x0000000000007941 */ /* 0x000fea0003800000 */
.L_x_2090:
        /* <DEDUP_REMOVED lines=13> */
.L_x_2184:
[----:B------:R-:W-:Y:S02]  /*c780*/  IMAD.MOV.U32 R9, RZ, RZ, 0x1 ;  /* 0x00000001ff097424 */ /* 0x000fe400078e00ff */
[----:B------:R-:W-:Y:S01]  /*c790*/  IMAD.MOV.U32 R8, RZ, RZ, RZ ;  /* 0x000000ffff087224 */ /* 0x000fe200078e00ff */
[----:B------:R-:W-:Y:S06]  /*c7a0*/  @!P1 BRA `(.L_x_2093) ;  /* 0x0000001800e89947 */ /* 0x000fec0003800000 */
[----:B------:R-:W2:Y:S04]  /*c7b0*/  LDL.LU R4, [R1+0xc] ;  /* 0x00000c0001047983 */ /* 0x000ea80000300800 */
[----:B-1----:R-:W3:Y:S01]  /*c7c0*/  LDL.LU R3, [R1+0x8] ;  /* 0x0000080001037983 */ /* 0x002ee20000300800 */
        /* <DEDUP_REMOVED lines=17> */
[----:B------:R-:W-:Y:S02]  /*c8e0*/  IMAD.IADD R6, R5, 0x1, -R12 ;  /* 0x0000000105067824 */ /* 0x000fe400078e0a0c */
[----:B------:R-:W-:Y:S02]  /*c8f0*/  IMAD.MOV.U32 R7, RZ, RZ, 0x1 ;  /* 0x00000001ff077424 */ /* 0x000fe400078e00ff */
[----:B------:R-:W-:-:S07]  /*c900*/  IMAD.MOV.U32 R4, RZ, RZ, R16 ;  /* 0x000000ffff047224 */ /* 0x000fce00078e0010 */
.L_x_2127:
[----:B------:R-:W2:Y:S01]  /*c910*/  LDL R2, [R1] ;  /* 0x0000000001027983 */ /* 0x000ea20000100800 */
[----:B------:R-:W-:Y:S01]  /*c920*/  VIADD R6, R6, 0xfffffffe ;  /* 0xfffffffe06067836 */ /* 0x000fe20000000000 */
[----:B------:R-:W-:Y:S04]  /*c930*/  BSSY B1, `(.L_x_2095) ;  /* 0x0000088000017945 */ /* 0x000fe80003800000 */
[----:B------:R-:W-:Y:S02]  /*c940*/  ISETP.NE.AND P1, PT, R6, RZ, PT ;  /* 0x000000ff0600720c */ /* 0x000fe40003f25270 */
[----:B--2---:R-:W-:-:S13]  /*c950*/  ISETP.NE.AND P0, PT, R2, RZ, PT ;  /* 0x000000ff0200720c */ /* 0x004fda0003f05270 */
[----:B------:R-:W-:Y:S05]  /*c960*/  @!P0 BRA `(.L_x_2096) ;  /* 0x0000000800108947 */ /* 0x000fea0003800000 */
[----:B------:R-:W2:Y:S01]  /*c970*/  LDL R2, [R1+0x4] ;  /* 0x0000040001027983 */ /* 0x000ea20000100800 */
[----:B------:R-:W-:Y:S01]  /*c980*/  IMAD.MOV.U32 R9, RZ, RZ, R0 ;  /* 0x000000ffff097224 */ /* 0x000fe200078e0000 */
[----:B--2---:R-:W-:-:S13]  /*c990*/  ISETP.NE.AND P0, PT, R2, RZ, PT ;  /* 0x000000ff0200720c */ /* 0x004fda0003f05270 */
[----:B------:R-:W-:Y:S05]  /*c9a0*/  @!P0 BRA `(.L_x_2097) ;  /* 0x0000000000488947 */ /* 0x000fea0003800000 */
[----:B------:R-:W0:Y:S01]  /*c9b0*/  LDC R9, c[0x0][0x43c] ;  /* 0x00010f00ff097b82 */ /* 0x000e220000000800 */
[----:B------:R-:W-:Y:S02]  /*c9c0*/  ULDC.64 UR4, c[0x0][0x428] ;  /* 0x00010a0000047ab9 */ /* 0x000fe40000000a00 */
[----:B------:R-:W-:Y:S01]  /*c9d0*/  IMAD R5, R19, UR4, RZ ;  /* 0x0000000413057c24 */ /* 0x000fe2000f8e02ff */
[----:B0-----:R-:W-:-:S13]  /*c9e0*/  ISETP.NE.AND P0, PT, R9, 0x1, PT ;  /* 0x000000010900780c */ /* 0x001fda0003f05270 */
[----:B------:R-:W0:Y:S02]  /*c9f0*/  @P0 LDC.64 R2, c[0x0][0x440] ;  /* 0x00011000ff020b82 */ /* 0x000e240000000a00 */
[----:B0-----:R-:W-:-:S04]  /*ca00*/  @P0 IMAD.HI.U32 R4, R0, R2, RZ ;  /* 0x0000000200040227 */ /* 0x001fc800078e00ff */
[----:B------:R-:W-:Y:S01]  /*ca10*/  IMAD.MOV.U32 R2, RZ, RZ, R0 ;  /* 0x000000ffff027224 */ /* 0x000fe200078e0000 */
[----:B------:R-:W-:Y:S01]  /*ca20*/  @P0 SHF.R.U32.HI R2, RZ, R3, R4 ;  /* 0x00000003ff020219 */ /* 0x000fe20000011604 */
[----:B------:R-:W-:-:S04]  /*ca30*/  IMAD R4, R18, UR5, R5 ;  /* 0x0000000512047c24 */ /* 0x000fc8000f8e0205 */
[----:B------:R-:W-:-:S04]  /*ca40*/  IMAD.MOV R3, RZ, RZ, -R2 ;  /* 0x000000ffff037224 */ /* 0x000fc800078e0a02 */
[----:B------:R-:W-:Y:S01]  /*ca50*/  IMAD R9, R9, R3, R0 ;  /* 0x0000000309097224 */ /* 0x000fe200078e0200 */
[----:B------:R-:W-:-:S03]  /*ca60*/  SHF.R.S32.HI R3, RZ, 0x1f, R2 ;  /* 0x0000001fff037819 */ /* 0x000fc60000011402 */
[----:B------:R-:W-:Y:S01]  /*ca70*/  IMAD.WIDE.U32 R2, R18, UR4, R2 ;  /* 0x0000000412027c25 */ /* 0x000fe2000f8e0002 */
[----:B------:R-:W-:-:S03]  /*ca80*/  ULDC.64 UR4, c[0x0][0x418] ;  /* 0x0001060000047ab9 */ /* 0x000fc60000000a00 */
[----:B------:R-:W-:Y:S01]  /*ca90*/  IMAD.IADD R3, R4, 0x1, R3 ;  /* 0x0000000104037824 */ /* 0x000fe200078e0203 */
[----:B------:R-:W-:-:S04]  /*caa0*/  LEA R4, P0, R2, UR4, 0x2 ;  /* 0x0000000402047c11 */ /* 0x000fc8000f8010ff */
[----:B------:R-:W-:-:S05]  /*cab0*/  LEA.HI.X R5, R2, UR5, R3, 0x2, P0 ;  /* 0x0000000502057c11 */ /* 0x000fca00080f1403 */
[----:B------:R0:W5:Y:S04]  /*cac0*/  LDG.E R4, desc[UR42][R4.64] ;  /* 0x0000002a04047981 */ /* 0x000168000c1e1900 */
.L_x_2097:
[----:B------:R-:W1:Y:S01]  /*cad0*/  S2R R2, SR_TID.X ;  /* 0x0000000000027919 */ /* 0x000e620000002100 */
[----:B------:R-:W-:Y:S01]  /*cae0*/  BSSY B2, `(.L_x_2098) ;  /* 0x0000006000027945 */ /* 0x000fe20003800000 */
[----:B-1----:R-:W-:Y:S02]  /*caf0*/  LOP3.LUT R3, R2, 0x7f, RZ, 0xc0, !PT ;  /* 0x0000007f02037812 */ /* 0x002fe400078ec0ff */
[----:B------:R-:W-:Y:S02]  /*cb00*/  SHF.L.U32 R2, R7, 0x1f, RZ ;  /* 0x0000001f07027819 */ /* 0x000fe400000006ff */
[----:B------:R-:W-:Y:S02]  /*cb10*/  ISETP.NE.AND P2, PT, R3, RZ, PT ;  /* 0x000000ff0300720c */ /* 0x000fe40003f45270 */
[----:B------:R-:W1:Y:S02]  /*cb20*/  SYNCS.PHASECHK.TRANS64.TRYWAIT P0, [UR38+0x34848], R2 ;  /* 0x03484802ff0075a7 */ /* 0x000e640008000166 */
[----:B-1----:R-:W-:Y:S09]  /*cb30*/  @!P0 BRA `(.L_x_2099) ;  /* 0x0000002c00988947 */ /* 0x002ff20003800000 */
.L_x_2185:
[----:B------:R-:W-:Y:S05]  /*cb40*/  BSYNC B2 ;  /* 0x0000000000027941 */ /* 0x000fea0003800000 */
.L_x_2098:
[----:B------:R-:W-:Y:S04]  /*cb50*/  BSSY B2, `(.L_x_2100) ;  /* 0x0000007000027945 */ /* 0x000fe80003800000 */
[----:B------:R-:W-:Y:S05]  /*cb60*/  @P2 BRA `(.L_x_2101) ;  /* 0x0000000000142947 */ /* 0x000fea0003800000 */
[----:B------:R-:W-:Y:S01]  /*cb70*/  ISETP.NE.AND P0, PT, R10, RZ, PT ;  /* 0x000000ff0a00720c */ /* 0x000fe20003f05270 */
[----:B-1----:R-:W-:-:S04]  /*cb80*/  IMAD.MOV.U32 R3, RZ, RZ, 0xc000 ;  /* 0x0000c000ff037424 */ /* 0x002fc800078e00ff */
[----:B------:R2:W-:Y:S08]  /*cb90*/  SYNCS.ARRIVE.TRANS64 RZ, [UR38+0x34838], R3 ;  /* 0x03483803ffff79a7 */ /* 0x0005f00008000026 */
[----:B--2---:R-:W-:Y:S05]  /*cba0*/  @!P0 BRA `(.L_x_2101) ;  /* 0x0000000000048947 */ /* 0x004fea0003800000 */
[----:B------:R-:W-:Y:S01]  /*cbb0*/  BPT.TRAP 0x1 ;  /* 0x000000040000795c */ /* 0x000fe20000300000 */
.L_x_2101:
[----:B------:R-:W-:Y:S05]  /*cbc0*/  BSYNC B2 ;  /* 0x0000000000027941 */ /* 0x000fea0003800000 */
.L_x_2100:
        /* <DEDUP_REMOVED lines=11> */
.L_x_2102:
        /* <DEDUP_REMOVED lines=13> */
.L_x_2103:
        /* <DEDUP_REMOVED lines=14> */
.L_x_2104:
        /* <DEDUP_REMOVED lines=12> */
.L_x_2186:
[----:B------:R-:W-:Y:S05]  /*cef0*/  BSYNC B2 ;  /* 0x0000000000027941 */ /* 0x000fea0003800000 */
.L_x_2105:
        /* <DEDUP_REMOVED lines=9> */
.L_x_2108:
[----:B------:R-:W-:Y:S05]  /*cf90*/  BSYNC B2 ;  /* 0x0000000000027941 */ /* 0x000fea0003800000 */
.L_x_2107:
        /* <DEDUP_REMOVED lines=10> */
.L_x_2109:
        /* <DEDUP_REMOVED lines=13> */
.L_x_2110:
        /* <DEDUP_REMOVED lines=10> */
.L_x_2096:
[----:B------:R-:W-:Y:S05]  /*d1b0*/  BSYNC B1 ;  /* 0x0000000000017941 */ /* 0x000fea0003800000 */
.L_x_2095:
[----:B------:R-:W2:Y:S01]  /*d1c0*/  LDL R2, [R1] ;  /* 0x0000000001027983 */ /* 0x000ea20000100800 */
[----:B------:R-:W-:Y:S01]  /*d1d0*/  BSSY B1, `(.L_x_2111) ;  /* 0x0000088000017945 */ /* 0x000fe20003800000 */
[----:B------:R-:W-:Y:S02]  /*d1e0*/  LOP3.LUT R9, R7, 0x1, RZ, 0x3c, !PT ;  /* 0x0000000107097812 */ /* 0x000fe400078e3cff */
[----:B--2---:R-:W-:-:S13]  /*d1f0*/  ISETP.NE.AND P0, PT, R2, RZ, PT ;  /* 0x000000ff0200720c */ /* 0x004fda0003f05270 */
[----:B------:R-:W-:Y:S05]  /*d200*/  @!P0 BRA `(.L_x_2112) ;  /* 0x0000000800108947 */ /* 0x000fea0003800000 */
[----:B------:R-:W2:Y:S01]  /*d210*/  LDL R2, [R1+0x4] ;  /* 0x0000040001027983 */ /* 0x000ea20000100800 */
[----:B------:R-:W-:Y:S01]  /*d220*/  VIADD R11, R0, 0xffffffff ;  /* 0xffffffff000b7836 */ /* 0x000fe20000000000 */
[----:B--2---:R-:W-:-:S13]  /*d230*/  ISETP.NE.AND P0, PT, R2, RZ, PT ;  /* 0x000000ff0200720c */ /* 0x004fda0003f05270 */
[----:B------:R-:W-:Y:S05]  /*d240*/  @!P0 BRA `(.L_x_2113) ;  /* 0x0000000000488947 */ /* 0x000fea0003800000 */
        /* <DEDUP_REMOVED lines=10> */
[----:B------:R-:W-:-:S04]  /*d2f0*/  IMAD R4, R19, UR4, RZ ;  /* 0x0000000413047c24 */ /* 0x000fc8000f8e02ff */
[C---:B------:R-:W-:Y:S02]  /*d300*/  IMAD R4, R18.reuse, UR5, R4 ;  /* 0x0000000512047c24 */ /* 0x040fe4000f8e0204 */
[----:B------:R-:W-:Y:S01]  /*d310*/  IMAD.WIDE.U32 R2, R18, UR4, R2 ;  /* 0x0000000412027c25 */ /* 0x000fe2000f8e0002 */
[----:B------:R-:W-:-:S03]  /*d320*/  ULDC.64 UR4, c[0x0][0x418] ;  /* 0x0001060000047ab9 */ /* 0x000fc60000000a00 */
[----:B------:R-:W-:Y:S01]  /*d330*/  IMAD.IADD R3, R4, 0x1, R3 ;  /* 0x0000000104037824 */ /* 0x000fe200078e0203 */
[----:B------:R-:W-:-:S04]  /*d340*/  LEA R4, P0, R2, UR4, 0x2 ;  /* 0x0000000402047c11 */ /* 0x000fc8000f8010ff */
[----:B------:R-:W-:-:S05]  /*d350*/  LEA.HI.X R5, R2, UR5, R3, 0x2, P0 ;  /* 0x0000000502057c11 */ /* 0x000fca00080f1403 */
[----:B------:R0:W5:Y:S04]  /*d360*/  LDG.E R4, desc[UR42][R4.64] ;  /* 0x0000002a04047981 */ /* 0x000168000c1e1900 */
.L_x_2113:
[----:B------:R-:W1:Y:S01]  /*d370*/  S2R R2, SR_TID.X ;  /* 0x0000000000027919 */ /* 0x000e620000002100 */
[----:B------:R-:W-:Y:S01]  /*d380*/  BSSY B2, `(.L_x_2114) ;  /* 0x0000006000027945 */ /* 0x000fe20003800000 */
[----:B-1----:R-:W-:Y:S02]  /*d390*/  LOP3.LUT R3, R2, 0x7f, RZ, 0xc0, !PT ;  /* 0x0000007f02037812 */ /* 0x002fe400078ec0ff */
[----:B------:R-:W-:Y:S02]  /*d3a0*/  SHF.L.U32 R2, R9, 0x1f, RZ ;  /* 0x0000001f09027819 */ /* 0x000fe400000006ff */
[----:B------:R-:W-:Y:S02]  /*d3b0*/  ISETP.NE.AND P2, PT, R3, RZ, PT ;  /* 0x000000ff0300720c */ /* 0x000fe40003f45270 */
[----:B------:R-:W1:Y:S02]  /*d3c0*/  SYNCS.PHASECHK.TRANS64.TRYWAIT P0, [UR38+0x34840], R2 ;  /* 0x03484002ff0075a7 */ /* 0x000e640008000166 */
[----:B-1----:R-:W-:Y:S09]  /*d3d0*/  @!P0 BRA `(.L_x_2115) ;  /* 0x0000002400a08947 */ /* 0x002ff20003800000 */
.L_x_2187:
[----:B------:R-:W-:Y:S05]  /*d3e0*/  BSYNC B2 ;  /* 0x0000000000027941 */ /* 0x000fea0003800000 */
.L_x_2114:
[----:B------:R-:W-:Y:S04]  /*d3f0*/  BSSY B2, `(.L_x_2116) ;  /* 0x0000007000027945 */ /* 0x000fe80003800000 */
[----:B------:R-:W-:Y:S05]  /*d400*/  @P2 BRA `(.L_x_2117) ;  /* 0x0000000000142947 */ /* 0x000fea0003800000 */
[----:B------:R-:W-:Y:S01]  /*d410*/  ISETP.NE.AND P0, PT, R10, RZ, PT ;  /* 0x000000ff0a00720c */ /* 0x000fe20003f05270 */
[----:B-1----:R-:W-:-:S04]  /*d420*/  IMAD.MOV.U32 R2, RZ, RZ, 0xc000 ;  /* 0x0000c000ff027424 */ /* 0x002fc800078e00ff */
[----:B------:R2:W-:Y:S08]  /*d430*/  SYNCS.ARRIVE.TRANS64 RZ, [UR38+0x34830], R2 ;  /* 0x03483002ffff79a7 */ /* 0x0005f00008000026 */
[----:B--2---:R-:W-:Y:S05]  /*d440*/  @!P0 BRA `(.L_x_2117) ;  /* 0x0000000000048947 */ /* 0x004fea0003800000 */
[----:B------:R-:W-:Y:S01]  /*d450*/  BPT.TRAP 0x1 ;  /* 0x000000040000795c */ /* 0x000fe20000300000 */
.L_x_2117:
[----:B------:R-:W-:Y:S05]  /*d460*/  BSYNC B2 ;  /* 0x0000000000027941 */ /* 0x000fea0003800000 */
.L_x_2116:
        /* <DEDUP_REMOVED lines=11> */
.L_x_2118:
        /* <DEDUP_REMOVED lines=14> */
.L_x_2119:
        /* <DEDUP_REMOVED lines=13> */
.L_x_2120:
        /* <DEDUP_REMOVED lines=12> */
.L_x_2188:
[----:B------:R-:W-:Y:S05]  /*d790*/  BSYNC B2 ;  /* 0x0000000000027941 */ /* 0x000fea0003800000 */
.L_x_2121:
        /* <DEDUP_REMOVED lines=9> */
.L_x_2124:
[----:B------:R-:W-:Y:S05]  /*d830*/  BSYNC B2 ;  /* 0x0000000000027941 */ /* 0x000fea0003800000 */
.L_x_2123:
        /* <DEDUP_REMOVED lines=10> */
.L_x_2125:
        /* <DEDUP_REMOVED lines=13> */
.L_x_2126:
        /* <DEDUP_REMOVED lines=10> */
.L_x_2112:
[----:B------:R-:W-:Y:S05]  /*da50*/  BSYNC B1 ;  /* 0x0000000000017941 */ /* 0x000fea0003800000 */
.L_x_2111:
[----:B------:R-:W-:Y:S02]  /*da60*/  VIADD R0, R0, 0xfffffffe ;  /* 0xfffffffe00007836 */ /* 0x000fe40000000000 */
[----:B------:R-:W-:Y:S01]  /*da70*/  IMAD.MOV.U32 R7, RZ, RZ, R9 ;  /* 0x000000ffff077224 */ /* 0x000fe200078e0009 */
[----:B------:R-:W-:Y:S06]  /*da80*/  @P1 BRA `(.L_x_2127) ;  /* 0xffffffec00a01947 */ /* 0x000fec000383ffff */
[----:B------:R-:W-:Y:S05]  /*da90*/  BSYNC B0 ;  /* 0x0000000000007941 */ /* 0x000fea0003800000 */
.L_x_2094:
[----:B------:R-:W-:Y:S01]  /*daa0*/  ISETP.NE.AND P0, PT, R12, RZ, PT ;  /* 0x000000ff0c00720c */ /* 0x000fe20003f05270 */
[----:B------:R-:W-:-:S12]  /*dab0*/  BSSY B0, `(.L_x_2093) ;  /* 0x0000089000007945 */ /* 0x000fd80003800000 */
[----:B------:R-:W-:Y:S05]  /*dac0*/  @!P0 BRA `(.L_x_2128) ;  /* 0x00000008001c8947 */ /* 0x000fea0003800000 */
[----:B------:R-:W2:Y:S01]  /*dad0*/  LDL R2, [R1] ;  /* 0x0000000001027983 */ /* 0x000ea20000100800 */
[----:B------:R-:W-:Y:S01]  /*dae0*/  IMAD.MOV.U32 R8, RZ, RZ, 0x1 ;  /* 0x00000001ff087424 */ /* 0x000fe200078e00ff */
[----:B--2---:R-:W-:-:S13]  /*daf0*/  ISETP.NE.AND P1, PT, R2, RZ, PT ;  /* 0x000000ff0200720c */ /* 0x004fda0003f25270 */
[----:B------:R-:W-:Y:S05]  /*db00*/  @!P1 BRA `(.L_x_2128) ;  /* 0x00000008000c9947 */ /* 0x000fea0003800000 */
[----:B------:R-:W2:Y:S02]  /*db10*/  LDL.LU R2, [R1+0x4] ;  /* 0x0000040001027983 */ /* 0x000ea40000300800 */
[----:B--2---:R-:W-:-:S13]  /*db20*/  ISETP.NE.AND P1, PT, R2, RZ, PT ;  /* 0x000000ff0200720c */ /* 0x004fda0003f25270 */
[----:B------:R-:W-:Y:S05]  /*db30*/  @!P1 BRA `(.L_x_2129) ;  /* 0x00000000004c9947 */ /* 0x000fea0003800000 */
[----:B------:R-:W0:Y:S01]  /*db40*/  LDC R7, c[0x0][0x43c] ;  /* 0x00010f00ff077b82 */ /* 0x000e220000000800 */
[----:B------:R-:W-:Y:S01]  /*db50*/  IMAD.MOV.U32 R6, RZ, RZ, R0 ;  /* 0x000000ffff067224 */ /* 0x000fe200078e0000 */
[----:B------:R-:W-:Y:S02]  /*db60*/  ULDC.64 UR4, c[0x0][0x428] ;  /* 0x00010a0000047ab9 */ /* 0x000fe40000000a00 */
[----:B------:R-:W-:-:S04]  /*db70*/  IMAD R19, R19, UR4, RZ ;  /* 0x0000000413137c24 */ /* 0x000fc8000f8e02ff */
[----:B------:R-:W-:Y:S01]  /*db80*/  IMAD R19, R18, UR5, R19 ;  /* 0x0000000512137c24 */ /* 0x000fe2000f8e0213 */
[----:B0-----:R-:W-:-:S13]  /*db90*/  ISETP.NE.AND P0, PT, R7, 0x1, PT ;  /* 0x000000010700780c */ /* 0x001fda0003f05270 */
[----:B------:R-:W0:Y:S02]  /*dba0*/  @P0 LDC.64 R2, c[0x0][0x440] ;  /* 0x00011000ff020b82 */ /* 0x000e240000000a00 */
[----:B0-----:R-:W-:-:S05]  /*dbb0*/  @P0 IMAD.HI.U32 R2, R0, R2, RZ ;  /* 0x0000000200020227 */ /* 0x001fca00078e00ff */
[----:B------:R-:W-:-:S04]  /*dbc0*/  @P0 SHF.R.U32.HI R6, RZ, R3, R2 ;  /* 0x00000003ff060219 */ /* 0x000fc80000011602 */
[--C-:B------:R-:W-:Y:S01]  /*dbd0*/  SHF.R.S32.HI R3, RZ, 0x1f, R6.reuse ;  /* 0x0000001fff037819 */ /* 0x100fe20000011406 */
        /* <DEDUP_REMOVED lines=9> */
.L_x_2129:
[----:B------:R-:W1:Y:S01]  /*dc70*/  S2R R2, SR_TID.X ;  /* 0x0000000000027919 */ /* 0x000e620000002100 */
[----:B------:R-:W-:Y:S01]  /*dc80*/  BSSY B1, `(.L_x_2130) ;  /* 0x0000006000017945 */ /* 0x000fe20003800000 */
[----:B-1----:R-:W-:Y:S02]  /*dc90*/  LOP3.LUT R3, R2, 0x7f, RZ, 0xc0, !PT ;  /* 0x0000007f02037812 */ /* 0x002fe400078ec0ff */
[----:B------:R-:W-:Y:S02]  /*dca0*/  SHF.L.U32 R2, R9, 0x1f, RZ ;  /* 0x0000001f09027819 */ /* 0x000fe400000006ff */
[----:B------:R-:W-:Y:S02]  /*dcb0*/  ISETP.NE.AND P1, PT, R3, RZ, PT ;  /* 0x000000ff0300720c */ /* 0x000fe40003f25270 */
[----:B------:R-:W1:Y:S02]  /*dcc0*/  SYNCS.PHASECHK.TRANS64.TRYWAIT P0, [UR38+0x34848], R2 ;  /* 0x03484802ff0075a7 */ /* 0x000e640008000166 */
[----:B-1----:R-:W-:Y:S09]  /*dcd0*/  @!P0 BRA `(.L_x_2131) ;  /* 0x0000001c00908947 */ /* 0x002ff20003800000 */
.L_x_2189:
[----:B------:R-:W-:Y:S05]  /*dce0*/  BSYNC B1 ;  /* 0x0000000000017941 */ /* 0x000fea0003800000 */
.L_x_2130:
[----:B------:R-:W-:Y:S04]  /*dcf0*/  BSSY B1, `(.L_x_2132) ;  /* 0x0000007000017945 */ /* 0x000fe80003800000 */
[----:B------:R-:W-:Y:S05]  /*dd00*/  @P1 BRA `(.L_x_2133) ;  /* 0x0000000000141947 */ /* 0x000fea0003800000 */
[----:B------:R-:W-:Y:S01]  /*dd10*/  ISETP.NE.AND P0, PT, R10, RZ, PT ;  /* 0x000000ff0a00720c */ /* 0x000fe20003f05270 */
[----:B-1----:R-:W-:-:S04]  /*dd20*/  IMAD.MOV.U32 R3, RZ, RZ, 0xc000 ;  /* 0x0000c000ff037424 */ /* 0x002fc800078e00ff */
[----:B------:R2:W-:Y:S08]  /*dd30*/  SYNCS.ARRIVE.TRANS64 RZ, [UR38+0x34838], R3 ;  /* 0x03483803ffff79a7 */ /* 0x0005f00008000026 */
[----:B--2---:R-:W-:Y:S05]  /*dd40*/  @!P0 BRA `(.L_x_2133) ;  /* 0x0000000000048947 */ /* 0x004fea0003800000 */
[----:B------:R-:W-:Y:S01]  /*dd50*/  BPT.TRAP 0x1 ;  /* 0x000000040000795c */ /* 0x000fe20000300000 */
.L_x_2133:
[----:B------:R-:W-:Y:S05]  /*dd60*/  BSYNC B1 ;  /* 0x0000000000017941 */ /* 0x000fea0003800000 */
.L_x_2132:
        /* <DEDUP_REMOVED lines=11> */
.L_x_2134:
        /* <DEDUP_REMOVED lines=14> */
.L_x_2135:
        /* <DEDUP_REMOVED lines=13> */
.L_x_2136:
        /* <DEDUP_REMOVED lines=11> */
.L_x_2190:
[----:B------:R-:W-:Y:S05]  /*e080*/  BSYNC B1 ;  /* 0x0000000000017941 */ /* 0x000fea0003800000 */
.L_x_2137:
        /* <DEDUP_REMOVED lines=9> */
.L_x_2140:
[----:B------:R-:W-:Y:S05]  /*e120*/  BSYNC B1 ;  /* 0x0000000000017941 */ /* 0x000fea0003800000 */
.L_x_2139:
        /* <DEDUP_REMOVED lines=10> */
.L_x_2141:
        /* <DEDUP_REMOVED lines=13> */
.L_x_2142:
        /* <DEDUP_REMOVED lines=10> */
.L_x_2128:
[----:B------:R-:W-:Y:S05]  /*e340*/  BSYNC B0 ;  /* 0x0000000000007941 */ /* 0x000fea0003800000 */
.L_x_2093:
[----:B------:R-:W2:Y:S01]  /*e350*/  LDL.LU R0, [R1] ;  /* 0x0000000001007983 */ /* 0x000ea20000300800 */
[----:B------:R-:W-:Y:S01]  /*e360*/  BSSY B0, `(.L_x_2143) ;  /* 0x0000037000007945 */ /* 0x000fe20003800000 */
[----:B--2---:R-:W-:-:S13]  /*e370*/  ISETP.NE.AND P0, PT, R0, RZ, PT ;  /* 0x000000ff0000720c */ /* 0x004fda0003f05270 */
[----:B------:R-:W-:Y:S05]  /*e380*/  @!P0 BRA `(.L_x_2144) ;  /* 0x0000000000d08947 */ /* 0x000fea0003800000 */
[----:B------:R-:W2:Y:S01]  /*e390*/  S2R R0, SR_TID.X ;  /* 0x0000000000007919 */ /* 0x000ea20000002100 */
[----:B-1----:R-:W-:Y:S01]  /*e3a0*/  LEA R3, R8, UR38, 0x3 ;  /* 0x0000002608037c11 */ /* 0x002fe2000f8e18ff */
[----:B------:R-:W-:Y:S01]  /*e3b0*/  BSSY B1, `(.L_x_2145) ;  /* 0x0000006000017945 */ /* 0x000fe20003800000 */
[----:B--2---:R-:W-:Y:S02]  /*e3c0*/  LOP3.LUT R2, R0, 0x7f, RZ, 0xc0, !PT ;  /* 0x0000007f00027812 */ /* 0x004fe400078ec0ff */
[----:B------:R-:W-:Y:S02]  /*e3d0*/  SHF.L.U32 R0, R9, 0x1f, RZ ;  /* 0x0000001f09007819 */ /* 0x000fe400000006ff */
[----:B------:R-:W-:Y:S02]  /*e3e0*/  ISETP.NE.AND P1, PT, R2, RZ, PT ;  /* 0x000000ff0200720c */ /* 0x000fe40003f25270 */
[----:B------:R-:W1:Y:S02]  /*e3f0*/  SYNCS.PHASECHK.TRANS64.TRYWAIT P0, [R3+URZ+0x34860], R0 ;  /* 0x03486000030075a7 */ /* 0x000e64000800017f */
[----:B-1----:R-:W-:Y:S09]  /*e400*/  @!P0 BRA `(.L_x_2146) ;  /* 0x0000001400f48947 */ /* 0x002ff20003800000 */
.L_x_2191:
[----:B------:R-:W-:Y:S05]  /*e410*/  BSYNC B1 ;  /* 0x0000000000017941 */ /* 0x000fea0003800000 */
.L_x_2145:
        /* <DEDUP_REMOVED lines=8> */
.L_x_2148:
[----:B------:R-:W-:Y:S05]  /*e4a0*/  BSYNC B1 ;  /* 0x0000000000017941 */ /* 0x000fea0003800000 */
.L_x_2147:
        /* <DEDUP_REMOVED lines=13> */
.L_x_2149:
        /* <DEDUP_REMOVED lines=13> */
.L_x_2150:
        /* <DEDUP_REMOVED lines=8> */
.L_x_2144:
[----:B------:R-:W-:Y:S05]  /*e6d0*/  BSYNC B0 ;  /* 0x0000000000007941 */ /* 0x000fea0003800000 */
.L_x_2143:
[----:B-1----:R-:W-:Y:S02]  /*e6e0*/  VIADD R0, R8, 0x1 ;  /* 0x0000000108007836 */ /* 0x002fe40000000000 */
[----:B------:R-:W-:-:S03]  /*e6f0*/  IMAD.MOV.U32 R3, RZ, RZ, RZ ;  /* 0x000000ffff037224 */ /* 0x000fc600078e00ff */
[----:B------:R-:W-:-:S04]  /*e700*/  ISETP.NE.AND P0, PT, R0, 0x2, PT ;  /* 0x000000020000780c */ /* 0x000fc80003f05270 */
[----:B------:R-:W-:Y:S02]  /*e710*/  SEL R2, RZ, 0x1, P0 ;  /* 0x00000001ff027807 */ /* 0x000fe40000000000 */
[----:B------:R-:W-:Y:S02]  /*e720*/  SEL R0, R0, RZ, P0 ;  /* 0x000000ff00007207 */ /* 0x000fe40000000000 */
[----:B------:R-:W-:-:S07]  /*e730*/  LOP3.LUT R9, R9, R2, RZ, 0x3c, !PT ;  /* 0x0000000209097212 */ /* 0x000fce00078e3cff */
.L_x_2077:
[----:B------:R-:W1:Y:S01]  /*e740*/  S2R R5, SR_CgaCtaId ;  /* 0x0000000000057919 */ /* 0x000e620000008800 */
[----:B------:R-:W-:Y:S02]  /*e750*/  MOV R2, 0x400 ;  /* 0x0000040000027802 */ /* 0x000fe40000000f00 */
[----:B------:R-:W-:Y:S02]  /*e760*/  SHF.L.U32 R3, R3, 0x1f, RZ ;  /* 0x0000001f03037819 */ /* 0x000fe400000006ff */
[----:B-1----:R-:W-:-:S04]  /*e770*/  LEA R2, R5, R2, 0x18 ;  /* 0x0000000205027211 */ /* 0x002fc800078ec0ff */
[----:B------:R-:W1:Y:S02]  /*e780*/  SYNCS.PHASECHK.TRANS64.TRYWAIT P0, [R2+URZ+0x34820], R3 ;  /* 0x03482003020075a7 */ /* 0x000e64000800017f */
[----:B-1----:R-:W-:Y:S05]  /*e790*/  @!P0 BRA `(.L_x_2151) ;  /* 0x0000001400248947 */ /* 0x002fea0003800000 */
.L_x_2192:
[----:B------:R-:W-:-:S03]  /*e7a0*/  UMOV UR4, 0xffffffff ;  /* 0xffffffff00047882 */ /* 0x000fc60000000000 */
[----:B------:R-:W-:Y:S05]  /*e7b0*/  BRA.DIV UR4, `(.L_x_2152) ;  /* 0x0000001604307947 */ /* 0x000fea000b800000 */
[----:B-1----:R-:W1:Y:S02]  /*e7c0*/  S2R R3, SR_TID.X ;  /* 0x0000000000037919 */ /* 0x002e640000002100 */
[----:B-1----:R-:W-:-:S04]  /*e7d0*/  SHF.R.U32.HI R3, RZ, 0x5, R3 ;  /* 0x00000005ff037819 */ /* 0x002fc80000011603 */
[----:B------:R-:W-:-:S05]  /*e7e0*/  LOP3.LUT R3, R3, 0x3, RZ, 0xc0, !PT ;  /* 0x0000000303037812 */ /* 0x000fca00078ec0ff */
[----:B------:R1:W2:Y:S02]  /*e7f0*/  SHFL.IDX PT, R14, R3, RZ, 0x1f ;  /* 0x00001fff030e7589 */ /* 0x0002a400000e0000 */
.L_x_2195:
[----:B--2---:R-:W-:-:S13]  /*e800*/  ISETP.NE.AND P0, PT, R14, RZ, PT ;  /* 0x000000ff0e00720c */ /* 0x004fda0003f05270 */
[----:B------:R-:W-:Y:S05]  /*e810*/  @P0 BRA `(.L_x_2039) ;  /* 0x0000000000880947 */ /* 0x000fea0003800000 */
[----:B------:R-:W-:-:S03]  /*e820*/  UMOV UR4, 0xffffffff ;  /* 0xffffffff00047882 */ /* 0x000fc60000000000 */
[----:B------:R-:W-:Y:S05]  /*e830*/  BRA.DIV UR4, `(.L_x_2153) ;  /* 0x0000001604447947 */ /* 0x000fea000b800000 */
[----:B------:R-:W-:-:S13]  /*e840*/  ELECT P6, URZ, PT ;  /* 0x00000000003f782f */ /* 0x000fda00038c0000 */
.L_x_2198:
[----:B------:R-:W-:Y:S05]  /*e850*/  @!P6 BRA `(.L_x_2039) ;  /* 0x000000000078e947 */ /* 0x000fea0003800000 */
[----:B-1----:R-:W2:Y:S02]  /*e860*/  LDL.LU R3, [R1+0x14] ;  /* 0x0000140001037983 */ /* 0x002ea40000300800 */
[----:B--2---:R-:W-:-:S04]  /*e870*/  LOP3.LUT R3, R3, 0x2, RZ, 0xfc, !PT ;  /* 0x0000000203037812 */ /* 0x004fc800078efcff */
[----:B------:R-:W-:-:S13]  /*e880*/  ISETP.NE.AND P2, PT, R3, 0x3, PT ;  /* 0x000000030300780c */ /* 0x000fda0003f45270 */
[----:B------:R-:W-:Y:S05]  /*e890*/  @!P2 BRA `(.L_x_2154) ;  /* 0x000000000004a947 */ /* 0x000fea0003800000 */
[----:B------:R-:W-:Y:S01]  /*e8a0*/  BPT.TRAP 0x1 ;  /* 0x000000040000795c */ /* 0x000fe20000300000 */
.L_x_2154:
[----:B0-----:R-:W-:Y:S01]  /*e8b0*/  VIADD R7, R2, 0x34840 ;  /* 0x0003484002077836 */ /* 0x001fe20000000000 */
        /* <DEDUP_REMOVED lines=11> */
.L_x_2199:
[----:B------:R-:W1:Y:S02]  /*e970*/  SYNCS.PHASECHK.TRANS64.TRYWAIT P0, [R3+URZ], R4 ;  /* 0x00000004030075a7 */ /* 0x000e64000800017f */
[----:B-1----:R-:W-:Y:S05]  /*e980*/  @!P0 BRA `(.L_x_2156) ;  /* 0x0000001400248947 */ /* 0x002fea0003800000 */
.L_x_2200:
[----:B------:R-:W-:Y:S05]  /*e990*/  @!P2 BRA `(.L_x_2157) ;  /* 0x000000000004a947 */ /* 0x000fea0003800000 */
[----:B------:R-:W-:Y:S01]  /*e9a0*/  BPT.TRAP 0x1 ;  /* 0x000000040000795c */ /* 0x000fe20000300000 */
.L_x_2157:
[----:B-1----:R-:W-:-:S04]  /*e9b0*/  VIADD R3, R2, 0x34860 ;  /* 0x0003486002037836 */ /* 0x002fc80000000000 */
[----:B------:R-:W-:-:S04]  /*e9c0*/  IMAD R0, R0, 0x8, R3 ;  /* 0x0000000800007824 */ /* 0x000fc800078e0203 */
[----:B------:R-:W1:Y:S02]  /*e9d0*/  SYNCS.PHASECHK.TRANS64.TRYWAIT P0, [R0+URZ], R5 ;  /* 0x00000005000075a7 */ /* 0x000e64000800017f */
[----:B-1----:R-:W-:Y:S05]  /*e9e0*/  @!P0 BRA `(.L_x_2158) ;  /* 0x0000001400208947 */ /* 0x002fea0003800000 */
.L_x_2201:
[----:B------:R-:W-:-:S07]  /*e9f0*/  IMAD R3, R8, 0x8, R3 ;  /* 0x0000000808037824 */ /* 0x000fce00078e0203 */
.L_x_2159:
[----:B--2---:R2:W3:Y:S02]  /*ea00*/  SYNCS.PHASECHK.TRANS64.TRYWAIT P0, [R3+URZ], R4 ;  /* 0x00000004030075a7 */ /* 0x0044e4000800017f */
[----:B---3--:R-:W-:Y:S05]  /*ea10*/  @!P0 NANOSLEEP.SYNCS 0x989680 ;  /* 0x009896800000895d */ /* 0x008fea0003900000 */
[----:B------:R-:W3:Y:S02]  /*ea20*/  @!P0 SYNCS.PHASECHK.TRANS64 P0, [R3+URZ], R4 ;  /* 0x00000004030085a7 */ /* 0x000ee4000800007f */
[----:B---3--:R-:W-:Y:S05]  /*ea30*/  @!P0 BRA `(.L_x_2159) ;  /* 0xfffffffc00f08947 */ /* 0x008fea000383ffff */
.L_x_2039:
[----:B------:R-:W-:Y:S05]  /*ea40*/  BSYNC B6 ;  /* 0x0000000000067941 */ /* 0x000fea0003800000 */
.L_x_2036:
[----:B------:R-:W-:Y:S05]  /*ea50*/  EXIT ;  /* 0x000000000000794d */ /* 0x000fea0003800000 */
.L_x_2043:
[----:B-1----:R-:W-:-:S04]  /*ea60*/  IMAD.U32 R3, RZ, RZ, UR36 ;  /* 0x00000024ff037e24 */ /* 0x002fc8000f8e00ff */
[----:B------:R1:W2:Y:S03]  /*ea70*/  SYNCS.PHASECHK.TRANS64.TRYWAIT P1, [R3+URZ+0x34800], R2 ;  /* 0x03480002030075a7 */ /* 0x0002a6000802017f */
[----:B--2---:R-:W-:Y:S05]  /*ea80*/  @!P1 NANOSLEEP.SYNCS 0x989680 ;  /* 0x009896800000995d */ /* 0x004fea0003900000 */
[----:B------:R-:W2:Y:S02]  /*ea90*/  @!P1 SYNCS.PHASECHK.TRANS64 P1, [R3+URZ+0x34800], R2 ;  /* 0x03480002030095a7 */ /* 0x000ea4000802007f */
[----:B--2---:R-:W-:Y:S05]  /*eaa0*/  @!P1 BRA `(.L_x_2043) ;  /* 0xfffffffc00ec9947 */ /* 0x004fea000383ffff */
[----:B------:R-:W-:Y:S05]  /*eab0*/  BRA `(.L_x_2160) ;  /* 0xffffff28002c7947 */ /* 0x000fea000383ffff */
.L_x_2047:
[----:B-1----:R-:W-:-:S04]  /*eac0*/  IMAD.U32 R3, RZ, RZ, UR36 ;  /* 0x00000024ff037e24 */ /* 0x002fc8000f8e00ff */
[----:B------:R1:W3:Y:S03]  /*ead0*/  SYNCS.PHASECHK.TRANS64.TRYWAIT P2, [R3+URZ+0x34830], R2 ;  /* 0x03483002030075a7 */ /* 0x0002e6000804017f */
[----:B---3--:R-:W-:Y:S05]  /*eae0*/  @!P2 NANOSLEEP.SYNCS 0x989680 ;  /* 0x009896800000a95d */ /* 0x008fea0003900000 */
[----:B------:R-:W3:Y:S02]  /*eaf0*/  @!P2 SYNCS.PHASECHK.TRANS64 P2, [R3+URZ+0x34830], R2 ;  /* 0x034830020300a5a7 */ /* 0x000ee4000804007f */
[----:B---3--:R-:W-:Y:S05]  /*eb00*/  @!P2 BRA `(.L_x_2047) ;  /* 0xfffffffc00eca947 */ /* 0x008fea000383ffff */
[----:B------:R-:W-:Y:S05]  /*eb10*/  BRA `(.L_x_2046) ;  /* 0xffffff2800487947 */ /* 0x000fea000383ffff */
.L_x_2052:
[----:B-1----:R-:W-:-:S04]  /*eb20*/  IMAD.U32 R21, RZ, RZ, UR60 ;  /* 0x0000003cff157e24 */ /* 0x002fc8000f8e00ff */
[----:B------:R1:W2:Y:S03]  /*eb30*/  SYNCS.PHASECHK.TRANS64.TRYWAIT P3, [R21+URZ+0x34830], R0 ;  /* 0x03483000150075a7 */ /* 0x0002a6000806017f */
[----:B--2---:R-:W-:Y:S05]  /*eb40*/  @!P3 NANOSLEEP.SYNCS 0x989680 ;  /* 0x009896800000b95d */ /* 0x004fea0003900000 */
[----:B------:R-:W2:Y:S02]  /*eb50*/  @!P3 SYNCS.PHASECHK.TRANS64 P3, [R21+URZ+0x34830], R0 ;  /* 0x034830001500b5a7 */ /* 0x000ea4000806007f */
[----:B--2---:R-:W-:Y:S05]  /*eb60*/  @!P3 BRA `(.L_x_2052) ;  /* 0xfffffffc00ecb947 */ /* 0x004fea000383ffff */
[----:B------:R-:W-:Y:S05]  /*eb70*/  BRA `(.L_x_2051) ;  /* 0xffffff5000407947 */ /* 0x000fea000383ffff */
.L_x_2056:
[----:B-1----:R-:W-:-:S04]  /*eb80*/  IMAD.U32 R3, RZ, RZ, UR7 ;  /* 0x00000007ff037e24 */ /* 0x002fc8000f8e00ff */
[----:B------:R1:W2:Y:S03]  /*eb90*/  SYNCS.PHASECHK.TRANS64.TRYWAIT P3, [R3+URZ+0x34850], R0 ;  /* 0x03485000030075a7 */ /* 0x0002a6000806017f */
[----:B--2---:R-:W-:Y:S05]  /*eba0*/  @!P3 NANOSLEEP.SYNCS 0x989680 ;  /* 0x009896800000b95d */ /* 0x004fea0003900000 */
[----:B------:R-:W2:Y:S02]  /*ebb0*/  @!P3 SYNCS.PHASECHK.TRANS64 P3, [R3+URZ+0x34850], R0 ;  /* 0x034850000300b5a7 */ /* 0x000ea4000806007f */
[----:B--2---:R-:W-:Y:S05]  /*ebc0*/  @!P3 BRA `(.L_x_2056) ;  /* 0xfffffffc00ecb947 */ /* 0x004fea000383ffff */
[----:B------:R-:W-:Y:S05]  /*ebd0*/  BRA `(.L_x_2055) ;  /* 0xffffff5800487947 */ /* 0x000fea000383ffff */
.L_x_2062:
[----:B-1----:R-:W-:-:S04]  /*ebe0*/  IMAD.U32 R15, RZ, RZ, UR39 ;  /* 0x00000027ff0f7e24 */ /* 0x002fc8000f8e00ff */
[----:B------:R1:W2:Y:S03]  /*ebf0*/  SYNCS.PHASECHK.TRANS64.TRYWAIT P2, [R15+URZ+0x34830], R0 ;  /* 0x034830000f0075a7 */ /* 0x0002a6000804017f */
[----:B--2---:R-:W-:Y:S05]  /*ec00*/  @!P2 NANOSLEEP.SYNCS 0x989680 ;  /* 0x009896800000a95d */ /* 0x004fea0003900000 */
[----:B------:R-:W2:Y:S02]  /*ec10*/  @!P2 SYNCS.PHASECHK.TRANS64 P2, [R15+URZ+0x34830], R0 ;  /* 0x034830000f00a5a7 */ /* 0x000ea4000804007f */
[----:B--2---:R-:W-:Y:S05]  /*ec20*/  @!P2 BRA `(.L_x_2062) ;  /* 0xfffffffc00eca947 */ /* 0x004fea000383ffff */
[----:B------:R-:W-:Y:S05]  /*ec30*/  BRA `(.L_x_2061) ;  /* 0xffffff7800887947 */ /* 0x000fea000383ffff */
.L_x_2066:
[----:B-1----:R-:W-:-:S04]  /*ec40*/  IMAD.U32 R3, RZ, RZ, UR7 ;  /* 0x00000007ff037e24 */ /* 0x002fc8000f8e00ff */
[----:B------:R1:W2:Y:S03]  /*ec50*/  SYNCS.PHASECHK.TRANS64.TRYWAIT P2, [R3+URZ+0x34850], R0 ;  /* 0x03485000030075a7 */ /* 0x0002a6000804017f */
[----:B--2---:R-:W-:Y:S05]  /*ec60*/  @!P2 NANOSLEEP.SYNCS 0x989680 ;  /* 0x009896800000a95d */ /* 0x004fea0003900000 */
[----:B------:R-:W2:Y:S02]  /*ec70*/  @!P2 SYNCS.PHASECHK.TRANS64 P2, [R3+URZ+0x34850], R0 ;  /* 0x034850000300a5a7 */ /* 0x000ea4000804007f */
[----:B--2---:R-:W-:Y:S05]  /*ec80*/  @!P2 BRA `(.L_x_2066) ;  /* 0xfffffffc00eca947 */ /* 0x004fea000383ffff */
[----:B------:R-:W-:Y:S05]  /*ec90*/  BRA `(.L_x_2065) ;  /* 0xffffff8000907947 */ /* 0x000fea000383ffff */
.L_x_2071:
[----:B-1----:R-:W-:-:S04]  /*eca0*/  IMAD.U32 R2, RZ, RZ, UR5 ;  /* 0x00000005ff027e24 */ /* 0x002fc8000f8e00ff */
[----:B------:R1:W2:Y:S03]  /*ecb0*/  SYNCS.PHASECHK.TRANS64.TRYWAIT P0, [R2+URZ+0x34850], R5 ;  /* 0x03485005020075a7 */ /* 0x0002a6000800017f */
[----:B--2---:R-:W-:Y:S05]  /*ecc0*/  @!P0 NANOSLEEP.SYNCS 0x989680 ;  /* 0x009896800000895d */ /* 0x004fea0003900000 */
[----:B------:R-:W2:Y:S02]  /*ecd0*/  @!P0 SYNCS.PHASECHK.TRANS64 P0, [R2+URZ+0x34850], R5 ;  /* 0x03485005020085a7 */ /* 0x000ea4000800007f */
[----:B--2---:R-:W-:Y:S05]  /*ece0*/  @!P0 BRA `(.L_x_2071) ;  /* 0xfffffffc00ec8947 */ /* 0x004fea000383ffff */
[----:B------:R-:W-:Y:S05]  /*ecf0*/  BRA `(.L_x_2070) ;  /* 0xffffff9c005c7947 */ /* 0x000fea000383ffff */
.L_x_2082:
[----:B------:R-:W-:Y:S02]  /*ed00*/  IMAD.MOV.U32 R13, RZ, RZ, R0 ;  /* 0x000000ffff0d7224 */ /* 0x000fe400078e0000 */
[----:B------:R-:W-:Y:S02]  /*ed10*/  IMAD.MOV.U32 R12, RZ, RZ, RZ ;  /* 0x000000ffff0c7224 */ /* 0x000fe400078e00ff */
[----:B------:R-:W-:Y:S02]  /*ed20*/  IMAD.MOV.U32 R11, RZ, RZ, 0x1f ;  /* 0x0000001fff0b7424 */ /* 0x000fe400078e00ff */
[----:B------:R-:W-:-:S07]  /*ed30*/  IMAD.MOV.U32 R15, RZ, RZ, -0x1 ;  /* 0xffffffffff0f7424 */ /* 0x000fce00078e00ff */
[----:B------:R-:W-:Y:S05]  /*ed40*/  WARPSYNC.COLLECTIVE R15, `(.L_x_2161) ;  /* 0x000000000f087348 */ /* 0x000fea0003c00000 */
[----:B------:R0:W1:Y:S02]  /*ed50*/  SHFL.IDX P6, R14, R13, R12, R11 ;  /* 0x0000000c0d0e7389 */ /* 0x00006400000c000b */
[----:B01----:R-:W-:Y:S01]  /*ed60*/  ENDCOLLECTIVE ;  /* 0x000000000000791b */ /* 0x003fe20003800000 */
.L_x_2161:
[----:B------:R-:W-:Y:S05]  /*ed70*/  BRA `(.L_x_2162) ;  /* 0xffffffc800607947 */ /* 0x000fea000383ffff */
.L_x_2084:
[----:B------:R-:W-:Y:S01]  /*ed80*/  BSSY B0, `(.L_x_2163) ;  /* 0x0000006000007945 */ /* 0x000fe20003800000 */
[----:B------:R-:W-:-:S07]  /*ed90*/  IMAD.MOV.U32 R15, RZ, RZ, -0x1 ;  /* 0xffffffffff0f7424 */ /* 0x000fce00078e00ff */
[----:B0-----:R-:W-:Y:S05]  /*eda0*/  WARPSYNC.COLLECTIVE R15, `(.L_x_2164) ;  /* 0x000000000f0c7348 */ /* 0x001fea0003c00000 */
[----:B------:R-:W-:Y:S02]  /*edb0*/  ELECT P6, UR62, PT ;  /* 0x00000000003e782f */ /* 0x000fe400038c0000 */
[----:B------:R-:W-:Y:S01]  /*edc0*/  MOV R14, UR62 ;  /* 0x0000003e000e7c02 */ /* 0x000fe20008000f00 */
[----:B0-----:R-:W-:Y:S10]  /*edd0*/  ENDCOLLECTIVE ;  /* 0x000000000000791b */ /* 0x001ff40003800000 */
.L_x_2164:
[----:B------:R-:W-:Y:S05]  /*ede0*/  BSYNC B0 ;  /* 0x0000000000007941 */ /* 0x000fea0003800000 */
.L_x_2163:
[----:B------:R-:W-:Y:S05]  /*edf0*/  BRA `(.L_x_2165) ;  /* 0xffffffc800607947 */ /* 0x000fea000383ffff */
.L_x_2086:
[----:B0-----:R-:W-:-:S04]  /*ee00*/  IMAD.U32 R3, RZ, RZ, UR38 ;  /* 0x00000026ff037e24 */ /* 0x001fc8000f8e00ff */
[----:B------:R0:W1:Y:S03]  /*ee10*/  SYNCS.PHASECHK.TRANS64.TRYWAIT P0, [R3+URZ+0x34840], R0 ;  /* 0x03484000030075a7 */ /* 0x000066000800017f */
[----:B-1----:R-:W-:Y:S05]  /*ee20*/  @!P0 NANOSLEEP.SYNCS 0x989680 ;  /* 0x009896800000895d */ /* 0x002fea0003900000 */
[----:B------:R-:W1:Y:S02]  /*ee30*/  @!P0 SYNCS.PHASECHK.TRANS64 P0, [R3+URZ+0x34840], R0 ;  /* 0x03484000030085a7 */ /* 0x000e64000800007f */
[----:B-1----:R-:W-:Y:S05]  /*ee40*/  @!P0 BRA `(.L_x_2086) ;  /* 0xfffffffc00ec8947 */ /* 0x002fea000383ffff */
[----:B------:R-:W-:Y:S05]  /*ee50*/  BRA `(.L_x_2166) ;  /* 0xffffffc800b87947 */ /* 0x000fea000383ffff */
.L_x_2089:
[----:B------:R-:W-:Y:S02]  /*ee60*/  IMAD.MOV.U32 R13, RZ, RZ, R5 ;  /* 0x000000ffff0d7224 */ /* 0x000fe400078e0005 */
[----:B------:R-:W-:Y:S02]  /*ee70*/  IMAD.MOV.U32 R12, RZ, RZ, RZ ;  /* 0x000000ffff0c7224 */ /* 0x000fe400078e00ff */
[----:B------:R-:W-:Y:S02]  /*ee80*/  IMAD.MOV.U32 R11, RZ, RZ, 0x181f ;  /* 0x0000181fff0b7424 */ /* 0x000fe400078e00ff */
[----:B------:R-:W-:Y:S02]  /*ee90*/  IMAD.MOV.U32 R15, RZ, RZ, -0x1 ;  /* 0xffffffffff0f7424 */ /* 0x000fe400078e00ff */
[----:B------:R-:W-:-:S07]  /*eea0*/  IMAD R6, R9, 0x80, R6 ;  /* 0x0000008009067824 */ /* 0x000fce00078e0206 */
[----:B------:R-:W-:Y:S05]  /*eeb0*/  WARPSYNC.COLLECTIVE R15, `(.L_x_2167) ;  /* 0x000000000f087348 */ /* 0x000fea0003c00000 */
[----:B------:R0:W1:Y:S02]  /*eec0*/  SHFL.IDX P6, R14, R13, R12, R11 ;  /* 0x0000000c0d0e7389 */ /* 0x00006400000c000b */
[----:B01----:R-:W-:Y:S01]  /*eed0*/  ENDCOLLECTIVE ;  /* 0x000000000000791b */ /* 0x003fe20003800000 */
.L_x_2167:
[----:B------:R-:W-:Y:S02]  /*eee0*/  VIADD R9, R6, 0x10 ;  /* 0x0000001006097836 */ /* 0x000fe40000000000 */
[----:B------:R-:W-:Y:S02]  /*eef0*/  IMAD.MOV.U32 R13, RZ, RZ, R0 ;  /* 0x000000ffff0d7224 */ /* 0x000fe400078e0000 */
[----:B------:R-:W-:-:S07]  /*ef00*/  IMAD.MOV.U32 R2, RZ, RZ, R14 ;  /* 0x000000ffff027224 */ /* 0x000fce00078e000e */
[----:B------:R-:W-:Y:S05]  /*ef10*/  WARPSYNC.COLLECTIVE R15, `(.L_x_2168) ;  /* 0x000000000f087348 */ /* 0x000fea0003c00000 */
[----:B------:R0:W1:Y:S02]  /*ef20*/  SHFL.IDX P6, R14, R13, R12, R11 ;  /* 0x0000000c0d0e7389 */ /* 0x00006400000c000b */
[----:B01----:R-:W-:Y:S01]  /*ef30*/  ENDCOLLECTIVE ;  /* 0x000000000000791b */ /* 0x003fe20003800000 */
.L_x_2168:
[----:B------:R-:W-:Y:S02]  /*ef40*/  ULDC UR4, c[0x0][0x288] ;  /* 0x0000a20000047ab9 */ /* 0x000fe40000000800 */
[----:B------:R-:W-:-:S05]  /*ef50*/  IMAD R4, R8, UR4, RZ ;  /* 0x0000000408047c24 */ /* 0x000fca000f8e02ff */
        /* <DEDUP_REMOVED lines=8> */
.L_x_2169:
        /* <DEDUP_REMOVED lines=14> */
.L_x_2170:
[----:B------:R-:W-:Y:S01]  /*f0c0*/  @!PT LDS RZ, [RZ] ;  /* 0x00000000fffff984 */ /* 0x000fe20000000800 */
[----:B------:R-:W-:Y:S01]  /*f0d0*/  @!PT LDS RZ, [RZ] ;  /* 0x00000000fffff984 */ /* 0x000fe20000000800 */
[----:B------:R-:W-:Y:S01]  /*f0e0*/  @!PT LDS RZ, [RZ] ;  /* 0x00000000fffff984 */ /* 0x000fe20000000800 */
[----:B------:R0:W-:Y:S01]  /*f0f0*/  @!P3 LDGSTS.E.BYPASS.LTC128B.128 [R21+0x18400], desc[UR42][R2.64+0x100], !P1 ;  /* 0x184001000215bfae */ /* 0x0001e2000c901d6a */
[----:B------:R-:W-:Y:S01]  /*f100*/  ISETP.GE.AND P3, PT, R9, R4, PT ;  /* 0x000000040900720c */ /* 0x000fe20003f66270 */
[----:B------:R-:W-:Y:S02]  /*f110*/  IMAD.MOV.U32 R9, RZ, RZ, R8 ;  /* 0x000000ffff097224 */ /* 0x000fe400078e0008 */
[----:B------:R-:W-:Y:S02]  /*f120*/  IMAD.MOV.U32 R13, RZ, RZ, R5 ;  /* 0x000000ffff0d7224 */ /* 0x000fe400078e0005 */
[----:B------:R-:W-:-:S08]  /*f130*/  IMAD.MOV.U32 R12, RZ, RZ, 0x2 ;  /* 0x00000002ff0c7424 */ /* 0x000fd000078e00ff */
[----:B------:R-:W-:Y:S01]  /*f140*/  @!P3 LEA R20, R7, UR38, 0x1 ;  /* 0x000000260714bc11 */ /* 0x000fe2000f8e08ff */
[----:B0-----:R-:W-:Y:S02]  /*f150*/  VIADD R3, R6, 0x20 ;  /* 0x0000002006037836 */ /* 0x001fe40000000000 */
[----:B------:R-:W-:-:S07]  /*f160*/  IMAD.MOV.U32 R8, RZ, RZ, R14 ;  /* 0x000000ffff087224 */ /* 0x000fce00078e000e */
[----:B------:R-:W-:Y:S05]  /*f170*/  WARPSYNC.COLLECTIVE R15, `(.L_x_2171) ;  /* 0x000000000f087348 */ /* 0x000fea0003c00000 */
[----:B------:R0:W1:Y:S02]  /*f180*/  SHFL.IDX P6, R14, R13, R12, R11 ;  /* 0x0000000c0d0e7389 */ /* 0x00006400000c000b */
[----:B01----:R-:W-:Y:S01]  /*f190*/  ENDCOLLECTIVE ;  /* 0x000000000000791b */ /* 0x003fe20003800000 */
.L_x_2171:
        /* <DEDUP_REMOVED lines=13> */
.L_x_2172:
        /* <DEDUP_REMOVED lines=9> */
.L_x_2173:
        /* <DEDUP_REMOVED lines=13> */
.L_x_2174:
        /* <DEDUP_REMOVED lines=9> */
.L_x_2175:
        /* <DEDUP_REMOVED lines=13> */
.L_x_2176:
        /* <DEDUP_REMOVED lines=9> */
.L_x_2177:
        /* <DEDUP_REMOVED lines=13> */
.L_x_2178:
        /* <DEDUP_REMOVED lines=9> */
.L_x_2179:
        /* <DEDUP_REMOVED lines=13> */
.L_x_2180:
        /* <DEDUP_REMOVED lines=8> */
.L_x_2181:
        /* <DEDUP_REMOVED lines=12> */
.L_x_2182:
[----:B------:R-:W-:Y:S05]  /*f930*/  BRA `(.L_x_2183) ;  /* 0xffffffcc00207947 */ /* 0x000fea000383ffff */
.L_x_2092:
[----:B-1----:R-:W-:-:S04]  /*f940*/  IMAD.U32 R3, RZ, RZ, UR38 ;  /* 0x00000026ff037e24 */ /* 0x002fc8000f8e00ff */
[----:B------:R1:W2:Y:S03]  /*f950*/  SYNCS.PHASECHK.TRANS64.TRYWAIT P0, [R3+URZ+0x34820], R2 ;  /* 0x03482002030075a7 */ /* 0x0002a6000800017f */
[----:B--2---:R-:W-:Y:S05]  /*f960*/  @!P0 NANOSLEEP.SYNCS 0x989680 ;  /* 0x009896800000895d */ /* 0x004fea0003900000 */
[----:B------:R-:W2:Y:S02]  /*f970*/  @!P0 SYNCS.PHASECHK.TRANS64 P0, [R3+URZ+0x34820], R2 ;  /* 0x03482002030085a7 */ /* 0x000ea4000800007f */
[----:B--2---:R-:W-:Y:S05]  /*f980*/  @!P0 BRA `(.L_x_2092) ;  /* 0xfffffffc00ec8947 */ /* 0x004fea000383ffff */
[----:B------:R-:W-:Y:S05]  /*f990*/  BRA `(.L_x_2184) ;  /* 0xffffffcc00787947 */ /* 0x000fea000383ffff */
.L_x_2099:
[----:B-1----:R-:W-:-:S04]  /*f9a0*/  IMAD.U32 R3, RZ, RZ, UR38 ;  /* 0x00000026ff037e24 */ /* 0x002fc8000f8e00ff */
[----:B------:R1:W2:Y:S03]  /*f9b0*/  SYNCS.PHASECHK.TRANS64.TRYWAIT P0, [R3+URZ+0x34848], R2 ;  /* 0x03484802030075a7 */ /* 0x0002a6000800017f */
[----:B--2---:R-:W-:Y:S05]  /*f9c0*/  @!P0 NANOSLEEP.SYNCS 0x989680 ;  /* 0x009896800000895d */ /* 0x004fea0003900000 */
[----:B------:R-:W2:Y:S02]  /*f9d0*/  @!P0 SYNCS.PHASECHK.TRANS64 P0, [R3+URZ+0x34848], R2 ;  /* 0x03484802030085a7 */ /* 0x000ea4000800007f */
[----:B--2---:R-:W-:Y:S05]  /*f9e0*/  @!P0 BRA `(.L_x_2099) ;  /* 0xfffffffc00ec8947 */ /* 0x004fea000383ffff */
[----:B------:R-:W-:Y:S05]  /*f9f0*/  BRA `(.L_x_2185) ;  /* 0xffffffd000507947 */ /* 0x000fea000383ffff */
.L_x_2106:
[----:B0-----:R-:W-:-:S04]  /*fa00*/  IMAD.U32 R3, RZ, RZ, UR38 ;  /* 0x00000026ff037e24 */ /* 0x001fc8000f8e00ff */
[----:B------:R0:W1:Y:S03]  /*fa10*/  SYNCS.PHASECHK.TRANS64.TRYWAIT P0, [R3+URZ+0x34860], R2 ;  /* 0x03486002030075a7 */ /* 0x000066000800017f */
[----:B-1----:R-:W-:Y:S05]  /*fa20*/  @!P0 NANOSLEEP.SYNCS 0x989680 ;  /* 0x009896800000895d */ /* 0x002fea0003900000 */
[----:B------:R-:W1:Y:S02]  /*fa30*/  @!P0 SYNCS.PHASECHK.TRANS64 P0, [R3+URZ+0x34860], R2 ;  /* 0x03486002030085a7 */ /* 0x000e64000800007f */
[----:B-1----:R-:W-:Y:S05]  /*fa40*/  @!P0 BRA `(.L_x_2106) ;  /* 0xfffffffc00ec8947 */ /* 0x002fea000383ffff */
[----:B------:R-:W-:Y:S05]  /*fa50*/  BRA `(.L_x_2186) ;  /* 0xffffffd400247947 */ /* 0x000fea000383ffff */
.L_x_2115:
[----:B-1----:R-:W-:-:S04]  /*fa60*/  IMAD.U32 R3, RZ, RZ, UR38 ;  /* 0x00000026ff037e24 */ /* 0x002fc8000f8e00ff */
[----:B------:R1:W2:Y:S03]  /*fa70*/  SYNCS.PHASECHK.TRANS64.TRYWAIT P0, [R3+URZ+0x34840], R2 ;  /* 0x03484002030075a7 */ /* 0x0002a6000800017f */
[----:B--2---:R-:W-:Y:S05]  /*fa80*/  @!P0 NANOSLEEP.SYNCS 0x989680 ;  /* 0x009896800000895d */ /* 0x004fea0003900000 */
[----:B------:R-:W2:Y:S02]  /*fa90*/  @!P0 SYNCS.PHASECHK.TRANS64 P0, [R3+URZ+0x34840], R2 ;  /* 0x03484002030085a7 */ /* 0x000ea4000800007f */
[----:B--2---:R-:W-:Y:S05]  /*faa0*/  @!P0 BRA `(.L_x_2115) ;  /* 0xfffffffc00ec8947 */ /* 0x004fea000383ffff */
[----:B------:R-:W-:Y:S05]  /*fab0*/  BRA `(.L_x_2187) ;  /* 0xffffffd800487947 */ /* 0x000fea000383ffff */
.L_x_2122:
[----:B0-----:R-:W-:-:S04]  /*fac0*/  IMAD.U32 R3, RZ, RZ, UR38 ;  /* 0x00000026ff037e24 */ /* 0x001fc8000f8e00ff */
[----:B------:R0:W1:Y:S03]  /*fad0*/  SYNCS.PHASECHK.TRANS64.TRYWAIT P0, [R3+URZ+0x34868], R2 ;  /* 0x03486802030075a7 */ /* 0x000066000800017f */
[----:B-1----:R-:W-:Y:S05]  /*fae0*/  @!P0 NANOSLEEP.SYNCS 0x989680 ;  /* 0x009896800000895d */ /* 0x002fea0003900000 */
[----:B------:R-:W1:Y:S02]  /*faf0*/  @!P0 SYNCS.PHASECHK.TRANS64 P0, [R3+URZ+0x34868], R2 ;  /* 0x03486802030085a7 */ /* 0x000e64000800007f */
[----:B-1----:R-:W-:Y:S05]  /*fb00*/  @!P0 BRA `(.L_x_2122) ;  /* 0xfffffffc00ec8947 */ /* 0x002fea000383ffff */
[----:B------:R-:W-:Y:S05]  /*fb10*/  BRA `(.L_x_2188) ;  /* 0xffffffdc001c7947 */ /* 0x000fea000383ffff */
.L_x_2131:
[----:B-1----:R-:W-:-:S04]  /*fb20*/  IMAD.U32 R3, RZ, RZ, UR38 ;  /* 0x00000026ff037e24 */ /* 0x002fc8000f8e00ff */
[----:B------:R1:W2:Y:S03]  /*fb30*/  SYNCS.PHASECHK.TRANS64.TRYWAIT P0, [R3+URZ+0x34848], R2 ;  /* 0x03484802030075a7 */ /* 0x0002a6000800017f */
[----:B--2---:R-:W-:Y:S05]  /*fb40*/  @!P0 NANOSLEEP.SYNCS 0x989680 ;  /* 0x009896800000895d */ /* 0x004fea0003900000 */
[----:B------:R-:W2:Y:S02]  /*fb50*/  @!P0 SYNCS.PHASECHK.TRANS64 P0, [R3+URZ+0x34848], R2 ;  /* 0x03484802030085a7 */ /* 0x000ea4000800007f */
[----:B--2---:R-:W-:Y:S05]  /*fb60*/  @!P0 BRA `(.L_x_2131) ;  /* 0xfffffffc00ec8947 */ /* 0x004fea000383ffff */
[----:B------:R-:W-:Y:S05]  /*fb70*/  BRA `(.L_x_2189) ;  /* 0xffffffe000587947 */ /* 0x000fea000383ffff */
.L_x_2138:
[----:B0-----:R-:W-:-:S04]  /*fb80*/  IMAD.U32 R3, RZ, RZ, UR38 ;  /* 0x00000026ff037e24 */ /* 0x001fc8000f8e00ff */
[----:B------:R0:W1:Y:S03]  /*fb90*/  SYNCS.PHASECHK.TRANS64.TRYWAIT P0, [R3+URZ+0x34860], R2 ;  /* 0x03486002030075a7 */ /* 0x000066000800017f */
[----:B-1----:R-:W-:Y:S05]  /*fba0*/  @!P0 NANOSLEEP.SYNCS 0x989680 ;  /* 0x009896800000895d */ /* 0x002fea0003900000 */
[----:B------:R-:W1:Y:S02]  /*fbb0*/  @!P0 SYNCS.PHASECHK.TRANS64 P0, [R3+URZ+0x34860], R2 ;  /* 0x03486002030085a7 */ /* 0x000e64000800007f */
[----:B-1----:R-:W-:Y:S05]  /*fbc0*/  @!P0 BRA `(.L_x_2138) ;  /* 0xfffffffc00ec8947 */ /* 0x002fea000383ffff */
[----:B------:R-:W-:Y:S05]  /*fbd0*/  BRA `(.L_x_2190) ;  /* 0xffffffe400287947 */ /* 0x000fea000383ffff */
.L_x_2146:
[----:B-1----:R1:W2:Y:S02]  /*fbe0*/  SYNCS.PHASECHK.TRANS64.TRYWAIT P0, [R3+URZ+0x34860], R0 ;  /* 0x03486000030075a7 */ /* 0x0022a4000800017f */
[----:B--2---:R-:W-:Y:S05]  /*fbf0*/  @!P0 NANOSLEEP.SYNCS 0x989680 ;  /* 0x009896800000895d */ /* 0x004fea0003900000 */
[----:B------:R-:W2:Y:S02]  /*fc00*/  @!P0 SYNCS.PHASECHK.TRANS64 P0, [R3+URZ+0x34860], R0 ;  /* 0x03486000030085a7 */ /* 0x000ea4000800007f */
[----:B--2---:R-:W-:Y:S05]  /*fc10*/  @!P0 BRA `(.L_x_2146) ;  /* 0xfffffffc00f08947 */ /* 0x004fea000383ffff */
[----:B------:R-:W-:Y:S05]  /*fc20*/  BRA `(.L_x_2191) ;  /* 0xffffffe400f87947 */ /* 0x000fea000383ffff */
.L_x_2151:
[----:B-1----:R1:W2:Y:S02]  /*fc30*/  SYNCS.PHASECHK.TRANS64.TRYWAIT P0, [R2+URZ+0x34820], R3 ;  /* 0x03482003020075a7 */ /* 0x0022a4000800017f */
[----:B--2---:R-:W-:Y:S05]  /*fc40*/  @!P0 NANOSLEEP.SYNCS 0x989680 ;  /* 0x009896800000895d */ /* 0x004fea0003900000 */
[----:B------:R-:W2:Y:S02]  /*fc50*/  @!P0 SYNCS.PHASECHK.TRANS64 P0, [R2+URZ+0x34820], R3 ;  /* 0x03482003020085a7 */ /* 0x000ea4000800007f */
[----:B--2---:R-:W-:Y:S05]  /*fc60*/  @!P0 BRA `(.L_x_2151) ;  /* 0xfffffffc00f08947 */ /* 0x004fea000383ffff */
[----:B------:R-:W-:Y:S05]  /*fc70*/  BRA `(.L_x_2192) ;  /* 0xffffffe800c87947 */ /* 0x000fea000383ffff */
.L_x_2152:
        /* <DEDUP_REMOVED lines=11> */
.L_x_2194:
[----:B------:R-:W-:Y:S05]  /*fd30*/  BSYNC B0 ;  /* 0x0000000000007941 */ /* 0x000fea0003800000 */
.L_x_2193:
[----:B------:R-:W-:Y:S05]  /*fd40*/  BRA `(.L_x_2195) ;  /* 0xffffffe800ac7947 */ /* 0x000fea000383ffff */
.L_x_2153:
[----:B------:R-:W-:Y:S01]  /*fd50*/  BSSY B0, `(.L_x_2196) ;  /* 0x0000006000007945 */ /* 0x000fe20003800000 */
[----:B------:R-:W-:-:S07]  /*fd60*/  IMAD.MOV.U32 R15, RZ, RZ, -0x1 ;  /* 0xffffffffff0f7424 */ /* 0x000fce00078e00ff */
[----:B01----:R-:W-:Y:S05]  /*fd70*/  WARPSYNC.COLLECTIVE R15, `(.L_x_2197) ;  /* 0x000000000f0c7348 */ /* 0x003fea0003c00000 */
[----:B------:R-:W-:Y:S02]  /*fd80*/  ELECT P6, UR62, PT ;  /* 0x00000000003e782f */ /* 0x000fe400038c0000 */
[----:B------:R-:W-:Y:S01]  /*fd90*/  MOV R14, UR62 ;  /* 0x0000003e000e7c02 */ /* 0x000fe20008000f00 */
[----:B01----:R-:W-:Y:S10]  /*fda0*/  ENDCOLLECTIVE ;  /* 0x000000000000791b */ /* 0x003ff40003800000 */
.L_x_2197:
[----:B------:R-:W-:Y:S05]  /*fdb0*/  BSYNC B0 ;  /* 0x0000000000007941 */ /* 0x000fea0003800000 */
.L_x_2196:
[----:B------:R-:W-:Y:S05]  /*fdc0*/  BRA `(.L_x_2198) ;  /* 0xffffffe800a07947 */ /* 0x000fea000383ffff */
.L_x_2155:
[----:B0-----:R0:W1:Y:S02]  /*fdd0*/  SYNCS.PHASECHK.TRANS64.TRYWAIT P0, [R6+URZ], R5 ;  /* 0x00000005060075a7 */ /* 0x001064000800017f */
[----:B-1----:R-:W-:Y:S05]  /*fde0*/  @!P0 NANOSLEEP.SYNCS 0x989680 ;  /* 0x009896800000895d */ /* 0x002fea0003900000 */
[----:B------:R-:W1:Y:S02]  /*fdf0*/  @!P0 SYNCS.PHASECHK.TRANS64 P0, [R6+URZ], R5 ;  /* 0x00000005060085a7 */ /* 0x000e64000800007f */
[----:B-1----:R-:W-:Y:S05]  /*fe00*/  @!P0 BRA `(.L_x_2155) ;  /* 0xfffffffc00f08947 */ /* 0x002fea000383ffff */
[----:B------:R-:W-:Y:S05]  /*fe10*/  BRA `(.L_x_2199) ;  /* 0xffffffe800d47947 */ /* 0x000fea000383ffff */
.L_x_2156:
[----:B-1----:R1:W2:Y:S02]  /*fe20*/  SYNCS.PHASECHK.TRANS64.TRYWAIT P0, [R3+URZ], R4 ;  /* 0x00000004030075a7 */ /* 0x0022a4000800017f */
[----:B--2---:R-:W-:Y:S05]  /*fe30*/  @!P0 NANOSLEEP.SYNCS 0x989680 ;  /* 0x009896800000895d */ /* 0x004fea0003900000 */
[----:B------:R-:W2:Y:S02]  /*fe40*/  @!P0 SYNCS.PHASECHK.TRANS64 P0, [R3+URZ], R4 ;  /* 0x00000004030085a7 */ /* 0x000ea4000800007f */
[----:B--2---:R-:W-:Y:S05]  /*fe50*/  @!P0 BRA `(.L_x_2156) ;  /* 0xfffffffc00f08947 */ /* 0x004fea000383ffff */
[----:B------:R-:W-:Y:S05]  /*fe60*/  BRA `(.L_x_2200) ;  /* 0xffffffe800c87947 */ /* 0x000fea000383ffff */
.L_x_2158:
[----:B-1----:R1:W2:Y:S02]  /*fe70*/  SYNCS.PHASECHK.TRANS64.TRYWAIT P0, [R0+URZ], R5 ;  /* 0x00000005000075a7 */ /* 0x0022a4000800017f */
[----:B--2---:R-:W-:Y:S05]  /*fe80*/  @!P0 NANOSLEEP.SYNCS 0x989680 ;  /* 0x009896800000895d */ /* 0x004fea0003900000 */
[----:B------:R-:W2:Y:S02]  /*fe90*/  @!P0 SYNCS.PHASECHK.TRANS64 P0, [R0+URZ], R5 ;  /* 0x00000005000085a7 */ /* 0x000ea4000800007f */
[----:B--2---:R-:W-:Y:S05]  /*fea0*/  @!P0 BRA `(.L_x_2158) ;  /* 0xfffffffc00f08947 */ /* 0x004fea000383ffff */
[----:B------:R-:W-:Y:S05]  /*feb0*/  BRA `(.L_x_2201) ;  /* 0xffffffe800cc7947 */ /* 0x000fea000383ffff */
.L_x_2202:
        /* <DEDUP_REMOVED lines=12> */
.L_x_2987:


//--------------------- .text._ZN7cutlass13device_kernelIN5flash11enable_sm90INS1_16FlashAttnFwdSm90INS1_25CollectiveMainloopFwdSm90ILi2EN4cute5tupleIJNS5_1CILi1EEES8_S8_EEENS6_IJNS7_ILi128EEESA_NS7_ILi192EEEEEELi128ENS_6half_tEfNS_4arch4Sm90ELb1ELb0ELb0ELb1ELb0ELb0ELb0ELb1ELb1ELb1ELb1ELb0EEENS1_21CollectiveEpilogueFwdINS6_IJSA_SA_SA_EEES9_SD_SF_Li256ELb1ELb1ELb1ELb0EEENS1_36VarlenDynamicPersistentTileSchedulerILi128ELi128ELi256ELi128ELb1ELb1ELb1ELb1ELb1ELb1EEEEEEEEEvNT_6ParamsE --------------------------
	.section	.text._ZN7cutlass13device_kernelIN5flash11enable_sm90INS1_16FlashAttnFwdSm90INS1_25CollectiveMainloopFwdSm90ILi2EN4cute5tupleIJNS5_1CILi1EEES8_S8_EEENS6_IJNS7_ILi128EEESA_NS7_ILi192EEEEEELi128ENS_6half_tEfNS_4arch4Sm90ELb1ELb0ELb0ELb1ELb0ELb0ELb0ELb1ELb1ELb1ELb1ELb0EEENS1_21CollectiveEpilogueFwdINS6_IJSA_SA_SA_EEES9_SD_SF_Li256ELb1ELb1ELb1ELb0EEENS1_36VarlenDynamicPersistentTileSchedulerILi128ELi128ELi256ELi128ELb1ELb1ELb1ELb1ELb1ELb1EEEEEEEEEvNT_6ParamsE,"ax",@progbits
	.align	128
.text._ZN7cutlass13device_kernelIN5flash11enable_sm90INS1_16FlashAttnFwdSm90INS1_25CollectiveMainloopFwdSm90ILi2EN4cute5tupleIJNS5_1CILi1EEES8_S8_EEENS6_IJNS7_ILi128EEESA_NS7_ILi192EEEEEELi128ENS_6half_tEfNS_4arch4Sm90ELb1ELb0ELb0ELb1ELb0ELb0ELb0ELb1ELb1ELb1ELb1ELb0EEENS1_21CollectiveEpilogueFwdINS6_IJSA_SA_SA_EEES9_SD_SF_Li256ELb1ELb1ELb1ELb0EEENS1_36VarlenDynamicPersistentTileSchedulerILi128ELi128ELi256ELi128ELb1ELb1ELb1ELb1ELb1ELb1EEEEEEEEEvNT_6ParamsE:
        .type           _ZN7cutlass13device_kernelIN5flash11enable_sm90INS1_16FlashAttnFwdSm90INS1_25CollectiveMainloopFwdSm90ILi2EN4cute5tupleIJNS5_1CILi1EEES8_S8_EEENS6_IJNS7_ILi128EEESA_NS7_ILi192EEEEEELi128ENS_6half_tEfNS_4arch4Sm90ELb1ELb0ELb0ELb1ELb0ELb0ELb0ELb1ELb1ELb1ELb1ELb0EEENS1_21CollectiveEpilogueFwdINS6_IJSA_SA_SA_EEES9_SD_SF_Li256ELb1ELb1ELb1ELb0EEENS1_36VarlenDynamicPersistentTileSchedulerILi128ELi128ELi256ELi128ELb1ELb1ELb1ELb1ELb1ELb1EEEEEEEEEvNT_6ParamsE,@function
        .size           _ZN7cutlass13device_kernelIN5flash11enable_sm90INS1_16FlashAttnFwdSm90INS1_25CollectiveMainloopFwdSm90ILi2EN4cute5tupleIJNS5_1CILi1EEES8_S8_EEENS6_IJNS7_ILi128EEESA_NS7_ILi192EEEEEELi128ENS_6half_tEfNS_4arch4Sm90ELb1ELb0ELb0ELb1ELb0ELb0ELb0ELb1ELb1ELb1ELb1ELb0EEENS1_21CollectiveEpilogueFwdINS6_IJSA_SA_SA_EEES9_SD_SF_Li256ELb1ELb1ELb1ELb0EEENS1_36VarlenDynamicPersistentTileSchedulerILi128ELi128ELi256ELi128ELb1ELb1ELb1ELb1ELb1ELb1EEEEEEEEEvNT_6ParamsE,(.L_x_2988 - _ZN7cutlass13device_kernelIN5flash11enable_sm90INS1_16FlashAttnFwdSm90INS1_25CollectiveMainloopFwdSm90ILi2EN4cute5tupleIJNS5_1CILi1EEES8_S8_EEENS6_IJNS7_ILi128EEESA_NS7_ILi192EEEEEELi128ENS_6half_tEfNS_4arch4Sm90ELb1ELb0ELb0ELb1ELb0ELb0ELb0ELb1ELb1ELb1ELb1ELb0EEENS1_21CollectiveEpilogueFwdINS6_IJSA_SA_SA_EEES9_SD_SF_Li256ELb1ELb1ELb1ELb0EEENS1_36VarlenDynamicPersistentTileSchedulerILi128ELi128ELi256ELi128ELb1ELb1ELb1ELb1ELb1ELb1EEEEEEEEEvNT_6ParamsE)
        .other          _ZN7cutlass13device_kernelIN5flash11enable_sm90INS1_16FlashAttnFwdSm90INS1_25CollectiveMainloopFwdSm90ILi2EN4cute5tupleIJNS5_1CILi1EEES8_S8_EEENS6_IJNS7_ILi128EEESA_NS7_ILi192EEEEEELi128ENS_6half_tEfNS_4arch4Sm90ELb1ELb0ELb0ELb1ELb0ELb0ELb0ELb1ELb1ELb1ELb1ELb0EEENS1_21CollectiveEpilogueFwdINS6_IJSA_SA_SA_EEES9_SD_SF_Li256ELb1ELb1ELb1ELb0EEENS1_36VarlenDynamicPersistentTileSchedulerILi128ELi128ELi256ELi128ELb1ELb1ELb1ELb1ELb1ELb1EEEEEEEEEvNT_6ParamsE,@"STO_CUDA_ENTRY STV_DEFAULT"
_ZN7cutlass13device_kernelIN5flash11enable_sm90INS1_16FlashAttnFwdSm90INS1_25CollectiveMainloopFwdSm90ILi2EN4cute5tupleIJNS5_1CILi1EEES8_S8_EEENS6_IJNS7_ILi128EEESA_NS7_ILi192EEEEEELi128ENS_6half_tEfNS_4arch4Sm90ELb1ELb0ELb0ELb1ELb0ELb0ELb0ELb1ELb1ELb1ELb1ELb0EEENS1_21CollectiveEpilogueFwdINS6_IJSA_SA_SA_EEES9_SD_SF_Li256ELb1ELb1ELb1ELb0EEENS1_36VarlenDynamicPersistentTileSchedulerILi128ELi128ELi256ELi128ELb1ELb1ELb1ELb1ELb1ELb1EEEEEEEEEvNT_6ParamsE:
        /* <DEDUP_REMOVED lines=17> */
.L_x_2204:
[----:B------:R-:W-:Y:S05]  /*0110*/  BSYNC B0 ;  /* 0x0000000000007941 */ /* 0x000fea0003800000 */
.L_x_2203:
        /* <DEDUP_REMOVED lines=40> */
.L_x_2205:
        /* <DEDUP_REMOVED lines=22> */
.L_x_2206:
        /* <DEDUP_REMOVED lines=18> */
.L_x_2207:
        /* <DEDUP_REMOVED lines=22> */
.L_x_2208:
        /* <DEDUP_REMOVED lines=22> */
.L_x_2209:
        /* <DEDUP_REMOVED lines=8> */
.L_x_2211:
        /* <DEDUP_REMOVED lines=24> */
[----:B------:R-:W-:Y:S02]  /*0ae0*/  SHF.R.S32.HI R7, RZ, 0x1f, R6 ;  /* 0x0000001fff077819 */ /* 0x000fe40000011406 */
[----:B------:R-:W-:Y:S02]  /*0af0*/  SHF.R.S32.HI R226, RZ, 0x7, R3 ;  /* 0x00000007ffe27819 */ /* 0x000fe40000011403 */
[----:B------:R-:W-:Y:S02]  /*0b00*/  LEA.HI R10, R7, R8, RZ, 0x3 ;  /* 0x00000008070a7211 */ /* 0x000fe400078f18ff */
[----:B------:R-:W-:Y:S02]  /*0b10*/  LEA.HI R4, R0, R231, RZ, 0x5 ;  /* 0x000000e700047211 */ /* 0x000fe400078f28ff */
[----:B------:R-:W-:-:S02]  /*0b20*/  LOP3.LUT R11, R10, 0xfffffff8, RZ, 0xc0, !PT ;  /* 0xfffffff80a0b7812 */ /* 0x000fc400078ec0ff */
[----:B------:R-:W-:Y:S02]  /*0b30*/  LEA.HI R9, R9, R210, RZ, 0x5 ;  /* 0x000000d209097211 */ /* 0x000fe400078f28ff */
[----:B------:R-:W-:Y:S01]  /*0b40*/  LEA.HI R3, R3, R226, RZ, 0x1 ;  /* 0x000000e203037211 */ /* 0x000fe200078f08ff */
[----:B------:R-:W-:Y:S01]  /*0b50*/  IMAD.SHL.U32 R5, R4, 0x20, RZ ;  /* 0x0000002004057824 */ /* 0x000fe200078e00ff */
[----:B------:R-:W-:Y:S01]  /*0b60*/  SHF.R.S32.HI R9, RZ, 0x5, R9 ;  /* 0x00000005ff097819 */ /* 0x000fe20000011409 */
[----:B------:R-:W-:Y:S01]  /*0b70*/  IMAD.IADD R8, R8, 0x1, -R11 ;  /* 0x0000000108087824 */ /* 0x000fe200078e0a0b */
[----:B------:R-:W-:Y:S02]  /*0b80*/  LOP3.LUT R3, R3, 0x3fffffe, RZ, 0xc0, !PT ;  /* 0x03fffffe03037812 */ /* 0x000fe400078ec0ff */
[CC--:B0-----:R-:W-:Y:S02]  /*0b90*/  LEA.HI R2, R0.reuse, R231.reuse, RZ, 0x4 ;  /* 0x000000e700027211 */ /* 0x0c1fe400078f20ff */
[----:B------:R-:W-:Y:S01]  /*0ba0*/  LEA.HI R10, R0, R231, RZ, 0x2 ;  /* 0x000000e7000a7211 */ /* 0x000fe200078f10ff */
[----:B------:R-:W-:Y:S01]  /*0bb0*/  IMAD R8, R9, 0x10, R8 ;  /* 0x0000001009087824 */ /* 0x000fe200078e0208 */
[----:B------:R-:W-:Y:S01]  /*0bc0*/  LOP3.LUT R7, R5, 0xfffffc00, RZ, 0xc0, !PT ;  /* 0xfffffc0005077812 */ /* 0x000fe200078ec0ff */
[----:B------:R-:W-:Y:S01]  /*0bd0*/  IMAD.IADD R3, R226, 0x1, -R3 ;  /* 0x00000001e2037824 */ /* 0x000fe200078e0a03 */
[----:B------:R-:W-:-:S02]  /*0be0*/  LOP3.LUT R4, R2, 0x3fffff0, RZ, 0xc0, !PT ;  /* 0x03fffff002047812 */ /* 0x000fc400078ec0ff */
[----:B------:R-:W-:Y:S02]  /*0bf0*/  SHF.R.S32.HI R5, RZ, 0x4, R2 ;  /* 0x00000004ff057819 */ /* 0x000fe40000011402 */
[----:B------:R-:W-:Y:S02]  /*0c00*/  LOP3.LUT R10, R10, 0xfffffffc, RZ, 0xc0, !PT ;  /* 0xfffffffc0a0a7812 */ /* 0x000fe400078ec0ff */
[----:B------:R-:W-:Y:S01]  /*0c10*/  LEA.HI R0, R0, R231, RZ, 0x3 ;  /* 0x000000e700007211 */ /* 0x000fe200078f18ff */
[----:B------:R-:W-:Y:S01]  /*0c20*/  IMAD R227, R3, 0x40, R8 ;  /* 0x0000004003e37824 */ /* 0x000fe200078e0208 */
[----:B------:R-:W-:Y:S01]  /*0c30*/  LEA.HI R2, R2, R5, RZ, 0x1 ;  /* 0x0000000502027211 */ /* 0x000fe200078f08ff */
[C---:B------:R-:W-:Y:S01]  /*0c40*/  IMAD.IADD R4, R231.reuse, 0x1, -R4 ;  /* 0x00000001e7047824 */ /* 0x040fe200078e0a04 */
[----:B------:R-:W-:Y:S01]  /*0c50*/  LOP3.LUT R188, R0, 0xfffffff8, RZ, 0xc0, !PT ;  /* 0xfffffff800bc7812 */ /* 0x000fe200078ec0ff */
[C---:B------:R-:W-:Y:S01]  /*0c60*/  IMAD.IADD R10, R231.reuse, 0x1, -R10 ;  /* 0x00000001e70a7824 */ /* 0x040fe200078e0a0a */
[----:B------:R-:W-:Y:S01]  /*0c70*/  LOP3.LUT R3, R6, 0x7ffffffc, RZ, 0xc0, !PT ;  /* 0x7ffffffc06037812 */ /* 0x000fe200078ec0ff */
[----:B------:R-:W-:Y:S01]  /*0c80*/  IMAD R7, R4, 0x40, R7 ;  /* 0x0000004004077824 */ /* 0x000fe200078e0207 */
[----:B------:R-:W-:Y:S01]  /*0c90*/  LOP3.LUT R2, R2, 0x1ffffffe, RZ, 0xc0, !PT ;  /* 0x1ffffffe02027812 */ /* 0x000fe200078ec0ff */
[----:B------:R-:W-:Y:S01]  /*0ca0*/  IMAD.IADD R188, R231, 0x1, -R188 ;  /* 0x00000001e7bc7824 */ /* 0x000fe200078e0abc */
[----:B------:R-:W-:Y:S01]  /*0cb0*/  LEA.HI R4, R10, R10, RZ, 0x1 ;  /* 0x0000000a0a047211 */ /* 0x000fe200078f08ff */
[----:B------:R-:W-:-:S02]  /*0cc0*/  IMAD.IADD R3, R210, 0x1, -R3 ;  /* 0x00000001d2037824 */ /* 0x000fc400078e0a03 */
[----:B------:R-:W-:Y:S01]  /*0cd0*/  IMAD.IADD R2, R5, 0x1, -R2 ;  /* 0x0000000105027824 */ /* 0x000fe200078e0a02 */
[----:B------:R-:W-:Y:S01]  /*0ce0*/  LOP3.LUT R5, R4, 0x1ffffffe, RZ, 0xc0, !PT ;  /* 0x1ffffffe04057812 */ /* 0x000fe200078ec0ff */
[----:B------:R-:W-:Y:S02]  /*0cf0*/  IMAD.SHL.U32 R23, R188, 0x8, RZ ;  /* 0x00000008bc177824 */ /* 0x000fe400078e00ff */
[----:B------:R-:W-:Y:S02]  /*0d00*/  IMAD.SHL.U32 R184, R3, 0x2, RZ ;  /* 0x0000000203b87824 */ /* 0x000fe400078e00ff */
[----:B------:R-:W-:Y:S02]  /*0d10*/  VIADD R187, R23, 0x40 ;  /* 0x0000004017bb7836 */ /* 0x000fe40000000000 */
        /* <DEDUP_REMOVED lines=14> */
[----:B------:R-:W-:Y:S02]  /*0e00*/  VIADD R192, R184, 0x78 ;  /* 0x00000078b8c07836 */ /* 0x000fe40000000000 */
[----:B------:R-:W-:Y:S01]  /*0e10*/  IMAD.IADD R10, R10, 0x1, -R5 ;  /* 0x000000010a0a7824 */ /* 0x000fe200078e0a05 */
[----:B------:R-:W-:Y:S01]  /*0e20*/  SHF.R.S32.HI R208, RZ, 0x3, R0 ;  /* 0x00000003ffd07819 */ /* 0x000fe20000011400 */
[----:B------:R-:W-:Y:S01]  /*0e30*/  IMAD R228, R2, 0x8, R7 ;  /* 0x0000000802e47824 */ /* 0x000fe200078e0207 */
[----:B------:R-:W-:Y:S01]  /*0e40*/  SHF.R.S32.HI R230, RZ, 0x1f, R23 ;  /* 0x0000001fffe67819 */ /* 0x000fe20000011417 */
[----:B------:R-:W-:Y:S01]  /*0e50*/  IMAD.MOV.U32 R209, RZ, RZ, RZ ;  /* 0x000000ffffd17224 */ /* 0x000fe200078e00ff */
[----:B------:R-:W-:Y:S01]  /*0e60*/  SHF.R.S32.HI R229, RZ, 0x1f, R187 ;  /* 0x0000001fffe57819 */ /* 0x000fe200000114bb */
[----:B------:R-:W-:Y:S01]  /*0e70*/  IMAD R185, R10, 0x8, R227 ;  /* 0x000000080ab97824 */ /* 0x000fe200078e02e3 */
[----:B------:R-:W-:Y:S02]  /*0e80*/  SHF.R.S32.HI R225, RZ, 0x1f, R206 ;  /* 0x0000001fffe17819 */ /* 0x000fe400000114ce */
        /* <DEDUP_REMOVED lines=13> */
[----:B------:R-:W-:Y:S01]  /*0f60*/  SHF.R.S32.HI R211, RZ, 0x1f, R192 ;  /* 0x0000001fffd37819 */ /* 0x000fe200000114c0 */
[----:B------:R-:W-:Y:S01]  /*0f70*/  UMOV UR38, URZ ;  /* 0x0000003f00267c82 */ /* 0x000fe20008000000 */
[----:B------:R-:W-:Y:S01]  /*0f80*/  UMOV UR36, URZ ;  /* 0x0000003f00247c82 */ /* 0x000fe20008000000 */
[----:B--2---:R-:W-:-:S07]  /*0f90*/  LOP3.LUT R19, R12, 0x1, RZ, 0xfc, !PT ;  /* 0x000000010c137812 */ /* 0x004fce00078efcff */
.L_x_2269:
[----:B0--34-:R-:W0:Y:S01]  /*0fa0*/  LDC.64 R2, c[0x0][0xc88] ;  /* 0x00032200ff027b82 */ /* 0x019e220000000a00 */
[----:B------:R-:W-:Y:S01]  /*0fb0*/  ULDC.64 UR4, c[0x0][0xa28] ;  /* 0x00028a0000047ab9 */ /* 0x000fe20000000a00 */
[----:B------:R-:W-:-:S06]  /*0fc0*/  ULDC.64 UR6, c[0x0][0xa18] ;  /* 0x0002860000067ab9 */ /* 0x000fcc0000000a00 */
[----:B------:R-:W1:Y:S08]  /*0fd0*/  LDC R17, c[0x0][0x288] ;  /* 0x0000a200ff117b82 */ /* 0x000e700000000800 */
[----:B--2---:R-:W2:Y:S01]  /*0fe0*/  LDC.64 R8, c[0x0][0x418] ;  /* 0x00010600ff087b82 */ /* 0x004ea20000000a00 */
[----:B0-----:R-:W-:-:S07]  /*0ff0*/  IMAD.WIDE R2, R27, 0x4, R2 ;  /* 0x000000041b027825 */ /* 0x001fce00078e0202 */
[----:B------:R-:W0:Y:S01]  /*1000*/  LDC R10, c[0x0][0x424] ;  /* 0x00010900ff0a7b82 */ /* 0x000e220000000800 */
[----:B------:R-:W3:Y:S01]  /*1010*/  LDG.E R186, desc[UR56][R2.64] ;  /* 0x0000003802ba7981 */ /* 0x000ee2000c1e1900 */
[----:B------:R-:W-:Y:S01]  /*1020*/  ISETP.NE.U32.AND P1, PT, RZ, UR4, PT ;  /* 0x00000004ff007c0c */ /* 0x000fe2000bf25070 */
[----:B------:R-:W-:Y:S01]  /*1030*/  IMAD.MOV.U32 R7, RZ, RZ, RZ ;  /* 0x000000ffff077224 */ /* 0x000fe200078e00ff */
[----:B------:R-:W-:-:S04]  /*1040*/  ISETP.NE.U32.AND P0, PT, RZ, UR6, PT ;  /* 0x00000006ff007c0c */ /* 0x000fc8000bf05070 */
[----:B------:R-:W4:Y:S01]  /*1050*/  LDC R11, c[0x0][0x2f0] ;  /* 0x0000bc00ff0b7b82 */ /* 0x000f220000000800 */
[----:B------:R-:W-:Y:S02]  /*1060*/  ISETP.NE.AND.EX P1, PT, RZ, UR5, PT, P1 ;  /* 0x00000005ff007c0c */ /* 0x000fe4000bf25310 */
[----:B------:R-:W-:Y:S02]  /*1070*/  ISETP.NE.AND.EX P0, PT, RZ, UR7, PT, P0 ;  /* 0x00000007ff007c0c */ /* 0x000fe4000bf05300 */
[----:B---3--:R-:W-:-:S09]  /*1080*/  SHF.R.S32.HI R191, RZ, 0x1f, R186 ;  /* 0x0000001fffbf7819 */ /* 0x008fd200000114ba */
[----:B------:R-:W-:-:S04]  /*1090*/  @P1 LEA R4, P2, R186, UR4, 0x2 ;  /* 0x00000004ba041c11 */ /* 0x000fc8000f8410ff */
[C-C-:B------:R-:W-:Y:S02]  /*10a0*/  @P1 LEA.HI.X R5, R186.reuse, UR5, R191.reuse, 0x2, P2 ;  /* 0x00000005ba051c11 */ /* 0x140fe400090f14bf */
[----:B------:R-:W-:Y:S02]  /*10b0*/  @P0 LEA R2, P2, R186, UR6, 0x2 ;  /* 0x00000006ba020c11 */ /* 0x000fe4000f8410ff */
[----:B------:R-:W-:Y:S01]  /*10c0*/  LOP3.LUT R6, R26, 0xff000000, RZ, 0xc0, !PT ;  /* 0xff0000001a067812 */ /* 0x000fe200078ec0ff */
[----:B------:R3:W5:Y:S01]  /*10d0*/  @P1 LDG.E R7, desc[UR56][R4.64] ;  /* 0x0000003804071981 */ /* 0x000762000c1e1900 */
[----:B------:R-:W-:Y:S01]  /*10e0*/  @P0 LEA.HI.X R3, R186, UR7, R191, 0x2, P2 ;  /* 0x00000007ba030c11 */ /* 0x000fe200090f14bf */
[----:B------:R-:W-:-:S04]  /*10f0*/  ULDC.64 UR6, c[0x0][0xa20] ;  /* 0x0002880000067ab9 */ /* 0x000fc80000000a00 */
[----:B-1----:R1:W5:Y:S01]  /*1100*/  @P0 LDG.E R17, desc[UR56][R2.64] ;  /* 0x0000003802110981 */ /* 0x002362000c1e1900 */
[----:B--2---:R-:W-:Y:S02]  /*1110*/  ISETP.NE.U32.AND P1, PT, R8, RZ, PT ;  /* 0x000000ff0800720c */ /* 0x004fe40003f25070 */
[----:B------:R-:W-:Y:S02]  /*1120*/  ISETP.NE.U32.AND P2, PT, RZ, UR6, PT ;  /* 0x00000006ff007c0c */ /* 0x000fe4000bf45070 */
[----:B------:R-:W-:Y:S02]  /*1130*/  LOP3.LUT R0, R26, 0xff0000, RZ, 0xc0, !PT ;  /* 0x00ff00001a007812 */ /* 0x000fe400078ec0ff */
[----:B---3--:R-:W-:Y:S02]  /*1140*/  SHF.R.U32.HI R5, RZ, 0x8, R6 ;  /* 0x00000008ff057819 */ /* 0x008fe40000011606 */
[----:B------:R-:W-:Y:S02]  /*1150*/  ISETP.NE.AND.EX P1, PT, R9, RZ, PT, P1 ;  /* 0x000000ff0900720c */ /* 0x000fe40003f25310 */
[----:B------:R-:W-:-:S02]  /*1160*/  ISETP.NE.AND.EX P2, PT, RZ, UR7, PT, P2 ;  /* 0x00000007ff007c0c */ /* 0x000fc4000bf45320 */
[----:B------:R-:W-:Y:S02]  /*1170*/  LEA.HI R190, R0, R5, RZ, 0x10 ;  /* 0x0000000500be7211 */ /* 0x000fe400078f80ff */
[----:B0-----:R-:W-:Y:S01]  /*1180*/  SEL R0, R10, 0x1, P1 ;  /* 0x000000010a007807 */ /* 0x001fe20000800000 */
[----:B-1--4-:R-:W-:Y:S08]  /*1190*/  @P0 BRA `(.L_x_2212) ;  /* 0x0000000000240947 */ /* 0x012ff00003800000 */
        /* <DEDUP_REMOVED lines=9> */
.L_x_2212:
[----:B------:R-:W-:Y:S01]  /*1230*/  IMAD R16, R0, R11, RZ ;  /* 0x0000000b00107224 */ /* 0x000fe200078e02ff */
[----:B------:R-:W-:Y:S01]  /*1240*/  LOP3.LUT R189, R26, 0xffff, RZ, 0xc0, !PT ;  /* 0x0000ffff1abd7812 */ /* 0x000fe200078ec0ff */
[----:B------:R-:W-:Y:S06]  /*1250*/  @!P2 BRA `(.L_x_2213) ;  /* 0x000000000010a947 */ /* 0x000fec0003800000 */
[----:B------:R-:W-:-:S04]  /*1260*/  LEA R2, P0, R186, UR6, 0x2 ;  /* 0x00000006ba027c11 */ /* 0x000fc8000f8010ff */
[----:B------:R-:W-:-:S05]  /*1270*/  LEA.HI.X R3, R186, UR7, R191, 0x2, P0 ;  /* 0x00000007ba037c11 */ /* 0x000fca00080f14bf */
[----:B------:R0:W5:Y:S01]  /*1280*/  LDG.E R16, desc[UR56][R2.64] ;  /* 0x0000003802107981 */ /* 0x000162000c1e1900 */
[----:B------:R-:W-:Y:S05]  /*1290*/  BRA `(.L_x_2214) ;  /* 0x0000000000247947 */ /* 0x000fea0003800000 */
.L_x_2213:
[----:B------:R-:W-:Y:S02]  /*12a0*/  ULDC.64 UR4, c[0x0][0xa08] ;  /* 0x0002820000047ab9 */ /* 0x000fe40000000a00 */
[----:B------:R-:W-:-:S04]  /*12b0*/  ISETP.NE.U32.AND P0, PT, RZ, UR4, PT ;  /* 0x00000004ff007c0c */ /* 0x000fc8000bf05070 */
[----:B------:R-:W-:-:S13]  /*12c0*/  ISETP.NE.AND.EX P0, PT, RZ, UR5, PT, P0 ;  /* 0x00000005ff007c0c */ /* 0x000fda000bf05300 */
[----:B------:R-:W-:Y:S05]  /*12d0*/  @!P0 BRA `(.L_x_2214) ;  /* 0x0000000000148947 */ /* 0x000fea0003800000 */
[----:B------:R-:W0:Y:S02]  /*12e0*/  LDC.64 R2, c[0x0][0xa08] ;  /* 0x00028200ff027b82 */ /* 0x000e240000000a00 */
[----:B0-----:R-:W-:-:S05]  /*12f0*/  IMAD.WIDE R2, R186, 0x4, R2 ;  /* 0x00000004ba027825 */ /* 0x001fca00078e0202 */
[----:B------:R-:W2:Y:S04]  /*1300*/  LDG.E R16, desc[UR56][R2.64] ;  /* 0x0000003802107981 */ /* 0x000ea8000c1e1900 */
[----:B------:R-:W2:Y:S02]  /*1310*/  LDG.E R5, desc[UR56][R2.64+0x4] ;  /* 0x0000043802057981 */ /* 0x000ea4000c1e1900 */
[----:B--2---:R-:W-:-:S07]  /*1320*/  IMAD.IADD R16, R5, 0x1, -R16 ;  /* 0x0000000105107824 */ /* 0x004fce00078e0a10 */
.L_x_2214:
[----:B------:R-:W1:Y:S01]  /*1330*/  LDC R0, c[0x0][0x448] ;  /* 0x00011200ff007b82 */ /* 0x000e620000000800 */
[----:B------:R-:W-:Y:S01]  /*1340*/  IMAD.SHL.U32 R18, R25, 0x80, RZ ;  /* 0x0000008019127824 */ /* 0x000fe200078e00ff */
[----:B------:R-:W-:Y:S01]  /*1350*/  LOP3.LUT R207, R190, 0xff, RZ, 0xc0, !PT ;  /* 0x000000ffbecf7812 */ /* 0x000fe200078ec0ff */
[----:B-----5:R-:W-:Y:S01]  /*1360*/  IMAD.IADD R16, R16, 0x1, -R7 ;  /* 0x0000000110107824 */ /* 0x020fe200078e0a07 */
[----:B------:R-:W-:Y:S01]  /*1370*/  SHF.R.U32.HI R190, RZ, 0x10, R190 ;  /* 0x00000010ffbe7819 */ /* 0x000fe200000116be */
[----:B------:R-:W-:Y:S01]  /*1380*/  IMAD.MOV.U32 R95, RZ, RZ, RZ ;  /* 0x000000ffff5f7224 */ /* 0x000fe200078e00ff */
[----:B-1----:R-:W-:Y:S01]  /*1390*/  ISETP.NE.AND P0, PT, R0, 0x1, PT ;  /* 0x000000010000780c */ /* 0x002fe20003f05270 */
[----:B------:R-:W-:-:S12]  /*13a0*/  VIADD R0, R18, 0x7f ;  /* 0x0000007f12007836 */ /* 0x000fd80000000000 */
[----:B0-----:R-:W0:Y:S08]  /*13b0*/  @P0 LDC R3, c[0x0][0x44c] ;  /* 0x00011300ff030b82 */ /* 0x001e300000000800 */
[----:B------:R-:W1:Y:S01]  /*13c0*/  @P0 LDC R5, c[0x0][0x450] ;  /* 0x00011400ff050b82 */ /* 0x000e620000000800 */
[----:B0-----:R-:W-:Y:S01]  /*13d0*/  @P0 IMAD.HI.U32 R2, R0, R3, RZ ;  /* 0x0000000300020227 */ /* 0x001fe200078e00ff */
[----:B------:R-:W-:-:S04]  /*13e0*/  IADD3 R3, R16, 0x80, -R17 ;  /* 0x0000008010037810 */ /* 0x000fc80007ffe811 */
[----:B-1----:R-:W-:Y:S01]  /*13f0*/  @P0 SHF.R.U32.HI R0, RZ, R5, R2 ;  /* 0x00000005ff000219 */ /* 0x002fe20000011602 */
[----:B------:R-:W-:-:S04]  /*1400*/  VIADD R2, R16, 0x7f ;  /* 0x0000007f10027836 */ /* 0x000fc80000000000 */
        /* <DEDUP_REMOVED lines=10> */
[----:B------:R-:W0:Y:S01]  /*14b0*/  LDC R3, c[0x0][0x9f0] ;  /* 0x00027c00ff037b82 */ /* 0x000e220000000800 */
[----:B------:R-:W-:-:S04]  /*14c0*/  ISETP.NE.AND P0, PT, R190, RZ, PT ;  /* 0x000000ffbe00720c */ /* 0x000fc80003f05270 */
[----:B0-----:R-:W-:-:S04]  /*14d0*/  SEL R9, R190, R3, P0 ;  /* 0x00000003be097207 */ /* 0x001fc80000000000 */
[-C--:B------:R-:W-:Y:S02]  /*14e0*/  IABS R5, R9.reuse ;  /* 0x0000000900057213 */ /* 0x080fe40000000000 */
        /* <DEDUP_REMOVED lines=26> */
.L_x_2215:
[-C--:B------:R-:W-:Y:S01]  /*1690*/  IMAD R22, R207, R95.reuse, RZ ;  /* 0x0000005fcf167224 */ /* 0x080fe200078e02ff */
[----:B------:R-:W-:Y:S01]  /*16a0*/  PLOP3.LUT P0, PT, PT, PT, PT, 0x80, 0x0 ;  /* 0x000000000000781c */ /* 0x000fe20003f0f070 */
[----:B------:R-:W-:Y:S01]  /*16b0*/  IMAD.MOV.U32 R94, RZ, RZ, RZ ;  /* 0x000000ffff5e7224 */ /* 0x000fe200078e00ff */
        /* <DEDUP_REMOVED lines=67> */
.L_x_2217:
[----:B------:R-:W-:Y:S02]  /*1af0*/  LEA.HI R0, R209, R209, RZ, 0x1 ;  /* 0x000000d1d1007211 */ /* 0x000fe400078f08ff */
[----:B------:R-:W-:Y:S02]  /*1b00*/  ISETP.NE.AND P0, PT, R19, 0x3, PT ;  /* 0x000000031300780c */ /* 0x000fe40003f05270 */
[----:B------:R-:W-:-:S05]  /*1b10*/  LOP3.LUT R0, R0, 0xfffffffe, RZ, 0xc0, !PT ;  /* 0xfffffffe00007812 */ /* 0x000fca00078ec0ff */
[----:B------:R-:W-:-:S05]  /*1b20*/  IMAD.IADD R0, R209, 0x1, -R0 ;  /* 0x00000001d1007824 */ /* 0x000fca00078e0a00 */
[----:B------:R-:W-:-:S04]  /*1b30*/  SHF.L.U32 R0, R0, 0x1f, RZ ;  /* 0x0000001f00007819 */ /* 0x000fc800000006ff */
[----:B------:R-:W0:Y:S02]  /*1b40*/  SYNCS.PHASECHK.TRANS64.TRYWAIT P1, [UR37+0x34800], R0 ;  /* 0x03480000ff0075a7 */ /* 0x000e240008020165 */
[----:B0-----:R-:W-:Y:S05]  /*1b50*/  @!P1 BRA `(.L_x_2218) ;  /* 0x0000011800e49947 */ /* 0x001fea0003800000 */
.L_x_2396:
[----:B------:R-:W-:Y:S05]  /*1b60*/  @!P0 BRA `(.L_x_2219) ;  /* 0x0000000000048947 */ /* 0x000fea0003800000 */
[----:B------:R-:W-:Y:S01]  /*1b70*/  BPT.TRAP 0x1 ;  /* 0x000000040000795c */ /* 0x000fe20000300000 */
.L_x_2219:
[----:B------:R-:W-:Y:S02]  /*1b80*/  IMAD.U32 R2, RZ, RZ, UR36 ;  /* 0x00000024ff027e24 */ /* 0x000fe4000f8e00ff */
[----:B0-----:R-:W-:-:S03]  /*1b90*/  IMAD.U32 R3, RZ, RZ, UR38 ;  /* 0x00000026ff037e24 */ /* 0x001fc6000f8e00ff */
[----:B------:R-:W-:Y:S02]  /*1ba0*/  LEA R2, R2, UR37, 0x3 ;  /* 0x0000002502027c11 */ /* 0x000fe4000f8e18ff */
[----:B------:R-:W-:-:S04]  /*1bb0*/  SHF.L.U32 R3, R3, 0x1f, RZ ;  /* 0x0000001f03037819 */ /* 0x000fc800000006ff */
[----:B------:R0:W1:Y:S01]  /*1bc0*/  SYNCS.PHASECHK.TRANS64.TRYWAIT P2, [R2+URZ+0x34830], R3 ;  /* 0x03483003020075a7 */ /* 0x000062000804017f */
[----:B------:R-:W-:Y:S05]  /*1bd0*/  @!P0 BRA `(.L_x_2220) ;  /* 0x0000000000048947 */ /* 0x000fea0003800000 */
[----:B------:R-:W-:Y:S01]  /*1be0*/  BPT.TRAP 0x1 ;  /* 0x000000040000795c */ /* 0x000fe20000300000 */
.L_x_2220:
[----:B------:R-:W2:Y:S02]  /*1bf0*/  S2R R0, SR_TID.X ;  /* 0x0000000000007919 */ /* 0x000ea40000002100 */
[----:B--2---:R-:W-:Y:S01]  /*1c00*/  LOP3.LUT P1, RZ, R0, 0x7f, RZ, 0xc0, !PT ;  /* 0x0000007f00ff7812 */ /* 0x004fe2000782c0ff */
[----:B-1----:R-:W-:-:S12]  /*1c10*/  @P2 BRA `(.L_x_2221) ;  /* 0x0000000000082947 */ /* 0x002fd80003800000 */
[----:B------:R-:W1:Y:S02]  /*1c20*/  SYNCS.PHASECHK.TRANS64.TRYWAIT P2, [R2+URZ+0x34830], R3 ;  /* 0x03483003020075a7 */ /* 0x000e64000804017f */
[----:B-1----:R-:W-:Y:S05]  /*1c30*/  @!P2 BRA `(.L_x_2222) ;  /* 0x0000011800c4a947 */ /* 0x002fea0003800000 */
.L_x_2221:
[----:B------:R-:W-:Y:S05]  /*1c40*/  WARPSYNC.ALL ;  /* 0x0000000000007948 */ /* 0x000fea0003800000 */
[----:B------:R-:W-:Y:S01]  /*1c50*/  UIADD3 UR4, UR37, 0x1c400, URZ ;  /* 0x0001c40025047890 */ /* 0x000fe2000fffe03f */
[----:B------:R-:W-:Y:S01]  /*1c60*/  WARPGROUP.ARRIVE ;  /* 0x00000000000079c5 */ /* 0x000fe20000000000 */
[----:B------:R-:W-:Y:S01]  /*1c70*/  ULOP3.LUT UR52, UR52, 0x10000, URZ, 0xfc, !UPT ;  /* 0x0001000034347892 */ /* 0x000fe2000f8efc3f */
[----:B------:R-:W2:Y:S01]  /*1c80*/  LDC R0, c[0x0][0x448] ;  /* 0x00011200ff007b82 */ /* 0x000ea20000000800 */
[----:B------:R-:W-:Y:S01]  /*1c90*/  USHF.R.U32.HI UR4, URZ, 0x4, UR4 ;  /* 0x000000043f047899 */ /* 0x000fe20008011604 */
[----:B01----:R-:W-:Y:S01]  /*1ca0*/  @!P1 VIADD R2, R2, 0x34840 ;  /* 0x0003484002029836 */ /* 0x003fe20000000000 */
[----:B------:R-:W-:Y:S01]  /*1cb0*/  UMOV UR53, 0x40000040 ;  /* 0x4000004000357882 */ /* 0x000fe20000000000 */
[----:B------:R-:W-:Y:S01]  /*1cc0*/  UMOV UR55, 0x40000040 ;  /* 0x4000004000377882 */ /* 0x000fe20000000000 */
[----:B------:R-:W-:Y:S01]  /*1cd0*/  ULOP3.LUT UR4, UR4, 0x3fff, URZ, 0xc0, !UPT ;  /* 0x00003fff04047892 */ /* 0x000fe2000f8ec03f */
[----:B------:R-:W-:Y:S01]  /*1ce0*/  CS2R R150, SRZ ;  /* 0x0000000000967805 */ /* 0x000fe2000001ff00 */
[----:B------:R-:W-:Y:S01]  /*1cf0*/  UMOV UR5, 0x40000040 ;  /* 0x4000004000057882 */ /* 0x000fe20000000000 */
[----:B------:R-:W-:Y:S01]  /*1d00*/  UMOV UR7, 0x40000040 ;  /* 0x4000004000077882 */ /* 0x000fe20000000000 */
[----:B------:R-:W-:Y:S01]  /*1d10*/  ULOP3.LUT UR39, UR4, 0x10000, URZ, 0xfc, !UPT ;  /* 0x0001000004277892 */ /* 0x000fe2000f8efc3f */
[----:B------:R-:W-:Y:S01]  /*1d20*/  @!P1 PRMT R2, RZ, 0x654, R2 ;  /* 0x00000654ff029816 */ /* 0x000fe20000000002 */
[----:B------:R-:W-:Y:S01]  /*1d30*/  UIADD3 UR4, UR52, 0x2, URZ ;  /* 0x0000000234047890 */ /* 0x000fe2000fffe03f */
[----:B------:R-:W-:Y:S01]  /*1d40*/  CS2R R148, SRZ ;  /* 0x0000000000947805 */ /* 0x000fe2000001ff00 */
[----:B------:R-:W-:Y:S01]  /*1d50*/  UIMAD UR54, UR36, 0xc00, UR39 ;  /* 0x00000c00243678a4 */ /* 0x000fe2000f8e0227 */
[----:B------:R-:W-:Y:S01]  /*1d60*/  CS2R R146, SRZ ;  /* 0x0000000000927805 */ /* 0x000fe2000001ff00 */
[----:B------:R-:W-:Y:S01]  /*1d70*/  UIADD3 UR8, UR52, 0x4, URZ ;  /* 0x0000000434087890 */ /* 0x000fe2000fffe03f */
[----:B------:R-:W-:Y:S01]  /*1d80*/  CS2R R144, SRZ ;  /* 0x0000000000907805 */ /* 0x000fe2000001ff00 */
[----:B------:R-:W-:Y:S01]  /*1d90*/  UIADD3 UR6, UR54, 0x2, URZ ;  /* 0x0000000236067890 */ /* 0x000fe2000fffe03f */
[----:B------:R-:W-:Y:S01]  /*1da0*/  CS2R R142, SRZ ;  /* 0x00000000008e7805 */ /* 0x000fe2000001ff00 */
[----:B------:R-:W-:Y:S01]  /*1db0*/  UIADD3 UR10, UR54, 0x4, URZ ;  /* 0x00000004360a7890 */ /* 0x000fe2000fffe03f */
[----:B------:R-:W-:Y:S01]  /*1dc0*/  CS2R R140, SRZ ;  /* 0x00000000008c7805 */ /* 0x000fe2000001ff00 */
[----:B------:R-:W-:Y:S01]  /*1dd0*/  UMOV UR9, 0x40000040 ;  /* 0x4000004000097882 */ /* 0x000fe20000000000 */
[----:B------:R-:W-:Y:S01]  /*1de0*/  HGMMA.64x128x16.F32 R24, gdesc[UR52], RZ, !UPT, gsb0 ;  /* 0x01e00000341879f0 */ /* 0x000fe2000c0008ff */
[----:B------:R-:W-:Y:S01]  /*1df0*/  UMOV UR11, 0x40000040 ;  /* 0x40000040000b7882 */ /* 0x000fe20000000000 */
[----:B------:R-:W-:Y:S01]  /*1e00*/  UIADD3 UR12, UR52, 0x6, URZ ;  /* 0x00000006340c7890 */ /* 0x000fe2000fffe03f */
[----:B--2---:R-:W-:Y:S01]  /*1e10*/  ISETP.NE.AND P2, PT, R0, 0x1, PT ;  /* 0x000000010000780c */ /* 0x004fe20003f45270 */
[----:B------:R-:W-:Y:S01]  /*1e20*/  UIADD3 UR14, UR54, 0x6, URZ ;  /* 0x00000006360e7890 */ /* 0x000fe2000fffe03f */
[----:B------:R-:W-:Y:S01]  /*1e30*/  IMAD.IADD R0, R185, 0x1, R18 ;  /* 0x00000001b9007824 */ /* 0x000fe200078e0212 */
[----:B------:R-:W-:Y:S01]  /*1e40*/  UMOV UR13, 0x40000040 ;  /* 0x40000040000d7882 */ /* 0x000fe20000000000 */
[----:B------:R-:W-:Y:S01]  /*1e50*/  UMOV UR15, 0x40000040 ;  /* 0x40000040000f7882 */ /* 0x000fe20000000000 */
[----:B------:R-:W-:Y:S01]  /*1e60*/  UIADD3 UR16, UR52, 0x400, URZ ;  /* 0x0000040034107890 */ /* 0x000fe2000fffe03f */
[----:B------:R-:W-:Y:S01]  /*1e70*/  CS2R R138, SRZ ;  /* 0x00000000008a7805 */ /* 0x000fe2000001ff00 */
[----:B------:R-:W-:Y:S01]  /*1e80*/  UIADD3 UR18, UR54, 0x400, URZ ;  /* 0x0000040036127890 */ /* 0x000fe2000fffe03f */
[----:B------:R-:W-:Y:S01]  /*1e90*/  CS2R R136, SRZ ;  /* 0x0000000000887805 */ /* 0x000fe2000001ff00 */
[----:B------:R-:W-:Y:S01]  /*1ea0*/  UMOV UR17, 0x40000040 ;  /* 0x4000004000117882 */ /* 0x000fe20000000000 */
[----:B------:R-:W-:Y:S01]  /*1eb0*/  UMOV UR19, 0x40000040 ;  /* 0x4000004000137882 */ /* 0x000fe20000000000 */
[----:B------:R-:W-:Y:S01]  /*1ec0*/  UIADD3 UR20, UR52, 0x402, URZ ;  /* 0x0000040234147890 */ /* 0x000fe2000fffe03f */
[----:B------:R-:W-:Y:S01]  /*1ed0*/  CS2R R134, SRZ ;  /* 0x0000000000867805 */ /* 0x000fe2000001ff00 */
[----:B------:R-:W-:Y:S01]  /*1ee0*/  UIADD3 UR22, UR54, 0x402, URZ ;  /* 0x0000040236167890 */ /* 0x000fe2000fffe03f */
[----:B------:R-:W0:Y:S01]  /*1ef0*/  @P2 LDC R3, c[0x0][0x44c] ;  /* 0x00011300ff032b82 */ /* 0x000e220000000800 */
        /* <DEDUP_REMOVED lines=9> */
[----:B------:R-:W1:Y:S01]  /*1f90*/  @P2 LDC R4, c[0x0][0x450] ;  /* 0x00011400ff042b82 */ /* 0x000e620000000800 */
[----:B------:R-:W-:Y:S01]  /*1fa0*/  UIADD3 UR30, UR54, 0x406, URZ ;  /* 0x00000406361e7890 */ /* 0x000fe2000fffe03f */
[----:B------:R-:W-:Y:S01]  /*1fb0*/  CS2R R128, SRZ ;  /* 0x0000000000807805 */ /* 0x000fe2000001ff00 */
        /* <DEDUP_REMOVED lines=11> */
[----:B0-----:R-:W-:Y:S01]  /*2070*/  @P2 IMAD.HI.U32 R3, R0, R3, RZ ;  /* 0x0000000300032227 */ /* 0x001fe200078e00ff */
        /* <DEDUP_REMOVED lines=9> */
[----:B-1----:R-:W-:Y:S01]  /*2110*/  @P2 SHF.R.U32.HI R0, RZ, R4, R3 ;  /* 0x00000004ff002219 */ /* 0x002fe20000011603 */
[----:B------:R-:W-:Y:S01]  /*2120*/  UIADD3 UR50, UR54, 0x806, URZ ;  /* 0x0000080636327890 */ /* 0x000fe2000fffe03f */
[----:B------:R-:W-:Y:S01]  /*2130*/  IMAD.MOV.U32 R4, RZ, RZ, -0x80 ;  /* 0xffffff80ff047424 */ /* 0x000fe200078e00ff */
[----:B------:R-:W-:Y:S01]  /*2140*/  UMOV UR49, 0x40000040 ;  /* 0x4000004000317882 */ /* 0x000fe20000000000 */
[----:B------:R-:W-:Y:S01]  /*2150*/  UMOV UR51, 0x40000040 ;  /* 0x4000004000337882 */ /* 0x000fe20000000000 */
[----:B------:R-:W0:Y:S01]  /*2160*/  SHFL.IDX PT, R5, R0, 0x1, 0x1c1f ;  /* 0x003c1f0000057f89 */ /* 0x000e2200000e0000 */
[----:B------:R-:W-:Y:S01]  /*2170*/  IMAD R3, R95, R4, 0x80 ;  /* 0x000000805f037424 */ /* 0x000fe200078e0204 */
[----:B------:R-:W-:-:S04]  /*2180*/  CS2R R116, SRZ ;  /* 0x0000000000747805 */ /* 0x000fc8000001ff00 */
[C-C-:B------:R-:W-:Y:S02]  /*2190*/  IADD3 R4, -R184.reuse, 0x1, R3.reuse ;  /* 0x00000001b8047810 */ /* 0x140fe40007ffe103 */
[----:B------:R-:W-:Y:S02]  /*21a0*/  IADD3 R6, -R184, R16, R3 ;  /* 0x00000010b8067210 */ /* 0x000fe40007ffe103 */
[----:B------:R-:W-:-:S04]  /*21b0*/  IADD3 R89, -R17, R4, R16 ;  /* 0x0000000411597210 */ /* 0x000fc80007ffe110 */
[----:B0-----:R-:W-:-:S04]  /*21c0*/  VIADDMNMX R4, R5, R89, R6, PT ;  /* 0x0000005905047246 */ /* 0x001fc80003800106 */
[C---:B------:R-:W-:Y:S02]  /*21d0*/  ISETP.GT.AND P3, PT, R4.reuse, RZ, PT ;  /* 0x000000ff0400720c */ /* 0x040fe40003f64270 */
[C---:B------:R-:W-:Y:S02]  /*21e0*/  ISETP.GT.AND P4, PT, R4.reuse, 0x1, PT ;  /* 0x000000010400780c */ /* 0x040fe40003f84270 */
[----:B------:R-:W-:Y:S01]  /*21f0*/  ISETP.GT.AND P5, PT, R4, 0x8, PT ;  /* 0x000000080400780c */ /* 0x000fe20003fa4270 */
[----:B------:R-:W-:Y:S02]  /*2200*/  WARPGROUP.DEPBAR.LE gsb0, 0x0 ;  /* 0x00008000000079c5 */ /* 0x000fe40000010000 */
[----:B------:R-:W-:-:S06]  /*2210*/  WARPGROUP.ARRIVE ;  /* 0x00000000000079c5 */ /* 0x000fcc0000000000 */
[----:B------:R-:W-:Y:S01]  /*2220*/  HGMMA.64x128x16.F32 R24, gdesc[UR4], R24, gsb0 ;  /* 0x01e00000041879f0 */ /* 0x000fe20008000818 */
[----:B------:R-:W-:Y:S02]  /*2230*/  ULDC UR6, c[0x0][0x988] ;  /* 0x0002620000067ab9 */ /* 0x000fe40000000800 */
        /* <DEDUP_REMOVED lines=31> */
[----:B------:R-:W-:Y:S01]  /*2430*/  FSEL R91, R26, -INF , P3 ;  /* 0xff8000001a5b7808 */ /* 0x000fe20001800000 */
[----:B------:R0:W-:Y:S01]  /*2440*/  @!P1 SYNCS.ARRIVE.TRANS64.RED.A1T0 RZ, [R2+URZ], RZ ;  /* 0x000000ff02ff99a7 */ /* 0x0001e2000810043f */
[----:B------:R-:W-:Y:S02]  /*2450*/  FSEL R93, R27, -INF , P4 ;  /* 0xff8000001b5d7808 */ /* 0x000fe40002000000 */
[----:B------:R-:W-:Y:S02]  /*2460*/  ISETP.GT.AND P3, PT, R4, 0x9, PT ;  /* 0x000000090400780c */ /* 0x000fe40003f64270 */
[----:B------:R-:W-:-:S02]  /*2470*/  FSEL R97, R30, -INF , P5 ;  /* 0xff8000001e617808 */ /* 0x000fc40002800000 */
[----:B------:R-:W-:Y:S02]  /*2480*/  FMNMX.FTZ R8, R91, R93, !PT ;  /* 0x0000005d5b087209 */ /* 0x000fe40007810000 */
[C---:B------:R-:W-:Y:S02]  /*2490*/  ISETP.GT.AND P4, PT, R4.reuse, 0x10, PT ;  /* 0x000000100400780c */ /* 0x040fe40003f84270 */
[----:B------:R-:W-:Y:S02]  /*24a0*/  FSEL R99, R31, -INF , P3 ;  /* 0xff8000001f637808 */ /* 0x000fe40001800000 */
[----:B------:R-:W-:Y:S02]  /*24b0*/  FMNMX.FTZ R8, R97, R8, !PT ;  /* 0x0000000861087209 */ /* 0x000fe40007810000 */
        /* <DEDUP_REMOVED lines=26> */
[----:B------:R-:W-:Y:S01]  /*2660*/  FMNMX.FTZ R8, R115, R8, !PT ;  /* 0x0000000873087209 */ /* 0x000fe20007810000 */
[----:B------:R-:W1:Y:S01]  /*2670*/  @P2 LDC R50, c[0x0][0x450] ;  /* 0x00011400ff322b82 */ /* 0x000e620000000800 */
        /* <DEDUP_REMOVED lines=54> */
[----:B------:R-:W-:Y:S02]  /*29e0*/  FSEL R87, R87, -INF , P3 ;  /* 0xff80000057577808 */ /* 0x000fe40001800000 */
[----:B------:R-:W-:-:S04]  /*29f0*/  FMNMX.FTZ R8, R21, R8, !PT ;  /* 0x0000000815087209 */ /* 0x000fc80007810000 */
[----:B------:R-:W-:Y:S02]  /*2a00*/  FMNMX.FTZ R10, R87, R8, !PT ;  /* 0x00000008570a7209 */ /* 0x000fe40007810000 */
[----:B------:R2:W3:Y:S04]  /*2a10*/  SHFL.IDX PT, R8, R0, RZ, 0x1c1f ;  /* 0x001c1fff00087589 */ /* 0x0004e800000e0000 */
[----:B------:R-:W4:Y:S01]  /*2a20*/  SHFL.BFLY PT, R35, R10, 0x2, 0x1f ;  /* 0x0c401f000a237f89 */ /* 0x000f2200000e0000 */
[----:B--2---:R-:W-:Y:S01]  /*2a30*/  IMAD.U32 R0, RZ, RZ, UR6 ;  /* 0x00000006ff007e24 */ /* 0x004fe2000f8e00ff */
[----:B---3--:R-:W-:Y:S02]  /*2a40*/  VIADDMNMX R34, R8, R89, R6, PT ;  /* 0x0000005908227246 */ /* 0x008fe40003800106 */
[----:B----4-:R-:W-:-:S02]  /*2a50*/  FMNMX.FTZ R35, R10, R35, !PT ;  /* 0x000000230a237209 */ /* 0x010fc40007810000 */
[C---:B------:R-:W-:Y:S02]  /*2a60*/  ISETP.GT.AND P4, PT, R34.reuse, 0x1, PT ;  /* 0x000000012200780c */ /* 0x040fe40003f84270 */
[----:B------:R-:W-:Y:S01]  /*2a70*/  ISETP.GT.AND P5, PT, R34, 0x8, PT ;  /* 0x000000082200780c */ /* 0x000fe20003fa4270 */
[----:B------:R-:W2:Y:S01]  /*2a80*/  SHFL.BFLY PT, R4, R35, 0x1, 0x1f ;  /* 0x0c201f0023047f89 */ /* 0x000ea200000e0000 */
[----:B------:R-:W-:Y:S02]  /*2a90*/  FSEL R30, R25, -INF , P4 ;  /* 0xff800000191e7808 */ /* 0x000fe40002000000 */
[----:B------:R-:W-:Y:S02]  /*2aa0*/  FSEL R25, R28, -INF , P5 ;  /* 0xff8000001c197808 */ /* 0x000fe40002800000 */
[----:B------:R-:W-:-:S04]  /*2ab0*/  ISETP.GT.AND P4, PT, R34, 0x10, PT ;  /* 0x000000102200780c */ /* 0x000fc80003f84270 */
[----:B------:R-:W-:Y:S02]  /*2ac0*/  FSEL R39, R32, -INF , P4 ;  /* 0xff80000020277808 */ /* 0x000fe40002000000 */
[----:B------:R-:W-:-:S04]  /*2ad0*/  ISETP.GT.AND P4, PT, R34, 0x18, PT ;  /* 0x000000182200780c */ /* 0x000fc80003f84270 */
[----:B------:R-:W-:Y:S02]  /*2ae0*/  FSEL R43, R36, -INF , P4 ;  /* 0xff800000242b7808 */ /* 0x000fe40002000000 */
[----:B------:R-:W-:-:S04]  /*2af0*/  ISETP.GT.AND P4, PT, R34, 0x20, PT ;  /* 0x000000202200780c */ /* 0x000fc80003f84270 */
[----:B------:R-:W-:Y:S02]  /*2b00*/  FSEL R47, R40, -INF , P4 ;  /* 0xff800000282f7808 */ /* 0x000fe40002000000 */
[----:B------:R-:W-:Y:S02]  /*2b10*/  ISETP.GT.AND P4, PT, R34, 0x28, PT ;  /* 0x000000282200780c */ /* 0x000fe40003f84270 */
[----:B--2---:R-:W-:Y:S02]  /*2b20*/  FMNMX.FTZ R4, R35, R4, !PT ;  /* 0x0000000423047209 */ /* 0x004fe40007810000 */
[----:B------:R-:W-:Y:S02]  /*2b30*/  FSEL R89, R44, -INF , P4 ;  /* 0xff8000002c597808 */ /* 0x000fe40002000000 */
[C---:B------:R-:W-:Y:S01]  /*2b40*/  FSETP.NEU.FTZ.AND P3, PT, R4.reuse, -INF , PT ;  /* 0xff8000000400780b */ /* 0x040fe20003f7d000 */
[----:B------:R-:W-:Y:S01]  /*2b50*/  FMUL.FTZ R26, R4, R0 ;  /* 0x00000000041a7220 */ /* 0x000fe20000410000 */
[----:B------:R-:W-:-:S04]  /*2b60*/  ISETP.GT.AND P4, PT, R34, 0x30, PT ;  /* 0x000000302200780c */ /* 0x000fc80003f84270 */
[----:B------:R-:W-:Y:S02]  /*2b70*/  FSEL R26, R26, RZ, P3 ;  /* 0x000000ff1a1a7208 */ /* 0x000fe40001800000 */
[----:B------:R-:W-:-:S03]  /*2b80*/  ISETP.GT.AND P3, PT, R34, RZ, PT ;  /* 0x000000ff2200720c */ /* 0x000fc60003f64270 */
[-CC-:B------:R-:W-:Y:S01]  /*2b90*/  FFMA.FTZ R181, R91, R0.reuse, -R26.reuse ;  /* 0x000000005bb57223 */ /* 0x180fe2000001081a */
[----:B------:R-:W-:Y:S01]  /*2ba0*/  FSEL R35, R24, -INF , P3 ;  /* 0xff80000018237808 */ /* 0x000fe20001800000 */
[-CC-:B------:R-:W-:Y:S01]  /*2bb0*/  FFMA.FTZ R93, R93, R0.reuse, -R26.reuse ;  /* 0x000000005d5d7223 */ /* 0x180fe2000001081a */
[C---:B------:R-:W-:Y:S01]  /*2bc0*/  ISETP.GT.AND P3, PT, R34.reuse, 0x9, PT ;  /* 0x000000092200780c */ /* 0x040fe20003f64270 */
[--C-:B------:R-:W-:Y:S01]  /*2bd0*/  FFMA.FTZ R183, R97, R0, -R26.reuse ;  /* 0x0000000061b77223 */ /* 0x100fe2000001081a */
[----:B------:R-:W-:Y:S01]  /*2be0*/  FMNMX.FTZ R10, R35, R30, !PT ;  /* 0x0000001e230a7209 */ /* 0x000fe20007810000 */
[----:B------:R2:W-:Y:S01]  /*2bf0*/  MUFU.EX2 R6, R93 ;  /* 0x0000005d00067308 */ /* 0x0005e20000000800 */
[----:B------:R-:W-:Y:S01]  /*2c00*/  FSEL R29, R29, -INF , P3 ;  /* 0xff8000001d1d7808 */ /* 0x000fe20001800000 */
[--C-:B------:R-:W-:Y:S01]  /*2c10*/  FFMA.FTZ R177, R101, R0, -R26.reuse ;  /* 0x0000000065b17223 */ /* 0x100fe2000001081a */
[----:B------:R-:W-:Y:S01]  /*2c20*/  FMNMX.FTZ R10, R25, R10, !PT ;  /* 0x0000000a190a7209 */ /* 0x000fe20007810000 */
[-CC-:B------:R-:W-:Y:S01]  /*2c30*/  FFMA.FTZ R8, R99, R0.reuse, -R26.reuse ;  /* 0x0000000063087223 */ /* 0x180fe2000001081a */
[C---:B------:R-:W-:Y:S01]  /*2c40*/  ISETP.GT.AND P3, PT, R34.reuse, 0x11, PT ;  /* 0x000000112200780c */ /* 0x040fe20003f64270 */
[--C-:B------:R-:W-:Y:S01]  /*2c50*/  FFMA.FTZ R169, R31, R0, -R26.reuse ;  /* 0x000000001fa97223 */ /* 0x100fe2000001081a */
[----:B------:R-:W-:Y:S01]  /*2c60*/  FMNMX.FTZ R10, R29, R10, !PT ;  /* 0x0000000a1d0a7209 */ /* 0x000fe20007810000 */
[-CC-:B------:R-:W-:Y:S01]  /*2c70*/  FFMA.FTZ R32, R51, R0.reuse, -R26.reuse ;  /* 0x0000000033207223 */ /* 0x180fe2000001081a */
        /* <DEDUP_REMOVED lines=11> */
[--C-:B------:R-:W-:Y:S01]  /*2d30*/  FFMA.FTZ R163, R7, R0, -R26.reuse ;  /* 0x0000000007a37223 */ /* 0x100fe2000001081a */
[C---:B------:R-:W-:Y:S01]  /*2d40*/  ISETP.GT.AND P3, PT, R34.reuse, 0x21, PT ;  /* 0x000000212200780c */ /* 0x040fe20003f64270 */
[----:B------:R-:W3:Y:S01]  /*2d50*/  MUFU.EX2 R181, R181 ;  /* 0x000000b500b57308 */ /* 0x000ee20000000800 */
[----:B------:R-:W-:Y:S01]  /*2d60*/  FMNMX.FTZ R12, R37, R12, !PT ;  /* 0x0000000c250c7209 */ /* 0x000fe20007810000 */
[-CC-:B------:R-:W-:Y:S01]  /*2d70*/  FFMA.FTZ R103, R103, R0.reuse, -R26.reuse ;  /* 0x0000000067677223 */ /* 0x180fe2000001081a */
[----:B------:R-:W-:Y:S01]  /*2d80*/  FSEL R41, R41, -INF , P3 ;  /* 0xff80000029297808 */ /* 0x000fe20001800000 */
[--C-:B------:R-:W-:Y:S01]  /*2d90*/  FFMA.FTZ R179, R105, R0, -R26.reuse ;  /* 0x0000000069b37223 */ /* 0x100fe2000001081a */
[----:B------:R-:W-:Y:S01]  /*2da0*/  FMNMX.FTZ R12, R47, R12, !PT ;  /* 0x0000000c2f0c7209 */ /* 0x000fe20007810000 */
[--C-:B------:R-:W-:Y:S01]  /*2db0*/  FFMA.FTZ R107, R107, R0, -R26.reuse ;  /* 0x000000006b6b7223 */ /* 0x100fe2000001081a */
[C---:B------:R-:W-:Y:S01]  /*2dc0*/  ISETP.GT.AND P3, PT, R34.reuse, 0x29, PT ;  /* 0x000000292200780c */ /* 0x040fe20003f64270 */
[----:B------:R-:W4:Y:S01]  /*2dd0*/  MUFU.EX2 R183, R183 ;  /* 0x000000b700b77308 */ /* 0x000f220000000800 */
[----:B------:R-:W-:Y:S01]  /*2de0*/  FMNMX.FTZ R14, R41, R12, !PT ;  /* 0x0000000c290e7209 */ /* 0x000fe20007810000 */
[-CC-:B------:R-:W-:Y:S01]  /*2df0*/  FFMA.FTZ R173, R109, R0.reuse, -R26.reuse ;  /* 0x000000006dad7223 */ /* 0x180fe2000001081a */
[----:B------:R-:W-:Y:S01]  /*2e00*/  FSEL R45, R45, -INF , P3 ;  /* 0xff8000002d2d7808 */ /* 0x000fe20001800000 */
[--C-:B------:R-:W-:Y:S01]  /*2e10*/  FFMA.FTZ R157, R9, R0, -R26.reuse ;  /* 0x00000000099d7223 */ /* 0x100fe2000001081a */
[----:B------:R-:W-:Y:S01]  /*2e20*/  FMNMX.FTZ R14, R89, R14, !PT ;  /* 0x0000000e590e7209 */ /* 0x000fe20007810000 */
[-CC-:B------:R-:W-:Y:S01]  /*2e30*/  FFMA.FTZ R111, R111, R0.reuse, -R26.reuse ;  /* 0x000000006f6f7223 */ /* 0x180fe2000001081a */
[----:B------:R-:W-:Y:S01]  /*2e40*/  ISETP.GT.AND P3, PT, R34, 0x31, PT ;  /* 0x000000312200780c */ /* 0x000fe20003f64270 */
[----:B------:R-:W5:Y:S01]  /*2e50*/  MUFU.EX2 R8, R8 ;  /* 0x0000000800087308 */ /* 0x000f620000000800 */
[----:B------:R-:W-:Y:S01]  /*2e60*/  FSEL R91, R48, -INF , P4 ;  /* 0xff800000305b7808 */ /* 0x000fe20002000000 */
[--C-:B------:R-:W-:Y:S01]  /*2e70*/  FFMA.FTZ R175, R113, R0, -R26.reuse ;  /* 0x0000000071af7223 */ /* 0x100fe2000001081a */
[----:B------:R-:W-:Y:S01]  /*2e80*/  FMNMX.FTZ R14, R45, R14, !PT ;  /* 0x0000000e2d0e7209 */ /* 0x000fe20007810000 */
[-CC-:B------:R-:W-:Y:S01]  /*2e90*/  FFMA.FTZ R159, R11, R0.reuse, -R26.reuse ;  /* 0x000000000b9f7223 */ /* 0x180fe2000001081a */
[C---:B------:R-:W-:Y:S01]  /*2ea0*/  ISETP.GT.AND P4, PT, R34.reuse, 0x38, PT ;  /* 0x000000382200780c */ /* 0x040fe20003f84270 */
[--C-:B------:R-:W-:Y:S01]  /*2eb0*/  FFMA.FTZ R153, R15, R0, -R26.reuse ;  /* 0x000000000f997223 */ /* 0x100fe2000001081a */
[----:B------:R-:W-:Y:S01]  /*2ec0*/  FSEL R49, R49, -INF , P3 ;  /* 0xff80000031317808 */ /* 0x000fe20001800000 */
[----:B------:R-:W0:Y:S01]  /*2ed0*/  MUFU.EX2 R177, R177 ;  /* 0x000000b100b17308 */ /* 0x000e220000000800 */
[----:B------:R-:W-:Y:S01]  /*2ee0*/  FMNMX.FTZ R14, R91, R14, !PT ;  /* 0x0000000e5b0e7209 */ /* 0x000fe20007810000 */
[-CC-:B------:R-:W-:Y:S01]  /*2ef0*/  FFMA.FTZ R115, R115, R0.reuse, -R26.reuse ;  /* 0x0000000073737223 */ /* 0x180fe2000001081a */
[----:B------:R-:W-:Y:S01]  /*2f00*/  ISETP.GT.AND P3, PT, R34, 0x39, PT ;  /* 0x000000392200780c */ /* 0x000fe20003f64270 */
[-CC-:B------:R-:W-:Y:S01]  /*2f10*/  FFMA.FTZ R155, R21, R0.reuse, -R26.reuse ;  /* 0x00000000159b7223 */ /* 0x180fe2000001081a */
[----:B--2---:R-:W-:Y:S01]  /*2f20*/  FSEL R93, R52, -INF , P4 ;  /* 0xff800000345d7808 */ /* 0x004fe20002000000 */
[--C-:B------:R-:W-:Y:S01]  /*2f30*/  FFMA.FTZ R59, R59, R0, -R26.reuse ;  /* 0x000000003b3b7223 */ /* 0x100fe2000001081a */
[----:B------:R-:W-:Y:S01]  /*2f40*/  FMNMX.FTZ R20, R49, R14, !PT ;  /* 0x0000000e31147209 */ /* 0x000fe20007810000 */
[----:B------:R2:W1:Y:S01]  /*2f50*/  MUFU.EX2 R10, R103 ;  /* 0x00000067000a7308 */ /* 0x0004620000000800 */
[C---:B------:R-:W-:Y:S01]  /*2f60*/  ISETP.GT.AND P4, PT, R34.reuse, 0x40, PT ;  /* 0x000000402200780c */ /* 0x040fe20003f84270 */
[-CC-:B------:R-:W-:Y:S01]  /*2f70*/  FFMA.FTZ R38, R71, R0.reuse, -R26.reuse ;  /* 0x0000000047267223 */ /* 0x180fe2000001081a */
[----:B------:R-:W-:Y:S01]  /*2f80*/  FSEL R53, R53, -INF , P3 ;  /* 0xff80000035357808 */ /* 0x000fe20001800000 */
[--C-:B------:R-:W-:Y:S01]  /*2f90*/  FFMA.FTZ R42, R79, R0, -R26.reuse ;  /* 0x000000004f2a7223 */ /* 0x100fe2000001081a */
[----:B------:R-:W-:Y:S01]  /*2fa0*/  FMNMX.FTZ R20, R93, R20, !PT ;  /* 0x000000145d147209 */ /* 0x000fe20007810000 */
[----:B------:R-:W-:Y:S01]  /*2fb0*/  FFMA.FTZ R83, R83, R0, -R26 ;  /* 0x0000000053537223 */ /* 0x000fe2000001081a */
[----:B------:R-:W-:Y:S01]  /*2fc0*/  ISETP.GT.AND P3, PT, R34, 0x41, PT ;  /* 0x000000412200780c */ /* 0x000fe20003f64270 */
[----:B------:R-:W1:Y:S01]  /*2fd0*/  MUFU.EX2 R179, R179 ;  /* 0x000000b300b37308 */ /* 0x000e620000000800 */
[----:B------:R-:W-:-:S02]  /*2fe0*/  FSEL R97, R56, -INF , P4 ;  /* 0xff80000038617808 */ /* 0x000fc40002000000 */
[----:B------:R-:W-:Y:S02]  /*2ff0*/  CS2R R112, SRZ ;  /* 0x0000000000707805 */ /* 0x000fe4000001ff00 */
[----:B------:R-:W-:Y:S02]  /*3000*/  FMNMX.FTZ R20, R53, R20, !PT ;  /* 0x0000001435147209 */ /* 0x000fe40007810000 */
[----:B------:R-:W-:Y:S02]  /*3010*/  CS2R R108, SRZ ;  /* 0x00000000006c7805 */ /* 0x000fe4000001ff00 */
[----:B------:R-:W-:Y:S02]  /*3020*/  ISETP.GT.AND P4, PT, R34, 0x48, PT ;  /* 0x000000482200780c */ /* 0x000fe40003f84270 */
[----:B------:R-:W-:Y:S02]  /*3030*/  CS2R R104, SRZ ;  /* 0x0000000000687805 */ /* 0x000fe4000001ff00 */
[----:B------:R-:W-:Y:S01]  /*3040*/  FSEL R57, R57, -INF , P3 ;  /* 0xff80000039397808 */ /* 0x000fe20001800000 */
[----:B------:R3:W1:Y:S01]  /*3050*/  MUFU.EX2 R12, R107 ;  /* 0x0000006b000c7308 */ /* 0x0006620000000800 */
[----:B------:R-:W-:-:S02]  /*3060*/  FMNMX.FTZ R20, R97, R20, !PT ;  /* 0x0000001461147209 */ /* 0x000fc40007810000 */
[----:B--2---:R-:W-:Y:S02]  /*3070*/  CS2R R102, SRZ ;  /* 0x0000000000667805 */ /* 0x004fe4000001ff00 */
[----:B------:R-:W-:Y:S02]  /*3080*/  ISETP.GT.AND P3, PT, R34, 0x49, PT ;  /* 0x000000492200780c */ /* 0x000fe40003f64270 */
[----:B------:R-:W-:Y:S02]  /*3090*/  FSEL R101, R60, -INF , P4 ;  /* 0xff8000003c657808 */ /* 0x000fe40002000000 */
[----:B------:R-:W-:Y:S01]  /*30a0*/  FMNMX.FTZ R24, R57, R20, !PT ;  /* 0x0000001439187209 */ /* 0x000fe20007810000 */
[----:B------:R-:W-:Y:S01]  /*30b0*/  MUFU.EX2 R173, R173 ;  /* 0x000000ad00ad7308 */ /* 0x000fe20000000800 */
[----:B------:R-:W-:Y:S02]  /*30c0*/  ISETP.GT.AND P4, PT, R34, 0x50, PT ;  /* 0x000000502200780c */ /* 0x000fe40003f84270 */
[----:B---3--:R-:W-:-:S02]  /*30d0*/  CS2R R106, SRZ ;  /* 0x00000000006a7805 */ /* 0x008fc4000001ff00 */
[----:B------:R-:W-:Y:S02]  /*30e0*/  FSEL R61, R61, -INF , P3 ;  /* 0xff8000003d3d7808 */ /* 0x000fe40001800000 */
[----:B------:R-:W-:Y:S02]  /*30f0*/  FMNMX.FTZ R24, R101, R24, !PT ;  /* 0x0000001865187209 */ /* 0x000fe40007810000 */
[----:B------:R-:W-:Y:S01]  /*3100*/  ISETP.GT.AND P3, PT, R34, 0x51, PT ;  /* 0x000000512200780c */ /* 0x000fe20003f64270 */
[----:B------:R2:W-:Y:S01]  /*3110*/  MUFU.EX2 R14, R111 ;  /* 0x0000006f000e7308 */ /* 0x0005e20000000800 */
[----:B------:R-:W-:Y:S02]  /*3120*/  FSEL R99, R64, -INF , P4 ;  /* 0xff80000040637808 */ /* 0x000fe40002000000 */
[----:B------:R-:W-:Y:S02]  /*3130*/  FMNMX.FTZ R24, R61, R24, !PT ;  /* 0x000000183d187209 */ /* 0x000fe40007810000 */
[----:B------:R-:W-:-:S02]  /*3140*/  ISETP.GT.AND P4, PT, R34, 0x58, PT ;  /* 0x000000582200780c */ /* 0x000fc40003f84270 */
[----:B------:R-:W-:Y:S01]  /*3150*/  FSEL R65, R65, -INF , P3 ;  /* 0xff80000041417808 */ /* 0x000fe20001800000 */
[----:B------:R-:W-:Y:S01]  /*3160*/  MUFU.EX2 R175, R175 ;  /* 0x000000af00af7308 */ /* 0x000fe20000000800 */
[----:B------:R-:W-:Y:S02]  /*3170*/  FMNMX.FTZ R24, R99, R24, !PT ;  /* 0x0000001863187209 */ /* 0x000fe40007810000 */
[----:B--2---:R-:W-:Y:S02]  /*3180*/  CS2R R110, SRZ ;  /* 0x00000000006e7805 */ /* 0x004fe4000001ff00 */
[----:B------:R-:W-:Y:S02]  /*3190*/  ISETP.GT.AND P3, PT, R34, 0x59, PT ;  /* 0x000000592200780c */ /* 0x000fe40003f64270 */
[----:B------:R-:W-:Y:S02]  /*31a0*/  FSEL R31, R68, -INF , P4 ;  /* 0xff800000441f7808 */ /* 0x000fe40002000000 */
[----:B------:R-:W-:Y:S01]  /*31b0*/  FMNMX.FTZ R28, R65, R24, !PT ;  /* 0x00000018411c7209 */ /* 0x000fe20007810000 */
[----:B------:R2:W-:Y:S01]  /*31c0*/  MUFU.EX2 R20, R115 ;  /* 0x0000007300147308 */ /* 0x0005e20000000800 */
[----:B------:R-:W-:-:S02]  /*31d0*/  ISETP.GT.AND P4, PT, R34, 0x60, PT ;  /* 0x000000602200780c */ /* 0x000fc40003f84270 */
[----:B------:R-:W-:Y:S02]  /*31e0*/  FSEL R69, R69, -INF , P3 ;  /* 0xff80000045457808 */ /* 0x000fe40001800000 */
[----:B------:R-:W-:Y:S02]  /*31f0*/  FMNMX.FTZ R28, R31, R28, !PT ;  /* 0x0000001c1f1c7209 */ /* 0x000fe40007810000 */
[----:B------:R-:W-:Y:S01]  /*3200*/  ISETP.GT.AND P3, PT, R34, 0x61, PT ;  /* 0x000000612200780c */ /* 0x000fe20003f64270 */
[----:B------:R3:W-:Y:S01]  /*3210*/  MUFU.EX2 R24, R32 ;  /* 0x0000002000187308 */ /* 0x0007e20000000800 */
[----:B------:R-:W-:Y:S02]  /*3220*/  FSEL R51, R72, -INF , P4 ;  /* 0xff80000048337808 */ /* 0x000fe40002000000 */
[----:B--2---:R-:W-:Y:S02]  /*3230*/  CS2R R114, SRZ ;  /* 0x0000000000727805 */ /* 0x004fe4000001ff00 */
[----:B------:R-:W-:-:S02]  /*3240*/  FMNMX.FTZ R28, R69, R28, !PT ;  /* 0x0000001c451c7209 */ /* 0x000fc40007810000 */
[C---:B------:R-:W-:Y:S02]  /*3250*/  ISETP.GT.AND P4, PT, R34.reuse, 0x68, PT ;  /* 0x000000682200780c */ /* 0x040fe40003f84270 */
[----:B------:R-:W-:Y:S01]  /*3260*/  FSEL R73, R73, -INF , P3 ;  /* 0xff80000049497808 */ /* 0x000fe20001800000 */
[----:B------:R-:W-:Y:S01]  /*3270*/  MUFU.EX2 R169, R169 ;  /* 0x000000a900a97308 */ /* 0x000fe20000000800 */
[----:B------:R-:W-:Y:S02]  /*3280*/  FMNMX.FTZ R28, R51, R28, !PT ;  /* 0x0000001c331c7209 */ /* 0x000fe40007810000 */
[----:B------:R-:W-:Y:S02]  /*3290*/  ISETP.GT.AND P3, PT, R34, 0x69, PT ;  /* 0x000000692200780c */ /* 0x000fe40003f64270 */
[----:B------:R-:W-:Y:S02]  /*32a0*/  FSEL R27, R76, -INF , P4 ;  /* 0xff8000004c1b7808 */ /* 0x000fe40002000000 */
[----:B---3--:R-:W-:Y:S01]  /*32b0*/  FMNMX.FTZ R32, R73, R28, !PT ;  /* 0x0000001c49207209 */ /* 0x008fe20007810000 */
[----:B------:R-:W-:Y:S01]  /*32c0*/  MUFU.EX2 R171, R171 ;  /* 0x000000ab00ab7308 */ /* 0x000fe20000000800 */
[----:B------:R-:W-:-:S02]  /*32d0*/  ISETP.GT.AND P4, PT, R34, 0x70, PT ;  /* 0x000000702200780c */ /* 0x000fc40003f84270 */
        /* <DEDUP_REMOVED lines=9> */
[----:B------:R-:W-:Y:S01]  /*3370*/  FMNMX.FTZ R32, R55, R32, !PT ;  /* 0x0000002037207209 */ /* 0x000fe20007810000 */
[----:B--2---:R-:W-:Y:S01]  /*3380*/  FFMA.FTZ R36, R67, R0, -R26 ;  /* 0x0000000043247223 */ /* 0x004fe2000001081a */
[----:B------:R-:W-:Y:S02]  /*3390*/  ISETP.GT.AND P3, PT, R34, 0x79, PT ;  /* 0x000000792200780c */ /* 0x000fe40003f64270 */
[----:B------:R-:W-:Y:S02]  /*33a0*/  FSEL R13, R84, -INF , P4 ;  /* 0xff800000540d7808 */ /* 0x000fe40002000000 */
[----:B------:R-:W-:Y:S01]  /*33b0*/  FMNMX.FTZ R34, R81, R32, !PT ;  /* 0x0000002051227209 */ /* 0x000fe20007810000 */
[----:B------:R-:W-:Y:S01]  /*33c0*/  MUFU.EX2 R167, R167 ;  /* 0x000000a700a77308 */ /* 0x000fe20000000800 */
[----:B------:R-:W-:-:S02]  /*33d0*/  FSEL R85, R85, -INF , P3 ;  /* 0xff80000055557808 */ /* 0x000fc40001800000 */
[----:B------:R-:W-:-:S04]  /*33e0*/  FMNMX.FTZ R34, R13, R34, !PT ;  /* 0x000000220d227209 */ /* 0x000fc80007810000 */
[----:B------:R-:W-:Y:S01]  /*33f0*/  FMNMX.FTZ R3, R85, R34, !PT ;  /* 0x0000002255037209 */ /* 0x000fe20007810000 */
[----:B------:R-:W-:Y:S01]  /*3400*/  MUFU.EX2 R32, R59 ;  /* 0x0000003b00207308 */ /* 0x000fe20000000800 */
[----:B------:R-:W-:-:S03]  /*3410*/  FFMA.FTZ R34, R63, R0, -R26 ;  /* 0x000000003f227223 */ /* 0x000fc6000001081a */
[----:B------:R-:W2:Y:S04]  /*3420*/  SHFL.BFLY PT, R40, R3, 0x2, 0x1f ;  /* 0x0c401f0003287f89 */ /* 0x000ea800000e0000 */
[----:B------:R-:W-:Y:S08]  /*3430*/  MUFU.EX2 R34, R34 ;  /* 0x0000002200227308 */ /* 0x000ff00000000800 */
[----:B------:R-:W-:Y:S08]  /*3440*/  MUFU.EX2 R161, R161 ;  /* 0x000000a100a17308 */ /* 0x000ff00000000800 */
[----:B------:R-:W-:Y:S01]  /*3450*/  MUFU.EX2 R36, R36 ;  /* 0x0000002400247308 */ /* 0x000fe20000000800 */
[----:B--2---:R-:W-:Y:S01]  /*3460*/  FMNMX.FTZ R5, R3, R40, !PT ;  /* 0x0000002803057209 */ /* 0x004fe20007810000 */
[-CC-:B------:R-:W-:Y:S01]  /*3470*/  FFMA.FTZ R40, R75, R0.reuse, -R26.reuse ;  /* 0x000000004b287223 */ /* 0x180fe2000001081a */
[----:B------:R-:W-:-:S05]  /*3480*/  FFMA.FTZ R26, R87, R0, -R26 ;  /* 0x00000000571a7223 */ /* 0x000fca000001081a */
[----:B------:R-:W-:Y:S01]  /*3490*/  MUFU.EX2 R163, R163 ;  /* 0x000000a300a37308 */ /* 0x000fe20000000800 */
[----:B------:R-:W2:Y:S07]  /*34a0*/  SHFL.BFLY PT, R44, R5, 0x1, 0x1f ;  /* 0x0c201f00052c7f89 */ /* 0x000eae00000e0000 */
[----:B------:R-:W-:Y:S08]  /*34b0*/  MUFU.EX2 R38, R38 ;  /* 0x0000002600267308 */ /* 0x000ff00000000800 */
[----:B------:R-:W-:Y:S08]  /*34c0*/  MUFU.EX2 R157, R157 ;  /* 0x0000009d009d7308 */ /* 0x000ff00000000800 */
[----:B------:R-:W-:Y:S01]  /*34d0*/  MUFU.EX2 R40, R40 ;  /* 0x0000002800287308 */ /* 0x000fe20000000800 */
[----:B--2---:R-:W-:-:S04]  /*34e0*/  FMNMX.FTZ R7, R5, R44, !PT ;  /* 0x0000002c05077209 */ /* 0x004fc80007810000 */
[C---:B------:R-:W-:Y:S01]  /*34f0*/  FSETP.NEU.FTZ.AND P3, PT, R7.reuse, -INF , PT ;  /* 0xff8000000700780b */ /* 0x040fe20003f7d000 */
[----:B------:R-:W-:Y:S02]  /*3500*/  FMUL.FTZ R3, R7, R0 ;  /* 0x0000000007037220 */ /* 0x000fe40000410000 */
[----:B------:R-:W-:Y:S03]  /*3510*/  MUFU.EX2 R159, R159 ;  /* 0x0000009f009f7308 */ /* 0x000fe60000000800 */
[----:B------:R-:W-:-:S05]  /*3520*/  FSEL R46, R3, RZ, P3 ;  /* 0x000000ff032e7208 */ /* 0x000fca0001800000 */
[-CC-:B------:R-:W-:Y:S01]  /*3530*/  FFMA.FTZ R180, R35, R0.reuse, -R46.reuse ;  /* 0x0000000023b47223 */ /* 0x180fe2000001082e */
[-C--:B------:R-:W-:Y:S01]  /*3540*/  FFMA.FTZ R3, R30, R0.reuse, -R46 ;  /* 0x000000001e037223 */ /* 0x080fe2000001082e */
[----:B------:R-:W-:Y:S01]  /*3550*/  FADD.FTZ R30, R181, R6 ;  /* 0x00000006b51e7221 */ /* 0x000fe20000010000 */
[-CC-:B------:R-:W-:Y:S01]  /*3560*/  FFMA.FTZ R182, R25, R0.reuse, -R46.reuse ;  /* 0x0000000019b67223 */ /* 0x180fe2000001082e */
[-CC-:B------:R-:W-:Y:S01]  /*3570*/  FFMA.FTZ R9, R29, R0.reuse, -R46.reuse ;  /* 0x000000001d097223 */ /* 0x180fe2000001082e */
[-C--:B------:R-:W-:Y:S01]  /*3580*/  FFMA.FTZ R176, R39, R0.reuse, -R46 ;  /* 0x0000000027b07223 */ /* 0x080fe2000001082e */
[----:B------:R-:W-:Y:S01]  /*3590*/  MUFU.EX2 R180, R180 ;  /* 0x000000b400b47308 */ /* 0x000fe20000000800 */
        /* <DEDUP_REMOVED lines=23> */
[----:B------:R-:W1:Y:S01]  /*3710*/  MUFU.EX2 R9, R9 ;  /* 0x0000000900097308 */ /* 0x000e620000000800 */
[----:B--2---:R-:W-:Y:S01]  /*3720*/  FADD.FTZ R5, R180, R3 ;  /* 0x00000003b4057221 */ /* 0x004fe20000010000 */
[----:B------:R-:W-:Y:S01]  /*3730*/  FADD.FTZ R37, R173, R48 ;  /* 0x00000030ad257221 */ /* 0x000fe20000010000 */
[-CC-:B------:R-:W-:Y:S01]  /*3740*/  FFMA.FTZ R99, R99, R0.reuse, -R46.reuse ;  /* 0x0000000063637223 */ /* 0x180fe2000001082e */
[-CC-:B------:R-:W-:Y:S01]  /*3750*/  FFMA.FTZ R65, R65, R0.reuse, -R46.reuse ;  /* 0x0000000041417223 */ /* 0x180fe2000001082e */
[----:B------:R-:W-:Y:S01]  /*3760*/  F2FP.F16.F32.PACK_AB R181, R6, R181 ;  /* 0x000000b506b5723e */ /* 0x000fe200000000ff */
[-CC-:B------:R-:W-:Y:S01]  /*3770*/  FFMA.FTZ R31, R31, R0.reuse, -R46.reuse ;  /* 0x000000001f1f7223 */ /* 0x180fe2000001082e */
[----:B------:R-:W-:Y:S01]  /*3780*/  F2FP.F16.F32.PACK_AB R183, R8, R183 ;  /* 0x000000b708b7723e */ /* 0x000fe200000000ff */
[----:B------:R-:W2:Y:S01]  /*3790*/  MUFU.EX2 R176, R176 ;  /* 0x000000b000b07308 */ /* 0x000ea20000000800 */
[----:B0-----:R-:W-:Y:S01]  /*37a0*/  FADD.FTZ R30, R182, R5 ;  /* 0x00000005b61e7221 */ /* 0x001fe20000010000 */
[-CC-:B------:R-:W-:Y:S01]  /*37b0*/  FFMA.FTZ R69, R69, R0.reuse, -R46.reuse ;  /* 0x0000000045457223 */ /* 0x180fe2000001082e */
[----:B------:R-:W0:Y:S01]  /*37c0*/  @P2 LDC R41, c[0x0][0x44c] ;  /* 0x00011300ff292b82 */ /* 0x000e220000000800 */
[-CC-:B------:R-:W-:Y:S01]  /*37d0*/  FFMA.FTZ R51, R51, R0.reuse, -R46.reuse ;  /* 0x0000000033337223 */ /* 0x180fe2000001082e */
[-CC-:B------:R-:W-:Y:S01]  /*37e0*/  FFMA.FTZ R73, R73, R0.reuse, -R46.reuse ;  /* 0x0000000049497223 */ /* 0x180fe2000001082e */
[-CC-:B------:R-:W-:Y:S01]  /*37f0*/  FFMA.FTZ R27, R27, R0.reuse, -R46.reuse ;  /* 0x000000001b1b7223 */ /* 0x180fe2000001082e */
[-C--:B------:R-:W-:Y:S01]  /*3800*/  FFMA.FTZ R77, R77, R0.reuse, -R46 ;  /* 0x000000004d4d7223 */ /* 0x080fe2000001082e */
[----:B------:R-:W3:Y:S01]  /*3810*/  MUFU.EX2 R11, R11 ;  /* 0x0000000b000b7308 */ /* 0x000ee20000000800 */
[----:B-1----:R-:W-:Y:S01]  /*3820*/  FADD.FTZ R5, R9, R30 ;  /* 0x0000001e09057221 */ /* 0x002fe20000010000 */
[----:B------:R-:W-:Y:S01]  /*3830*/  FADD.FTZ R30, R14, R37 ;  /* 0x000000250e1e7221 */ /* 0x000fe20000010000 */
[-CC-:B------:R-:W-:Y:S01]  /*3840*/  FFMA.FTZ R55, R55, R0.reuse, -R46.reuse ;  /* 0x0000000037377223 */ /* 0x180fe2000001082e */
[----:B------:R-:W-:Y:S01]  /*3850*/  FFMA.FTZ R81, R81, R0, -R46 ;  /* 0x0000000051517223 */ /* 0x000fe2000001082e */
[----:B------:R-:W-:-:S02]  /*3860*/  IMAD.MOV.U32 R39, RZ, RZ, R18 ;  /* 0x000000ffff277224 */ /* 0x000fc400078e0012 */
[----:B------:R-:W-:Y:S01]  /*3870*/  FADD.FTZ R37, R175, R30 ;  /* 0x0000001eaf257221 */ /* 0x000fe20000010000 */
[----:B------:R-:W-:Y:S01]  /*3880*/  F2FP.F16.F32.PACK_AB R182, R9, R182 ;  /* 0x000000b609b6723e */ /* 0x000fe200000000ff */
[----:B------:R-:W1:Y:S01]  /*3890*/  MUFU.EX2 R178, R178 ;  /* 0x000000b200b27308 */ /* 0x000e620000000800 */
[----:B--2---:R-:W-:Y:S01]  /*38a0*/  FADD.FTZ R2, R176, R5 ;  /* 0x00000005b0027221 */ /* 0x004fe20000010000 */
[----:B------:R-:W-:Y:S01]  /*38b0*/  FADD.FTZ R30, R20, R37 ;  /* 0x00000025141e7221 */ /* 0x000fe20000010000 */
[----:B------:R-:W-:Y:S02]  /*38c0*/  F2FP.F16.F32.PACK_AB R179, R12, R179 ;  /* 0x000000b30cb3723e */ /* 0x000fe400000000ff */
[----:B------:R-:W-:Y:S02]  /*38d0*/  CS2R R100, SRZ ;  /* 0x0000000000647805 */ /* 0x000fe4000001ff00 */
[----:B------:R-:W-:Y:S01]  /*38e0*/  F2FP.F16.F32.PACK_AB R180, R3, R180 ;  /* 0x000000b403b4723e */ /* 0x000fe200000000ff */
[----:B------:R-:W-:Y:S01]  /*38f0*/  FADD.FTZ R37, R169, R30 ;  /* 0x0000001ea9257221 */ /* 0x000fe20000010000 */
[----:B------:R-:W-:Y:S01]  /*3900*/  F2FP.F16.F32.PACK_AB R177, R10, R177 ;  /* 0x000000b10ab1723e */ /* 0x000fe200000000ff */
[----:B------:R-:W2:Y:S01]  /*3910*/  MUFU.EX2 R15, R15 ;  /* 0x0000000f000f7308 */ /* 0x000ea20000000800 */
[----:B---3--:R-:W-:Y:S01]  /*3920*/  FADD.FTZ R5, R11, R2 ;  /* 0x000000020b057221 */ /* 0x008fe20000010000 */
[----:B------:R-:W-:Y:S01]  /*3930*/  FADD.FTZ R30, R24, R37 ;  /* 0x00000025181e7221 */ /* 0x000fe20000010000 */
[----:B0-----:R-:W-:Y:S01]  /*3940*/  @P2 IMAD.HI.U32 R41, R18, R41, RZ ;  /* 0x0000002912292227 */ /* 0x001fe200078e00ff */
[----:B------:R-:W-:-:S02]  /*3950*/  F2FP.F16.F32.PACK_AB R173, R14, R173 ;  /* 0x000000ad0ead723e */ /* 0x000fc400000000ff */
[----:B------:R-:W-:Y:S01]  /*3960*/  CS2R R96, SRZ ;  /* 0x0000000000607805 */ /* 0x000fe2000001ff00 */
[----:B------:R-:W-:Y:S01]  /*3970*/  FADD.FTZ R37, R171, R30 ;  /* 0x0000001eab257221 */ /* 0x000fe20000010000 */
[----:B------:R-:W-:Y:S01]  /*3980*/  F2FP.F16.F32.PACK_AB R175, R20, R175 ;  /* 0x000000af14af723e */ /* 0x000fe200000000ff */
[----:B------:R-:W0:Y:S01]  /*3990*/  MUFU.EX2 R172, R172 ;  /* 0x000000ac00ac7308 */ /* 0x000e220000000800 */
[----:B-1----:R-:W-:Y:S01]  /*39a0*/  FADD.FTZ R2, R178, R5 ;  /* 0x00000005b2027221 */ /* 0x002fe20000010000 */
[----:B------:R-:W-:Y:S01]  /*39b0*/  FADD.FTZ R30, R28, R37 ;  /* 0x000000251c1e7221 */ /* 0x000fe20000010000 */
[----:B------:R-:W-:Y:S02]  /*39c0*/  @P2 SHF.R.U32.HI R39, RZ, R50, R41 ;  /* 0x00000032ff272219 */ /* 0x000fe40000011629 */
[----:B------:R-:W-:Y:S02]  /*39d0*/  CS2R R92, SRZ ;  /* 0x00000000005c7805 */ /* 0x000fe4000001ff00 */
[----:B------:R-:W-:Y:S01]  /*39e0*/  F2FP.F16.F32.PACK_AB R169, R24, R169 ;  /* 0x000000a918a9723e */ /* 0x000fe200000000ff */
[----:B------:R-:W-:Y:S01]  /*39f0*/  FADD.FTZ R37, R165, R30 ;  /* 0x0000001ea5257221 */ /* 0x000fe20000010000 */
[----:B------:R-:W-:Y:S01]  /*3a00*/  IADD3 R39, R39, R16, -R17 ;  /* 0x0000001027277210 */ /* 0x000fe20007ffe811 */
[----:B------:R-:W1:Y:S01]  /*3a10*/  MUFU.EX2 R21, R21 ;  /* 0x0000001500157308 */ /* 0x000e620000000800 */
[----:B--2---:R-:W-:Y:S01]  /*3a20*/  FADD.FTZ R5, R15, R2 ;  /* 0x000000020f057221 */ /* 0x004fe20000010000 */
[----:B------:R-:W-:Y:S01]  /*3a30*/  FADD.FTZ R30, R32, R37 ;  /* 0x00000025201e7221 */ /* 0x000fe20000010000 */
[----:B------:R-:W-:-:S02]  /*3a40*/  SHF.R.S32.HI R50, RZ, 0x1f, R39 ;  /* 0x0000001fff327819 */ /* 0x000fc40000011427 */
[----:B------:R-:W-:Y:S02]  /*3a50*/  CS2R R90, SRZ ;  /* 0x00000000005a7805 */ /* 0x000fe4000001ff00 */
[----:B------:R-:W-:Y:S01]  /*3a60*/  F2FP.F16.F32.PACK_AB R171, R28, R171 ;  /* 0x000000ab1cab723e */ /* 0x000fe200000000ff */
[----:B------:R-:W-:Y:S01]  /*3a70*/  FADD.FTZ R37, R167, R30 ;  /* 0x0000001ea7257221 */ /* 0x000fe20000010000 */
[----:B------:R-:W-:Y:S01]  /*3a80*/  F2FP.F16.F32.PACK_AB R165, R32, R165 ;  /* 0x000000a520a5723e */ /* 0x000fe200000000ff */
[----:B------:R-:W2:Y:S01]  /*3a90*/  MUFU.EX2 R174, R174 ;  /* 0x000000ae00ae7308 */ /* 0x000ea20000000800 */
[----:B0-----:R-:W-:Y:S01]  /*3aa0*/  FADD.FTZ R2, R172, R5 ;  /* 0x00000005ac027221 */ /* 0x001fe20000010000 */
[C---:B------:R-:W-:Y:S01]  /*3ab0*/  FADD.FTZ R48, R34.reuse, R37 ;  /* 0x0000002522307221 */ /* 0x040fe20000010000 */
[----:B------:R-:W-:Y:S02]  /*3ac0*/  F2FP.F16.F32.PACK_AB R167, R34, R167 ;  /* 0x000000a722a7723e */ /* 0x000fe400000000ff */
[----:B------:R-:W-:-:S02]  /*3ad0*/  CS2R R88, SRZ ;  /* 0x0000000000587805 */ /* 0x000fc4000001ff00 */
[----:B------:R-:W-:Y:S01]  /*3ae0*/  F2FP.F16.F32.PACK_AB R176, R11, R176 ;  /* 0x000000b00bb0723e */ /* 0x000fe200000000ff */
[----:B------:R-:W-:Y:S01]  /*3af0*/  FADD.FTZ R37, R161, R48 ;  /* 0x00000030a1257221 */ /* 0x000fe20000010000 */
[----:B------:R-:W-:Y:S01]  /*3b00*/  F2FP.F16.F32.PACK_AB R161, R36, R161 ;  /* 0x000000a124a1723e */ /* 0x000fe200000000ff */
[----:B------:R-:W0:Y:S01]  /*3b10*/  MUFU.EX2 R25, R25 ;  /* 0x0000001900197308 */ /* 0x000e220000000800 */
[----:B-1----:R-:W-:Y:S01]  /*3b20*/  FADD.FTZ R5, R21, R2 ;  /* 0x0000000215057221 */ /* 0x002fe20000010000 */
[----:B------:R-:W-:Y:S02]  /*3b30*/  F2FP.F16.F32.PACK_AB R178, R15, R178 ;  /* 0x000000b20fb2723e */ /* 0x000fe400000000ff */
[----:B------:R-:W-:-:S04]  /*3b40*/  F2FP.F16.F32.PACK_AB R172, R21, R172 ;  /* 0x000000ac15ac723e */ /* 0x000fc800000000ff */
        /* <DEDUP_REMOVED lines=8> */
[----:B--2---:R-:W-:Y:S01]  /*3bd0*/  FADD.FTZ R5, R29, R2 ;  /* 0x000000021d057221 */ /* 0x004fe20000010000 */
[-CC-:B------:R-:W-:Y:S01]  /*3be0*/  FFMA.FTZ R2, R13, R0.reuse, -R46.reuse ;  /* 0x000000000d027223 */ /* 0x180fe2000001082e */
[----:B------:R-:W-:Y:S01]  /*3bf0*/  LEA.HI R13, R50, R39, RZ, 0x7 ;  /* 0x00000027320d7211 */ /* 0x000fe200078f38ff */
[----:B------:R-:W-:Y:S01]  /*3c00*/  FFMA.FTZ R46, R85, R0, -R46 ;  /* 0x00000000552e7223 */ /* 0x000fe2000001082e */
[----:B------:R-:W-:Y:S02]  /*3c10*/  F2FP.F16.F32.PACK_AB R168, R29, R168 ;  /* 0x000000a81da8723e */ /* 0x000fe400000000ff */
[----:B------:R-:W-:Y:S01]  /*3c20*/  SHF.R.S32.HI R13, RZ, 0x7, R13 ;  /* 0x00000007ff0d7819 */ /* 0x000fe2000001140d */
[----:B------:R-:W2:Y:S01]  /*3c30*/  MUFU.EX2 R164, R164 ;  /* 0x000000a400a47308 */ /* 0x000ea20000000800 */
[----:B0-----:R-:W-:Y:S02]  /*3c40*/  FADD.FTZ R30, R170, R5 ;  /* 0x00000005aa1e7221 */ /* 0x001fe40000010000 */
[----:B------:R-:W-:-:S05]  /*3c50*/  VIMNMX R12, R22, R13, !PT ;  /* 0x0000000d160c7248 */ /* 0x000fca0007fe0100 */
[----:B------:R-:W0:Y:S01]  /*3c60*/  MUFU.EX2 R35, R35 ;  /* 0x0000002300237308 */ /* 0x000e220000000800 */
[C---:B-1----:R-:W-:Y:S01]  /*3c70*/  FADD.FTZ R5, R33.reuse, R30 ;  /* 0x0000001e21057221 */ /* 0x042fe20000010000 */
[----:B------:R-:W-:Y:S01]  /*3c80*/  FADD.FTZ R30, R36, R37 ;  /* 0x00000025241e7221 */ /* 0x000fe20000010000 */
[----:B------:R-:W-:-:S03]  /*3c90*/  F2FP.F16.F32.PACK_AB R170, R33, R170 ;  /* 0x000000aa21aa723e */ /* 0x000fc600000000ff */
[----:B------:R-:W-:Y:S01]  /*3ca0*/  FADD.FTZ R37, R163, R30 ;  /* 0x0000001ea3257221 */ /* 0x000fe20000010000 */
[----:B------:R-:W-:Y:S01]  /*3cb0*/  F2FP.F16.F32.PACK_AB R163, R38, R163 ;  /* 0x000000a326a3723e */ /* 0x000fe200000000ff */
[----:B------:R-:W1:Y:S01]  /*3cc0*/  MUFU.EX2 R166, R166 ;  /* 0x000000a600a67308 */ /* 0x000e620000000800 */
[----:B--2---:R-:W-:Y:S01]  /*3cd0*/  FADD.FTZ R6, R164, R5 ;  /* 0x00000005a4067221 */ /* 0x004fe20000010000 */
[----:B------:R-:W-:-:S06]  /*3ce0*/  FADD.FTZ R8, R38, R37 ;  /* 0x0000002526087221 */ /* 0x000fcc0000010000 */
[----:B------:R-:W2:Y:S01]  /*3cf0*/  MUFU.EX2 R61, R61 ;  /* 0x0000003d003d7308 */ /* 0x000ea20000000800 */
[C---:B0-----:R-:W-:Y:S01]  /*3d00*/  FADD.FTZ R5, R35.reuse, R6 ;  /* 0x0000000623057221 */ /* 0x041fe20000010000 */
[----:B------:R-:W-:-:S06]  /*3d10*/  F2FP.F16.F32.PACK_AB R164, R35, R164 ;  /* 0x000000a423a4723e */ /* 0x000fcc00000000ff */
[----:B------:R-:W0:Y:S01]  /*3d20*/  MUFU.EX2 R99, R99 ;  /* 0x0000006300637308 */ /* 0x000e220000000800 */
[----:B-1----:R-:W-:Y:S01]  /*3d30*/  FADD.FTZ R6, R166, R5 ;  /* 0x00000005a6067221 */ /* 0x002fe20000010000 */
[----:B------:R-:W-:Y:S01]  /*3d40*/  FADD.FTZ R5, R157, R8 ;  /* 0x000000089d057221 */ /* 0x000fe20000010000 */
[----:B------:R-:W-:-:S03]  /*3d50*/  F2FP.F16.F32.PACK_AB R157, R40, R157 ;  /* 0x0000009d289d723e */ /* 0x000fc600000000ff */
[----:B------:R-:W-:Y:S02]  /*3d60*/  FADD.FTZ R8, R40, R5 ;  /* 0x0000000528087221 */ /* 0x000fe40000010000 */
[----:B------:R-:W1:Y:S01]  /*3d70*/  MUFU.EX2 R160, R65 ;  /* 0x0000004100a07308 */ /* 0x000e620000000800 */
[----:B--2---:R-:W-:Y:S01]  /*3d80*/  FADD.FTZ R6, R61, R6 ;  /* 0x000000063d067221 */ /* 0x004fe20000010000 */
[----:B------:R-:W-:Y:S01]  /*3d90*/  FADD.FTZ R37, R159, R8 ;  /* 0x000000089f257221 */ /* 0x000fe20000010000 */
[----:B------:R-:W-:-:S05]  /*3da0*/  F2FP.F16.F32.PACK_AB R166, R61, R166 ;  /* 0x000000a63da6723e */ /* 0x000fca00000000ff */
[----:B------:R-:W2:Y:S01]  /*3db0*/  MUFU.EX2 R42, R42 ;  /* 0x0000002a002a7308 */ /* 0x000ea20000000800 */
[----:B0-----:R-:W-:-:S07]  /*3dc0*/  FADD.FTZ R5, R99, R6 ;  /* 0x0000000663057221 */ /* 0x001fce0000010000 */
[----:B------:R-:W0:Y:S01]  /*3dd0*/  MUFU.EX2 R31, R31 ;  /* 0x0000001f001f7308 */ /* 0x000e220000000800 */
[C---:B-1----:R-:W-:Y:S01]  /*3de0*/  FADD.FTZ R6, R160.reuse, R5 ;  /* 0x00000005a0067221 */ /* 0x042fe20000010000 */
[----:B------:R-:W-:Y:S02]  /*3df0*/  F2FP.F16.F32.PACK_AB R160, R160, R99 ;  /* 0x00000063a0a0723e */ /* 0x000fe400000000ff */
[----:B------:R-:W-:-:S04]  /*3e00*/  CS2R R98, SRZ ;  /* 0x0000000000627805 */ /* 0x000fc8000001ff00 */
        /* <DEDUP_REMOVED lines=32> */
[----:B------:R-:W-:-:S03]  /*4010*/  F2FP.F16.F32.PACK_AB R152, R152, R55 ;  /* 0x000000379898723e */ /* 0x000fc600000000ff */
[----:B0-----:R-:W-:Y:S01]  /*4020*/  FADD.FTZ R6, R2, R9 ;  /* 0x0000000902067221 */ /* 0x001fe20000010000 */
[----:B------:R-:W-:Y:S01]  /*4030*/  VIADD R9, R95, 0xfffffffe ;  /* 0xfffffffe5f097836 */ /* 0x000fe20000000000 */
[----:B------:R-:W-:-:S04]  /*4040*/  CS2R R94, SRZ ;  /* 0x00000000005e7805 */ /* 0x000fc8000001ff00 */
[----:B------:R-:W-:Y:S01]  /*4050*/  ISETP.GE.AND P3, PT, R9, R12, PT ;  /* 0x0000000c0900720c */ /* 0x000fe20003f66270 */
[C---:B-1----:R-:W-:Y:S01]  /*4060*/  FADD.FTZ R6, R3.reuse, R6 ;  /* 0x0000000603067221 */ /* 0x042fe20000010000 */
[----:B------:R-:W-:Y:S01]  /*4070*/  F2FP.F16.F32.PACK_AB R154, R3, R2 ;  /* 0x00000002039a723e */ /* 0x000fe200000000ff */
[----:B------:R-:W-:Y:S02]  /*4080*/  IMAD.MOV.U32 R2, RZ, RZ, 0x3f800000 ;  /* 0x3f800000ff027424 */ /* 0x000fe400078e00ff */
[----:B------:R-:W-:-:S08]  /*4090*/  IMAD.MOV.U32 R3, RZ, RZ, 0x3f800000 ;  /* 0x3f800000ff037424 */ /* 0x000fd000078e00ff */
[----:B------:R-:W-:Y:S05]  /*40a0*/  @!P3 BRA `(.L_x_2223) ;  /* 0x000000280074b947 */ /* 0x000fea0003800000 */
[----:B------:R-:W-:Y:S01]  /*40b0*/  IMAD.MOV.U32 R8, RZ, RZ, R4 ;  /* 0x000000ffff087224 */ /* 0x000fe200078e0004 */
[----:B------:R-:W-:Y:S01]  /*40c0*/  UMOV UR60, UR38 ;  /* 0x00000026003c7c82 */ /* 0x000fe20008000000 */
[----:B------:R-:W-:Y:S01]  /*40d0*/  IMAD.MOV.U32 R10, RZ, RZ, R7 ;  /* 0x000000ffff0a7224 */ /* 0x000fe200078e0007 */
[----:B------:R-:W-:Y:S01]  /*40e0*/  UMOV UR59, UR36 ;  /* 0x00000024003b7c82 */ /* 0x000fe20008000000 */
[----:B------:R-:W-:Y:S02]  /*40f0*/  IMAD.MOV.U32 R2, RZ, RZ, 0x3f800000 ;  /* 0x3f800000ff027424 */ /* 0x000fe400078e00ff */
[----:B------:R-:W-:-:S07]  /*4100*/  IMAD.MOV.U32 R151, RZ, RZ, RZ ;  /* 0x000000ffff977224 */ /* 0x000fce00078e00ff */
.L_x_2232:
[----:B------:R-:W-:-:S04]  /*4110*/  UIADD3 UR6, UR59, 0x1, URZ ;  /* 0x000000013b067890 */ /* 0x000fc8000fffe03f */
[----:B------:R-:W-:-:S04]  /*4120*/  UISETP.NE.AND UP0, UPT, UR6, 0x2, UPT ;  /* 0x000000020600788c */ /* 0x000fc8000bf05270 */
[----:B------:R-:W-:Y:S02]  /*4130*/  USEL UR38, URZ, 0x1, UP0 ;  /* 0x000000013f267887 */ /* 0x000fe40008000000 */
[----:B------:R-:W-:Y:S02]  /*4140*/  USEL UR36, UR6, URZ, UP0 ;  /* 0x0000003f06247287 */ /* 0x000fe40008000000 */
[----:B------:R-:W-:Y:S01]  /*4150*/  ULOP3.LUT UR38, UR60, UR38, URZ, 0x3c, !UPT ;  /* 0x000000263c267292 */ /* 0x000fe2000f8e3c3f */
[----:B------:R-:W-:Y:S11]  /*4160*/  @!P0 BRA `(.L_x_2224) ;  /* 0x0000000000048947 */ /* 0x000ff60003800000 */
[----:B------:R-:W-:Y:S01]  /*4170*/  BPT.TRAP 0x1 ;  /* 0x000000040000795c */ /* 0x000fe20000300000 */
.L_x_2224:
[----:B------:R-:W-:Y:S01]  /*4180*/  ULEA UR58, UR36, UR37, 0x3 ;  /* 0x00000025243a7291 */ /* 0x000fe2000f8e183f */
[----:B------:R-:W-:-:S05]  /*4190*/  IMAD.U32 R0, RZ, RZ, UR38 ;  /* 0x00000026ff007e24 */ /* 0x000fca000f8e00ff */
[----:B------:R-:W-:-:S04]  /*41a0*/  SHF.L.U32 R0, R0, 0x1f, RZ ;  /* 0x0000001f00007819 */ /* 0x000fc800000006ff */
[----:B------:R0:W1:Y:S01]  /*41b0*/  SYNCS.PHASECHK.TRANS64.TRYWAIT P3, [UR58+0x34830], R0 ;  /* 0x03483000ff0075a7 */ /* 0x000062000806017a */
[----:B------:R-:W-:Y:S05]  /*41c0*/  @!P0 BRA `(.L_x_2225) ;  /* 0x0000000000048947 */ /* 0x000fea0003800000 */
[----:B------:R-:W-:Y:S01]  /*41d0*/  BPT.TRAP 0x1 ;  /* 0x000000040000795c */ /* 0x000fe20000300000 */
.L_x_2225:
[----:B-1----:R-:W-:Y:S05]  /*41e0*/  @P3 BRA `(.L_x_2226) ;  /* 0x0000000000083947 */ /* 0x002fea0003800000 */
[----:B------:R-:W1:Y:S02]  /*41f0*/  SYNCS.PHASECHK.TRANS64.TRYWAIT P3, [UR58+0x34830], R0 ;  /* 0x03483000ff0075a7 */ /* 0x000e64000806017a */
[----:B-1----:R-:W-:Y:S05]  /*4200*/  @!P3 BRA `(.L_x_2227) ;  /* 0x000000f40064b947 */ /* 0x002fea0003800000 */
.L_x_2226:
[----:B------:R-:W-:Y:S01]  /*4210*/  UIMAD UR54, UR36, 0xc00, UR39 ;  /* 0x00000c00243678a4 */ /* 0x000fe2000f8e0227 */
[----:B------:R-:W-:Y:S01]  /*4220*/  WARPGROUP.ARRIVE ;  /* 0x00000000000079c5 */ /* 0x000fe20000000000 */
[----:B------:R-:W-:Y:S01]  /*4230*/  UMOV UR55, 0x40000040 ;  /* 0x4000004000377882 */ /* 0x000fe20000000000 */
[----:B------:R-:W-:Y:S01]  /*4240*/  UMOV UR7, 0x40000040 ;  /* 0x4000004000077882 */ /* 0x000fe20000000000 */
[----:B------:R-:W-:Y:S01]  /*4250*/  UIADD3 UR6, UR54, 0x2, URZ ;  /* 0x0000000236067890 */ /* 0x000fe2000fffe03f */
[-C--:B------:R-:W-:Y:S01]  /*4260*/  FMUL.FTZ R88, R88, R3.reuse ;  /* 0x0000000358587220 */ /* 0x080fe20000410000 */
[----:B------:R-:W-:Y:S01]  /*4270*/  UIADD3 UR10, UR54, 0x4, URZ ;  /* 0x00000004360a7890 */ /* 0x000fe2000fffe03f */
[-C--:B------:R-:W-:Y:S01]  /*4280*/  FMUL.FTZ R89, R89, R3.reuse ;  /* 0x0000000359597220 */ /* 0x080fe20000410000 */
[----:B------:R-:W-:Y:S01]  /*4290*/  UMOV UR11, 0x40000040 ;  /* 0x40000040000b7882 */ /* 0x000fe20000000000 */
[----:B------:R-:W-:Y:S01]  /*42a0*/  HGMMA.64x128x16.F32 R24, gdesc[UR52], RZ, !UPT, gsb0 ;  /* 0x01e00000341879f0 */ /* 0x000fe2000c0008ff */
        /* <DEDUP_REMOVED lines=116> */
.L_x_2228:
[----:B------:R-:W-:Y:S01]  /*49f0*/  ULEA UR7, UR59, UR37, 0x3 ;  /* 0x000000253b077291 */ /* 0x000fe2000f8e183f */
[----:B01----:R-:W-:-:S05]  /*4a00*/  IMAD.U32 R0, RZ, RZ, UR60 ;  /* 0x0000003cff007e24 */ /* 0x003fca000f8e00ff */
[----:B------:R-:W-:-:S04]  /*4a10*/  SHF.L.U32 R0, R0, 0x1f, RZ ;  /* 0x0000001f00007819 */ /* 0x000fc800000006ff */
[----:B------:R0:W1:Y:S01]  /*4a20*/  SYNCS.PHASECHK.TRANS64.TRYWAIT P3, [UR7+0x34850], R0 ;  /* 0x03485000ff0075a7 */ /* 0x0000620008060147 */
[----:B------:R-:W-:Y:S05]  /*4a30*/  @!P0 BRA `(.L_x_2229) ;  /* 0x0000000000048947 */ /* 0x000fea0003800000 */
[----:B------:R-:W-:Y:S01]  /*4a40*/  BPT.TRAP 0x1 ;  /* 0x000000040000795c */ /* 0x000fe20000300000 */
.L_x_2229:
[----:B-1----:R-:W-:Y:S05]  /*4a50*/  @P3 BRA `(.L_x_2230) ;  /* 0x0000000000083947 */ /* 0x002fea0003800000 */
[----:B------:R-:W1:Y:S02]  /*4a60*/  SYNCS.PHASECHK.TRANS64.TRYWAIT P3, [UR7+0x34850], R0 ;  /* 0x03485000ff0075a7 */ /* 0x000e640008060147 */
[----:B-1----:R-:W-:Y:S05]  /*4a70*/  @!P3 BRA `(.L_x_2231) ;  /* 0x000000ec0060b947 */ /* 0x002fea0003800000 */
.L_x_2230:
[----:B------:R-:W-:Y:S01]  /*4a80*/  UIADD3 UR6, UR37, 0x400, URZ ;  /* 0x0000040025067890 */ /* 0x000fe2000fffe03f */
[----:B------:R-:W-:Y:S01]  /*4a90*/  WARPGROUP.ARRIVE ;  /* 0x00000000000079c5 */ /* 0x000fe20000000000 */
[----:B------:R-:W-:Y:S01]  /*4aa0*/  UMOV UR11, 0x40000040 ;  /* 0x40000040000b7882 */ /* 0x000fe20000000000 */
[----:B01----:R-:W0:Y:S01]  /*4ab0*/  @P2 LDC R0, c[0x0][0x44c] ;  /* 0x00011300ff002b82 */ /* 0x003e220000000800 */
[----:B------:R-:W-:Y:S01]  /*4ac0*/  USHF.R.U32.HI UR6, URZ, 0x4, UR6 ;  /* 0x000000043f067899 */ /* 0x000fe20008011606 */
[----:B------:R-:W-:Y:S01]  /*4ad0*/  IMAD.IADD R3, R185, 0x1, R18 ;  /* 0x00000001b9037824 */ /* 0x000fe200078e0212 */
[----:B------:R-:W-:Y:S02]  /*4ae0*/  UMOV UR60, UR38 ;  /* 0x00000026003c7c82 */ /* 0x000fe40008000000 */
        /* <DEDUP_REMOVED lines=9> */
[----:B------:R-:W-:-:S04]  /*4b80*/  UMOV UR11, 0x40000040 ;  /* 0x40000040000b7882 */ /* 0x000fc80000000000 */
[----:B-1----:R-:W-:Y:S01]  /*4b90*/  @P2 SHF.R.U32.HI R3, RZ, R7, R0 ;  /* 0x00000007ff032219 */ /* 0x002fe20000011600 */
[----:B------:R-:W-:-:S04]  /*4ba0*/  IMAD.MOV.U32 R0, RZ, RZ, -0x80 ;  /* 0xffffff80ff007424 */ /* 0x000fc800078e00ff */
[----:B------:R-:W0:Y:S01]  /*4bb0*/  SHFL.IDX PT, R11, R3, 0x1, 0x1c1f ;  /* 0x003c1f00030b7f89 */ /* 0x000e2200000e0000 */
[----:B------:R-:W-:-:S03]  /*4bc0*/  IMAD R7, R9, R0, 0x1 ;  /* 0x0000000109077424 */ /* 0x000fc600078e0200 */
[----:B------:R-:W1:Y:S02]  /*4bd0*/  SHFL.IDX PT, R3, R3, RZ, 0x1c1f ;  /* 0x001c1fff03037589 */ /* 0x000e6400000e0000 */
[----:B------:R-:W-:-:S05]  /*4be0*/  IADD3 R2, R16, R7, -R184 ;  /* 0x0000000710027210 */ /* 0x000fca0007ffe8b8 */
[----:B------:R-:W-:-:S04]  /*4bf0*/  IMAD.IADD R2, R2, 0x1, -R17 ;  /* 0x0000000102027824 */ /* 0x000fc800078e0a11 */
[C---:B0-----:R-:W-:Y:S02]  /*4c00*/  IMAD.IADD R0, R2.reuse, 0x1, R11 ;  /* 0x0000000102007824 */ /* 0x041fe400078e020b */
[----:B-1----:R-:W-:-:S03]  /*4c10*/  IMAD.IADD R2, R2, 0x1, R3 ;  /* 0x0000000102027824 */ /* 0x002fc600078e0203 */
        /* <DEDUP_REMOVED lines=30> */
[C---:B------:R-:W-:Y:S02]  /*4e00*/  ISETP.GT.AND P4, PT, R0.reuse, 0x29, PT ;  /* 0x000000290000780c */ /* 0x040fe40003f84270 */
[----:B------:R-:W-:Y:S02]  /*4e10*/  FMNMX.FTZ R4, R43, R4, !PT ;  /* 0x000000042b047209 */ /* 0x000fe40007810000 */
[----:B------:R-:W-:Y:S02]  /*4e20*/  FSEL R47, R47, -INF , P4 ;  /* 0xff8000002f2f7808 */ /* 0x000fe40002000000 */
[----:B------:R-:W-:Y:S02]  /*4e30*/  ISETP.GT.AND P4, PT, R0, 0x31, PT ;  /* 0x000000310000780c */ /* 0x000fe40003f84270 */
[----:B------:R-:W-:Y:S02]  /*4e40*/  ISETP.GT.AND P5, PT, R2, 0x1, PT ;  /* 0x000000010200780c */ /* 0x000fe40003fa4270 */
[----:B------:R-:W-:-:S02]  /*4e50*/  FSEL R51, R51, -INF , P4 ;  /* 0xff80000033337808 */ /* 0x000fc40002000000 */
[C---:B------:R-:W-:Y:S02]  /*4e60*/  ISETP.GT.AND P4, PT, R0.reuse, 0x39, PT ;  /* 0x000000390000780c */ /* 0x040fe40003f84270 */
[----:B------:R-:W-:Y:S02]  /*4e70*/  FSEL R25, R25, -INF , P5 ;  /* 0xff80000019197808 */ /* 0x000fe40002800000 */
        /* <DEDUP_REMOVED lines=10> */
[C---:B------:R-:W-:Y:S01]  /*4f20*/  ISETP.GT.AND P4, PT, R0.reuse, 0x59, PT ;  /* 0x000000590000780c */ /* 0x040fe20003f84270 */
[----:B------:R-:W-:Y:S02]  /*4f30*/  WARPGROUP.DEPBAR.LE gsb0, 0x0 ;  /* 0x00008000000079c5 */ /* 0x000fe40000010000 */
[----:B------:R-:W-:Y:S01]  /*4f40*/  WARPGROUP.ARRIVE ;  /* 0x00000000000079c5 */ /* 0x000fe20000000000 */
[----:B------:R-:W-:Y:S02]  /*4f50*/  FSEL R71, R71, -INF , P4 ;  /* 0xff80000047477808 */ /* 0x000fe40002000000 */
[C---:B------:R-:W-:Y:S02]  /*4f60*/  ISETP.GT.AND P4, PT, R0.reuse, 0x61, PT ;  /* 0x000000610000780c */ /* 0x040fe40003f84270 */
[----:B------:R-:W-:Y:S01]  /*4f70*/  FSEL R33, R33, -INF , P5 ;  /* 0xff80000021217808 */ /* 0x000fe20002800000 */
[----:B------:R-:W-:Y:S01]  /*4f80*/  HGMMA.64x128x16.F32 R88, R176, gdesc[UR8].tnspB, R88, gsb0 ;  /* 0x41e00008b0587df0 */ /* 0x000fe20008000858 */
[----:B------:R-:W-:Y:S01]  /*4f90*/  UIADD3 UR10, UR6, 0x100, URZ ;  /* 0x00000100060a7890 */ /* 0x000fe2000fffe03f */
[----:B------:R-:W-:Y:S01]  /*4fa0*/  FSEL R75, R75, -INF , P4 ;  /* 0xff8000004b4b7808 */ /* 0x000fe20002000000 */
[----:B------:R-:W-:Y:S01]  /*4fb0*/  UMOV UR11, 0x40000040 ;  /* 0x40000040000b7882 */ /* 0x000fe20000000000 */
[----:B------:R-:W-:-:S02]  /*4fc0*/  ISETP.GT.AND P4, PT, R0, 0x69, PT ;  /* 0x000000690000780c */ /* 0x000fc40003f84270 */
[----:B------:R-:W-:-:S04]  /*4fd0*/  ISETP.GT.AND P5, PT, R2, 0x19, PT ;  /* 0x000000190200780c */ /* 0x000fc80003fa4270 */
[----:B------:R-:W-:Y:S02]  /*4fe0*/  FSEL R37, R37, -INF , P5 ;  /* 0xff80000025257808 */ /* 0x000fe40002800000 */
        /* <DEDUP_REMOVED lines=23> */
[----:B------:R-:W-:Y:S01]  /*5160*/  FSEL R85, R85, -INF , P5 ;  /* 0xff80000055557808 */ /* 0x000fe20002800000 */
        /* <DEDUP_REMOVED lines=12> */
[----:B------:R-:W-:Y:S02]  /*5230*/  FSEL R169, R46, -INF , P3 ;  /* 0xff8000002ea97808 */ /* 0x000fe40001800000 */
[----:B------:R-:W-:Y:S02]  /*5240*/  ISETP.GT.AND P3, PT, R0, 0x30, PT ;  /* 0x000000300000780c */ /* 0x000fe40003f64270 */
[----:B------:R-:W-:-:S02]  /*5250*/  FMNMX.FTZ R4, R169, R4, !PT ;  /* 0x00000004a9047209 */ /* 0x000fc40007810000 */
[----:B------:R-:W-:Y:S01]  /*5260*/  HGMMA.64x128x16.F32 R88, R164, gdesc[UR8].tnspB, R88, gsb0 ;  /* 0x41e00008a4587df0 */ /* 0x000fe20008000858 */
[----:B------:R-:W-:Y:S01]  /*5270*/  FSEL R171, R50, -INF , P3 ;  /* 0xff80000032ab7808 */ /* 0x000fe20001800000 */
[----:B------:R-:W-:Y:S01]  /*5280*/  UIADD3 UR10, UR6, 0x280, URZ ;  /* 0x00000280060a7890 */ /* 0x000fe2000fffe03f */
[----:B------:R-:W-:Y:S01]  /*5290*/  FMNMX.FTZ R4, R47, R4, !PT ;  /* 0x000000042f047209 */ /* 0x000fe20007810000 */
[----:B------:R-:W-:Y:S01]  /*52a0*/  UMOV UR11, 0x40000040 ;  /* 0x40000040000b7882 */ /* 0x000fe20000000000 */
[----:B------:R-:W-:Y:S02]  /*52b0*/  ISETP.GT.AND P3, PT, R0, 0x38, PT ;  /* 0x000000380000780c */ /* 0x000fe40003f64270 */
[----:B------:R-:W-:Y:S02]  /*52c0*/  FMNMX.FTZ R4, R171, R4, !PT ;  /* 0x00000004ab047209 */ /* 0x000fe40007810000 */
[----:B------:R-:W-:Y:S02]  /*52d0*/  FSEL R173, R54, -INF , P3 ;  /* 0xff80000036ad7808 */ /* 0x000fe40001800000 */
[----:B------:R-:W-:-:S02]  /*52e0*/  FMNMX.FTZ R4, R51, R4, !PT ;  /* 0x0000000433047209 */ /* 0x000fc40007810000 */
[----:B------:R-:W-:Y:S02]  /*52f0*/  ISETP.GT.AND P3, PT, R0, 0x40, PT ;  /* 0x000000400000780c */ /* 0x000fe40003f64270 */
[----:B------:R-:W-:Y:S02]  /*5300*/  FMNMX.FTZ R4, R173, R4, !PT ;  /* 0x00000004ad047209 */ /* 0x000fe40007810000 */
[----:B------:R-:W-:Y:S02]  /*5310*/  FSEL R175, R58, -INF , P3 ;  /* 0xff8000003aaf7808 */ /* 0x000fe40001800000 */
[----:B------:R-:W-:Y:S02]  /*5320*/  FMNMX.FTZ R4, R55, R4, !PT ;  /* 0x0000000437047209 */ /* 0x000fe40007810000 */
[----:B------:R-:W-:Y:S02]  /*5330*/  ISETP.GT.AND P3, PT, R0, 0x48, PT ;  /* 0x000000480000780c */ /* 0x000fe40003f64270 */
[----:B------:R-:W-:-:S02]  /*5340*/  FMNMX.FTZ R4, R175, R4, !PT ;  /* 0x00000004af047209 */ /* 0x000fc40007810000 */
[----:B------:R-:W-:Y:S02]  /*5350*/  FSEL R177, R62, -INF , P3 ;  /* 0xff8000003eb17808 */ /* 0x000fe40001800000 */
[----:B------:R-:W-:Y:S02]  /*5360*/  FMNMX.FTZ R4, R59, R4, !PT ;  /* 0x000000043b047209 */ /* 0x000fe40007810000 */
        /* <DEDUP_REMOVED lines=16> */
[C---:B------:R-:W-:Y:S02]  /*5470*/  ISETP.GT.AND P3, PT, R0.reuse, 0x70, PT ;  /* 0x000000700000780c */ /* 0x040fe40003f64270 */
[----:B------:R-:W-:Y:S01]  /*5480*/  FMNMX.FTZ R4, R233, R4, !PT ;  /* 0x00000004e9047209 */ /* 0x000fe20007810000 */
[----:B------:R-:W-:Y:S02]  /*5490*/  WARPGROUP.DEPBAR.LE gsb0, 0x0 ;  /* 0x00008000000079c5 */ /* 0x000fe40000010000 */
[----:B------:R-:W-:Y:S01]  /*54a0*/  WARPGROUP.ARRIVE ;  /* 0x00000000000079c5 */ /* 0x000fe20000000000 */
[----:B------:R-:W-:Y:S02]  /*54b0*/  FSEL R165, R79, -INF , P4 ;  /* 0xff8000004fa57808 */ /* 0x000fe40002000000 */
[----:B------:R-:W-:Y:S02]  /*54c0*/  ISETP.GT.AND P4, PT, R0, 0x71, PT ;  /* 0x000000710000780c */ /* 0x000fe40003f84270 */
[----:B------:R-:W-:Y:S01]  /*54d0*/  FSEL R79, R82, -INF , P3 ;  /* 0xff800000524f7808 */ /* 0x000fe20001800000 */
[----:B------:R-:W-:Y:S01]  /*54e0*/  HGMMA.64x128x16.F32 R88, R160, gdesc[UR8].tnspB, R88, gsb0 ;  /* 0x41e00008a0587df0 */ /* 0x000fe20008000858 */
[----:B------:R-:W-:Y:S01]  /*54f0*/  FMNMX.FTZ R4, R165, R4, !PT ;  /* 0x00000004a5047209 */ /* 0x000fe20007810000 */
[----:B------:R-:W-:Y:S01]  /*5500*/  UIADD3 UR10, UR6, 0x300, URZ ;  /* 0x00000300060a7890 */ /* 0x000fe2000fffe03f */
[----:B------:R-:W-:Y:S01]  /*5510*/  ISETP.GT.AND P3, PT, R0, 0x78, PT ;  /* 0x000000780000780c */ /* 0x000fe20003f64270 */
[----:B------:R-:W-:Y:S01]  /*5520*/  UMOV UR11, 0x40000040 ;  /* 0x40000040000b7882 */ /* 0x000fe20000000000 */
[----:B------:R-:W-:Y:S01]  /*5530*/  FSEL R83, R83, -INF , P4 ;  /* 0xff80000053537808 */ /* 0x000fe20002000000 */
[----:B------:R-:W-:Y:S01]  /*5540*/  UIADD3 UR6, UR6, 0x380, URZ ;  /* 0x0000038006067890 */ /* 0x000fe2000fffe03f */
[----:B------:R-:W-:-:S02]  /*5550*/  FMNMX.FTZ R4, R79, R4, !PT ;  /* 0x000000044f047209 */ /* 0x000fc40007810000 */
[----:B------:R-:W-:Y:S02]  /*5560*/  ISETP.GT.AND P4, PT, R0, 0x79, PT ;  /* 0x000000790000780c */ /* 0x000fe40003f84270 */
[----:B------:R-:W-:Y:S01]  /*5570*/  FSEL R167, R86, -INF , P3 ;  /* 0xff80000056a77808 */ /* 0x000fe20001800000 */
[----:B------:R-:W0:Y:S01]  /*5580*/  LDC R0, c[0x0][0x988] ;  /* 0x00026200ff007b82 */ /* 0x000e220000000800 */
[----:B------:R-:W-:Y:S02]  /*5590*/  FMNMX.FTZ R4, R83, R4, !PT ;  /* 0x0000000453047209 */ /* 0x000fe40007810000 */
[----:B------:R-:W-:Y:S02]  /*55a0*/  FSEL R87, R87, -INF , P4 ;  /* 0xff80000057577808 */ /* 0x000fe40002000000 */
[----:B------:R-:W-:Y:S02]  /*55b0*/  FMNMX.FTZ R4, R167, R4, !PT ;  /* 0x00000004a7047209 */ /* 0x000fe40007810000 */
[----:B------:R-:W-:-:S02]  /*55c0*/  ISETP.GT.AND P4, PT, R2, RZ, PT ;  /* 0x000000ff0200720c */ /* 0x000fc40003f84270 */
[----:B------:R-:W-:Y:S02]  /*55d0*/  FMNMX.FTZ R20, R87, R4, !PT ;  /* 0x0000000457147209 */ /* 0x000fe40007810000 */
[----:B------:R-:W-:Y:S02]  /*55e0*/  FSEL R3, R24, -INF , P4 ;  /* 0xff80000018037808 */ /* 0x000fe40002000000 */
[----:B------:R-:W-:Y:S01]  /*55f0*/  ISETP.GT.AND P4, PT, R2, 0x8, PT ;  /* 0x000000080200780c */ /* 0x000fe20003f84270 */
[----:B------:R-:W1:Y:S01]  /*5600*/  SHFL.BFLY PT, R235, R20, 0x2, 0x1f ;  /* 0x0c401f0014eb7f89 */ /* 0x000e6200000e0000 */
[----:B------:R-:W-:-:S04]  /*5610*/  FMNMX.FTZ R24, R3, R10, !PT ;  /* 0x0000000a03187209 */ /* 0x000fc80007810000 */
[----:B------:R-:W-:Y:S02]  /*5620*/  FMNMX.FTZ R24, R25, R24, !PT ;  /* 0x0000001819187209 */ /* 0x000fe40007810000 */
[----:B-1----:R-:W-:-:S05]  /*5630*/  FMNMX.FTZ R235, R20, R235, !PT ;  /* 0x000000eb14eb7209 */ /* 0x002fca0007810000 */
[----:B------:R-:W1:Y:S02]  /*5640*/  SHFL.BFLY PT, R4, R235, 0x1, 0x1f ;  /* 0x0c201f00eb047f89 */ /* 0x000e6400000e0000 */
[----:B-1----:R-:W-:-:S04]  /*5650*/  FMNMX.FTZ R4, R235, R4, !PT ;  /* 0x00000004eb047209 */ /* 0x002fc80007810000 */
[C---:B------:R-:W-:Y:S01]  /*5660*/  FSETP.NEU.FTZ.AND P3, PT, R4.reuse, -INF , PT ;  /* 0xff8000000400780b */ /* 0x040fe20003f7d000 */
[----:B0-----:R-:W-:-:S05]  /*5670*/  FMUL.FTZ R14, R4, R0 ;  /* 0x00000000040e7220 */ /* 0x001fca0000410000 */
[----:B------:R-:W-:-:S05]  /*5680*/  FSEL R14, R14, RZ, P3 ;  /* 0x000000ff0e0e7208 */ /* 0x000fca0001800000 */
[-CC-:B------:R-:W-:Y:S01]  /*5690*/  FFMA.FTZ R20, R27, R0.reuse, -R14.reuse ;  /* 0x000000001b147223 */ /* 0x180fe2000001080e */
[----:B------:R-:W-:Y:S01]  /*56a0*/  FSEL R27, R28, -INF , P4 ;  /* 0xff8000001c1b7808 */ /* 0x000fe20002000000 */
[-CC-:B------:R-:W-:Y:S01]  /*56b0*/  FFMA.FTZ R7, R7, R0.reuse, -R14.reuse ;  /* 0x0000000007077223 */ /* 0x180fe2000001080e */
[----:B------:R-:W-:Y:S01]  /*56c0*/  ISETP.GT.AND P4, PT, R2, 0x10, PT ;  /* 0x000000100200780c */ /* 0x000fe20003f84270 */
        /* <DEDUP_REMOVED lines=8> */
[-CC-:B------:R-:W-:Y:S01]  /*5750*/  FFMA.FTZ R21, R21, R0.reuse, -R14.reuse ;  /* 0x0000000015157223 */ /* 0x180fe2000001080e */
[-CC-:B------:R-:W-:Y:S01]  /*5760*/  FFMA.FTZ R55, R55, R0.reuse, -R14.reuse ;  /* 0x0000000037377223 */ /* 0x180fe2000001080e */
[-CC-:B------:R-:W-:Y:S01]  /*5770*/  FFMA.FTZ R42, R181, R0.reuse, -R14.reuse ;  /* 0x00000000b52a7223 */ /* 0x180fe2000001080e */
[----:B------:R-:W-:Y:S01]  /*5780*/  MUFU.EX2 R11, R11 ;  /* 0x0000000b000b7308 */ /* 0x000fe20000000800 */
[-CC-:B------:R-:W-:Y:S01]  /*5790*/  FFMA.FTZ R46, R183, R0.reuse, -R14.reuse ;  /* 0x00000000b72e7223 */ /* 0x180fe2000001080e */
[----:B------:R-:W-:-:S06]  /*57a0*/  FFMA.FTZ R54, R167, R0, -R14 ;  /* 0x00000000a7367223 */ /* 0x000fcc000001080e */
[----:B------:R-:W-:Y:S08]  /*57b0*/  MUFU.EX2 R13, R13 ;  /* 0x0000000d000d7308 */ /* 0x000ff00000000800 */
[----:B------:R-:W-:Y:S08]  /*57c0*/  MUFU.EX2 R15, R15 ;  /* 0x0000000f000f7308 */ /* 0x000ff00000000800 */
[----:B------:R-:W-:Y:S08]  /*57d0*/  MUFU.EX2 R21, R21 ;  /* 0x0000001500157308 */ /* 0x000ff00000000800 */
[----:B------:R-:W-:Y:S01]  /*57e0*/  MUFU.EX2 R42, R42 ;  /* 0x0000002a002a7308 */ /* 0x000fe20000000800 */
[----:B------:R-:W-:-:S02]  /*57f0*/  WARPGROUP.DEPBAR.LE gsb0, 0x0 ;  /* 0x00008000000079c5 */ /* 0x000fc40000010000 */
[----:B------:R-:W-:Y:S01]  /*5800*/  FSEL R163, R32, -INF , P4 ;  /* 0xff80000020a37808 */ /* 0x000fe20002000000 */
[----:B------:R-:W-:Y:S01]  /*5810*/  WARPGROUP.ARRIVE ;  /* 0x00000000000079c5 */ /* 0x000fe20000000000 */
[----:B------:R-:W-:Y:S02]  /*5820*/  ISETP.GT.AND P4, PT, R2, 0x18, PT ;  /* 0x000000180200780c */ /* 0x000fe40003f84270 */
[----:B------:R-:W-:Y:S01]  /*5830*/  FMNMX.FTZ R26, R163, R24, !PT ;  /* 0x00000018a31a7209 */ /* 0x000fe20007810000 */
[----:B------:R0:W1:Y:S02]  /*5840*/  MUFU.EX2 R161, R7 ;  /* 0x0000000700a17308 */ /* 0x0000640000000800 */
[----:B------:R-:W-:Y:S01]  /*5850*/  HGMMA.64x128x16.F32 R88, R156, gdesc[UR8].tnspB, R88, gsb0 ;  /* 0x41e000089c587df0 */ /* 0x000fe20008000858 */
[----:B------:R-:W-:-:S05]  /*5860*/  FMNMX.FTZ R26, R33, R26, !PT ;  /* 0x0000001a211a7209 */ /* 0x000fca0007810000 */
[----:B------:R-:W-:Y:S01]  /*5870*/  MUFU.EX2 R46, R46 ;  /* 0x0000002e002e7308 */ /* 0x000fe20000000800 */
[--C-:B0-----:R-:W-:Y:S01]  /*5880*/  FFMA.FTZ R7, R31, R0, -R14.reuse ;  /* 0x000000001f077223 */ /* 0x101fe2000001080e */
[----:B------:R-:W-:Y:S02]  /*5890*/  FSEL R31, R36, -INF , P4 ;  /* 0xff800000241f7808 */ /* 0x000fe40002000000 */
[----:B------:R-:W-:Y:S02]  /*58a0*/  ISETP.GT.AND P4, PT, R2, 0x20, PT ;  /* 0x000000200200780c */ /* 0x000fe40003f84270 */
[----:B------:R-:W-:Y:S02]  /*58b0*/  FMNMX.FTZ R26, R31, R26, !PT ;  /* 0x0000001a1f1a7209 */ /* 0x000fe40007810000 */
[----:B------:R-:W-:Y:S01]  /*58c0*/  FSEL R235, R40, -INF , P4 ;  /* 0xff80000028eb7808 */ /* 0x000fe20002000000 */
[----:B------:R0:W-:Y:S01]  /*58d0*/  MUFU.EX2 R24, R7 ;  /* 0x0000000700187308 */ /* 0x0001e20000000800 */
[----:B------:R-:W-:Y:S01]  /*58e0*/  FMNMX.FTZ R26, R37, R26, !PT ;  /* 0x0000001a251a7209 */ /* 0x000fe20007810000 */
[----:B------:R-:W-:Y:S01]  /*58f0*/  FFMA.FTZ R40, R175, R0, -R14 ;  /* 0x00000000af287223 */ /* 0x000fe2000001080e */
[----:B------:R-:W-:-:S02]  /*5900*/  ISETP.GT.AND P4, PT, R2, 0x28, PT ;  /* 0x000000280200780c */ /* 0x000fc40003f84270 */
[----:B------:R-:W-:Y:S02]  /*5910*/  FMNMX.FTZ R28, R235, R26, !PT ;  /* 0x0000001aeb1c7209 */ /* 0x000fe40007810000 */
[----:B-1----:R-:W-:Y:S01]  /*5920*/  F2FP.F16.F32.PACK_AB R181, R20, R161 ;  /* 0x000000a114b5723e */ /* 0x002fe200000000ff */
[----:B------:R-:W-:Y:S01]  /*5930*/  MUFU.EX2 R40, R40 ;  /* 0x0000002800287308 */ /* 0x000fe20000000800 */
[-CC-:B0-----:R-:W-:Y:S01]  /*5940*/  FFMA.FTZ R7, R35, R0.reuse, -R14.reuse ;  /* 0x0000000023077223 */ /* 0x181fe2000001080e */
[----:B------:R-:W-:Y:S01]  /*5950*/  FSEL R35, R44, -INF , P4 ;  /* 0xff8000002c237808 */ /* 0x000fe20002000000 */
[--C-:B------:R-:W-:Y:S01]  /*5960*/  FFMA.FTZ R44, R179, R0, -R14.reuse ;  /* 0x00000000b32c7223 */ /* 0x100fe2000001080e */
[----:B------:R-:W-:Y:S02]  /*5970*/  FMNMX.FTZ R28, R41, R28, !PT ;  /* 0x0000001c291c7209 */ /* 0x000fe40007810000 */
[----:B------:R-:W-:Y:S02]  /*5980*/  ISETP.GT.AND P4, PT, R2, 0x30, PT ;  /* 0x000000300200780c */ /* 0x000fe40003f84270 */
[----:B------:R-:W-:Y:S01]  /*5990*/  FMNMX.FTZ R28, R35, R28, !PT ;  /* 0x0000001c231c7209 */ /* 0x000fe20007810000 */
[----:B------:R0:W1:Y:S01]  /*59a0*/  MUFU.EX2 R26, R7 ;  /* 0x00000007001a7308 */ /* 0x0000620000000800 */
[----:B------:R-:W-:Y:S01]  /*59b0*/  FSEL R237, R48, -INF , P4 ;  /* 0xff80000030ed7808 */ /* 0x000fe20002000000 */
[----:B------:R-:W-:Y:S01]  /*59c0*/  FFMA.FTZ R48, R233, R0, -R14 ;  /* 0x00000000e9307223 */ /* 0x000fe2000001080e */
[----:B------:R-:W-:-:S02]  /*59d0*/  FMNMX.FTZ R28, R45, R28, !PT ;  /* 0x0000001c2d1c7209 */ /* 0x000fc40007810000 */
[----:B------:R-:W-:Y:S02]  /*59e0*/  ISETP.GT.AND P4, PT, R2, 0x38, PT ;  /* 0x000000380200780c */ /* 0x000fe40003f84270 */
[----:B------:R-:W-:Y:S01]  /*59f0*/  FMNMX.FTZ R30, R237, R28, !PT ;  /* 0x0000001ced1e7209 */ /* 0x000fe20007810000 */
[----:B------:R-:W-:Y:S01]  /*5a00*/  MUFU.EX2 R44, R44 ;  /* 0x0000002c002c7308 */ /* 0x000fe20000000800 */
[----:B------:R-:W-:Y:S02]  /*5a10*/  FSEL R52, R52, -INF , P4 ;  /* 0xff80000034347808 */ /* 0x000fe40002000000 */
[----:B0-----:R-:W-:Y:S02]  /*5a20*/  FMNMX.FTZ R7, R49, R30, !PT ;  /* 0x0000001e31077209 */ /* 0x001fe40007810000 */
[----:B------:R-:W-:Y:S02]  /*5a30*/  ISETP.GT.AND P4, PT, R2, 0x40, PT ;  /* 0x000000400200780c */ /* 0x000fe40003f84270 */
[----:B------:R-:W-:Y:S01]  /*5a40*/  FMNMX.FTZ R30, R52, R7, !PT ;  /* 0x00000007341e7209 */ /* 0x000fe20007810000 */
[----:B------:R0:W2:Y:S01]  /*5a50*/  MUFU.EX2 R28, R39 ;  /* 0x00000027001c7308 */ /* 0x0000a20000000800 */
[----:B------:R-:W-:-:S02]  /*5a60*/  FSEL R56, R56, -INF , P4 ;  /* 0xff80000038387808 */ /* 0x000fc40002000000 */
[----:B------:R-:W-:Y:S01]  /*5a70*/  FMNMX.FTZ R7, R53, R30, !PT ;  /* 0x0000001e35077209 */ /* 0x000fe20007810000 */
[-CC-:B------:R-:W-:Y:S01]  /*5a80*/  FFMA.FTZ R30, R43, R0.reuse, -R14.reuse ;  /* 0x000000002b1e7223 */ /* 0x180fe2000001080e */
[----:B------:R-:W-:Y:S02]  /*5a90*/  ISETP.GT.AND P4, PT, R2, 0x48, PT ;  /* 0x000000480200780c */ /* 0x000fe40003f84270 */
[----:B------:R-:W-:Y:S01]  /*5aa0*/  FMNMX.FTZ R32, R56, R7, !PT ;  /* 0x0000000738207209 */ /* 0x000fe20007810000 */
[----:B------:R-:W-:Y:S01]  /*5ab0*/  MUFU.EX2 R48, R48 ;  /* 0x0000003000307308 */ /* 0x000fe20000000800 */
[----:B------:R-:W-:Y:S01]  /*5ac0*/  FSEL R43, R60, -INF , P4 ;  /* 0xff8000003c2b7808 */ /* 0x000fe20002000000 */
[--C-:B0-----:R-:W-:Y:S01]  /*5ad0*/  FFMA.FTZ R39, R47, R0, -R14.reuse ;  /* 0x000000002f277223 */ /* 0x101fe2000001080e */
[----:B------:R-:W-:Y:S01]  /*5ae0*/  FMNMX.FTZ R32, R57, R32, !PT ;  /* 0x0000002039207209 */ /* 0x000fe20007810000 */
[-CC-:B------:R-:W-:Y:S01]  /*5af0*/  FFMA.FTZ R47, R59, R0.reuse, -R14.reuse ;  /* 0x000000003b2f7223 */ /* 0x180fe2000001080e */
[----:B------:R-:W-:Y:S01]  /*5b00*/  ISETP.GT.AND P4, PT, R2, 0x50, PT ;  /* 0x000000500200780c */ /* 0x000fe20003f84270 */
[--C-:B------:R-:W-:Y:S01]  /*5b10*/  FFMA.FTZ R59, R67, R0, -R14.reuse ;  /* 0x00000000433b7223 */ /* 0x100fe2000001080e */
[----:B------:R-:W-:Y:S01]  /*5b20*/  FMNMX.FTZ R34, R43, R32, !PT ;  /* 0x000000202b227209 */ /* 0x000fe20007810000 */
[----:B------:R-:W-:Y:S01]  /*5b30*/  MUFU.EX2 R30, R30 ;  /* 0x0000001e001e7308 */ /* 0x000fe20000000800 */
[----:B------:R-:W-:Y:S01]  /*5b40*/  FSEL R64, R64, -INF , P4 ;  /* 0xff80000040407808 */ /* 0x000fe20002000000 */
[----:B------:R-:W-:Y:S01]  /*5b50*/  FFMA.FTZ R67, R165, R0, -R14 ;  /* 0x00000000a5437223 */ /* 0x000fe2000001080e */
[----:B------:R-:W-:-:S02]  /*5b60*/  FMNMX.FTZ R7, R61, R34, !PT ;  /* 0x000000223d077209 */ /* 0x000fc40007810000 */
[----:B------:R-:W-:Y:S02]  /*5b70*/  ISETP.GT.AND P4, PT, R2, 0x58, PT ;  /* 0x000000580200780c */ /* 0x000fe40003f84270 */
[----:B------:R-:W-:Y:S01]  /*5b80*/  FMNMX.FTZ R34, R64, R7, !PT ;  /* 0x0000000740227209 */ /* 0x000fe20007810000 */
[----:B------:R0:W-:Y:S01]  /*5b90*/  MUFU.EX2 R32, R169 ;  /* 0x000000a900207308 */ /* 0x0001e20000000800 */
[----:B------:R-:W-:Y:S02]  /*5ba0*/  FSEL R68, R68, -INF , P4 ;  /* 0xff80000044447808 */ /* 0x000fe40002000000 */
[----:B------:R-:W-:Y:S02]  /*5bb0*/  FMNMX.FTZ R7, R65, R34, !PT ;  /* 0x0000002241077209 */ /* 0x000fe40007810000 */
[----:B------:R-:W-:Y:S02]  /*5bc0*/  ISETP.GT.AND P4, PT, R2, 0x60, PT ;  /* 0x000000600200780c */ /* 0x000fe40003f84270 */
[----:B------:R-:W-:Y:S01]  /*5bd0*/  FMNMX.FTZ R34, R68, R7, !PT ;  /* 0x0000000744227209 */ /* 0x000fe20007810000 */
[----:B------:R-:W3:Y:S01]  /*5be0*/  MUFU.EX2 R39, R39 ;  /* 0x0000002700277308 */ /* 0x000ee20000000800 */
[----:B------:R-:W-:Y:S01]  /*5bf0*/  FSEL R72, R72, -INF , P4 ;  /* 0xff80000048487808 */ /* 0x000fe20002000000 */
[--C-:B0-----:R-:W-:Y:S01]  /*5c00*/  FFMA.FTZ R169, R171, R0, -R14.reuse ;  /* 0x00000000aba97223 */ /* 0x101fe2000001080e */
[----:B------:R-:W-:Y:S01]  /*5c10*/  FMNMX.FTZ R7, R69, R34, !PT ;  /* 0x0000002245077209 */ /* 0x000fe20007810000 */
[-CC-:B------:R-:W-:Y:S01]  /*5c20*/  FFMA.FTZ R171, R173, R0.reuse, -R14.reuse ;  /* 0x00000000adab7223 */ /* 0x180fe2000001080e */
[----:B------:R-:W-:Y:S01]  /*5c30*/  ISETP.GT.AND P4, PT, R2, 0x68, PT ;  /* 0x000000680200780c */ /* 0x000fe20003f84270 */
[-CC-:B------:R-:W-:Y:S01]  /*5c40*/  FFMA.FTZ R34, R51, R0.reuse, -R14.reuse ;  /* 0x0000000033227223 */ /* 0x180fe2000001080e */
[----:B------:R-:W-:Y:S01]  /*5c50*/  FMNMX.FTZ R36, R72, R7, !PT ;  /* 0x0000000748247209 */ /* 0x000fe20007810000 */
[----:B------:R-:W-:Y:S01]  /*5c60*/  MUFU.EX2 R169, R169 ;  /* 0x000000a900a97308 */ /* 0x000fe20000000800 */
[----:B------:R-:W-:Y:S01]  /*5c70*/  FSEL R76, R76, -INF , P4 ;  /* 0xff8000004c4c7808 */ /* 0x000fe20002000000 */
[--C-:B------:R-:W-:Y:S01]  /*5c80*/  FFMA.FTZ R51, R63, R0, -R14.reuse ;  /* 0x000000003f337223 */ /* 0x100fe2000001080e */
[----:B------:R-:W-:Y:S01]  /*5c90*/  FMNMX.FTZ R7, R73, R36, !PT ;  /* 0x0000002449077209 */ /* 0x000fe20007810000 */
[----:B------:R-:W-:Y:S01]  /*5ca0*/  FFMA.FTZ R63, R75, R0, -R14 ;  /* 0x000000004b3f7223 */ /* 0x000fe2000001080e */
[----:B------:R-:W-:-:S02]  /*5cb0*/  ISETP.GT.AND P4, PT, R2, 0x70, PT ;  /* 0x000000700200780c */ /* 0x000fc40003f84270 */
[----:B------:R-:W-:Y:S01]  /*5cc0*/  FMNMX.FTZ R36, R76, R7, !PT ;  /* 0x000000074c247209 */ /* 0x000fe20007810000 */
[----:B------:R-:W-:Y:S01]  /*5cd0*/  MUFU.EX2 R34, R34 ;  /* 0x0000002200227308 */ /* 0x000fe20000000800 */
[----:B------:R-:W-:Y:S02]  /*5ce0*/  FSEL R173, R80, -INF , P4 ;  /* 0xff80000050ad7808 */ /* 0x000fe40002000000 */
[----:B------:R-:W-:Y:S02]  /*5cf0*/  FMNMX.FTZ R36, R77, R36, !PT ;  /* 0x000000244d247209 */ /* 0x000fe40007810000 */
[----:B------:R-:W-:Y:S02]  /*5d00*/  ISETP.GT.AND P4, PT, R2, 0x78, PT ;  /* 0x000000780200780c */ /* 0x000fe40003f84270 */
[----:B------:R-:W-:Y:S01]  /*5d10*/  FMNMX.FTZ R38, R173, R36, !PT ;  /* 0x00000024ad267209 */ /* 0x000fe20007810000 */
[----:B------:R-:W-:Y:S01]  /*5d20*/  MUFU.EX2 R171, R171 ;  /* 0x000000ab00ab7308 */ /* 0x000fe20000000800 */
[----:B------:R-:W-:-:S02]  /*5d30*/  FSEL R84, R84, -INF , P4 ;  /* 0xff80000054547808 */ /* 0x000fc40002000000 */
[----:B------:R-:W-:Y:S01]  /*5d40*/  FMNMX.FTZ R7, R81, R38, !PT ;  /* 0x0000002651077209 */ /* 0x000fe20007810000 */
[----:B------:R-:W-:Y:S01]  /*5d50*/  FFMA.FTZ R38, R177, R0, -R14 ;  /* 0x00000000b1267223 */ /* 0x000fe2000001080e */
[----:B-1----:R-:W-:Y:S02]  /*5d60*/  F2FP.F16.F32.PACK_AB R177, R26, R13 ;  /* 0x0000000d1ab1723e */ /* 0x002fe400000000ff */
[----:B------:R-:W-:Y:S01]  /*5d70*/  FMNMX.FTZ R2, R84, R7, !PT ;  /* 0x0000000754027209 */ /* 0x000fe20007810000 */
[----:B------:R0:W-:Y:S01]  /*5d80*/  MUFU.EX2 R36, R55 ;  /* 0x0000003700247308 */ /* 0x0001e20000000800 */
[----:B--2---:R-:W-:Y:S02]  /*5d90*/  F2FP.F16.F32.PACK_AB R179, R28, R15 ;  /* 0x0000000f1cb3723e */ /* 0x004fe400000000ff */
[----:B------:R-:W-:Y:S02]  /*5da0*/  FMNMX.FTZ R2, R85, R2, !PT ;  /* 0x0000000255027209 */ /* 0x000fe40007810000 */
[----:B------:R-:W-:-:S02]  /*5db0*/  F2FP.F16.F32.PACK_AB R183, R24, R11 ;  /* 0x0000000b18b7723e */ /* 0x000fc400000000ff */
[----:B---3--:R-:W-:Y:S01]  /*5dc0*/  F2FP.F16.F32.PACK_AB R175, R39, R32 ;  /* 0x0000002027af723e */ /* 0x008fe200000000ff */
[----:B------:R-:W1:Y:S01]  /*5dd0*/  SHFL.BFLY PT, R7, R2, 0x2, 0x1f ;  /* 0x0c401f0002077f89 */ /* 0x000e6200000e0000 */
[----:B------:R-:W2:Y:S01]  /*5de0*/  MUFU.EX2 R47, R47 ;  /* 0x0000002f002f7308 */ /* 0x000ea20000000800 */
[-CC-:B0-----:R-:W-:Y:S01]  /*5df0*/  FFMA.FTZ R55, R71, R0.reuse, -R14.reuse ;  /* 0x0000000047377223 */ /* 0x181fe2000001080e */
[----:B------:R-:W-:-:S06]  /*5e00*/  FFMA.FTZ R71, R83, R0, -R14 ;  /* 0x0000000053477223 */ /* 0x000fcc000001080e */
[----:B------:R-:W-:Y:S08]  /*5e10*/  MUFU.EX2 R38, R38 ;  /* 0x0000002600267308 */ /* 0x000ff00000000800 */
[----:B------:R-:W0:Y:S01]  /*5e20*/  MUFU.EX2 R51, R51 ;  /* 0x0000003300337308 */ /* 0x000e220000000800 */
[----:B--2---:R-:W-:Y:S01]  /*5e30*/  F2FP.F16.F32.PACK_AB R165, R47, R40 ;  /* 0x000000282fa5723e */ /* 0x004fe200000000ff */
[----:B------:R-:W-:-:S02]  /*5e40*/  WARPGROUP.DEPBAR.LE gsb0, 0x0 ;  /* 0x00008000000079c5 */ /* 0x000fc40000010000 */
[----:B-1----:R-:W-:Y:S01]  /*5e50*/  FMNMX.FTZ R50, R2, R7, !PT ;  /* 0x0000000702327209 */ /* 0x002fe20007810000 */
[----:B------:R-:W-:-:S03]  /*5e60*/  WARPGROUP.ARRIVE ;  /* 0x00000000000079c5 */ /* 0x000fc60000000000 */
[----:B------:R-:W-:Y:S01]  /*5e70*/  MUFU.EX2 R59, R59 ;  /* 0x0000003b003b7308 */ /* 0x000fe20000000800 */
[----:B------:R-:W1:Y:S07]  /*5e80*/  SHFL.BFLY PT, R7, R50, 0x1, 0x1f ;  /* 0x0c201f0032077f89 */ /* 0x000e6e00000e0000 */
[----:B------:R-:W-:Y:S01]  /*5e90*/  MUFU.EX2 R55, R55 ;  /* 0x0000003700377308 */ /* 0x000fe20000000800 */
[----:B0-----:R-:W-:-:S07]  /*5ea0*/  F2FP.F16.F32.PACK_AB R167, R51, R38 ;  /* 0x0000002633a7723e */ /* 0x001fce00000000ff */
[----:B------:R-:W0:Y:S08]  /*5eb0*/  MUFU.EX2 R63, R63 ;  /* 0x0000003f003f7308 */ /* 0x000e300000000800 */
[----:B------:R-:W-:Y:S01]  /*5ec0*/  MUFU.EX2 R67, R67 ;  /* 0x0000004300437308 */ /* 0x000fe20000000800 */
[----:B-1----:R-:W-:Y:S01]  /*5ed0*/  FMNMX.FTZ R7, R50, R7, !PT ;  /* 0x0000000732077209 */ /* 0x002fe20007810000 */
[-CC-:B------:R-:W-:Y:S01]  /*5ee0*/  FFMA.FTZ R50, R79, R0.reuse, -R14.reuse ;  /* 0x000000004f327223 */ /* 0x180fe2000001080e */
[----:B------:R-:W-:-:S02]  /*5ef0*/  FFMA.FTZ R14, R87, R0, -R14 ;  /* 0x00000000570e7223 */ /* 0x000fc4000001080e */
[C---:B------:R-:W-:Y:S01]  /*5f00*/  FSETP.NEU.FTZ.AND P4, PT, R7.reuse, -INF , PT ;  /* 0xff8000000700780b */ /* 0x040fe20003f9d000 */
[----:B------:R-:W-:Y:S02]  /*5f10*/  FMUL.FTZ R58, R7, R0 ;  /* 0x00000000073a7220 */ /* 0x000fe40000410000 */
[----:B------:R-:W-:Y:S01]  /*5f20*/  MUFU.EX2 R71, R71 ;  /* 0x0000004700477308 */ /* 0x000fe20000000800 */
[----:B0-----:R-:W-:Y:S02]  /*5f30*/  F2FP.F16.F32.PACK_AB R157, R63, R46 ;  /* 0x0000002e3f9d723e */ /* 0x001fe400000000ff */
[----:B------:R-:W-:-:S05]  /*5f40*/  FSEL R58, R58, RZ, P4 ;  /* 0x000000ff3a3a7208 */ /* 0x000fca0002000000 */
[----:B------:R-:W-:Y:S01]  /*5f50*/  MUFU.EX2 R50, R50 ;  /* 0x0000003200327308 */ /* 0x000fe20000000800 */
[-CC-:B------:R-:W-:Y:S01]  /*5f60*/  FFMA.FTZ R180, R3, R0.reuse, -R58.reuse ;  /* 0x0000000003b47223 */ /* 0x180fe2000001083a */
[----:B------:R-:W-:Y:S01]  /*5f70*/  FSEL R3, R4, RZ, P3 ;  /* 0x000000ff04037208 */ /* 0x000fe20001800000 */
[-CC-:B------:R-:W-:Y:S01]  /*5f80*/  FFMA.FTZ R174, R35, R0.reuse, -R58.reuse ;  /* 0x0000000023ae7223 */ /* 0x180fe2000001083a */
[-CC-:B------:R-:W-:Y:S01]  /*5f90*/  FFMA.FTZ R35, R45, R0.reuse, -R58.reuse ;  /* 0x000000002d237223 */ /* 0x180fe2000001083a */
[-CC-:B------:R-:W-:Y:S01]  /*5fa0*/  FFMA.FTZ R25, R25, R0.reuse, -R58.reuse ;  /* 0x0000000019197223 */ /* 0x180fe2000001083a */
[----:B------:R-:W-:Y:S01]  /*5fb0*/  FFMA.FTZ R182, R27, R0, -R58 ;  /* 0x000000001bb67223 */ /* 0x000fe2000001083a */
[----:B------:R-:W-:Y:S01]  /*5fc0*/  FADD.FTZ R45, -R3, R8 ;  /* 0x00000008032d7221 */ /* 0x000fe20000010100 */
[----:B------:R-:W-:Y:S01]  /*5fd0*/  FSEL R3, R7, RZ, P4 ;  /* 0x000000ff07037208 */ /* 0x000fe20002000000 */
[----:B------:R-:W-:Y:S01]  /*5fe0*/  MUFU.EX2 R180, R180 ;  /* 0x000000b400b47308 */ /* 0x000fe20000000800 */
[----:B------:R-:W-:-:S02]  /*5ff0*/  IMAD.U32 R8, RZ, RZ, UR58 ;  /* 0x0000003aff087e24 */ /* 0x000fc4000f8e00ff */
[-C--:B------:R-:W-:Y:S01]  /*6000*/  FMUL.FTZ R2, R45, R0.reuse ;  /* 0x000000002d027220 */ /* 0x080fe20000410000 */
[-C--:B------:R-:W-:Y:S01]  /*6010*/  FFMA.FTZ R27, R29, R0.reuse, -R58 ;  /* 0x000000001d1b7223 */ /* 0x080fe2000001083a */
[----:B------:R-:W-:Y:S01]  /*6020*/  FADD.FTZ R3, -R3, R10 ;  /* 0x0000000a03037221 */ /* 0x000fe20000010100 */
[----:B------:R-:W-:Y:S01]  /*6030*/  IMAD.U32 R10, RZ, RZ, UR7 ;  /* 0x00000007ff0a7e24 */ /* 0x000fe2000f8e00ff */
[----:B------:R-:W-:Y:S01]  /*6040*/  UMOV UR7, 0x40000040 ;  /* 0x4000004000077882 */ /* 0x000fe20000000000 */
[----:B------:R-:W-:Y:S01]  /*6050*/  @!P1 VIADD R8, R8, 0x34840 ;  /* 0x0003484008089836 */ /* 0x000fe20000000000 */
[----:B------:R-:W-:Y:S01]  /*6060*/  HGMMA.64x128x16.F32 R88, R152, gdesc[UR4].tnspB, R88, gsb0 ;  /* 0x41e0000498587df0 */ /* 0x000fe20008000858 */
[-C--:B------:R-:W-:Y:S01]  /*6070*/  FMUL.FTZ R3, R3, R0.reuse ;  /* 0x0000000003037220 */ /* 0x080fe20000410000 */
[----:B------:R-:W0:Y:S01]  /*6080*/  MUFU.EX2 R2, R2 ;  /* 0x0000000200027308 */ /* 0x000e220000000800 */
[-C--:B------:R-:W-:Y:S01]  /*6090*/  FFMA.FTZ R176, R163, R0.reuse, -R58 ;  /* 0x00000000a3b07223 */ /* 0x080fe2000001083a */
[----:B------:R-:W-:Y:S01]  /*60a0*/  @!P1 PRMT R8, RZ, 0x654, R8 ;  /* 0x00000654ff089816 */ /* 0x000fe20000000008 */
        /* <DEDUP_REMOVED lines=12> */
[-CC-:B------:R-:W-:Y:S01]  /*6170*/  FFMA.FTZ R164, R56, R0.reuse, -R58.reuse ;  /* 0x0000000038a47223 */ /* 0x180fe2000001083a */
[----:B------:R-:W2:Y:S01]  /*6180*/  MUFU.EX2 R25, R25 ;  /* 0x0000001900197308 */ /* 0x000ea20000000800 */
[----:B0-----:R-:W-:Y:S01]  /*6190*/  FFMA.FTZ R43, R2, R5, R161 ;  /* 0x00000005022b7223 */ /* 0x001fe200000100a1 */
[-CC-:B------:R-:W-:Y:S01]  /*61a0*/  FFMA.FTZ R61, R61, R0.reuse, -R58.reuse ;  /* 0x000000003d3d7223 */ /* 0x180fe2000001083a */
[-CC-:B------:R-:W-:Y:S01]  /*61b0*/  FFMA.FTZ R160, R64, R0.reuse, -R58.reuse ;  /* 0x0000000040a07223 */ /* 0x180fe2000001083a */
[-CC-:B------:R-:W-:Y:S01]  /*61c0*/  FFMA.FTZ R162, R68, R0.reuse, -R58.reuse ;  /* 0x0000000044a27223 */ /* 0x180fe2000001083a */
[-CC-:B------:R-:W-:Y:S01]  /*61d0*/  FFMA.FTZ R156, R72, R0.reuse, -R58.reuse ;  /* 0x00000000489c7223 */ /* 0x180fe2000001083a */
[-CC-:B------:R-:W-:Y:S01]  /*61e0*/  FFMA.FTZ R73, R73, R0.reuse, -R58.reuse ;  /* 0x0000000049497223 */ /* 0x180fe2000001083a */
[----:B------:R-:W-:Y:S01]  /*61f0*/  FFMA.FTZ R76, R76, R0, -R58 ;  /* 0x000000004c4c7223 */ /* 0x000fe2000001083a */
[----:B------:R-:W0:Y:S01]  /*6200*/  MUFU.EX2 R182, R182 ;  /* 0x000000b600b67308 */ /* 0x000e220000000800 */
[----:B-1----:R-:W-:Y:S01]  /*6210*/  FFMA.FTZ R6, R3, R6, R180 ;  /* 0x0000000603067223 */ /* 0x002fe200000100b4 */
[-CC-:B------:R-:W-:Y:S01]  /*6220*/  FFMA.FTZ R77, R77, R0.reuse, -R58.reuse ;  /* 0x000000004d4d7223 */ /* 0x180fe2000001083a */
[-CC-:B------:R-:W-:Y:S01]  /*6230*/  FFMA.FTZ R81, R81, R0.reuse, -R58.reuse ;  /* 0x0000000051517223 */ /* 0x180fe2000001083a */
[----:B------:R-:W-:Y:S01]  /*6240*/  FFMA.FTZ R84, R84, R0, -R58 ;  /* 0x0000000054547223 */ /* 0x000fe2000001083a */
[C---:B------:R-:W-:Y:S01]  /*6250*/  ISETP.GT.AND P3, PT, R9.reuse, R12, PT ;  /* 0x0000000c0900720c */ /* 0x040fe20003f64270 */
[----:B------:R-:W-:Y:S01]  /*6260*/  VIADD R9, R9, 0xffffffff ;  /* 0xffffffff09097836 */ /* 0x000fe20000000000 */
[----:B------:R-:W-:Y:S01]  /*6270*/  F2FP.F16.F32.PACK_AB R161, R59, R44 ;  /* 0x0000002c3ba1723e */ /* 0x000fe200000000ff */
[----:B------:R-:W1:Y:S01]  /*6280*/  MUFU.EX2 R27, R27 ;  /* 0x0000001b001b7308 */ /* 0x000e620000000800 */
[C---:B--2---:R-:W-:Y:S01]  /*6290*/  FADD.FTZ R49, R25.reuse, R6 ;  /* 0x0000000619317221 */ /* 0x044fe20000010000 */
[----:B------:R-:W-:Y:S01]  /*62a0*/  FADD.FTZ R6, R20, R43 ;  /* 0x0000002b14067221 */ /* 0x000fe20000010000 */
[----:B------:R-:W-:-:S02]  /*62b0*/  F2FP.F16.F32.PACK_AB R180, R25, R180 ;  /* 0x000000b419b4723e */ /* 0x000fc400000000ff */
[----:B------:R-:W-:Y:S01]  /*62c0*/  F2FP.F16.F32.PACK_AB R163, R55, R42 ;  /* 0x0000002a37a3723e */ /* 0x000fe200000000ff */
[----:B------:R-:W-:Y:S01]  /*62d0*/  FADD.FTZ R43, R11, R6 ;  /* 0x000000060b2b7221 */ /* 0x000fe20000010000 */
[----:B------:R-:W-:Y:S01]  /*62e0*/  F2FP.F16.F32.PACK_AB R159, R67, R48 ;  /* 0x00000030439f723e */ /* 0x000fe200000000ff */
[----:B------:R-:W2:Y:S02]  /*62f0*/  MUFU.EX2 R176, R176 ;  /* 0x000000b000b07308 */ /* 0x000ea40000000800 */
[----:B------:R-:W-:Y:S01]  /*6300*/  FADD.FTZ R6, R24, R43 ;  /* 0x0000002b18067221 */ /* 0x000fe20000010000 */
[----:B------:R-:W-:-:S03]  /*6310*/  FFMA.FTZ R43, R65, R0, -R58 ;  /* 0x00000000412b7223 */ /* 0x000fc6000001083a */
[----:B------:R-:W-:Y:S02]  /*6320*/  FADD.FTZ R53, R13, R6 ;  /* 0x000000060d357221 */ /* 0x000fe40000010000 */
[----:B------:R-:W3:Y:S02]  /*6330*/  MUFU.EX2 R29, R29 ;  /* 0x0000001d001d7308 */ /* 0x000ee40000000800 */
[----:B------:R-:W-:-:S04]  /*6340*/  FADD.FTZ R6, R26, R53 ;  /* 0x000000351a067221 */ /* 0x000fc80000010000 */
[----:B------:R-:W-:Y:S01]  /*6350*/  FADD.FTZ R53, R15, R6 ;  /* 0x000000060f357221 */ /* 0x000fe20000010000 */
[----:B------:R-:W-:Y:S01]  /*6360*/  FFMA.FTZ R6, R173, R0, -R58 ;  /* 0x00000000ad067223 */ /* 0x000fe2000001083a */
[----:B------:R-:W4:Y:S01]  /*6370*/  MUFU.EX2 R178, R178 ;  /* 0x000000b200b27308 */ /* 0x000f220000000800 */
[----:B------:R-:W-:-:S07]  /*6380*/  F2FP.F16.F32.PACK_AB R173, R30, R21 ;  /* 0x000000151ead723e */ /* 0x000fce00000000ff */
[----:B------:R-:W5:Y:S08]  /*6390*/  MUFU.EX2 R31, R31 ;  /* 0x0000001f001f7308 */ /* 0x000f700000000800 */
        /* <DEDUP_REMOVED lines=8> */
[----:B------:R-:W5:Y:S01]  /*6420*/  MUFU.EX2 R164, R164 ;  /* 0x000000a400a47308 */ /* 0x000f620000000800 */
[----:B------:R-:W-:-:S02]  /*6430*/  WARPGROUP.DEPBAR.LE gsb0, 0x0 ;  /* 0x00008000000079c5 */ /* 0x000fc40000010000 */
[----:B------:R0:W-:Y:S01]  /*6440*/  @!P1 SYNCS.ARRIVE.TRANS64.RED.A1T0 RZ, [R8+URZ], RZ ;  /* 0x000000ff08ff99a7 */ /* 0x0001e2000810043f */
[----:B------:R-:W-:-:S04]  /*6450*/  F2FP.F16.F32.PACK_AB R153, R71, R50 ;  /* 0x000000324799723e */ /* 0x000fc800000000ff */
[----:B------:R-:W5:Y:S01]  /*6460*/  MUFU.EX2 R45, R45 ;  /* 0x0000002d002d7308 */ /* 0x000f620000000800 */
[----:B0-----:R-:W-:-:S07]  /*6470*/  @!P1 VIADD R8, R10, 0x34860 ;  /* 0x000348600a089836 */ /* 0x001fce0000000000 */
[----:B------:R-:W0:Y:S01]  /*6480*/  MUFU.EX2 R166, R166 ;  /* 0x000000a600a67308 */ /* 0x000e220000000800 */
[----:B------:R-:W-:-:S04]  /*6490*/  @!P1 PRMT R8, RZ, 0x654, R8 ;  /* 0x00000654ff089816 */ /* 0x000fc80000000008 */
[----:B------:R1:W-:Y:S03]  /*64a0*/  @!P1 SYNCS.ARRIVE.TRANS64.RED.A1T0 RZ, [R8+URZ], RZ ;  /* 0x000000ff08ff99a7 */ /* 0x0003e6000810043f */
[----:B------:R-:W0:Y:S01]  /*64b0*/  MUFU.EX2 R5, R61 ;  /* 0x0000003d00057308 */ /* 0x000e220000000800 */
[----:B-1----:R-:W-:-:S07]  /*64c0*/  FADD.FTZ R8, R182, R49 ;  /* 0x00000031b6087221 */ /* 0x002fce0000010000 */
[----:B------:R-:W1:Y:S01]  /*64d0*/  MUFU.EX2 R160, R160 ;  /* 0x000000a000a07308 */ /* 0x000e620000000800 */
[C---:B------:R-:W-:Y:S01]  /*64e0*/  F2FP.F16.F32.PACK_AB R182, R27.reuse, R182 ;  /* 0x000000b61bb6723e */ /* 0x040fe200000000ff */
[----:B------:R-:W-:-:S04]  /*64f0*/  FADD.FTZ R49, R27, R8 ;  /* 0x000000081b317221 */ /* 0x000fc80000010000 */
[----:B--2---:R-:W-:Y:S02]  /*6500*/  FADD.FTZ R8, R176, R49 ;  /* 0x00000031b0087221 */ /* 0x004fe40000010000 */
[----:B------:R-:W2:Y:S01]  /*6510*/  MUFU.EX2 R43, R43 ;  /* 0x0000002b002b7308 */ /* 0x000ea20000000800 */
[-CC-:B------:R-:W-:Y:S01]  /*6520*/  FFMA.FTZ R49, R69, R0.reuse, -R58.reuse ;  /* 0x0000000045317223 */ /* 0x180fe2000001083a */
[----:B------:R-:W-:Y:S01]  /*6530*/  FFMA.FTZ R58, R85, R0, -R58 ;  /* 0x00000000553a7223 */ /* 0x000fe2000001083a */
[C---:B---3--:R-:W-:Y:S01]  /*6540*/  FADD.FTZ R57, R29.reuse, R8 ;  /* 0x000000081d397221 */ /* 0x048fe20000010000 */
[----:B------:R-:W-:-:S03]  /*6550*/  F2FP.F16.F32.PACK_AB R176, R29, R176 ;  /* 0x000000b01db0723e */ /* 0x000fc600000000ff */
[----:B----4-:R-:W-:Y:S01]  /*6560*/  FADD.FTZ R8, R178, R57 ;  /* 0x00000039b2087221 */ /* 0x010fe20000010000 */
[----:B------:R-:W3:Y:S01]  /*6570*/  MUFU.EX2 R162, R162 ;  /* 0x000000a200a27308 */ /* 0x000ee20000000800 */
[C---:B-----5:R-:W-:Y:S02]  /*6580*/  F2FP.F16.F32.PACK_AB R178, R31.reuse, R178 ;  /* 0x000000b21fb2723e */ /* 0x060fe400000000ff */
[----:B------:R-:W-:Y:S01]  /*6590*/  FADD.FTZ R57, R31, R8 ;  /* 0x000000081f397221 */ /* 0x000fe20000010000 */
[----:B------:R-:W-:-:S03]  /*65a0*/  FADD.FTZ R8, R28, R53 ;  /* 0x000000351c087221 */ /* 0x000fc60000010000 */
[----:B------:R-:W-:Y:S01]  /*65b0*/  FADD.FTZ R10, R172, R57 ;  /* 0x00000039ac0a7221 */ /* 0x000fe20000010000 */
[----:B------:R-:W-:Y:S01]  /*65c0*/  FADD.FTZ R53, R21, R8 ;  /* 0x0000000815357221 */ /* 0x000fe20000010000 */
[----:B------:R-:W4:Y:S01]  /*65d0*/  MUFU.EX2 R49, R49 ;  /* 0x0000003100317308 */ /* 0x000f220000000800 */
[C---:B------:R-:W-:Y:S01]  /*65e0*/  F2FP.F16.F32.PACK_AB R172, R33.reuse, R172 ;  /* 0x000000ac21ac723e */ /* 0x040fe200000000ff */
[----:B------:R-:W-:Y:S01]  /*65f0*/  FADD.FTZ R57, R33, R10 ;  /* 0x0000000a21397221 */ /* 0x000fe20000010000 */
[----:B------:R-:W-:-:S03]  /*6600*/  FADD.FTZ R53, R30, R53 ;  /* 0x000000351e357221 */ /* 0x000fc60000010000 */
[----:B------:R-:W-:Y:S01]  /*6610*/  FADD.FTZ R8, R174, R57 ;  /* 0x00000039ae087221 */ /* 0x000fe20000010000 */
[----:B------:R-:W-:Y:S01]  /*6620*/  FADD.FTZ R10, R32, R53 ;  /* 0x00000035200a7221 */ /* 0x000fe20000010000 */
[----:B------:R-:W-:Y:S01]  /*6630*/  MUFU.EX2 R156, R156 ;  /* 0x0000009c009c7308 */ /* 0x000fe20000000800 */
        /* <DEDUP_REMOVED lines=8> */
[C---:B------:R-:W-:Y:S01]  /*66c0*/  FADD.FTZ R8, R34.reuse, R13 ;  /* 0x0000000d22087221 */ /* 0x040fe20000010000 */
[----:B------:R-:W-:Y:S02]  /*66d0*/  F2FP.F16.F32.PACK_AB R169, R34, R169 ;  /* 0x000000a922a9723e */ /* 0x000fe400000000ff */
[----:B------:R-:W-:Y:S01]  /*66e0*/  FADD.FTZ R10, R170, R25 ;  /* 0x00000019aa0a7221 */ /* 0x000fe20000010000 */
[----:B------:R-:W-:Y:S01]  /*66f0*/  FADD.FTZ R13, R171, R8 ;  /* 0x00000008ab0d7221 */ /* 0x000fe20000010000 */
[----:B------:R-:W-:Y:S01]  /*6700*/  MUFU.EX2 R27, R76 ;  /* 0x0000004c001b7308 */ /* 0x000fe20000000800 */
[C---:B------:R-:W-:Y:S01]  /*6710*/  F2FP.F16.F32.PACK_AB R170, R41.reuse, R170 ;  /* 0x000000aa29aa723e */ /* 0x040fe200000000ff */
[----:B------:R-:W-:Y:S01]  /*6720*/  FADD.FTZ R25, R41, R10 ;  /* 0x0000000a29197221 */ /* 0x000fe20000010000 */
[C---:B------:R-:W-:Y:S01]  /*6730*/  FADD.FTZ R13, R36.reuse, R13 ;  /* 0x0000000d240d7221 */ /* 0x040fe20000010000 */
[----:B------:R-:W-:-:S02]  /*6740*/  F2FP.F16.F32.PACK_AB R171, R36, R171 ;  /* 0x000000ab24ab723e */ /* 0x000fc400000000ff */
[----:B------:R-:W-:Y:S01]  /*6750*/  FADD.FTZ R8, R164, R25 ;  /* 0x00000019a4087221 */ /* 0x000fe20000010000 */
[----:B------:R-:W-:Y:S01]  /*6760*/  FADD.FTZ R10, R40, R13 ;  /* 0x0000000d280a7221 */ /* 0x000fe20000010000 */
[----:B------:R3:W-:Y:S01]  /*6770*/  MUFU.EX2 R21, R6 ;  /* 0x0000000600157308 */ /* 0x0007e20000000800 */
[C---:B------:R-:W-:Y:S01]  /*6780*/  F2FP.F16.F32.PACK_AB R164, R45.reuse, R164 ;  /* 0x000000a42da4723e */ /* 0x040fe200000000ff */
[----:B------:R-:W-:Y:S01]  /*6790*/  FADD.FTZ R13, R45, R8 ;  /* 0x000000082d0d7221 */ /* 0x000fe20000010000 */
[----:B------:R-:W-:-:S03]  /*67a0*/  FADD.FTZ R15, R47, R10 ;  /* 0x0000000a2f0f7221 */ /* 0x000fc60000010000 */
[----:B0-----:R-:W-:Y:S01]  /*67b0*/  FADD.FTZ R8, R166, R13 ;  /* 0x0000000da6087221 */ /* 0x001fe20000010000 */
[----:B------:R-:W-:Y:S01]  /*67c0*/  FADD.FTZ R10, R38, R15 ;  /* 0x0000000f260a7221 */ /* 0x000fe20000010000 */
[----:B------:R-:W0:Y:S01]  /*67d0*/  MUFU.EX2 R77, R77 ;  /* 0x0000004d004d7308 */ /* 0x000e220000000800 */
[C---:B------:R-:W-:Y:S01]  /*67e0*/  F2FP.F16.F32.PACK_AB R166, R5.reuse, R166 ;  /* 0x000000a605a6723e */ /* 0x040fe200000000ff */
[----:B------:R-:W-:Y:S01]  /*67f0*/  FADD.FTZ R13, R5, R8 ;  /* 0x00000008050d7221 */ /* 0x000fe20000010000 */
[----:B------:R-:W-:-:S03]  /*6800*/  FADD.FTZ R15, R51, R10 ;  /* 0x0000000a330f7221 */ /* 0x000fc60000010000 */
[----:B-1----:R-:W-:Y:S01]  /*6810*/  FADD.FTZ R8, R160, R13 ;  /* 0x0000000da0087221 */ /* 0x002fe20000010000 */
[----:B------:R-:W-:Y:S01]  /*6820*/  FADD.FTZ R10, R44, R15 ;  /* 0x0000000f2c0a7221 */ /* 0x000fe20000010000 */
[----:B------:R-:W1:Y:S01]  /*6830*/  MUFU.EX2 R81, R81 ;  /* 0x0000005100517308 */ /* 0x000e620000000800 */
[C---:B--2---:R-:W-:Y:S01]  /*6840*/  F2FP.F16.F32.PACK_AB R160, R43.reuse, R160 ;  /* 0x000000a02ba0723e */ /* 0x044fe200000000ff */
[----:B------:R-:W-:Y:S01]  /*6850*/  FADD.FTZ R13, R43, R8 ;  /* 0x000000082b0d7221 */ /* 0x000fe20000010000 */
[----:B------:R-:W-:Y:S01]  /*6860*/  FADD.FTZ R15, R59, R10 ;  /* 0x0000000a3b0f7221 */ /* 0x000fe20000010000 */
[----:B------:R-:W-:Y:S02]  /*6870*/  IMAD.MOV.U32 R10, RZ, RZ, R7 ;  /* 0x000000ffff0a7224 */ /* 0x000fe400078e0007 */
[----:B---3--:R-:W-:Y:S01]  /*6880*/  FADD.FTZ R6, R162, R13 ;  /* 0x0000000da2067221 */ /* 0x008fe20000010000 */
[----:B------:R-:W-:Y:S01]  /*6890*/  FADD.FTZ R8, R42, R15 ;  /* 0x0000000f2a087221 */ /* 0x000fe20000010000 */
[----:B------:R-:W-:Y:S01]  /*68a0*/  MUFU.EX2 R54, R54 ;  /* 0x0000003600367308 */ /* 0x000fe20000000800 */
[C---:B----4-:R-:W-:Y:S01]  /*68b0*/  F2FP.F16.F32.PACK_AB R162, R49.reuse, R162 ;  /* 0x000000a231a2723e */ /* 0x050fe200000000ff */
[----:B------:R-:W-:Y:S01]  /*68c0*/  FADD.FTZ R5, R49, R6 ;  /* 0x0000000631057221 */ /* 0x000fe20000010000 */
[----:B------:R-:W-:Y:S01]  /*68d0*/  FADD.FTZ R13, R55, R8 ;  /* 0x00000008370d7221 */ /* 0x000fe20000010000 */
[----:B0-----:R-:W-:-:S02]  /*68e0*/  F2FP.F16.F32.PACK_AB R158, R77, R27 ;  /* 0x0000001b4d9e723e */ /* 0x001fc400000000ff */
[----:B------:R-:W-:Y:S01]  /*68f0*/  FADD.FTZ R6, R156, R5 ;  /* 0x000000059c067221 */ /* 0x000fe20000010000 */
[----:B------:R-:W-:Y:S01]  /*6900*/  FADD.FTZ R8, R46, R13 ;  /* 0x0000000d2e087221 */ /* 0x000fe20000010000 */
[----:B------:R-:W0:Y:S01]  /*6910*/  MUFU.EX2 R15, R84 ;  /* 0x00000054000f7308 */ /* 0x000e220000000800 */
[C---:B------:R-:W-:Y:S01]  /*6920*/  F2FP.F16.F32.PACK_AB R156, R11.reuse, R156 ;  /* 0x0000009c0b9c723e */ /* 0x040fe200000000ff */
[----:B------:R-:W-:Y:S01]  /*6930*/  FADD.FTZ R6, R11, R6 ;  /* 0x000000060b067221 */ /* 0x000fe20000010000 */
[----:B------:R-:W-:Y:S01]  /*6940*/  FADD.FTZ R5, R63, R8 ;  /* 0x000000083f057221 */ /* 0x000fe20000010000 */
[----:B-1----:R-:W-:Y:S02]  /*6950*/  F2FP.F16.F32.PACK_AB R152, R81, R21 ;  /* 0x000000155198723e */ /* 0x002fe400000000ff */
[----:B------:R-:W-:Y:S01]  /*6960*/  FADD.FTZ R6, R27, R6 ;  /* 0x000000061b067221 */ /* 0x000fe20000010000 */
[----:B------:R-:W-:Y:S01]  /*6970*/  FADD.FTZ R8, R48, R5 ;  /* 0x0000000530087221 */ /* 0x000fe20000010000 */
[----:B------:R-:W1:Y:S02]  /*6980*/  MUFU.EX2 R58, R58 ;  /* 0x0000003a003a7308 */ /* 0x000e640000000800 */
[----:B------:R-:W-:Y:S01]  /*6990*/  FADD.FTZ R6, R77, R6 ;  /* 0x000000064d067221 */ /* 0x000fe20000010000 */
[----:B------:R-:W-:-:S03]  /*69a0*/  FADD.FTZ R5, R67, R8 ;  /* 0x0000000843057221 */ /* 0x000fc60000010000 */
[----:B------:R-:W-:Y:S01]  /*69b0*/  FADD.FTZ R6, R21, R6 ;  /* 0x0000000615067221 */ /* 0x000fe20000010000 */
[----:B------:R-:W-:Y:S01]  /*69c0*/  FADD.FTZ R8, R50, R5 ;  /* 0x0000000532087221 */ /* 0x000fe20000010000 */
[----:B------:R-:W2:Y:S02]  /*69d0*/  MUFU.EX2 R14, R14 ;  /* 0x0000000e000e7308 */ /* 0x000ea40000000800 */
[----:B------:R-:W-:Y:S01]  /*69e0*/  FADD.FTZ R6, R81, R6 ;  /* 0x0000000651067221 */ /* 0x000fe20000010000 */
[----:B------:R-:W-:Y:S01]  /*69f0*/  FADD.FTZ R5, R71, R8 ;  /* 0x0000000847057221 */ /* 0x000fe20000010000 */
[----:B------:R-:W-:Y:S02]  /*6a00*/  IMAD.MOV.U32 R8, RZ, RZ, R4 ;  /* 0x000000ffff087224 */ /* 0x000fe400078e0004 */
[----:B0-----:R-:W-:Y:S01]  /*6a10*/  FADD.FTZ R6, R15, R6 ;  /* 0x000000060f067221 */ /* 0x001fe20000010000 */
[----:B------:R-:W-:Y:S01]  /*6a20*/  FADD.FTZ R5, R54, R5 ;  /* 0x0000000536057221 */ /* 0x000fe20000010000 */
[----:B-1----:R-:W-:-:S02]  /*6a30*/  F2FP.F16.F32.PACK_AB R154, R58, R15 ;  /* 0x0000000f3a9a723e */ /* 0x002fc400000000ff */
[----:B------:R-:W-:Y:S01]  /*6a40*/  FADD.FTZ R6, R58, R6 ;  /* 0x000000063a067221 */ /* 0x000fe20000010000 */
[C---:B--2---:R-:W-:Y:S01]  /*6a50*/  FADD.FTZ R5, R14.reuse, R5 ;  /* 0x000000050e057221 */ /* 0x044fe20000010000 */
[----:B------:R-:W-:Y:S01]  /*6a60*/  F2FP.F16.F32.PACK_AB R155, R14, R54 ;  /* 0x000000360e9b723e */ /* 0x000fe200000000ff */
[----:B------:R-:W-:Y:S06]  /*6a70*/  @P3 BRA `(.L_x_2232) ;  /* 0xffffffd400a43947 */ /* 0x000fec000383ffff */
.L_x_2223:
[----:B------:R-:W-:-:S13]  /*6a80*/  ISETP.GE.AND P2, PT, R9, R22, PT ;  /* 0x000000160900720c */ /* 0x000fda0003f46270 */
[----:B------:R-:W-:Y:S05]  /*6a90*/  @!P2 BRA `(.L_x_2233) ;  /* 0x000000200024a947 */ /* 0x000fea0003800000 */
[----:B------:R-:W-:Y:S01]  /*6aa0*/  IMAD.MOV.U32 R11, RZ, RZ, R4 ;  /* 0x000000ffff0b7224 */ /* 0x000fe200078e0004 */
[----:B------:R-:W-:Y:S01]  /*6ab0*/  UMOV UR59, UR38 ;  /* 0x00000026003b7c82 */ /* 0x000fe20008000000 */
[----:B------:R-:W-:Y:S01]  /*6ac0*/  IMAD.MOV.U32 R8, RZ, RZ, R7 ;  /* 0x000000ffff087224 */ /* 0x000fe200078e0007 */
[----:B------:R-:W-:-:S06]  /*6ad0*/  UMOV UR58, UR36 ;  /* 0x00000024003a7c82 */ /* 0x000fcc0008000000 */
.L_x_2242:
[----:B------:R-:W-:-:S04]  /*6ae0*/  UIADD3 UR36, UR58, 0x1, URZ ;  /* 0x000000013a247890 */ /* 0x000fc8000fffe03f */
[----:B------:R-:W-:-:S04]  /*6af0*/  UISETP.NE.AND UP0, UPT, UR36, 0x2, UPT ;  /* 0x000000022400788c */ /* 0x000fc8000bf05270 */
[----:B------:R-:W-:Y:S02]  /*6b00*/  USEL UR38, URZ, 0x1, UP0 ;  /* 0x000000013f267887 */ /* 0x000fe40008000000 */
[----:B------:R-:W-:Y:S02]  /*6b10*/  USEL UR36, UR36, URZ, UP0 ;  /* 0x0000003f24247287 */ /* 0x000fe40008000000 */
[----:B------:R-:W-:Y:S01]  /*6b20*/  ULOP3.LUT UR38, UR59, UR38, URZ, 0x3c, !UPT ;  /* 0x000000263b267292 */ /* 0x000fe2000f8e3c3f */
[----:B------:R-:W-:Y:S11]  /*6b30*/  @!P0 BRA `(.L_x_2234) ;  /* 0x0000000000048947 */ /* 0x000ff60003800000 */
[----:B------:R-:W-:Y:S01]  /*6b40*/  BPT.TRAP 0x1 ;  /* 0x000000040000795c */ /* 0x000fe20000300000 */
.L_x_2234:
[----:B------:R-:W-:Y:S01]  /*6b50*/  ULEA UR6, UR36, UR37, 0x3 ;  /* 0x0000002524067291 */ /* 0x000fe2000f8e183f */
[----:B------:R-:W-:-:S05]  /*6b60*/  IMAD.U32 R0, RZ, RZ, UR38 ;  /* 0x00000026ff007e24 */ /* 0x000fca000f8e00ff */
[----:B------:R-:W-:-:S04]  /*6b70*/  SHF.L.U32 R0, R0, 0x1f, RZ ;  /* 0x0000001f00007819 */ /* 0x000fc800000006ff */
[----:B------:R0:W1:Y:S01]  /*6b80*/  SYNCS.PHASECHK.TRANS64.TRYWAIT P2, [UR6+0x34830], R0 ;  /* 0x03483000ff0075a7 */ /* 0x0000620008040146 */
[----:B------:R-:W-:Y:S05]  /*6b90*/  @!P0 BRA `(.L_x_2235) ;  /* 0x0000000000048947 */ /* 0x000fea0003800000 */
[----:B------:R-:W-:Y:S01]  /*6ba0*/  BPT.TRAP 0x1 ;  /* 0x000000040000795c */ /* 0x000fe20000300000 */
.L_x_2235:
[----:B-1----:R-:W-:Y:S05]  /*6bb0*/  @P2 BRA `(.L_x_2236) ;  /* 0x0000000000082947 */ /* 0x002fea0003800000 */
[----:B------:R-:W1:Y:S02]  /*6bc0*/  SYNCS.PHASECHK.TRANS64.TRYWAIT P2, [UR6+0x34830], R0 ;  /* 0x03483000ff0075a7 */ /* 0x000e640008040146 */
[----:B-1----:R-:W-:Y:S05]  /*6bd0*/  @!P2 BRA `(.L_x_2237) ;  /* 0x000000cc0020a947 */ /* 0x002fea0003800000 */
.L_x_2236:
        /* <DEDUP_REMOVED lines=126> */
.L_x_2238:
[----:B------:R-:W-:Y:S01]  /*73c0*/  ULEA UR7, UR58, UR37, 0x3 ;  /* 0x000000253a077291 */ /* 0x000fe2000f8e183f */
[----:B01----:R-:W-:-:S05]  /*73d0*/  IMAD.U32 R0, RZ, RZ, UR59 ;  /* 0x0000003bff007e24 */ /* 0x003fca000f8e00ff */
[----:B------:R-:W-:-:S04]  /*73e0*/  SHF.L.U32 R0, R0, 0x1f, RZ ;  /* 0x0000001f00007819 */ /* 0x000fc800000006ff */
[----:B------:R0:W1:Y:S01]  /*73f0*/  SYNCS.PHASECHK.TRANS64.TRYWAIT P2, [UR7+0x34850], R0 ;  /* 0x03485000ff0075a7 */ /* 0x0000620008040147 */
[----:B------:R-:W-:Y:S05]  /*7400*/  @!P0 BRA `(.L_x_2239) ;  /* 0x0000000000048947 */ /* 0x000fea0003800000 */
[----:B------:R-:W-:Y:S01]  /*7410*/  BPT.TRAP 0x1 ;  /* 0x000000040000795c */ /* 0x000fe20000300000 */
.L_x_2239:
[----:B-1----:R-:W-:Y:S05]  /*7420*/  @P2 BRA `(.L_x_2240) ;  /* 0x0000000000082947 */ /* 0x002fea0003800000 */
[----:B------:R-:W1:Y:S02]  /*7430*/  SYNCS.PHASECHK.TRANS64.TRYWAIT P2, [UR7+0x34850], R0 ;  /* 0x03485000ff0075a7 */ /* 0x000e640008040147 */
[----:B-1----:R-:W-:Y:S05]  /*7440*/  @!P2 BRA `(.L_x_2241) ;  /* 0x000000c4001ca947 */ /* 0x002fea0003800000 */
.L_x_2240:
[----:B------:R-:W-:Y:S01]  /*7450*/  UIADD3 UR6, UR37, 0x400, URZ ;  /* 0x0000040025067890 */ /* 0x000fe2000fffe03f */
[----:B------:R-:W-:Y:S01]  /*7460*/  WARPGROUP.ARRIVE ;  /* 0x00000000000079c5 */ /* 0x000fe20000000000 */
[----:B------:R-:W-:Y:S01]  /*7470*/  UMOV UR11, 0x40000040 ;  /* 0x40000040000b7882 */ /* 0x000fe20000000000 */
[----:B01----:R-:W-:Y:S01]  /*7480*/  FMNMX.FTZ R0, R24, R8, !PT ;  /* 0x0000000818007209 */ /* 0x003fe20007810000 */
[----:B------:R-:W-:Y:S01]  /*7490*/  USHF.R.U32.HI UR6, URZ, 0x4, UR6 ;  /* 0x000000043f067899 */ /* 0x000fe20008011606 */
[----:B------:R-:W-:Y:S01]  /*74a0*/  ISETP.GT.AND P2, PT, R9, R22, PT ;  /* 0x000000160900720c */ /* 0x000fe20003f44270 */
[----:B------:R-:W-:Y:S01]  /*74b0*/  UMOV UR59, UR38 ;  /* 0x00000026003b7c82 */ /* 0x000fe20008000000 */
[----:B------:R-:W-:Y:S01]  /*74c0*/  FMNMX.FTZ R3, R25, R0, !PT ;  /* 0x0000000019037209 */ /* 0x000fe20007810000 */
[----:B------:R-:W-:Y:S01]  /*74d0*/  ULOP3.LUT UR6, UR6, 0x3fff, URZ, 0xc0, !UPT ;  /* 0x00003fff06067892 */ /* 0x000fe2000f8ec03f */
[----:B------:R-:W-:Y:S02]  /*74e0*/  VIADD R9, R9, 0xffffffff ;  /* 0xffffffff09097836 */ /* 0x000fe40000000000 */
        /* <DEDUP_REMOVED lines=51> */
[----:B------:R-:W-:-:S04]  /*7820*/  FMNMX.FTZ R15, R35, R2, !PT ;  /* 0x00000002230f7209 */ /* 0x000fc80007810000 */
[----:B------:R-:W-:Y:S02]  /*7830*/  FMNMX.FTZ R2, R38, R15, !PT ;  /* 0x0000000f26027209 */ /* 0x000fe40007810000 */
[----:B-1----:R-:W-:Y:S02]  /*7840*/  FMNMX.FTZ R7, R4, R7, !PT ;  /* 0x0000000704077209 */ /* 0x002fe40007810000 */
[----:B------:R-:W-:-:S03]  /*7850*/  FMNMX.FTZ R15, R39, R2, !PT ;  /* 0x00000002270f7209 */ /* 0x000fc60007810000 */
[----:B------:R-:W-:Y:S01]  /*7860*/  FADD.FTZ R3, -R7, R8 ;  /* 0x0000000807037221 */ /* 0x000fe20000010100 */
[----:B------:R-:W-:-:S03]  /*7870*/  FMNMX.FTZ R2, R42, R15, !PT ;  /* 0x0000000f2a027209 */ /* 0x000fc60007810000 */
[----:B0-----:R-:W-:Y:S01]  /*7880*/  FMUL.FTZ R3, R3, R0 ;  /* 0x0000000003037220 */ /* 0x001fe20000410000 */
[----:B------:R-:W-:-:S04]  /*7890*/  FMNMX.FTZ R15, R43, R2, !PT ;  /* 0x000000022b0f7209 */ /* 0x000fc80007810000 */
[----:B------:R-:W-:Y:S01]  /*78a0*/  FMNMX.FTZ R2, R46, R15, !PT ;  /* 0x0000000f2e027209 */ /* 0x000fe20007810000 */
[----:B------:R-:W-:Y:S03]  /*78b0*/  MUFU.EX2 R3, R3 ;  /* 0x0000000300037308 */ /* 0x000fe60000000800 */
        /* <DEDUP_REMOVED lines=24> */
[----:B------:R-:W-:-:S04]  /*7a40*/  FMUL.FTZ R169, R7, R0 ;  /* 0x0000000007a97220 */ /* 0x000fc80000410000 */
[-CC-:B------:R-:W-:Y:S02]  /*7a50*/  FFMA.FTZ R13, R25, R0.reuse, -R169.reuse ;  /* 0x00000000190d7223 */ /* 0x180fe400000108a9 */
[----:B------:R-:W-:Y:S01]  /*7a60*/  HGMMA.64x128x16.F32 R88, R164, gdesc[UR8].tnspB, R88, gsb0 ;  /* 0x41e00008a4587df0 */ /* 0x000fe20008000858 */
[----:B------:R-:W-:Y:S01]  /*7a70*/  UIADD3 UR10, UR6, 0x280, URZ ;  /* 0x00000280060a7890 */ /* 0x000fe2000fffe03f */
[--C-:B------:R-:W-:Y:S01]  /*7a80*/  FFMA.FTZ R25, R37, R0, -R169.reuse ;  /* 0x0000000025197223 */ /* 0x100fe200000108a9 */
[----:B------:R-:W-:Y:S01]  /*7a90*/  UMOV UR11, 0x40000040 ;  /* 0x40000040000b7882 */ /* 0x000fe20000000000 */
[----:B------:R-:W-:Y:S01]  /*7aa0*/  FMNMX.FTZ R37, R71, R2, !PT ;  /* 0x0000000247257209 */ /* 0x000fe20007810000 */
[-CC-:B------:R-:W-:Y:S01]  /*7ab0*/  FFMA.FTZ R41, R41, R0.reuse, -R169.reuse ;  /* 0x0000000029297223 */ /* 0x180fe200000108a9 */
[-CC-:B------:R-:W-:Y:S01]  /*7ac0*/  FFMA.FTZ R29, R29, R0.reuse, -R169.reuse ;  /* 0x000000001d1d7223 */ /* 0x180fe200000108a9 */
[-CC-:B------:R-:W-:Y:S01]  /*7ad0*/  FFMA.FTZ R180, R24, R0.reuse, -R169.reuse ;  /* 0x0000000018b47223 */ /* 0x180fe200000108a9 */
[----:B------:R-:W-:Y:S01]  /*7ae0*/  FMNMX.FTZ R2, R74, R37, !PT ;  /* 0x000000254a027209 */ /* 0x000fe20007810000 */
[----:B------:R0:W-:Y:S01]  /*7af0*/  MUFU.EX2 R15, R41 ;  /* 0x00000029000f7308 */ /* 0x0001e20000000800 */
[-CC-:B------:R-:W-:Y:S01]  /*7b00*/  FFMA.FTZ R182, R28, R0.reuse, -R169.reuse ;  /* 0x000000001cb67223 */ /* 0x180fe200000108a9 */
[--C-:B------:R-:W-:Y:S01]  /*7b10*/  FFMA.FTZ R176, R32, R0, -R169.reuse ;  /* 0x0000000020b07223 */ /* 0x100fe200000108a9 */
[----:B------:R-:W-:Y:S01]  /*7b20*/  FMNMX.FTZ R37, R75, R2, !PT ;  /* 0x000000024b257209 */ /* 0x000fe20007810000 */
[-CC-:B------:R-:W-:Y:S01]  /*7b30*/  FFMA.FTZ R33, R33, R0.reuse, -R169.reuse ;  /* 0x0000000021217223 */ /* 0x180fe200000108a9 */
[-CC-:B------:R-:W-:Y:S01]  /*7b40*/  FFMA.FTZ R178, R36, R0.reuse, -R169.reuse ;  /* 0x0000000024b27223 */ /* 0x180fe200000108a9 */
[-CC-:B------:R-:W-:Y:S01]  /*7b50*/  FFMA.FTZ R172, R40, R0.reuse, -R169.reuse ;  /* 0x0000000028ac7223 */ /* 0x180fe200000108a9 */
[----:B------:R-:W-:Y:S01]  /*7b60*/  FMNMX.FTZ R2, R78, R37, !PT ;  /* 0x000000254e027209 */ /* 0x000fe20007810000 */
[----:B------:R-:W1:Y:S01]  /*7b70*/  MUFU.EX2 R180, R180 ;  /* 0x000000b400b47308 */ /* 0x000e620000000800 */
[-CC-:B------:R-:W-:Y:S01]  /*7b80*/  FFMA.FTZ R174, R44, R0.reuse, -R169.reuse ;  /* 0x000000002cae7223 */ /* 0x180fe200000108a9 */
[--C-:B------:R-:W-:Y:S01]  /*7b90*/  FFMA.FTZ R53, R53, R0, -R169.reuse ;  /* 0x0000000035357223 */ /* 0x100fe200000108a9 */
[----:B0-----:R-:W-:Y:S01]  /*7ba0*/  FMNMX.FTZ R41, R79, R2, !PT ;  /* 0x000000024f297209 */ /* 0x001fe20007810000 */
[-CC-:B------:R-:W-:Y:S01]  /*7bb0*/  FFMA.FTZ R45, R45, R0.reuse, -R169.reuse ;  /* 0x000000002d2d7223 */ /* 0x180fe200000108a9 */
[-CC-:B------:R-:W-:Y:S01]  /*7bc0*/  FFMA.FTZ R57, R57, R0.reuse, -R169.reuse ;  /* 0x0000000039397223 */ /* 0x180fe200000108a9 */
[-CC-:B------:R-:W-:Y:S01]  /*7bd0*/  FFMA.FTZ R168, R48, R0.reuse, -R169.reuse ;  /* 0x0000000030a87223 */ /* 0x180fe200000108a9 */
[----:B------:R-:W-:Y:S01]  /*7be0*/  FMNMX.FTZ R2, R82, R41, !PT ;  /* 0x0000002952027209 */ /* 0x000fe20007810000 */
[----:B------:R-:W0:Y:S01]  /*7bf0*/  MUFU.EX2 R13, R13 ;  /* 0x0000000d000d7308 */ /* 0x000e220000000800 */
[-CC-:B------:R-:W-:Y:S01]  /*7c00*/  FFMA.FTZ R170, R52, R0.reuse, -R169.reuse ;  /* 0x0000000034aa7223 */ /* 0x180fe200000108a9 */
[--C-:B------:R-:W-:Y:S01]  /*7c10*/  FFMA.FTZ R8, R72, R0, -R169.reuse ;  /* 0x0000000048087223 */ /* 0x100fe200000108a9 */
[----:B------:R-:W-:Y:S01]  /*7c20*/  FMNMX.FTZ R41, R83, R2, !PT ;  /* 0x0000000253297209 */ /* 0x000fe20007810000 */
[-CC-:B------:R-:W-:Y:S01]  /*7c30*/  FFMA.FTZ R73, R73, R0.reuse, -R169.reuse ;  /* 0x0000000049497223 */ /* 0x180fe200000108a9 */
[-CC-:B------:R-:W-:Y:S01]  /*7c40*/  FFMA.FTZ R10, R76, R0.reuse, -R169.reuse ;  /* 0x000000004c0a7223 */ /* 0x180fe200000108a9 */
[-CC-:B------:R-:W-:Y:S01]  /*7c50*/  FFMA.FTZ R12, R80, R0.reuse, -R169.reuse ;  /* 0x00000000500c7223 */ /* 0x180fe200000108a9 */
[----:B------:R-:W-:Y:S01]  /*7c60*/  FMNMX.FTZ R2, R86, R41, !PT ;  /* 0x0000002956027209 */ /* 0x000fe20007810000 */
[--C-:B------:R-:W-:Y:S01]  /*7c70*/  FFMA.FTZ R41, R65, R0, -R169.reuse ;  /* 0x0000000041297223 */ /* 0x100fe200000108a9 */
[----:B------:R-:W-:Y:S01]  /*7c80*/  MUFU.EX2 R182, R182 ;  /* 0x000000b600b67308 */ /* 0x000fe20000000800 */
[----:B-1----:R-:W-:Y:S01]  /*7c90*/  FFMA.FTZ R6, R3, R6, R180 ;  /* 0x0000000603067223 */ /* 0x002fe200000100b4 */
[----:B------:R-:W-:Y:S01]  /*7ca0*/  FMNMX.FTZ R2, R87, R2, !PT ;  /* 0x0000000257027209 */ /* 0x000fe20007810000 */
[-CC-:B------:R-:W-:Y:S01]  /*7cb0*/  FFMA.FTZ R14, R84, R0.reuse, -R169.reuse ;  /* 0x00000000540e7223 */ /* 0x180fe200000108a9 */
[----:B------:R-:W-:-:S04]  /*7cc0*/  FFMA.FTZ R85, R85, R0, -R169 ;  /* 0x0000000055557223 */ /* 0x000fc800000108a9 */
[----:B------:R-:W-:Y:S01]  /*7cd0*/  MUFU.EX2 R176, R176 ;  /* 0x000000b000b07308 */ /* 0x000fe20000000800 */
[----:B0-----:R-:W-:-:S07]  /*7ce0*/  F2FP.F16.F32.PACK_AB R180, R13, R180 ;  /* 0x000000b40db4723e */ /* 0x001fce00000000ff */
[----:B------:R-:W-:Y:S08]  /*7cf0*/  MUFU.EX2 R33, R33 ;  /* 0x0000002100217308 */ /* 0x000ff00000000800 */
[----:B------:R-:W-:Y:S08]  /*7d00*/  MUFU.EX2 R178, R178 ;  /* 0x000000b200b27308 */ /* 0x000ff00000000800 */
[----:B------:R-:W-:Y:S08]  /*7d10*/  MUFU.EX2 R25, R25 ;  /* 0x0000001900197308 */ /* 0x000ff00000000800 */
[----:B------:R-:W-:Y:S08]  /*7d20*/  MUFU.EX2 R172, R172 ;  /* 0x000000ac00ac7308 */ /* 0x000ff00000000800 */
[----:B------:R-:W-:Y:S08]  /*7d30*/  MUFU.EX2 R174, R174 ;  /* 0x000000ae00ae7308 */ /* 0x000ff00000000800 */
[----:B------:R0:W-:Y:S08]  /*7d40*/  MUFU.EX2 R21, R53 ;  /* 0x0000003500157308 */ /* 0x0001f00000000800 */
[----:B------:R1:W-:Y:S01]  /*7d50*/  MUFU.EX2 R17, R45 ;  /* 0x0000002d00117308 */ /* 0x0003e20000000800 */
[-CC-:B0-----:R-:W-:Y:S01]  /*7d60*/  FFMA.FTZ R53, R61, R0.reuse, -R169.reuse ;  /* 0x000000003d357223 */ /* 0x181fe200000108a9 */
[----:B------:R-:W-:-:S06]  /*7d70*/  FFMA.FTZ R61, R81, R0, -R169 ;  /* 0x00000000513d7223 */ /* 0x000fcc00000108a9 */
[----:B------:R0:W-:Y:S01]  /*7d80*/  MUFU.EX2 R37, R57 ;  /* 0x0000003900257308 */ /* 0x0001e20000000800 */
[----:B-1----:R-:W-:-:S07]  /*7d90*/  FFMA.FTZ R45, R69, R0, -R169 ;  /* 0x00000000452d7223 */ /* 0x002fce00000108a9 */
[----:B------:R-:W-:Y:S01]  /*7da0*/  MUFU.EX2 R168, R168 ;  /* 0x000000a800a87308 */ /* 0x000fe20000000800 */
[----:B0-----:R-:W-:-:S07]  /*7db0*/  FFMA.FTZ R57, R77, R0, -R169 ;  /* 0x000000004d397223 */ /* 0x001fce00000108a9 */
[----:B------:R-:W-:Y:S08]  /*7dc0*/  MUFU.EX2 R170, R170 ;  /* 0x000000aa00aa7308 */ /* 0x000ff00000000800 */
[----:B------:R-:W-:Y:S08]  /*7dd0*/  MUFU.EX2 R53, R53 ;  /* 0x0000003500357308 */ /* 0x000ff00000000800 */
[----:B------:R-:W-:Y:S01]  /*7de0*/  MUFU.EX2 R41, R41 ;  /* 0x0000002900297308 */ /* 0x000fe20000000800 */
[----:B------:R-:W-:-:S02]  /*7df0*/  WARPGROUP.DEPBAR.LE gsb0, 0x0 ;  /* 0x00008000000079c5 */ /* 0x000fc40000010000 */
[----:B------:R-:W-:Y:S01]  /*7e00*/  WARPGROUP.ARRIVE ;  /* 0x00000000000079c5 */ /* 0x000fe20000000000 */
[----:B------:R-:W-:-:S04]  /*7e10*/  FFMA.FTZ R164, R56, R0, -R169 ;  /* 0x0000000038a47223 */ /* 0x000fc800000108a9 */
[----:B------:R0:W-:Y:S01]  /*7e20*/  MUFU.EX2 R165, R29 ;  /* 0x0000001d00a57308 */ /* 0x0001e20000000800 */
[-CC-:B------:R-:W-:Y:S01]  /*7e30*/  FFMA.FTZ R166, R60, R0.reuse, -R169.reuse ;  /* 0x000000003ca67223 */ /* 0x180fe200000108a9 */
[----:B------:R-:W-:Y:S01]  /*7e40*/  HGMMA.64x128x16.F32 R88, R160, gdesc[UR8].tnspB, R88, gsb0 ;  /* 0x41e00008a0587df0 */ /* 0x000fe20008000858 */
[----:B------:R-:W-:Y:S01]  /*7e50*/  UIADD3 UR10, UR6, 0x300, URZ ;  /* 0x00000300060a7890 */ /* 0x000fe2000fffe03f */
[----:B------:R-:W-:Y:S01]  /*7e60*/  UMOV UR11, 0x40000040 ;  /* 0x40000040000b7882 */ /* 0x000fe20000000000 */
[----:B------:R-:W-:Y:S01]  /*7e70*/  UIADD3 UR6, UR6, 0x380, URZ ;  /* 0x0000038006067890 */ /* 0x000fe2000fffe03f */
[----:B0-----:R-:W-:Y:S02]  /*7e80*/  FFMA.FTZ R29, R49, R0, -R169 ;  /* 0x00000000311d7223 */ /* 0x001fe400000108a9 */
[----:B------:R-:W-:Y:S01]  /*7e90*/  MUFU.EX2 R164, R164 ;  /* 0x000000a400a47308 */ /* 0x000fe20000000800 */
[----:B------:R-:W0:Y:S07]  /*7ea0*/  SHFL.BFLY PT, R49, R2, 0x2, 0x1f ;  /* 0x0c401f0002317f89 */ /* 0x000e2e00000e0000 */
        /* <DEDUP_REMOVED lines=8> */
[----:B0-----:R-:W-:-:S07]  /*7f30*/  FMNMX.FTZ R4, R16, R65, !PT ;  /* 0x0000004110047209 */ /* 0x001fce0007810000 */
[----:B------:R-:W-:Y:S01]  /*7f40*/  MUFU.EX2 R57, R57 ;  /* 0x0000003900397308 */ /* 0x000fe20000000800 */
[----:B------:R-:W-:-:S04]  /*7f50*/  FADD.FTZ R65, -R4, R11 ;  /* 0x0000000b04417221 */ /* 0x000fc80000010100 */
[-C--:B------:R-:W-:Y:S01]  /*7f60*/  FMUL.FTZ R2, R65, R0.reuse ;  /* 0x0000000041027220 */ /* 0x080fe20000410000 */
[-C--:B------:R-:W-:Y:S02]  /*7f70*/  FMUL.FTZ R65, R4, R0.reuse ;  /* 0x0000000004417220 */ /* 0x080fe40000410000 */
[----:B------:R-:W-:Y:S02]  /*7f80*/  MUFU.EX2 R12, R12 ;  /* 0x0000000c000c7308 */ /* 0x000fe40000000800 */
[-CC-:B------:R-:W-:Y:S01]  /*7f90*/  FFMA.FTZ R24, R35, R0.reuse, -R65.reuse ;  /* 0x0000000023187223 */ /* 0x180fe20000010841 */
[----:B------:R-:W-:Y:S01]  /*7fa0*/  IMAD.U32 R35, RZ, RZ, UR7 ;  /* 0x00000007ff237e24 */ /* 0x000fe2000f8e00ff */
[----:B------:R-:W-:Y:S01]  /*7fb0*/  UMOV UR7, 0x40000040 ;  /* 0x4000004000077882 */ /* 0x000fe20000000000 */
[-CC-:B------:R-:W-:Y:S01]  /*7fc0*/  FFMA.FTZ R20, R31, R0.reuse, -R65.reuse ;  /* 0x000000001f147223 */ /* 0x180fe20000010841 */
[----:B------:R-:W-:Y:S01]  /*7fd0*/  FFMA.FTZ R181, R26, R0, -R65 ;  /* 0x000000001ab57223 */ /* 0x000fe20000010841 */
[----:B------:R-:W-:-:S02]  /*7fe0*/  IMAD.U32 R31, RZ, RZ, UR36 ;  /* 0x00000024ff1f7e24 */ /* 0x000fc4000f8e00ff */
[-CC-:B------:R-:W-:Y:S01]  /*7ff0*/  FFMA.FTZ R16, R27, R0.reuse, -R65.reuse ;  /* 0x000000001b107223 */ /* 0x180fe20000010841 */
[----:B------:R-:W-:Y:S01]  /*8000*/  MUFU.EX2 R2, R2 ;  /* 0x0000000200027308 */ /* 0x000fe20000000800 */
[-CC-:B------:R-:W-:Y:S01]  /*8010*/  FFMA.FTZ R183, R30, R0.reuse, -R65.reuse ;  /* 0x000000001eb77223 */ /* 0x180fe20000010841 */
[-CC-:B------:R-:W-:Y:S01]  /*8020*/  FFMA.FTZ R177, R34, R0.reuse, -R65.reuse ;  /* 0x0000000022b17223 */ /* 0x180fe20000010841 */
[----:B------:R-:W-:Y:S01]  /*8030*/  @!P1 LEA R31, R31, UR37, 0x3 ;  /* 0x000000251f1f9c11 */ /* 0x000fe2000f8e18ff */
[-CC-:B------:R-:W-:Y:S01]  /*8040*/  FFMA.FTZ R179, R38, R0.reuse, -R65.reuse ;  /* 0x0000000026b37223 */ /* 0x180fe20000010841 */
[-CC-:B------:R-:W-:Y:S01]  /*8050*/  FFMA.FTZ R26, R39, R0.reuse, -R65.reuse ;  /* 0x00000000271a7223 */ /* 0x180fe20000010841 */
[-CC-:B------:R-:W-:Y:S01]  /*8060*/  FFMA.FTZ R173, R42, R0.reuse, -R65.reuse ;  /* 0x000000002aad7223 */ /* 0x180fe20000010841 */
[----:B------:R-:W-:Y:S01]  /*8070*/  FFMA.FTZ R28, R43, R0, -R65 ;  /* 0x000000002b1c7223 */ /* 0x000fe20000010841 */
[----:B------:R-:W0:Y:S01]  /*8080*/  MUFU.EX2 R181, R181 ;  /* 0x000000b500b57308 */ /* 0x000e220000000800 */
[----:B------:R-:W-:-:S02]  /*8090*/  @!P1 VIADD R31, R31, 0x34840 ;  /* 0x000348401f1f9836 */ /* 0x000fc40000000000 */
[-CC-:B------:R-:W-:Y:S01]  /*80a0*/  FFMA.FTZ R175, R46, R0.reuse, -R65.reuse ;  /* 0x000000002eaf7223 */ /* 0x180fe20000010841 */
[-CC-:B------:R-:W-:Y:S01]  /*80b0*/  FFMA.FTZ R30, R47, R0.reuse, -R65.reuse ;  /* 0x000000002f1e7223 */ /* 0x180fe20000010841 */
[-CC-:B------:R-:W-:Y:S01]  /*80c0*/  FFMA.FTZ R32, R51, R0.reuse, -R65.reuse ;  /* 0x0000000033207223 */ /* 0x180fe20000010841 */
[-C--:B------:R-:W-:Y:S01]  /*80d0*/  FFMA.FTZ R171, R54, R0.reuse, -R65 ;  /* 0x0000000036ab7223 */ /* 0x080fe20000010841 */
[----:B------:R-:W-:Y:S01]  /*80e0*/  @!P1 PRMT R31, RZ, 0x654, R31 ;  /* 0x00000654ff1f9816 */ /* 0x000fe2000000001f */
        /* <DEDUP_REMOVED lines=8> */
[-C--:B------:R-:W-:Y:S01]  /*8170*/  FFMA.FTZ R82, R82, R0.reuse, -R65 ;  /* 0x0000000052527223 */ /* 0x080fe20000010841 */
[----:B------:R-:W2:Y:S01]  /*8180*/  MUFU.EX2 R183, R183 ;  /* 0x000000b700b77308 */ /* 0x000ea20000000800 */
[----:B0-----:R-:W-:Y:S01]  /*8190*/  FFMA.FTZ R5, R2, R5, R181 ;  /* 0x0000000502057223 */ /* 0x001fe200000100b5 */
[-CC-:B------:R-:W-:Y:S01]  /*81a0*/  FFMA.FTZ R83, R83, R0.reuse, -R65.reuse ;  /* 0x0000000053537223 */ /* 0x180fe20000010841 */
[----:B------:R-:W-:-:S05]  /*81b0*/  FFMA.FTZ R86, R86, R0, -R65 ;  /* 0x0000000056567223 */ /* 0x000fca0000010841 */
[----:B------:R-:W0:Y:S01]  /*81c0*/  MUFU.EX2 R20, R20 ;  /* 0x0000001400147308 */ /* 0x000e220000000800 */
[C---:B-1----:R-:W-:Y:S01]  /*81d0*/  FADD.FTZ R38, R16.reuse, R5 ;  /* 0x0000000510267221 */ /* 0x042fe20000010000 */
[----:B------:R-:W-:-:S06]  /*81e0*/  F2FP.F16.F32.PACK_AB R181, R16, R181 ;  /* 0x000000b510b5723e */ /* 0x000fcc00000000ff */
[----:B------:R-:W-:Y:S01]  /*81f0*/  MUFU.EX2 R177, R177 ;  /* 0x000000b100b17308 */ /* 0x000fe20000000800 */
[----:B--2---:R-:W-:Y:S01]  /*8200*/  FADD.FTZ R5, R183, R38 ;  /* 0x00000026b7057221 */ /* 0x004fe20000010000 */
[----:B------:R-:W-:-:S06]  /*8210*/  FFMA.FTZ R38, R67, R0, -R65 ;  /* 0x0000000043267223 */ /* 0x000fcc0000010841 */
[----:B------:R-:W-:Y:S01]  /*8220*/  MUFU.EX2 R24, R24 ;  /* 0x0000001800187308 */ /* 0x000fe20000000800 */
[----:B0-----:R-:W-:-:S07]  /*8230*/  F2FP.F16.F32.PACK_AB R183, R20, R183 ;  /* 0x000000b714b7723e */ /* 0x001fce00000000ff */
[----:B------:R-:W-:Y:S01]  /*8240*/  MUFU.EX2 R179, R179 ;  /* 0x000000b300b37308 */ /* 0x000fe20000000800 */
[----:B------:R-:W-:Y:S02]  /*8250*/  WARPGROUP.DEPBAR.LE gsb0, 0x0 ;  /* 0x00008000000079c5 */ /* 0x000fe40000010000 */
[----:B------:R-:W-:-:S05]  /*8260*/  WARPGROUP.ARRIVE ;  /* 0x00000000000079c5 */ /* 0x000fca0000000000 */
[----:B------:R-:W-:Y:S01]  /*8270*/  MUFU.EX2 R26, R26 ;  /* 0x0000001a001a7308 */ /* 0x000fe20000000800 */
[-CC-:B------:R-:W-:Y:S01]  /*8280*/  FFMA.FTZ R160, R64, R0.reuse, -R169.reuse ;  /* 0x0000000040a07223 */ /* 0x180fe200000108a9 */
[-C--:B------:R-:W-:Y:S01]  /*8290*/  FFMA.FTZ R162, R68, R0.reuse, -R169 ;  /* 0x0000000044a27223 */ /* 0x080fe200000108a9 */
[-CC-:B------:R-:W-:Y:S01]  /*82a0*/  FFMA.FTZ R169, R50, R0.reuse, -R65.reuse ;  /* 0x0000000032a97223 */ /* 0x180fe20000010841 */
[-CC-:B------:R-:W-:Y:S01]  /*82b0*/  FFMA.FTZ R161, R66, R0.reuse, -R65.reuse ;  /* 0x0000000042a17223 */ /* 0x180fe20000010841 */
[----:B------:R-:W-:Y:S01]  /*82c0*/  HGMMA.64x128x16.F32 R88, R156, gdesc[UR8].tnspB, R88, gsb0 ;  /* 0x41e000089c587df0 */ /* 0x000fe20008000858 */
[----:B------:R-:W-:Y:S02]  /*82d0*/  FFMA.FTZ R163, R70, R0, -R65 ;  /* 0x0000000046a37223 */ /* 0x000fe40000010841 */
        /* <DEDUP_REMOVED lines=20> */
[----:B------:R-:W-:Y:S01]  /*8420*/  FFMA.FTZ R157, R74, R0, -R65 ;  /* 0x000000004a9d7223 */ /* 0x000fe20000010841 */
[----:B------:R-:W-:-:S03]  /*8430*/  F2FP.F16.F32.PACK_AB R156, R49, R8 ;  /* 0x00000008319c723e */ /* 0x000fc600000000ff */
[----:B------:R-:W-:Y:S01]  /*8440*/  MUFU.EX2 R159, R78 ;  /* 0x0000004e009f7308 */ /* 0x000fe20000000800 */
[----:B------:R-:W-:Y:S01]  /*8450*/  F2FP.F16.F32.PACK_AB R158, R57, R10 ;  /* 0x0000000a399e723e */ /* 0x000fe200000000ff */
[----:B------:R-:W-:Y:S06]  /*8460*/  HGMMA.64x128x16.F32 R88, R152, gdesc[UR4].tnspB, R88, gsb0 ;  /* 0x41e0000498587df0 */ /* 0x000fec0008000858 */
[----:B------:R-:W-:Y:S08]  /*8470*/  MUFU.EX2 R157, R157 ;  /* 0x0000009d009d7308 */ /* 0x000ff00000000800 */
[----:B------:R-:W-:Y:S08]  /*8480*/  MUFU.EX2 R61, R61 ;  /* 0x0000003d003d7308 */ /* 0x000ff00000000800 */
[----:B------:R-:W-:Y:S08]  /*8490*/  MUFU.EX2 R83, R83 ;  /* 0x0000005300537308 */ /* 0x000ff00000000800 */
[----:B------:R-:W-:Y:S08]  /*84a0*/  MUFU.EX2 R14, R14 ;  /* 0x0000000e000e7308 */ /* 0x000ff00000000800 */
[----:B------:R-:W0:Y:S01]  /*84b0*/  MUFU.EX2 R11, R85 ;  /* 0x00000055000b7308 */ /* 0x000e220000000800 */
[----:B------:R-:W-:-:S02]  /*84c0*/  WARPGROUP.DEPBAR.LE gsb0, 0x0 ;  /* 0x00008000000079c5 */ /* 0x000fc40000010000 */
[----:B------:R1:W-:Y:S05]  /*84d0*/  @!P1 SYNCS.ARRIVE.TRANS64.RED.A1T0 RZ, [R31+URZ], RZ ;  /* 0x000000ff1fff99a7 */ /* 0x0003ea000810043f */
[----:B------:R-:W-:Y:S01]  /*84e0*/  MUFU.EX2 R153, R82 ;  /* 0x0000005200997308 */ /* 0x000fe20000000800 */
[----:B0-----:R-:W-:Y:S02]  /*84f0*/  F2FP.F16.F32.PACK_AB R154, R11, R14 ;  /* 0x0000000e0b9a723e */ /* 0x001fe400000000ff */
[----:B------:R-:W-:Y:S01]  /*8500*/  F2FP.F16.F32.PACK_AB R152, R61, R12 ;  /* 0x0000000c3d98723e */ /* 0x000fe200000000ff */
[----:B-1----:R-:W-:-:S04]  /*8510*/  @!P1 VIADD R31, R35, 0x34860 ;  /* 0x00034860231f9836 */ /* 0x002fc80000000000 */
[----:B------:R-:W-:Y:S01]  /*8520*/  MUFU.EX2 R155, R86 ;  /* 0x00000056009b7308 */ /* 0x000fe20000000800 */
[----:B------:R-:W-:Y:S01]  /*8530*/  @!P1 PRMT R35, RZ, 0x654, R31 ;  /* 0x00000654ff239816 */ /* 0x000fe2000000001f */
[----:B------:R-:W-:Y:S01]  /*8540*/  FADD.FTZ R31, R13, R6 ;  /* 0x000000060d1f7221 */ /* 0x000fe20000010000 */
[----:B------:R-:W-:Y:S02]  /*8550*/  FFMA.FTZ R6, R63, R0, -R65 ;  /* 0x000000003f067223 */ /* 0x000fe40000010841 */
[----:B------:R0:W-:Y:S01]  /*8560*/  @!P1 SYNCS.ARRIVE.TRANS64.RED.A1T0 RZ, [R35+URZ], RZ ;  /* 0x000000ff23ff99a7 */ /* 0x0001e2000810043f */
[----:B------:R-:W-:Y:S01]  /*8570*/  FADD.FTZ R40, R182, R31 ;  /* 0x0000001fb6287221 */ /* 0x000fe20000010000 */
[C---:B------:R-:W-:Y:S02]  /*8580*/  F2FP.F16.F32.PACK_AB R182, R165.reuse, R182 ;  /* 0x000000b6a5b6723e */ /* 0x040fe400000000ff */
[----:B------:R-:W1:Y:S01]  /*8590*/  MUFU.EX2 R6, R6 ;  /* 0x0000000600067308 */ /* 0x000e620000000800 */
[----:B------:R-:W-:Y:S01]  /*85a0*/  FADD.FTZ R31, R165, R40 ;  /* 0x00000028a51f7221 */ /* 0x000fe20000010000 */
[----:B------:R-:W-:Y:S01]  /*85b0*/  FADD.FTZ R40, R20, R5 ;  /* 0x0000000514287221 */ /* 0x000fe20000010000 */
[----:B------:R-:W-:-:S02]  /*85c0*/  F2FP.F16.F32.PACK_AB R165, R36, R27 ;  /* 0x0000001b24a5723e */ /* 0x000fc400000000ff */
[----:B------:R-:W-:Y:S01]  /*85d0*/  FADD.FTZ R42, R176, R31 ;  /* 0x0000001fb02a7221 */ /* 0x000fe20000010000 */
[----:B------:R-:W-:Y:S01]  /*85e0*/  FADD.FTZ R5, R177, R40 ;  /* 0x00000028b1057221 */ /* 0x000fe20000010000 */
[-CC-:B------:R-:W-:Y:S01]  /*85f0*/  FFMA.FTZ R40, R71, R0.reuse, -R65.reuse ;  /* 0x0000000047287223 */ /* 0x180fe20000010841 */
[----:B------:R-:W-:Y:S01]  /*8600*/  FFMA.FTZ R65, R87, R0, -R65 ;  /* 0x0000000057417223 */ /* 0x000fe20000010841 */
[C---:B------:R-:W-:Y:S01]  /*8610*/  FADD.FTZ R31, R33.reuse, R42 ;  /* 0x0000002a211f7221 */ /* 0x040fe20000010000 */
[----:B------:R-:W-:Y:S01]  /*8620*/  FADD.FTZ R42, R24, R5 ;  /* 0x00000005182a7221 */ /* 0x000fe20000010000 */
[----:B------:R-:W-:Y:S02]  /*8630*/  F2FP.F16.F32.PACK_AB R176, R33, R176 ;  /* 0x000000b021b0723e */ /* 0x000fe400000000ff */
[----:B------:R-:W-:Y:S01]  /*8640*/  FADD.FTZ R44, R178, R31 ;  /* 0x0000001fb22c7221 */ /* 0x000fe20000010000 */
[----:B------:R-:W-:Y:S01]  /*8650*/  FADD.FTZ R5, R179, R42 ;  /* 0x0000002ab3057221 */ /* 0x000fe20000010000 */
[----:B------:R-:W2:Y:S01]  /*8660*/  MUFU.EX2 R40, R40 ;  /* 0x0000002800287308 */ /* 0x000ea20000000800 */
[----:B------:R-:W-:Y:S01]  /*8670*/  F2FP.F16.F32.PACK_AB R177, R24, R177 ;  /* 0x000000b118b1723e */ /* 0x000fe200000000ff */
[C---:B------:R-:W-:Y:S01]  /*8680*/  FADD.FTZ R31, R25.reuse, R44 ;  /* 0x0000002c191f7221 */ /* 0x040fe20000010000 */
[----:B------:R-:W-:Y:S01]  /*8690*/  FADD.FTZ R42, R26, R5 ;  /* 0x000000051a2a7221 */ /* 0x000fe20000010000 */
[----:B------:R-:W-:-:S02]  /*86a0*/  F2FP.F16.F32.PACK_AB R178, R25, R178 ;  /* 0x000000b219b2723e */ /* 0x000fc400000000ff */
[----:B------:R-:W-:Y:S01]  /*86b0*/  FADD.FTZ R44, R172, R31 ;  /* 0x0000001fac2c7221 */ /* 0x000fe20000010000 */
[----:B------:R-:W-:Y:S01]  /*86c0*/  FADD.FTZ R5, R173, R42 ;  /* 0x0000002aad057221 */ /* 0x000fe20000010000 */
[----:B------:R-:W3:Y:S01]  /*86d0*/  MUFU.EX2 R65, R65 ;  /* 0x0000004100417308 */ /* 0x000ee20000000800 */
[----:B------:R-:W-:Y:S01]  /*86e0*/  F2FP.F16.F32.PACK_AB R179, R26, R179 ;  /* 0x000000b31ab3723e */ /* 0x000fe200000000ff */
        /* <DEDUP_REMOVED lines=29> */
[C---:B-1----:R-:W-:Y:S02]  /*88c0*/  F2FP.F16.F32.PACK_AB R167, R6.reuse, R167 ;  /* 0x000000a706a7723e */ /* 0x042fe400000000ff */
[C---:B------:R-:W-:Y:S01]  /*88d0*/  FADD.FTZ R13, R53.reuse, R20 ;  /* 0x00000014350d7221 */ /* 0x040fe20000010000 */
[----:B------:R-:W-:Y:S01]  /*88e0*/  FADD.FTZ R16, R6, R5 ;  /* 0x0000000506107221 */ /* 0x000fe20000010000 */
        /* <DEDUP_REMOVED lines=11> */
[C---:B--2---:R-:W-:Y:S01]  /*89a0*/  FADD.FTZ R16, R40.reuse, R5 ;  /* 0x0000000528107221 */ /* 0x044fe20000010000 */
[----:B------:R-:W-:Y:S02]  /*89b0*/  F2FP.F16.F32.PACK_AB R163, R40, R163 ;  /* 0x000000a328a3723e */ /* 0x000fe400000000ff */
[----:B------:R-:W-:Y:S01]  /*89c0*/  FADD.FTZ R6, R8, R13 ;  /* 0x0000000d08067221 */ /* 0x000fe20000010000 */
[----:B------:R-:W-:Y:S01]  /*89d0*/  FADD.FTZ R16, R157, R16 ;  /* 0x000000109d107221 */ /* 0x000fe20000010000 */
[----:B------:R-:W-:Y:S01]  /*89e0*/  F2FP.F16.F32.PACK_AB R157, R75, R157 ;  /* 0x0000009d4b9d723e */ /* 0x000fe200000000ff */
[----:B------:R-:W-:Y:S02]  /*89f0*/  IMAD.MOV.U32 R8, RZ, RZ, R7 ;  /* 0x000000ffff087224 */ /* 0x000fe400078e0007 */
[----:B------:R-:W-:Y:S01]  /*8a00*/  FADD.FTZ R5, R49, R6 ;  /* 0x0000000631057221 */ /* 0x000fe20000010000 */
[----:B------:R-:W-:-:S03]  /*8a10*/  FADD.FTZ R16, R75, R16 ;  /* 0x000000104b107221 */ /* 0x000fc60000010000 */
[----:B------:R-:W-:Y:S01]  /*8a20*/  FADD.FTZ R6, R10, R5 ;  /* 0x000000050a067221 */ /* 0x000fe20000010000 */
[----:B------:R-:W-:Y:S01]  /*8a30*/  FADD.FTZ R16, R159, R16 ;  /* 0x000000109f107221 */ /* 0x000fe20000010000 */
[----:B------:R-:W-:Y:S02]  /*8a40*/  F2FP.F16.F32.PACK_AB R159, R79, R159 ;  /* 0x0000009f4f9f723e */ /* 0x000fe400000000ff */
        /* <DEDUP_REMOVED lines=9> */
[----:B---3--:R-:W-:Y:S02]  /*8ae0*/  F2FP.F16.F32.PACK_AB R155, R65, R155 ;  /* 0x0000009b419b723e */ /* 0x008fe400000000ff */
[----:B------:R-:W-:Y:S01]  /*8af0*/  FADD.FTZ R6, R11, R6 ;  /* 0x000000060b067221 */ /* 0x000fe20000010000 */
[----:B------:R-:W-:Y:S01]  /*8b00*/  FADD.FTZ R5, R65, R16 ;  /* 0x0000001041057221 */ /* 0x000fe20000010000 */
[----:B------:R-:W-:Y:S01]  /*8b10*/  IMAD.MOV.U32 R11, RZ, RZ, R4 ;  /* 0x000000ffff0b7224 */ /* 0x000fe200078e0004 */
[----:B0-----:R-:W-:Y:S06]  /*8b20*/  @P2 BRA `(.L_x_2242) ;  /* 0xffffffdc00ec2947 */ /* 0x001fec000383ffff */
.L_x_2233:
        /* <DEDUP_REMOVED lines=67> */
.L_x_2243:
[----:B------:R-:W-:Y:S01]  /*8f60*/  ULEA UR5, UR36, UR37, 0x3 ;  /* 0x0000002524057291 */ /* 0x000fe2000f8e183f */
[----:B------:R-:W-:-:S05]  /*8f70*/  IMAD.U32 R2, RZ, RZ, UR38 ;  /* 0x00000026ff027e24 */ /* 0x000fca000f8e00ff */
[----:B------:R-:W-:-:S04]  /*8f80*/  SHF.L.U32 R2, R2, 0x1f, RZ ;  /* 0x0000001f02027819 */ /* 0x000fc800000006ff */
[----:B------:R0:W1:Y:S01]  /*8f90*/  SYNCS.PHASECHK.TRANS64.TRYWAIT P2, [UR5+0x34850], R2 ;  /* 0x03485002ff0075a7 */ /* 0x0000620008040145 */
[----:B------:R-:W-:Y:S05]  /*8fa0*/  @!P0 BRA `(.L_x_2244) ;  /* 0x0000000000048947 */ /* 0x000fea0003800000 */
[----:B------:R-:W-:Y:S01]  /*8fb0*/  BPT.TRAP 0x1 ;  /* 0x000000040000795c */ /* 0x000fe20000300000 */
.L_x_2244:
[----:B-1----:R-:W-:Y:S05]  /*8fc0*/  @P2 BRA `(.L_x_2245) ;  /* 0x0000000000082947 */ /* 0x002fea0003800000 */
[----:B------:R-:W1:Y:S02]  /*8fd0*/  SYNCS.PHASECHK.TRANS64.TRYWAIT P0, [UR5+0x34850], R2 ;  /* 0x03485002ff0075a7 */ /* 0x000e640008000145 */
[----:B-1----:R-:W-:Y:S05]  /*8fe0*/  @!P0 BRA `(.L_x_2246) ;  /* 0x000000a8004c8947 */ /* 0x002fea0003800000 */
.L_x_2245:
[----:B------:R-:W-:Y:S01]  /*8ff0*/  UIADD3 UR37, UR37, 0x400, URZ ;  /* 0x0000040025257890 */ /* 0x000fe2000fffe03f */
[----:B------:R-:W-:Y:S01]  /*9000*/  WARPGROUP.ARRIVE ;  /* 0x00000000000079c5 */ /* 0x000fe20000000000 */
[----:B------:R-:W-:Y:S01]  /*9010*/  UMOV UR7, 0x40000040 ;  /* 0x4000004000077882 */ /* 0x000fe20000000000 */
[----:B-1----:R-:W1:Y:S01]  /*9020*/  SHFL.BFLY PT, R3, R6, 0x2, 0x1f ;  /* 0x0c401f0006037f89 */ /* 0x002e6200000e0000 */
[----:B------:R-:W-:Y:S01]  /*9030*/  USHF.R.U32.HI UR37, URZ, 0x4, UR37 ;  /* 0x000000043f257899 */ /* 0x000fe20008011625 */
[----:B------:R-:W-:Y:S02]  /*9040*/  IMAD.MOV.U32 R102, RZ, RZ, -0x800000 ;  /* 0xff800000ff667424 */ /* 0x000fe400078e00ff */
[----:B0-----:R-:W0:Y:S01]  /*9050*/  SHFL.BFLY PT, R2, R5, 0x2, 0x1f ;  /* 0x0c401f0005027f89 */ /* 0x001e2200000e0000 */
[----:B------:R-:W-:Y:S01]  /*9060*/  ULOP3.LUT UR37, UR37, 0x3fff, URZ, 0xc0, !UPT ;  /* 0x00003fff25257892 */ /* 0x000fe2000f8ec03f */
[----:B------:R-:W-:Y:S02]  /*9070*/  IMAD.MOV.U32 R94, RZ, RZ, -0x800000 ;  /* 0xff800000ff5e7424 */ /* 0x000fe400078e00ff */
[----:B------:R-:W-:Y:S01]  /*9080*/  VIADD R209, R209, 0x1 ;  /* 0x00000001d1d17836 */ /* 0x000fe20000000000 */
[----:B------:R-:W-:-:S04]  /*9090*/  ULOP3.LUT UR4, UR37, 0x4000000, URZ, 0xfc, !UPT ;  /* 0x0400000025047892 */ /* 0x000fc8000f8efc3f */
[----:B------:R-:W-:Y:S02]  /*90a0*/  ULEA UR4, UR36, UR4, 0xb ;  /* 0x0000000424047291 */ /* 0x000fe4000f8e583f */
[----:B------:R-:W-:-:S04]  /*90b0*/  UIADD3 UR36, UR36, 0x1, URZ ;  /* 0x0000000124247890 */ /* 0x000fc8000fffe03f */
[----:B------:R-:W-:Y:S01]  /*90c0*/  UISETP.NE.AND UP0, UPT, UR36, 0x2, UPT ;  /* 0x000000022400788c */ /* 0x000fe2000bf05270 */
[----:B------:R-:W-:Y:S02]  /*90d0*/  UMOV UR6, UR4 ;  /* 0x0000000400067c82 */ /* 0x000fe40008000000 */
[----:B------:R-:W-:Y:S01]  /*90e0*/  HGMMA.64x128x16.F32 R24, R180, gdesc[UR4].tnspB, R24, gsb0 ;  /* 0x41e00004b4187df0 */ /* 0x000fe20008000818 */
[----:B------:R-:W-:Y:S01]  /*90f0*/  UIADD3 UR6, UR4, 0x80, URZ ;  /* 0x0000008004067890 */ /* 0x000fe2000fffe03f */
[----:B-1----:R-:W-:Y:S01]  /*9100*/  FADD.FTZ R3, R3, R6 ;  /* 0x0000000603037221 */ /* 0x002fe20000010000 */
[----:B------:R-:W-:Y:S01]  /*9110*/  UMOV UR7, 0x40000040 ;  /* 0x4000004000077882 */ /* 0x000fe20000000000 */
[----:B------:R-:W-:Y:S02]  /*9120*/  IMAD.MOV.U32 R6, RZ, RZ, RZ ;  /* 0x000000ffff067224 */ /* 0x000fe400078e00ff */
[----:B0-----:R-:W-:Y:S01]  /*9130*/  FADD.FTZ R8, R2, R5 ;  /* 0x0000000502087221 */ /* 0x001fe20000010000 */
[----:B------:R-:W-:Y:S01]  /*9140*/  IMAD.MOV.U32 R5, RZ, RZ, RZ ;  /* 0x000000ffff057224 */ /* 0x000fe200078e00ff */
[----:B------:R-:W0:Y:S01]  /*9150*/  SHFL.BFLY PT, R2, R3, 0x1, 0x1f ;  /* 0x0c201f0003027f89 */ /* 0x000e2200000e0000 */
[----:B------:R-:W-:-:S03]  /*9160*/  USEL UR36, UR36, URZ, UP0 ;  /* 0x0000003f24247287 */ /* 0x000fc60008000000 */
[----:B------:R-:W1:Y:S01]  /*9170*/  SHFL.BFLY PT, R9, R8, 0x1, 0x1f ;  /* 0x0c201f0008097f89 */ /* 0x000e6200000e0000 */
[----:B0-----:R-:W-:Y:S01]  /*9180*/  FADD.FTZ R11, R3, R2 ;  /* 0x00000002030b7221 */ /* 0x001fe20000010000 */
[----:B------:R-:W-:Y:S02]  /*9190*/  IMAD.U32 R2, RZ, RZ, UR5 ;  /* 0x00000005ff027e24 */ /* 0x000fe4000f8e00ff */
[----:B-1----:R-:W-:Y:S02]  /*91a0*/  FADD.FTZ R12, R8, R9 ;  /* 0x00000009080c7221 */ /* 0x002fe40000010000 */
[----:B------:R-:W-:Y:S01]  /*91b0*/  FSETP.NE.FTZ.AND P0, PT, R11, RZ, PT ;  /* 0x000000ff0b00720b */ /* 0x000fe20003f15000 */
[----:B------:R-:W-:Y:S02]  /*91c0*/  @!P1 VIADD R8, R2, 0x34860 ;  /* 0x0003486002089836 */ /* 0x000fe40000000000 */
[----:B------:R-:W-:-:S03]  /*91d0*/  FSETP.NE.FTZ.AND P2, PT, R12, RZ, PT ;  /* 0x000000ff0c00720b */ /* 0x000fc60003f55000 */
[----:B------:R-:W-:-:S07]  /*91e0*/  @!P1 PRMT R8, RZ, 0x654, R8 ;  /* 0x00000654ff089816 */ /* 0x000fce0000000008 */
        /* <DEDUP_REMOVED lines=113> */
.L_x_2216:
        /* <DEDUP_REMOVED lines=8> */
[----:B------:R-:W2:Y:S01]  /*9980*/  S2R R5, SR_SWINHI ;  /* 0x0000000000057919 */ /* 0x000ea20000002f00 */
[----:B------:R-:W-:Y:S01]  /*9990*/  F2FP.F16.F32.PACK_AB R36, R73, R72 ;  /* 0x000000484924723e */ /* 0x000fe200000000ff */
[C---:B------:R-:W-:Y:S01]  /*99a0*/  IMAD.SHL.U32 R107, R186.reuse, 0x4, RZ ;  /* 0x00000004ba6b7824 */ /* 0x040fe200078e00ff */
[----:B------:R-:W-:Y:S01]  /*99b0*/  SHF.L.U64.HI R106, R186, 0x2, R191 ;  /* 0x00000002ba6a7819 */ /* 0x000fe200000102bf */
[----:B------:R-:W-:Y:S06]  /*99c0*/  BAR.SYNC.DEFER_BLOCKING 0x1, 0x100 ;  /* 0x0044000000007b1d */ /* 0x000fec0000010000 */
[----:B------:R-:W-:Y:S01]  /*99d0*/  ULDC.64 UR4, c[0x0][0xc08] ;  /* 0x0003020000047ab9 */ /* 0x000fe20000000a00 */
[----:B------:R-:W-:-:S02]  /*99e0*/  MOV R16, R0 ;  /* 0x0000000000107202 */ /* 0x000fc40000000f00 */
[----:B--2---:R-:W-:-:S03]  /*99f0*/  MOV R17, R5 ;  /* 0x0000000500117202 */ /* 0x004fc60000000f00 */
        /* <DEDUP_REMOVED lines=17> */
[----:B------:R-:W-:-:S02]  /*9b10*/  IADD3 R37, P5, R8, 0x40, RZ ;  /* 0x0000004008257810 */ /* 0x000fc40007fbe0ff */
[----:B------:R-:W-:Y:S01]  /*9b20*/  LOP3.LUT R12, R105, 0x380, RZ, 0xc0, !PT ;  /* 0x00000380690c7812 */ /* 0x000fe200078ec0ff */
[----:B------:R-:W-:Y:S01]  /*9b30*/  IMAD.X R7, RZ, RZ, R9, P4 ;  /* 0x000000ffff077224 */ /* 0x000fe200020e0609 */
[----:B------:R-:W-:Y:S02]  /*9b40*/  LOP3.LUT R28, R4, R11, RZ, 0x3c, !PT ;  /* 0x0000000b041c7212 */ /* 0x000fe400078e3cff */
[----:B------:R-:W-:Y:S02]  /*9b50*/  SHF.R.U64 R5, R5, 0x3, RZ ;  /* 0x0000000305057819 */ /* 0x000fe400000012ff */
[----:B------:R-:W-:Y:S02]  /*9b60*/  LOP3.LUT R10, R103, 0x380, RZ, 0xc0, !PT ;  /* 0x00000380670a7812 */ /* 0x000fe400078ec0ff */
[----:B------:R-:W-:Y:S02]  /*9b70*/  LOP3.LUT R32, R6, R95, RZ, 0x3c, !PT ;  /* 0x0000005f06207212 */ /* 0x000fe400078e3cff */
[----:B------:R-:W-:-:S02]  /*9b80*/  LOP3.LUT R4, R35, 0x380, RZ, 0xc0, !PT ;  /* 0x0000038023047812 */ /* 0x000fc400078ec0ff */
[----:B------:R-:W-:Y:S02]  /*9b90*/  LOP3.LUT R6, R39, 0x380, RZ, 0xc0, !PT ;  /* 0x0000038027067812 */ /* 0x000fe400078ec0ff */
[----:B------:R-:W-:Y:S02]  /*9ba0*/  LOP3.LUT R22, R37, 0x380, RZ, 0xc0, !PT ;  /* 0x0000038025167812 */ /* 0x000fe400078ec0ff */
[----:B------:R-:W-:Y:S02]  /*9bb0*/  SHF.R.U64 R12, R12, 0x3, RZ ;  /* 0x000000030c0c7819 */ /* 0x000fe400000012ff */
[----:B------:R-:W-:Y:S01]  /*9bc0*/  LOP3.LUT R8, R5, R8, RZ, 0x3c, !PT ;  /* 0x0000000805087212 */ /* 0x000fe200078e3cff */
[----:B------:R-:W-:Y:S01]  /*9bd0*/  IMAD.X R5, RZ, RZ, R9, P5 ;  /* 0x000000ffff057224 */ /* 0x000fe200028e0609 */
[----:B------:R-:W-:Y:S02]  /*9be0*/  SHF.R.U64 R10, R10, 0x3, RZ ;  /* 0x000000030a0a7819 */ /* 0x000fe400000012ff */
[----:B------:R-:W-:-:S02]  /*9bf0*/  SHF.R.U64 R4, R4, 0x3, RZ ;  /* 0x0000000304047819 */ /* 0x000fc400000012ff */
[----:B------:R-:W-:Y:S02]  /*9c00*/  SHF.R.U64 R6, R6, 0x3, RZ ;  /* 0x0000000306067819 */ /* 0x000fe400000012ff */
[----:B------:R-:W-:Y:S02]  /*9c10*/  SHF.R.U64 R22, R22, 0x3, RZ ;  /* 0x0000000316167819 */ /* 0x000fe400000012ff */
[----:B------:R-:W-:Y:S02]  /*9c20*/  LOP3.LUT R30, R12, R105, RZ, 0x3c, !PT ;  /* 0x000000690c1e7212 */ /* 0x000fe400078e3cff */
[----:B------:R-:W-:Y:S01]  /*9c30*/  LOP3.LUT R14, R10, R103, RZ, 0x3c, !PT ;  /* 0x000000670a0e7212 */ /* 0x000fe200078e3cff */
[----:B------:R-:W2:Y:S01]  /*9c40*/  LDC.64 R104, c[0x0][0xc00] ;  /* 0x00030000ff687b82 */ /* 0x000ea20000000a00 */
[----:B------:R-:W-:Y:S02]  /*9c50*/  MOV R34, R8 ;  /* 0x0000000800227202 */ /* 0x000fe40000000f00 */
[----:B------:R-:W-:-:S02]  /*9c60*/  LOP3.LUT R12, R4, R35, RZ, 0x3c, !PT ;  /* 0x00000023040c7212 */ /* 0x000fc400078e3cff */
        /* <DEDUP_REMOVED lines=14> */
[----:B-1----:R-:W-:Y:S02]  /*9d50*/  MOV R24, R14 ;  /* 0x0000000e00187202 */ /* 0x002fe40000000f00 */
[----:B---3--:R-:W-:Y:S01]  /*9d60*/  F2FP.F16.F32.PACK_AB R8, R41, R40 ;  /* 0x000000282908723e */ /* 0x008fe200000000ff */
        /* <DEDUP_REMOVED lines=10> */
[----:B-1----:R-:W-:Y:S01]  /*9e10*/  IMAD.MOV.U32 R95, RZ, RZ, RZ ;  /* 0x000000ffff5f7224 */ /* 0x002fe200078e00ff */
        /* <DEDUP_REMOVED lines=13> */
[----:B-1----:R-:W-:Y:S01]  /*9ef0*/  F2FP.F16.F32.PACK_AB R38, R77, R76 ;  /* 0x0000004c4d26723e */ /* 0x002fe200000000ff */
[----:B------:R-:W-:Y:S01]  /*9f00*/  STSM.16.M88.4 [R103], R32 ;  /* 0x0000002067007844 */ /* 0x000fe20000000200 */
[----:B------:R-:W-:Y:S02]  /*9f10*/  F2FP.F16.F32.PACK_AB R4, R81, R80 ;  /* 0x000000505104723e */ /* 0x000fe400000000ff */
[----:B------:R-:W-:-:S02]  /*9f20*/  F2FP.F16.F32.PACK_AB R5, R83, R82 ;  /* 0x000000525305723e */ /* 0x000fc400000000ff */
[----:B------:R-:W-:Y:S02]  /*9f30*/  F2FP.F16.F32.PACK_AB R6, R85, R84 ;  /* 0x000000545506723e */ /* 0x000fe400000000ff */
[----:B----4-:R-:W-:Y:S02]  /*9f40*/  F2FP.F16.F32.PACK_AB R39, R79, R78 ;  /* 0x0000004e4f27723e */ /* 0x010fe400000000ff */
[----:B------:R-:W-:Y:S02]  /*9f50*/  F2FP.F16.F32.PACK_AB R7, R87, R86 ;  /* 0x000000565707723e */ /* 0x000fe400000000ff */
[----:B--2---:R-:W-:Y:S01]  /*9f60*/  ISETP.NE.U32.AND P0, PT, R104, RZ, PT ;  /* 0x000000ff6800720c */ /* 0x004fe20003f05070 */
[----:B------:R1:W-:Y:S01]  /*9f70*/  STSM.16.M88.4 [R24], R36 ;  /* 0x0000002418007844 */ /* 0x0003e20000000200 */
[----:B------:R-:W-:Y:S02]  /*9f80*/  IADD3 R8, P1, R107, R104, RZ ;  /* 0x000000686b087210 */ /* 0x000fe40007f3e0ff */
[----:B------:R-:W-:Y:S01]  /*9f90*/  ISETP.NE.AND.EX P0, PT, R105, RZ, PT, P0 ;  /* 0x000000ff6900720c */ /* 0x000fe20003f05300 */
[----:B------:R2:W-:Y:S02]  /*9fa0*/  STSM.16.M88.4 [R22], R4 ;  /* 0x0000000416007844 */ /* 0x0005e40000000200 */
[----:B------:R-:W-:Y:S01]  /*9fb0*/  IMAD.X R9, R106, 0x1, R105, P1 ;  /* 0x000000016a097824 */ /* 0x000fe200008e0669 */
[----:B------:R-:W-:Y:S08]  /*9fc0*/  BAR.SYNC.DEFER_BLOCKING 0x1, 0x100 ;  /* 0x0044000000007b1d */ /* 0x000ff00000010000 */
[----:B-1----:R-:W1:Y:S08]  /*9fd0*/  LDC R24, c[0x0][0xbe8] ;  /* 0x0002fa00ff187b82 */ /* 0x002e700000000800 */
[----:B--2---:R-:W2:Y:S01]  /*9fe0*/  LDC R5, c[0x0][0xad4] ;  /* 0x0002b500ff057b82 */ /* 0x004ea20000000800 */
[----:B------:R-:W3:Y:S01]  /*9ff0*/  @P0 LDG.E R95, desc[UR56][R8.64] ;  /* 0x00000038085f0981 */ /* 0x000ee2000c1e1900 */
[----:B------:R-:W-:-:S04]  /*a000*/  ISETP.NE.U32.AND P1, PT, RZ, UR4, PT ;  /* 0x00000004ff007c0c */ /* 0x000fc8000bf25070 */
[----:B------:R-:W-:Y:S01]  /*a010*/  ISETP.NE.AND.EX P1, PT, RZ, UR5, PT, P1 ;  /* 0x00000005ff007c0c */ /* 0x000fe2000bf25310 */
[----:B------:R-:W-:-:S12]  /*a020*/  IMAD.MOV.U32 R28, RZ, RZ, 0x9b8 ;  /* 0x000009b8ff1c7424 */ /* 0x000fd800078e00ff */
[----:B------:R-:W-:Y:S01]  /*a030*/  @P1 IADD3 R12, P2, R107, UR4, RZ ;  /* 0x000000046b0c1c10 */ /* 0x000fe2000ff5e0ff */
[----:B------:R-:W-:Y:S01]  /*a040*/  ULDC UR4, c[0x0][0xa88] ;  /* 0x0002a20000047ab9 */ /* 0x000fe20000000800 */
[----:B-1----:R-:W-:Y:S01]  /*a050*/  ISETP.NE.AND P4, PT, R24, 0x1, PT ;  /* 0x000000011800780c */ /* 0x002fe20003f85270 */
[----:B------:R-:W-:Y:S01]  /*a060*/  IMAD.U32 R29, RZ, RZ, UR4 ;  /* 0x00000004ff1d7e24 */ /* 0x000fe2000f8e00ff */
[----:B------:R-:W-:Y:S02]  /*a070*/  @P1 IADD3.X R13, R106, UR5, RZ, P2, !PT ;  /* 0x000000056a0d1c10 */ /* 0x000fe400097fe4ff */
[----:B------:R-:W-:-:S03]  /*a080*/  ISETP.NE.AND P2, PT, R190, RZ, PT ;  /* 0x000000ffbe00720c */ /* 0x000fc60003f45270 */
[----:B------:R1:W5:Y:S01]  /*a090*/  @P1 LDG.E R29, desc[UR56][R12.64] ;  /* 0x000000380c1d1981 */ /* 0x000362000c1e1900 */
[----:B--2---:R-:W-:Y:S01]  /*a0a0*/  SEL R5, R190, R5, P2 ;  /* 0x00000005be057207 */ /* 0x004fe20001000000 */
[----:B------:R-:W-:Y:S01]  /*a0b0*/  IMAD.IADD R37, R185, 0x1, R18 ;  /* 0x00000001b9257824 */ /* 0x000fe200078e0212 */
[----:B------:R-:W-:Y:S02]  /*a0c0*/  ISETP.NE.U32.AND P2, PT, R104, RZ, PT ;  /* 0x000000ff6800720c */ /* 0x000fe40003f45070 */
[----:B------:R-:W-:Y:S01]  /*a0d0*/  ISETP.GT.AND P3, PT, R5, 0x1, PT ;  /* 0x000000010500780c */ /* 0x000fe20003f64270 */
[----:B------:R-:W2:Y:S01]  /*a0e0*/  @P4 LDC R30, c[0x0][0xbec] ;  /* 0x0002fb00ff1e4b82 */ /* 0x000ea20000000800 */
[----:B------:R-:W-:Y:S02]  /*a0f0*/  ISETP.NE.AND.EX P2, PT, R105, RZ, PT, P2 ;  /* 0x000000ff6900720c */ /* 0x000fe40003f45320 */
[----:B------:R-:W-:Y:S02]  /*a100*/  SEL R28, R28, 0x978, P3 ;  /* 0x000009781c1c7807 */ /* 0x000fe40001800000 */
[----:B------:R-:W-:-:S02]  /*a110*/  SEL R186, R186, RZ, !P2 ;  /* 0x000000ffbaba7207 */ /* 0x000fc40005000000 */
[----:B------:R-:W-:Y:S01]  /*a120*/  SEL R191, R191, RZ, !P2 ;  /* 0x000000ffbfbf7207 */ /* 0x000fe20005000000 */
[----:B------:R-:W4:Y:S01]  /*a130*/  LDC.64 R10, c[0x0][R28+0x220] ;  /* 0x000088001c0a7b82 */ /* 0x000f220000000a00 */
[----:B------:R-:W-:-:S07]  /*a140*/  SEL R31, R207, RZ, P3 ;  /* 0x000000ffcf1f7207 */ /* 0x000fce0001800000 */
[----:B------:R-:W0:Y:S08]  /*a150*/  LDC.64 R6, c[0x0][R28+0x218] ;  /* 0x000086001c067b82 */ /* 0x000e300000000a00 */
[----:B------:R-:W2:Y:S08]  /*a160*/  @P4 LDC R35, c[0x0][0xbf0] ;  /* 0x0002fc00ff234b82 */ /* 0x000eb00000000800 */
[----:B------:R-:W2:Y:S01]  /*a170*/  LDC.64 R4, c[0x0][0xba8] ;  /* 0x0002ea00ff047b82 */ /* 0x000ea20000000a00 */
[----:B----4-:R-:W-:-:S04]  /*a180*/  IMAD R11, R11, R186, RZ ;  /* 0x000000ba0b0b7224 */ /* 0x010fc800078e02ff */
[C---:B------:R-:W-:Y:S02]  /*a190*/  IMAD R191, R10.reuse, R191, R11 ;  /* 0x000000bf0abf7224 */ /* 0x040fe400078e020b */
[----:B------:R-:W-:Y:S01]  /*a1a0*/  IMAD.WIDE.U32 R10, R10, R186, RZ ;  /* 0x000000ba0a0a7225 */ /* 0x000fe200078e00ff */
[----:B-1----:R-:W1:Y:S03]  /*a1b0*/  LDC.64 R12, c[0x0][R28+0x228] ;  /* 0x00008a001c0c7b82 */ /* 0x002e660000000a00 */
[----:B0-----:R-:W-:-:S04]  /*a1c0*/  IMAD.WIDE.U32 R14, R6, R189, RZ ;  /* 0x000000bd060e7225 */ /* 0x001fc800078e00ff */
[----:B------:R-:W-:Y:S02]  /*a1d0*/  IMAD R33, R7, R189, RZ ;  /* 0x000000bd07217224 */ /* 0x000fe400078e02ff */
[----:B------:R-:W0:Y:S01]  /*a1e0*/  LDC.64 R6, c[0x0][R28+0x210] ;  /* 0x000084001c067b82 */ /* 0x000e220000000a00 */
[----:B------:R-:W-:Y:S02]  /*a1f0*/  IMAD.IADD R191, R11, 0x1, R191 ;  /* 0x000000010bbf7824 */ /* 0x000fe400078e02bf */
[----:B------:R-:W-:Y:S02]  /*a200*/  IMAD.IADD R32, R15, 0x1, R33 ;  /* 0x000000010f207824 */ /* 0x000fe400078e0221 */
[----:B------:R-:W-:-:S03]  /*a210*/  IMAD.MOV.U32 R15, RZ, RZ, R37 ;  /* 0x000000ffff0f7224 */ /* 0x000fc600078e0025 */
[----:B--2---:R-:W2:Y:S01]  /*a220*/  @!P3 LDC R4, c[0x0][0xb50] ;  /* 0x0002d400ff04bb82 */ /* 0x004ea20000000800 */
[----:B-1----:R-:W-:-:S07]  /*a230*/  IMAD R13, R13, R31, RZ ;  /* 0x0000001f0d0d7224 */ /* 0x002fce00078e02ff */
[----:B------:R-:W1:Y:S01]  /*a240*/  @!P3 LDC R5, c[0x0][0xb54] ;  /* 0x0002d500ff05bb82 */ /* 0x000e620000000800 */
[--C-:B---3--:R-:W-:Y:S01]  /*a250*/  IADD3 R22, P2, P5, R10, R14, R95.reuse ;  /* 0x0000000e0a167210 */ /* 0x108fe20007d5e05f */
[----:B------:R-:W-:Y:S01]  /*a260*/  @P4 IMAD.HI.U32 R14, R37, R30, RZ ;  /* 0x0000001e250e4227 */ /* 0x000fe200078e00ff */
[----:B------:R-:W-:-:S03]  /*a270*/  SHF.R.S32.HI R103, RZ, 0x1f, R95 ;  /* 0x0000001fff677819 */ /* 0x000fc6000001145f */
[----:B------:R-:W-:Y:S01]  /*a280*/  IMAD.WIDE.U32 R10, R12, R31, RZ ;  /* 0x0000001f0c0a7225 */ /* 0x000fe200078e00ff */
[----:B------:R-:W-:Y:S02]  /*a290*/  @P4 SHF.R.U32.HI R15, RZ, R35, R14 ;  /* 0x00000023ff0f4219 */ /* 0x000fe4000001160e */
[----:B------:R-:W-:Y:S01]  /*a2a0*/  IADD3.X R12, R191, R32, R103, P2, P5 ;  /* 0x00000020bf0c7210 */ /* 0x000fe200017ea467 */
[----:B------:R-:W-:Y:S01]  /*a2b0*/  IMAD.IADD R14, R11, 0x1, R13 ;  /* 0x000000010b0e7824 */ /* 0x000fe200078e020d */
[----:B------:R-:W-:Y:S01]  /*a2c0*/  IADD3 R10, P2, P5, R15, R22, R10 ;  /* 0x000000160f0a7210 */ /* 0x000fe20007d5e00a */
[--C-:B------:R-:W-:Y:S01]  /*a2d0*/  IMAD.MOV R31, RZ, RZ, -R15.reuse ;  /* 0x000000ffff1f7224 */ /* 0x100fe200078e0a0f */
[----:B------:R-:W-:-:S03]  /*a2e0*/  SHF.R.S32.HI R11, RZ, 0x1f, R15 ;  /* 0x0000001fff0b7819 */ /* 0x000fc6000001140f */
[----:B------:R-:W-:Y:S01]  /*a2f0*/  IMAD R13, R24, R31, R37 ;  /* 0x0000001f180d7224 */ /* 0x000fe200078e0225 */
[----:B------:R-:W-:-:S03]  /*a300*/  IADD3.X R11, R11, R12, R14, P2, P5 ;  /* 0x0000000c0b0b7210 */ /* 0x000fc600017ea40e */
[----:B0-----:R-:W-:Y:S01]  /*a310*/  IMAD R7, R7, R13, RZ ;  /* 0x0000000d07077224 */ /* 0x001fe200078e02ff */
[----:B------:R-:W-:-:S05]  /*a320*/  SHF.R.S32.HI R15, RZ, 0x1f, R13 ;  /* 0x0000001fff0f7819 */ /* 0x000fca000001140d */
[C---:B------:R-:W-:Y:S02]  /*a330*/  IMAD R15, R6.reuse, R15, R7 ;  /* 0x0000000f060f7224 */ /* 0x040fe400078e0207 */
[----:B------:R-:W-:-:S04]  /*a340*/  IMAD.WIDE.U32 R6, R6, R13, R10 ;  /* 0x0000000d06067225 */ /* 0x000fc800078e000a */
[----:B------:R-:W-:Y:S01]  /*a350*/  IMAD.IADD R7, R7, 0x1, R15 ;  /* 0x0000000107077824 */ /* 0x000fe200078e020f */
[----:B--2---:R-:W-:-:S04]  /*a360*/  LEA R10, P2, R6, R4, 0x2 ;  /* 0x00000004060a7211 */ /* 0x004fc800078410ff */
[----:B-1----:R-:W-:Y:S01]  /*a370*/  LEA.HI.X R11, R6, R5, R7, 0x2, P2 ;  /* 0x00000005060b7211 */ /* 0x002fe200010f1407 */
[----:B------:R-:W-:Y:S08]  /*a380*/  @P1 BRA `(.L_x_2249) ;  /* 0x0000000000101947 */ /* 0x000ff00003800000 */
[----:B------:R-:W-:Y:S05]  /*a390*/  @!P0 BRA `(.L_x_2249) ;  /* 0x00000000000c8947 */ /* 0x000fea0003800000 */
[----:B------:R-:W2:Y:S04]  /*a3a0*/  LDG.E R4, desc[UR56][R8.64] ;  /* 0x0000003808047981 */ /* 0x000ea8000c1e1900 */
[----:B-----5:R-:W2:Y:S02]  /*a3b0*/  LDG.E R29, desc[UR56][R8.64+0x4] ;  /* 0x00000438081d7981 */ /* 0x020ea4000c1e1900 */
[----:B--2---:R-:W-:-:S07]  /*a3c0*/  IMAD.IADD R29, R29, 0x1, -R4 ;  /* 0x000000011d1d7824 */ /* 0x004fce00078e0a04 */
.L_x_2249:
[----:B------:R-:W-:Y:S01]  /*a3d0*/  SHFL.IDX PT, R4, R10, RZ, 0x1c1f ;  /* 0x001c1fff0a047589 */ /* 0x000fe200000e0000 */
[----:B------:R-:W-:Y:S01]  /*a3e0*/  IMAD.IADD R13, R227, 0x1, R18 ;  /* 0x00000001e30d7824 */ /* 0x000fe200078e0212 */
        /* <DEDUP_REMOVED lines=11> */
[----:B------:R-:W-:Y:S01]  /*a4a0*/  IMAD R3, R208, 0x40, R23 ;  /* 0x00000040d0037824 */ /* 0x000fe200078e0217 */
[----:B------:R-:W1:Y:S01]  /*a4b0*/  @P4 LDC R49, c[0x0][0xbec] ;  /* 0x0002fb00ff314b82 */ /* 0x000e620000000800 */
[----:B------:R-:W-:Y:S02]  /*a4c0*/  ULDC.64 UR4, c[0x0][0xaa0] ;  /* 0x0002a80000047ab9 */ /* 0x000fe40000000a00 */
[----:B------:R-:W-:-:S03]  /*a4d0*/  IMAD.WIDE R16, R3, 0x2, R16 ;  /* 0x0000000203107825 */ /* 0x000fc600078e0210 */
[C---:B------:R-:W-:Y:S02]  /*a4e0*/  IADD3 R9, P6, R16.reuse, 0x1000, RZ ;  /* 0x0000100010097810 */ /* 0x040fe40007fde0ff */
[----:B------:R-:W2:Y:S01]  /*a4f0*/  @P4 LDC R51, c[0x0][0xbf0] ;  /* 0x0002fc00ff334b82 */ /* 0x000ea20000000800 */
[C---:B------:R-:W-:Y:S02]  /*a500*/  IADD3 R13, P5, R16.reuse, 0x2000, RZ ;  /* 0x00002000100d7810 */ /* 0x040fe40007fbe0ff */
[----:B------:R-:W-:Y:S02]  /*a510*/  LOP3.LUT R8, R9, 0x380, RZ, 0xc0, !PT ;  /* 0x0000038009087812 */ /* 0x000fe400078ec0ff */
[----:B------:R-:W-:Y:S02]  /*a520*/  IADD3 R29, P3, R16, 0x3000, RZ ;  /* 0x00003000101d7810 */ /* 0x000fe40007f7e0ff */
[----:B------:R-:W-:Y:S02]  /*a530*/  SHF.R.U64 R8, R8, 0x3, RZ ;  /* 0x0000000308087819 */ /* 0x000fe400000012ff */
[----:B------:R-:W-:-:S02]  /*a540*/  IADD3 R33, P2, R16, 0x4000, RZ ;  /* 0x0000400010217810 */ /* 0x000fc40007f5e0ff */
[----:B------:R-:W-:Y:S01]  /*a550*/  LOP3.LUT R8, R8, R9, RZ, 0x3c, !PT ;  /* 0x0000000908087212 */ /* 0x000fe200078e3cff */
[--C-:B------:R-:W-:Y:S01]  /*a560*/  IMAD.X R9, RZ, RZ, R17.reuse, P6 ;  /* 0x000000ffff097224 */ /* 0x100fe200030e0611 */
[C---:B------:R-:W-:Y:S02]  /*a570*/  IADD3 R3, P6, R16.reuse, 0x7000, RZ ;  /* 0x0000700010037810 */ /* 0x040fe40007fde0ff */
[C---:B------:R-:W-:Y:S02]  /*a580*/  IADD3 R37, P1, R16.reuse, 0x5000, RZ ;  /* 0x0000500010257810 */ /* 0x040fe40007f3e0ff */
[C---:B------:R-:W-:Y:S01]  /*a590*/  IADD3 R41, P0, R16.reuse, 0x6000, RZ ;  /* 0x0000600010297810 */ /* 0x040fe20007f1e0ff */
[----:B------:R-:W-:Y:S01]  /*a5a0*/  IMAD.X R45, RZ, RZ, R17, P6 ;  /* 0x000000ffff2d7224 */ /* 0x000fe200030e0611 */
[----:B0-----:R-:W-:Y:S01]  /*a5b0*/  LOP3.LUT R5, R16, 0x380, RZ, 0xc0, !PT ;  /* 0x0000038010057812 */ /* 0x001fe200078ec0ff */
[----:B------:R-:W5:Y:S01]  /*a5c0*/  LD.E.128 R8, desc[UR56][R8.64] ;  /* 0x0000003808087980 */ /* 0x000f62000c101d00 */
[----:B------:R-:W-:-:S02]  /*a5d0*/  LOP3.LUT R2, R3, 0x380, RZ, 0xc0, !PT ;  /* 0x0000038003027812 */ /* 0x000fc400078ec0ff */
[----:B------:R-:W-:Y:S02]  /*a5e0*/  LOP3.LUT R12, R13, 0x380, RZ, 0xc0, !PT ;  /* 0x000003800d0c7812 */ /* 0x000fe400078ec0ff */
[----:B------:R-:W-:Y:S02]  /*a5f0*/  LOP3.LUT R28, R29, 0x380, RZ, 0xc0, !PT ;  /* 0x000003801d1c7812 */ /* 0x000fe400078ec0ff */
[----:B------:R-:W-:Y:S02]  /*a600*/  LOP3.LUT R32, R33, 0x380, RZ, 0xc0, !PT ;  /* 0x0000038021207812 */ /* 0x000fe400078ec0ff */
[----:B------:R-:W-:Y:S02]  /*a610*/  LOP3.LUT R36, R37, 0x380, RZ, 0xc0, !PT ;  /* 0x0000038025247812 */ /* 0x000fe400078ec0ff */
[----:B------:R-:W-:Y:S02]  /*a620*/  LOP3.LUT R40, R41, 0x380, RZ, 0xc0, !PT ;  /* 0x0000038029287812 */ /* 0x000fe400078ec0ff */
[----:B------:R-:W-:-:S02]  /*a630*/  SHF.R.U64 R5, R5, 0x3, RZ ;  /* 0x0000000305057819 */ /* 0x000fc400000012ff */
[----:B------:R-:W-:Y:S02]  /*a640*/  SHF.R.U64 R2, R2, 0x3, RZ ;  /* 0x0000000302027819 */ /* 0x000fe400000012ff */
[----:B------:R-:W-:Y:S02]  /*a650*/  SHF.R.U64 R12, R12, 0x3, RZ ;  /* 0x000000030c0c7819 */ /* 0x000fe400000012ff */
[----:B------:R-:W-:Y:S02]  /*a660*/  SHF.R.U64 R28, R28, 0x3, RZ ;  /* 0x000000031c1c7819 */ /* 0x000fe400000012ff */
[----:B------:R-:W-:Y:S02]  /*a670*/  SHF.R.U64 R32, R32, 0x3, RZ ;  /* 0x0000000320207819 */ /* 0x000fe400000012ff */
[----:B------:R-:W-:Y:S02]  /*a680*/  SHF.R.U64 R36, R36, 0x3, RZ ;  /* 0x0000000324247819 */ /* 0x000fe400000012ff */
[----:B------:R-:W-:-:S02]  /*a690*/  SHF.R.U64 R40, R40, 0x3, RZ ;  /* 0x0000000328287819 */ /* 0x000fc400000012ff */
[----:B------:R-:W-:Y:S02]  /*a6a0*/  LOP3.LUT R16, R5, R16, RZ, 0x3c, !PT ;  /* 0x0000001005107212 */ /* 0x000fe400078e3cff */
[----:B------:R-:W-:Y:S01]  /*a6b0*/  LOP3.LUT R44, R2, R3, RZ, 0x3c, !PT ;  /* 0x00000003022c7212 */ /* 0x000fe200078e3cff */
[----:B------:R-:W-:Y:S01]  /*a6c0*/  IMAD R2, R103, UR4, RZ ;  /* 0x0000000467027c24 */ /* 0x000fe2000f8e02ff */
        /* <DEDUP_REMOVED lines=10> */
[----:B------:R0:W5:Y:S01]  /*a770*/  LD.E.128 R4, desc[UR56][R16.64] ;  /* 0x0000003810047980 */ /* 0x000162000c101d00 */
[----:B------:R-:W-:-:S03]  /*a780*/  SHF.R.S32.HI R21, RZ, 0x1f, R186 ;  /* 0x0000001fff157819 */ /* 0x000fc600000114ba */
[----:B------:R-:W5:Y:S04]  /*a790*/  LD.E.128 R12, desc[UR56][R12.64] ;  /* 0x000000380c0c7980 */ /* 0x000f68000c101d00 */
[----:B------:R-:W5:Y:S01]  /*a7a0*/  LD.E.128 R28, desc[UR56][R28.64] ;  /* 0x000000381c1c7980 */ /* 0x000f62000c101d00 */
[C---:B0-----:R-:W-:Y:S02]  /*a7b0*/  IMAD R17, R95.reuse, UR5, R2 ;  /* 0x000000055f117c24 */ /* 0x041fe4000f8e0202 */
[----:B------:R-:W-:Y:S01]  /*a7c0*/  IMAD.WIDE.U32 R2, R95, UR4, RZ ;  /* 0x000000045f027c25 */ /* 0x000fe2000f8e00ff */
[----:B------:R-:W-:Y:S01]  /*a7d0*/  ULDC.64 UR4, c[0x0][0xae8] ;  /* 0x0002ba0000047ab9 */ /* 0x000fe20000000a00 */
[----:B------:R-:W5:Y:S02]  /*a7e0*/  LD.E.128 R32, desc[UR56][R32.64] ;  /* 0x0000003820207980 */ /* 0x000f64000c101d00 */
[----:B------:R-:W-:-:S02]  /*a7f0*/  IMAD.IADD R3, R3, 0x1, R17 ;  /* 0x0000000103037824 */ /* 0x000fc400078e0211 */
[----:B------:R-:W-:Y:S01]  /*a800*/  IMAD R17, R188, 0x20, R208 ;  /* 0x00000020bc117824 */ /* 0x000fe200078e02d0 */
[----:B------:R-:W5:Y:S01]  /*a810*/  LD.E.128 R36, desc[UR56][R36.64] ;  /* 0x0000003824247980 */ /* 0x000f62000c101d00 */
[----:B------:R-:W-:-:S03]  /*a820*/  IMAD.WIDE.U32 R2, R189, UR4, R2 ;  /* 0x00000004bd027c25 */ /* 0x000fc6000f8e0002 */
[----:B------:R-:W5:Y:S01]  /*a830*/  LD.E.128 R40, desc[UR56][R40.64] ;  /* 0x0000003828287980 */ /* 0x000f62000c101d00 */
[----:B------:R-:W-:Y:S02]  /*a840*/  IMAD.IADD R20, R18, 0x1, R17 ;  /* 0x0000000112147824 */ /* 0x000fe400078e0211 */
[----:B------:R-:W-:Y:S01]  /*a850*/  IMAD R3, R189, UR5, R3 ;  /* 0x00000005bd037c24 */ /* 0x000fe2000f8e0203 */
[----:B------:R-:W-:Y:S01]  /*a860*/  ULDC.64 UR4, c[0x0][0xaf0] ;  /* 0x0002bc0000047ab9 */ /* 0x000fe20000000a00 */
[----:B-1----:R-:W-:Y:S01]  /*a870*/  @P4 IMAD.HI.U32 R16, R20, R49, RZ ;  /* 0x0000003114104227 */ /* 0x002fe200078e00ff */
[----:B------:R-:W5:Y:S03]  /*a880*/  LD.E.128 R44, desc[UR56][R44.64] ;  /* 0x000000382c2c7980 */ /* 0x000f66000c101d00 */
[----:B------:R-:W-:Y:S01]  /*a890*/  IMAD.MOV.U32 R17, RZ, RZ, R20 ;  /* 0x000000ffff117224 */ /* 0x000fe200078e0014 */
[----:B--2---:R-:W-:Y:S01]  /*a8a0*/  @P4 SHF.R.U32.HI R17, RZ, R51, R16 ;  /* 0x00000033ff114219 */ /* 0x004fe20000011610 */
[----:B------:R-:W-:Y:S01]  /*a8b0*/  IMAD R21, R21, UR4, RZ ;  /* 0x0000000415157c24 */ /* 0x000fe2000f8e02ff */
[----:B------:R-:W-:Y:S01]  /*a8c0*/  @!PT LDS RZ, [RZ] ;  /* 0x00000000fffff984 */ /* 0x000fe20000000800 */
[----:B------:R-:W-:Y:S01]  /*a8d0*/  @!PT LDS RZ, [RZ] ;  /* 0x00000000fffff984 */ /* 0x000fe20000000800 */
[----:B------:R-:W-:Y:S01]  /*a8e0*/  @!PT LDS RZ, [RZ] ;  /* 0x00000000fffff984 */ /* 0x000fe20000000800 */
[----:B------:R-:W-:Y:S01]  /*a8f0*/  @!PT LDS RZ, [RZ] ;  /* 0x00000000fffff984 */ /* 0x000fe20000000800 */
[----:B------:R0:W-:Y:S06]  /*a900*/  MEMBAR.ALL.CTA ;  /* 0x0000000000007992 */ /* 0x0001ec0000008000 */
[----:B0-----:R-:W0:Y:S01]  /*a910*/  FENCE.VIEW.ASYNC.S ;  /* 0x00000000000073c6 */ /* 0x001e220000000000 */
[----:B------:R-:W-:Y:S01]  /*a920*/  IMAD.WIDE.U32 R2, R186, UR4, R2 ;  /* 0x00000004ba027c25 */ /* 0x000fe2000f8e0002 */
[----:B------:R-:W-:-:S03]  /*a930*/  SHF.R.S32.HI R16, RZ, 0x1f, R17 ;  /* 0x0000001fff107819 */ /* 0x000fc60000011411 */
[----:B------:R-:W-:Y:S01]  /*a940*/  IMAD R21, R186, UR5, R21 ;  /* 0x00000005ba157c24 */ /* 0x000fe2000f8e0215 */
[----:B------:R-:W-:Y:S01]  /*a950*/  ULDC.64 UR4, c[0x0][0xae0] ;  /* 0x0002b80000047ab9 */ /* 0x000fe20000000a00 */
        /* <DEDUP_REMOVED lines=10> */
[----:B------:R-:W-:Y:S02]  /*aa00*/  IMAD.IADD R51, R208, 0x1, R18 ;  /* 0x00000001d0337824 */ /* 0x000fe400078e0212 */
[----:B------:R-:W-:-:S02]  /*aa10*/  IMAD R49, R21, UR5, R16 ;  /* 0x0000000515317c24 */ /* 0x000fc4000f8e0210 */
[----:B------:R-:W-:Y:S01]  /*aa20*/  IMAD.WIDE.U32 R2, R21, UR4, R2 ;  /* 0x0000000415027c25 */ /* 0x000fe2000f8e0002 */
[----:B------:R-:W-:Y:S01]  /*aa30*/  ISETP.GE.AND P2, PT, R51, R22, PT ;  /* 0x000000163300720c */ /* 0x000fe20003f46270 */
[----:B------:R-:W-:Y:S02]  /*aa40*/  ULDC.64 UR4, c[0x0][0xa80] ;  /* 0x0002a00000047ab9 */ /* 0x000fe40000000a00 */
[----:B------:R-:W-:Y:S01]  /*aa50*/  VIADD R0, R0, 0x34820 ;  /* 0x0003482000007836 */ /* 0x000fe20000000000 */
[C---:B------:R-:W-:Y:S01]  /*aa60*/  LEA R18, P3, R2.reuse, UR4, 0x1 ;  /* 0x0000000402127c11 */ /* 0x040fe2000f8608ff */
[----:B------:R-:W-:Y:S02]  /*aa70*/  IMAD.IADD R3, R3, 0x1, R49 ;  /* 0x0000000103037824 */ /* 0x000fe400078e0231 */
[----:B------:R-:W-:Y:S01]  /*aa80*/  VIADD R17, R51, 0x20 ;  /* 0x0000002033117836 */ /* 0x000fe20000000000 */
[----:B------:R-:W-:Y:S02]  /*aa90*/  PRMT R0, RZ, 0x654, R0 ;  /* 0x00000654ff007816 */ /* 0x000fe40000000000 */
[----:B------:R-:W-:-:S02]  /*aaa0*/  LEA.HI.X R20, R2, UR5, R3, 0x1, P3 ;  /* 0x0000000502147c11 */ /* 0x000fc400098f0c03 */
[-C--:B------:R-:W-:Y:S01]  /*aab0*/  ISETP.GE.AND P0, PT, R17, R22.reuse, PT ;  /* 0x000000161100720c */ /* 0x080fe20003f06270 */
[----:B------:R-:W-:Y:S01]  /*aac0*/  VIADD R17, R51, 0x40 ;  /* 0x0000004033117836 */ /* 0x000fe20000000000 */
[----:B0-----:R0:W-:Y:S01]  /*aad0*/  SYNCS.ARRIVE.TRANS64.RED.A1T0 RZ, [R0+URZ], RZ ;  /* 0x000000ff00ff79a7 */ /* 0x0011e2000810043f */
[----:B------:R1:W2:Y:S01]  /*aae0*/  SHFL.IDX PT, R16, R18, RZ, 0x181f ;  /* 0x00181fff12107589 */ /* 0x0002a200000e0000 */
[----:B------:R-:W-:Y:S02]  /*aaf0*/  BSSY B1, `(.L_x_2251) ;  /* 0x000000d000017945 */ /* 0x000fe40003800000 */
[----:B------:R-:W-:Y:S01]  /*ab00*/  ISETP.GE.AND P1, PT, R17, R22, PT ;  /* 0x000000161100720c */ /* 0x000fe20003f26270 */
[----:B0-----:R1:W0:Y:S01]  /*ab10*/  SHFL.IDX PT, R0, R20, RZ, 0x181f ;  /* 0x00181fff14007589 */ /* 0x00122200000e0000 */
[----:B------:R-:W-:Y:S11]  /*ab20*/  @P2 BRA `(.L_x_2252) ;  /* 0x0000000000242947 */ /* 0x000ff60003800000 */
[----:B------:R-:W-:Y:S02]  /*ab30*/  ULDC UR4, c[0x0][0xac8] ;  /* 0x0002b20000047ab9 */ /* 0x000fe40000000800 */
[----:B------:R-:W-:Y:S02]  /*ab40*/  ISETP.GE.AND P2, PT, R23, UR4, PT ;  /* 0x0000000417007c0c */ /* 0x000fe4000bf46270 */
[----:B------:R-:W-:-:S11]  /*ab50*/  ISETP.GE.AND P3, PT, R187, UR4, PT ;  /* 0x00000004bb007c0c */ /* 0x000fd6000bf66270 */
[-C--:B--2---:R-:W-:Y:S02]  /*ab60*/  @!P2 LEA R2, P4, R23, R16.reuse, 0x1 ;  /* 0x000000101702a211 */ /* 0x084fe400078808ff */
[----:B------:R-:W-:Y:S02]  /*ab70*/  @!P3 LEA R16, P5, R187, R16, 0x1 ;  /* 0x00000010bb10b211 */ /* 0x000fe400078a08ff */
[-C--:B0-----:R-:W-:Y:S02]  /*ab80*/  @!P2 LEA.HI.X R3, R23, R0.reuse, R230, 0x1, P4 ;  /* 0x000000001703a211 */ /* 0x081fe400020f0ce6 */
[----:B------:R-:W-:-:S03]  /*ab90*/  @!P3 LEA.HI.X R17, R187, R0, R229, 0x1, P5 ;  /* 0x00000000bb11b211 */ /* 0x000fc600028f0ce5 */
[----:B-----5:R3:W-:Y:S04]  /*aba0*/  @!P2 ST.E.128 desc[UR56][R2.64], R4 ;  /* 0x000000040200a985 */ /* 0x0207e8000c101d38 */
[----:B------:R3:W-:Y:S02]  /*abb0*/  @!P3 ST.E.128 desc[UR56][R16.64], R32 ;  /* 0x000000201000b985 */ /* 0x0007e4000c101d38 */
.L_x_2252:
[----:B------:R-:W-:Y:S05]  /*abc0*/  BSYNC B1 ;  /* 0x0000000000017941 */ /* 0x000fea0003800000 */
.L_x_2251:
[----:B0-----:R0:W4:Y:S01]  /*abd0*/  SHFL.IDX PT, R0, R20, 0x1, 0x181f ;  /* 0x00381f0014007f89 */ /* 0x00112200000e0000 */
        /* <DEDUP_REMOVED lines=12> */
.L_x_2254:
[----:B------:R-:W-:Y:S05]  /*aca0*/  BSYNC B1 ;  /* 0x0000000000017941 */ /* 0x000fea0003800000 */
.L_x_2253:
        /* <DEDUP_REMOVED lines=13> */
.L_x_2256:
[----:B------:R-:W-:Y:S05]  /*ad80*/  BSYNC B1 ;  /* 0x0000000000017941 */ /* 0x000fea0003800000 */
.L_x_2255:
[----:B0-----:R-:W-:Y:S01]  /*ad90*/  VIADD R3, R51, 0x60 ;  /* 0x0000006033037836 */ /* 0x001fe20000000000 */
[----:B-1--4-:R-:W0:Y:S04]  /*ada0*/  SHFL.IDX PT, R20, R20, 0x3, 0x181f ;  /* 0x00781f0014147f89 */ /* 0x012e2800000e0000 */
[----:B------:R-:W-:Y:S01]  /*adb0*/  ISETP.GE.AND P0, PT, R3, R22, PT ;  /* 0x000000160300720c */ /* 0x000fe20003f06270 */
[----:B------:R-:W1:-:S12]  /*adc0*/  SHFL.IDX PT, R18, R18, 0x3, 0x181f ;  /* 0x00781f0012127f89 */ /* 0x000e5800000e0000 */
[----:B------:R-:W-:Y:S05]  /*add0*/  @P0 BRA `(.L_x_2257) ;  /* 0x0000001400dc0947 */ /* 0x000fea0003800000 */
[----:B------:R-:W-:Y:S02]  /*ade0*/  ULDC UR4, c[0x0][0xac8] ;  /* 0x0002b20000047ab9 */ /* 0x000fe40000000800 */
[----:B------:R-:W-:-:S13]  /*adf0*/  ISETP.GE.AND P1, PT, R23, UR4, PT ;  /* 0x0000000417007c0c */ /* 0x000fda000bf26270 */
[----:B-1----:R-:W-:-:S04]  /*ae00*/  @!P1 LEA R2, P0, R23, R18, 0x1 ;  /* 0x0000001217029211 */ /* 0x002fc800078008ff */
        /* <DEDUP_REMOVED lines=8> */
.L_x_2250:
[----:B------:R-:W1:Y:S01]  /*ae90*/  @P4 LDC R8, c[0x0][0xbec] ;  /* 0x0002fb00ff084b82 */ /* 0x000e620000000800 */
[----:B------:R-:W-:Y:S01]  /*aea0*/  ULDC.64 UR4, c[0x0][0xb08] ;  /* 0x0002c20000047ab9 */ /* 0x000fe20000000a00 */
[----:B0-----:R-:W-:Y:S01]  /*aeb0*/  SHF.R.S32.HI R7, RZ, 0x1f, R186 ;  /* 0x0000001fff077819 */ /* 0x001fe200000114ba */
[----:B------:R-:W-:Y:S01]  /*aec0*/  IMAD R6, R103, UR4, RZ ;  /* 0x0000000467067c24 */ /* 0x000fe2000f8e02ff */
[----:B------:R-:W-:Y:S01]  /*aed0*/  ULDC.64 UR6, c[0x0][0xb30] ;  /* 0x0002cc0000067ab9 */ /* 0x000fe20000000a00 */
[----:B------:R-:W-:Y:S01]  /*aee0*/  IMAD.WIDE.U32 R4, R95, UR4, RZ ;  /* 0x000000045f047c25 */ /* 0x000fe2000f8e00ff */
[----:B------:R-:W-:Y:S01]  /*aef0*/  ISETP.GE.AND P0, PT, R13, R22, PT ;  /* 0x000000160d00720c */ /* 0x000fe20003f06270 */
[----:B------:R-:W-:Y:S01]  /*af00*/  BSSY B1, `(.L_x_2258) ;  /* 0x0000068000017945 */ /* 0x000fe20003800000 */
[----:B------:R-:W0:Y:S01]  /*af10*/  @P4 LDC R11, c[0x0][0xbf0] ;  /* 0x0002fc00ff0b4b82 */ /* 0x000e220000000800 */
[----:B------:R-:W-:Y:S01]  /*af20*/  IMAD R95, R95, UR5, R6 ;  /* 0x000000055f5f7c24 */ /* 0x000fe2000f8e0206 */
[----:B------:R-:W-:-:S03]  /*af30*/  ULDC.64 UR4, c[0x0][0xb38] ;  /* 0x0002ce0000047ab9 */ /* 0x000fc60000000a00 */
[----:B------:R-:W-:Y:S02]  /*af40*/  IMAD.IADD R5, R5, 0x1, R95 ;  /* 0x0000000105057824 */ /* 0x000fe400078e025f */
[----:B------:R-:W-:-:S04]  /*af50*/  IMAD.WIDE.U32 R4, R189, UR4, R4 ;  /* 0x00000004bd047c25 */ /* 0x000fc8000f8e0004 */
[----:B------:R-:W-:Y:S01]  /*af60*/  IMAD R5, R189, UR5, R5 ;  /* 0x00000005bd057c24 */ /* 0x000fe2000f8e0205 */
[----:B------:R-:W-:Y:S02]  /*af70*/  ULDC.64 UR4, c[0x0][0xb40] ;  /* 0x0002d00000047ab9 */ /* 0x000fe40000000a00 */
[----:B------:R-:W-:Y:S02]  /*af80*/  IMAD R7, R7, UR4, RZ ;  /* 0x0000000407077c24 */ /* 0x000fe4000f8e02ff */
[----:B-1----:R-:W-:-:S04]  /*af90*/  @P4 IMAD.HI.U32 R8, R37, R8, RZ ;  /* 0x0000000825084227 */ /* 0x002fc800078e00ff */
[C---:B------:R-:W-:Y:S02]  /*afa0*/  IMAD R9, R186.reuse, UR5, R7 ;  /* 0x00000005ba097c24 */ /* 0x040fe4000f8e0207 */
[----:B------:R-:W-:Y:S01]  /*afb0*/  IMAD.WIDE.U32 R4, R186, UR4, R4 ;  /* 0x00000004ba047c25 */ /* 0x000fe2000f8e0004 */
[----:B------:R-:W-:-:S03]  /*afc0*/  ULDC.64 UR4, c[0x0][0xb48] ;  /* 0x0002d20000047ab9 */ /* 0x000fc60000000a00 */
[----:B------:R-:W-:Y:S01]  /*afd0*/  IMAD.MOV.U32 R7, RZ, RZ, R37 ;  /* 0x000000ffff077224 */ /* 0x000fe200078e0025 */
[----:B0-----:R-:W-:Y:S01]  /*afe0*/  @P4 SHF.R.U32.HI R7, RZ, R11, R8 ;  /* 0x0000000bff074219 */ /* 0x001fe20000011608 */
[----:B------:R-:W-:-:S03]  /*aff0*/  IMAD.IADD R5, R5, 0x1, R9 ;  /* 0x0000000105057824 */ /* 0x000fc600078e0209 */
        /* <DEDUP_REMOVED lines=88> */
.L_x_2259:
[----:B------:R-:W-:Y:S05]  /*b580*/  BSYNC B1 ;  /* 0x0000000000017941 */ /* 0x000fea0003800000 */
.L_x_2258:
[----:B------:R-:W-:Y:S01]  /*b590*/  ISETP.GE.AND P0, PT, R29, R22, PT ;  /* 0x000000161d00720c */ /* 0x000fe20003f06270 */
[----:B----4-:R3:W4:Y:S04]  /*b5a0*/  SHFL.IDX PT, R5, R16, 0x1, 0x1c1f ;  /* 0x003c1f0010057f89 */ /* 0x01072800000e0000 */
[----:B------:R3:W0:Y:S08]  /*b5b0*/  SHFL.IDX PT, R4, R0, 0x1, 0x1c1f ;  /* 0x003c1f0000047f89 */ /* 0x00063000000e0000 */
[----:B---3--:R-:W-:Y:S05]  /*b5c0*/  @P0 BRA `(.L_x_2257) ;  /* 0x0000000c00e00947 */ /* 0x008fea0003800000 */
[----:B------:R-:W-:Y:S02]  /*b5d0*/  ULDC UR4, c[0x0][0xac8] ;  /* 0x0002b20000047ab9 */ /* 0x000fe40000000800 */
[----:B------:R-:W-:Y:S02]  /*b5e0*/  ISETP.GE.AND P1, PT, R206, UR4, PT ;  /* 0x00000004ce007c0c */ /* 0x000fe4000bf26270 */
[----:B------:R-:W-:Y:S02]  /*b5f0*/  ISETP.GE.AND P0, PT, R205, UR4, PT ;  /* 0x00000004cd007c0c */ /* 0x000fe4000bf06270 */
[----:B------:R-:W-:Y:S02]  /*b600*/  ISETP.GE.AND P2, PT, R184, UR4, PT ;  /* 0x00000004b8007c0c */ /* 0x000fe4000bf46270 */
[----:B------:R-:W-:Y:S02]  /*b610*/  ISETP.GE.AND P4, PT, R203, UR4, PT ;  /* 0x00000004cb007c0c */ /* 0x000fe4000bf86270 */
[----:B------:R-:W-:-:S05]  /*b620*/  ISETP.GE.AND P3, PT, R204, UR4, PT ;  /* 0x00000004cc007c0c */ /* 0x000fca000bf66270 */
[CC--:B0-----:R-:W-:Y:S02]  /*b630*/  @!P1 LEA R6, P5, R206.reuse, R4.reuse, 0x2 ;  /* 0x00000004ce069211 */ /* 0x0c1fe400078a10ff */
        /* <DEDUP_REMOVED lines=55> */
[----:B---3--:R-:W-:-:S04]  /*b9b0*/  LEA R2, P0, R192, R4, 0x2 ;  /* 0x00000004c0027211 */ /* 0x008fc800078010ff */
[----:B------:R-:W-:-:S05]  /*b9c0*/  LEA.HI.X R3, R192, R5, R211, 0x2, P0 ;  /* 0x00000005c0037211 */ /* 0x000fca00000f14d3 */
[----:B------:R0:W-:Y:S01]  /*b9d0*/  ST.E.64 desc[UR56][R2.64], R86 ;  /* 0x0000005602007985 */ /* 0x0001e2000c101b38 */
[----:B------:R-:W-:Y:S05]  /*b9e0*/  BRA `(.L_x_2257) ;  /* 0x0000000800d87947 */ /* 0x000fea0003800000 */
.L_x_2248:
[----:B------:R-:W2:Y:S01]  /*b9f0*/  LDC.64 R4, c[0x0][0xc00] ;  /* 0x00030000ff047b82 */ /* 0x000ea20000000a00 */
[----:B------:R-:W-:Y:S01]  /*ba00*/  ULDC.64 UR4, c[0x0][0xc08] ;  /* 0x0003020000047ab9 */ /* 0x000fe20000000a00 */
[----:B------:R-:W-:Y:S01]  /*ba10*/  IMAD.MOV.U32 R13, RZ, RZ, RZ ;  /* 0x000000ffff0d7224 */ /* 0x000fe200078e00ff */
[----:B------:R-:W-:-:S04]  /*ba20*/  ISETP.NE.U32.AND P0, PT, RZ, UR4, PT ;  /* 0x00000004ff007c0c */ /* 0x000fc8000bf05070 */
[----:B------:R-:W-:Y:S01]  /*ba30*/  ISETP.NE.AND.EX P1, PT, RZ, UR5, PT, P0 ;  /* 0x00000005ff007c0c */ /* 0x000fe2000bf25300 */
[----:B------:R-:W3:Y:S01]  /*ba40*/  LDC.64 R2, c[0x0][0xc00] ;  /* 0x00030000ff027b82 */ /* 0x000ee20000000a00 */
[----:B--2---:R-:W-:-:S04]  /*ba50*/  ISETP.NE.U32.AND P0, PT, R4, RZ, PT ;  /* 0x000000ff0400720c */ /* 0x004fc80003f05070 */
[----:B------:R-:W-:-:S07]  /*ba60*/  ISETP.NE.AND.EX P0, PT, R5, RZ, PT, P0 ;  /* 0x000000ff0500720c */ /* 0x000fce0003f05300 */
[----:B------:R-:W2:Y:S01]  /*ba70*/  @P1 LDC.64 R4, c[0x0][0xc08] ;  /* 0x00030200ff041b82 */ /* 0x000ea20000000a00 */
[----:B------:R-:W-:Y:S01]  /*ba80*/  ULDC UR4, c[0x0][0xa88] ;  /* 0x0002a20000047ab9 */ /* 0x000fe20000000800 */
[----:B---3--:R-:W-:-:S04]  /*ba90*/  IMAD.WIDE R6, R186, 0x4, R2 ;  /* 0x00000004ba067825 */ /* 0x008fc800078e0202 */
[----:B0-----:R-:W-:Y:S01]  /*baa0*/  IMAD.U32 R0, RZ, RZ, UR4 ;  /* 0x00000004ff007e24 */ /* 0x001fe2000f8e00ff */
        /* <DEDUP_REMOVED lines=12> */
.L_x_2260:
[----:B------:R-:W-:Y:S01]  /*bb70*/  BSSY B1, `(.L_x_2261) ;  /* 0x0000036000017945 */ /* 0x000fe20003800000 */
[----:B------:R-:W-:Y:S02]  /*bb80*/  SEL R21, R186, RZ, !P0 ;  /* 0x000000ffba157207 */ /* 0x000fe40004000000 */
[----:B------:R-:W-:Y:S02]  /*bb90*/  SEL R191, R191, RZ, !P0 ;  /* 0x000000ffbfbf7207 */ /* 0x000fe40004000000 */
[----:B-----5:R-:W-:Y:S01]  /*bba0*/  SHF.R.S32.HI R16, RZ, 0x1f, R13 ;  /* 0x0000001fff107819 */ /* 0x020fe2000001140d */
[----:B------:R-:W-:Y:S06]  /*bbb0*/  @P3 BRA `(.L_x_2262) ;  /* 0x0000000000c43947 */ /* 0x000fec0003800000 */
[----:B------:R-:W0:Y:S01]  /*bbc0*/  S2R R3, SR_TID.X ;  /* 0x0000000000037919 */ /* 0x000e220000002100 */
[----:B------:R-:W2:Y:S02]  /*bbd0*/  LDC R33, c[0x0][0xbe8] ;  /* 0x0002fa00ff217b82 */ /* 0x000ea40000000800 */
[----:B--2---:R-:W-:Y:S01]  /*bbe0*/  IMAD R2, R0, R33, RZ ;  /* 0x0000002100027224 */ /* 0x004fe200078e02ff */
[----:B0-----:R-:W-:-:S04]  /*bbf0*/  IADD3 R29, R18, -0x80, R3 ;  /* 0xffffff80121d7810 */ /* 0x001fc80007ffe003 */
        /* <DEDUP_REMOVED lines=9> */
[----:B------:R-:W2:Y:S08]  /*bc90*/  LDC.64 R4, c[0x0][R14+0x220] ;  /* 0x000088000e047b82 */ /* 0x000eb00000000a00 */
[----:B------:R-:W3:Y:S08]  /*bca0*/  @P1 LDC R12, c[0x0][0xbec] ;  /* 0x0002fb00ff0c1b82 */ /* 0x000ef00000000800 */
[----:B------:R-:W4:Y:S08]  /*bcb0*/  LDC.64 R2, c[0x0][R14+0x218] ;  /* 0x000086000e027b82 */ /* 0x000f300000000a00 */
[----:B------:R-:W5:Y:S01]  /*bcc0*/  @P1 LDC R35, c[0x0][0xbf0] ;  /* 0x0002fc00ff231b82 */ /* 0x000f620000000800 */
[----:B--2---:R-:W-:-:S02]  /*bcd0*/  IMAD R5, R5, R21, RZ ;  /* 0x0000001505057224 */ /* 0x004fc400078e02ff */
[----:B------:R-:W-:-:S04]  /*bce0*/  IMAD.WIDE.U32 R10, R4, R21, RZ ;  /* 0x00000015040a7225 */ /* 0x000fc800078e00ff */
[----:B------:R-:W-:Y:S01]  /*bcf0*/  IMAD R5, R4, R191, R5 ;  /* 0x000000bf04057224 */ /* 0x000fe200078e0205 */
[----:B------:R-:W2:Y:S01]  /*bd00*/  LDC.64 R6, c[0x0][R14+0x228] ;  /* 0x00008a000e067b82 */ /* 0x000ea20000000a00 */
[----:B---3--:R-:W-:-:S04]  /*bd10*/  @P1 IMAD.HI.U32 R12, R29, R12, RZ ;  /* 0x0000000c1d0c1227 */ /* 0x008fc800078e00ff */
[----:B------:R-:W-:-:S03]  /*bd20*/  IMAD.IADD R11, R11, 0x1, R5 ;  /* 0x000000010b0b7824 */ /* 0x000fc600078e0205 */
[----:B------:R-:W3:Y:S01]  /*bd30*/  LDC.64 R8, c[0x0][R14+0x210] ;  /* 0x000084000e087b82 */ /* 0x000ee20000000a00 */
[-C--:B----4-:R-:W-:Y:S02]  /*bd40*/  IMAD R17, R3, R189.reuse, RZ ;  /* 0x000000bd03117224 */ /* 0x090fe400078e02ff */
[----:B------:R-:W-:-:S04]  /*bd50*/  IMAD.WIDE.U32 R2, R2, R189, RZ ;  /* 0x000000bd02027225 */ /* 0x000fc800078e00ff */
[----:B------:R-:W-:Y:S01]  /*bd60*/  IMAD.IADD R17, R3, 0x1, R17 ;  /* 0x0000000103117824 */ /* 0x000fe200078e0211 */
[----:B-----5:R-:W-:Y:S01]  /*bd70*/  @P1 SHF.R.U32.HI R15, RZ, R35, R12 ;  /* 0x00000023ff0f1219 */ /* 0x020fe2000001160c */
[----:B0-----:R-:W0:Y:S01]  /*bd80*/  @!P0 LDC R30, c[0x0][0xb50] ;  /* 0x0002d400ff1e8b82 */ /* 0x001e220000000800 */
[----:B------:R-:W-:-:S03]  /*bd90*/  IADD3 R4, P1, P3, R10, R2, R13 ;  /* 0x000000020a047210 */ /* 0x000fc60007b3e00d */
[----:B------:R-:W-:Y:S02]  /*bda0*/  IMAD.MOV R10, RZ, RZ, -R15 ;  /* 0x000000ffff0a7224 */ /* 0x000fe400078e0a0f */
[----:B--2---:R-:W-:Y:S02]  /*bdb0*/  IMAD.WIDE.U32 R2, R6, R207, RZ ;  /* 0x000000cf06027225 */ /* 0x004fe400078e00ff */
[----:B------:R-:W2:Y:S01]  /*bdc0*/  @!P0 LDC R31, c[0x0][0xb54] ;  /* 0x0002d500ff1f8b82 */ /* 0x000ea20000000800 */
[----:B------:R-:W-:Y:S01]  /*bdd0*/  IADD3.X R6, R11, R17, R16, P1, P3 ;  /* 0x000000110b067210 */ /* 0x000fe20000fe6410 */
[----:B------:R-:W-:Y:S01]  /*bde0*/  IMAD R7, R7, R207, RZ ;  /* 0x000000cf07077224 */ /* 0x000fe200078e02ff */
[----:B------:R-:W-:Y:S01]  /*bdf0*/  IADD3 R2, P0, P1, R15, R4, R2 ;  /* 0x000000040f027210 */ /* 0x000fe2000791e002 */
[----:B------:R-:W-:Y:S01]  /*be00*/  IMAD R5, R33, R10, R29 ;  /* 0x0000000a21057224 */ /* 0x000fe200078e021d */
[----:B------:R-:W-:Y:S01]  /*be10*/  SHF.R.S32.HI R15, RZ, 0x1f, R15 ;  /* 0x0000001fff0f7819 */ /* 0x000fe2000001140f */
[----:B------:R-:W-:-:S02]  /*be20*/  IMAD.IADD R7, R3, 0x1, R7 ;  /* 0x0000000103077824 */ /* 0x000fc400078e0207 */
[----:B---3--:R-:W-:-:S03]  /*be30*/  IMAD R4, R9, R5, RZ ;  /* 0x0000000509047224 */ /* 0x008fc600078e02ff */
[----:B------:R-:W-:Y:S02]  /*be40*/  IADD3.X R3, R15, R6, R7, P0, P1 ;  /* 0x000000060f037210 */ /* 0x000fe400007e2407 */
[----:B------:R-:W-:Y:S01]  /*be50*/  SHF.R.S32.HI R7, RZ, 0x1f, R5 ;  /* 0x0000001fff077819 */ /* 0x000fe20000011405 */
[----:B------:R-:W-:-:S04]  /*be60*/  IMAD.WIDE.U32 R2, R8, R5, R2 ;  /* 0x0000000508027225 */ /* 0x000fc800078e0002 */
[----:B------:R-:W-:Y:S01]  /*be70*/  IMAD R7, R8, R7, R4 ;  /* 0x0000000708077224 */ /* 0x000fe200078e0204 */
[----:B0-----:R-:W-:-:S03]  /*be80*/  LEA R4, P0, R2, R30, 0x2 ;  /* 0x0000001e02047211 */ /* 0x001fc600078010ff */
[----:B------:R-:W-:-:S05]  /*be90*/  IMAD.IADD R3, R3, 0x1, R7 ;  /* 0x0000000103037824 */ /* 0x000fca00078e0207 */
[----:B--2---:R-:W-:Y:S01]  /*bea0*/  LEA.HI.X R5, R2, R31, R3, 0x2, P0 ;  /* 0x0000001f02057211 */ /* 0x004fe200000f1403 */
[----:B------:R-:W-:-:S05]  /*beb0*/  IMAD.MOV.U32 R3, RZ, RZ, -0x800000 ;  /* 0xff800000ff037424 */ /* 0x000fca00078e00ff */
[----:B------:R0:W-:Y:S02]  /*bec0*/  STG.E desc[UR56][R4.64], R3 ;  /* 0x0000000304007986 */ /* 0x0001e4000c101938 */
.L_x_2262:
[----:B------:R-:W-:Y:S05]  /*bed0*/  BSYNC B1 ;  /* 0x0000000000017941 */ /* 0x000fea0003800000 */
.L_x_2261:
[----:B------:R-:W-:Y:S05]  /*bee0*/  @P2 BRA `(.L_x_2257) ;  /* 0x0000000400982947 */ /* 0x000fea0003800000 */
[----:B------:R-:W2:Y:S01]  /*bef0*/  LDC R11, c[0x0][0xbe8] ;  /* 0x0002fa00ff0b7b82 */ /* 0x000ea20000000800 */
[----:B------:R-:W-:Y:S01]  /*bf00*/  ULDC.64 UR4, c[0x0][0xaa0] ;  /* 0x0002a80000047ab9 */ /* 0x000fe20000000a00 */
[----:B------:R-:W-:Y:S01]  /*bf10*/  IMAD R7, R188, 0x20, R208 ;  /* 0x00000020bc077824 */ /* 0x000fe200078e02d0 */
[----:B------:R-:W-:Y:S01]  /*bf20*/  ULDC.64 UR6, c[0x0][0xaf0] ;  /* 0x0002bc0000067ab9 */ /* 0x000fe20000000a00 */
[----:B------:R-:W-:Y:S01]  /*bf30*/  IMAD R2, R16, UR4, RZ ;  /* 0x0000000410027c24 */ /* 0x000fe2000f8e02ff */
[----:B------:R-:W-:Y:S01]  /*bf40*/  BSSY B1, `(.L_x_2263) ;  /* 0x0000036000017945 */ /* 0x000fe20003800000 */
[----:B------:R-:W-:Y:S02]  /*bf50*/  IMAD.IADD R9, R18, 0x1, R7 ;  /* 0x0000000112097824 */ /* 0x000fe400078e0207 */
[C---:B0-----:R-:W-:Y:S02]  /*bf60*/  IMAD R5, R13.reuse, UR5, R2 ;  /* 0x000000050d057c24 */ /* 0x041fe4000f8e0202 */
[----:B------:R-:W-:Y:S01]  /*bf70*/  IMAD.WIDE.U32 R2, R13, UR4, RZ ;  /* 0x000000040d027c25 */ /* 0x000fe2000f8e00ff */
[----:B------:R-:W-:-:S03]  /*bf80*/  ULDC.64 UR4, c[0x0][0xae8] ;  /* 0x0002ba0000047ab9 */ /* 0x000fc60000000a00 */
[----:B------:R-:W-:Y:S02]  /*bf90*/  IMAD.IADD R3, R3, 0x1, R5 ;  /* 0x0000000103037824 */ /* 0x000fe400078e0205 */
[----:B------:R-:W-:Y:S02]  /*bfa0*/  IMAD.MOV.U32 R5, RZ, RZ, R9 ;  /* 0x000000ffff057224 */ /* 0x000fe400078e0009 */
[----:B------:R-:W-:-:S04]  /*bfb0*/  IMAD.WIDE.U32 R2, R189, UR4, R2 ;  /* 0x00000004bd027c25 */ /* 0x000fc8000f8e0002 */
[----:B------:R-:W-:Y:S01]  /*bfc0*/  IMAD R6, R191, UR6, RZ ;  /* 0x00000006bf067c24 */ /* 0x000fe2000f8e02ff */
[----:B--2---:R-:W-:Y:S01]  /*bfd0*/  ISETP.NE.AND P0, PT, R11, 0x1, PT ;  /* 0x000000010b00780c */ /* 0x004fe20003f05270 */
[----:B------:R-:W-:Y:S01]  /*bfe0*/  IMAD R3, R189, UR5, R3 ;  /* 0x00000005bd037c24 */ /* 0x000fe2000f8e0203 */
[----:B------:R-:W-:Y:S01]  /*bff0*/  ULDC.64 UR4, c[0x0][0xae0] ;  /* 0x0002b80000047ab9 */ /* 0x000fe20000000a00 */
[C---:B------:R-:W-:Y:S02]  /*c000*/  IMAD R7, R21.reuse, UR7, R6 ;  /* 0x0000000715077c24 */ /* 0x040fe4000f8e0206 */
[----:B------:R-:W-:-:S04]  /*c010*/  IMAD.WIDE.U32 R2, R21, UR6, R2 ;  /* 0x0000000615027c25 */ /* 0x000fc8000f8e0002 */
[----:B------:R-:W-:Y:S02]  /*c020*/  IMAD.IADD R3, R3, 0x1, R7 ;  /* 0x0000000103037824 */ /* 0x000fe400078e0207 */
[----:B------:R-:W-:Y:S02]  /*c030*/  IMAD.IADD R18, R208, 0x1, R18 ;  /* 0x00000001d0127824 */ /* 0x000fe400078e0212 */
[----:B------:R-:W0:Y:S08]  /*c040*/  @P0 LDC R4, c[0x0][0xbec] ;  /* 0x0002fb00ff040b82 */ /* 0x000e300000000800 */
[----:B------:R-:W2:Y:S01]  /*c050*/  @P0 LDC R15, c[0x0][0xbf0] ;  /* 0x0002fc00ff0f0b82 */ /* 0x000ea20000000800 */
[----:B0-----:R-:W-:-:S05]  /*c060*/  @P0 IMAD.HI.U32 R4, R9, R4, RZ ;  /* 0x0000000409040227 */ /* 0x001fca00078e00ff */
        /* <DEDUP_REMOVED lines=21> */
[----:B------:R-:W-:Y:S02]  /*c1c0*/  ISETP.GE.AND P0, PT, R0, R11, PT ;  /* 0x0000000b0000720c */ /* 0x000fe40003f06270 */
[----:B------:R-:W-:Y:S02]  /*c1d0*/  LEA.HI.X R5, R2, UR5, R3, 0x1, P3 ;  /* 0x0000000502057c11 */ /* 0x000fe400098f0c03 */
[----:B------:R0:W2:Y:S04]  /*c1e0*/  SHFL.IDX PT, R2, R4, RZ, 0x181f ;  /* 0x00181fff04027589 */ /* 0x0000a800000e0000 */
        /* <DEDUP_REMOVED lines=11> */
.L_x_2264:
[----:B------:R-:W-:Y:S05]  /*c2a0*/  BSYNC B1 ;  /* 0x0000000000017941 */ /* 0x000fea0003800000 */
.L_x_2263:
[----:B---3--:R3:W0:Y:S01]  /*c2b0*/  SHFL.IDX PT, R0, R5, 0x1, 0x181f ;  /* 0x00381f0005007f89 */ /* 0x00862200000e0000 */
[----:B------:R-:W-:Y:S03]  /*c2c0*/  BSSY B1, `(.L_x_2265) ;  /* 0x000000c000017945 */ /* 0x000fe60003800000 */
[----:B--2-4-:R3:W2:Y:S01]  /*c2d0*/  SHFL.IDX PT, R2, R4, 0x1, 0x181f ;  /* 0x00381f0004027f89 */ /* 0x0146a200000e0000 */
[----:B------:R-:W-:Y:S05]  /*c2e0*/  @P1 BRA `(.L_x_2266) ;  /* 0x0000000000241947 */ /* 0x000fea0003800000 */
        /* <DEDUP_REMOVED lines=9> */
.L_x_2266:
[----:B------:R-:W-:Y:S05]  /*c380*/  BSYNC B1 ;  /* 0x0000000000017941 */ /* 0x000fea0003800000 */
.L_x_2265:
[----:B0-----:R0:W0:Y:S01]  /*c390*/  SHFL.IDX PT, R0, R5, 0x2, 0x181f ;  /* 0x00581f0005007f89 */ /* 0x00102200000e0000 */
[----:B------:R-:W-:Y:S03]  /*c3a0*/  BSSY B1, `(.L_x_2267) ;  /* 0x000000c000017945 */ /* 0x000fe60003800000 */
[----:B--2-4-:R2:W4:Y:S01]  /*c3b0*/  SHFL.IDX PT, R2, R4, 0x2, 0x181f ;  /* 0x00581f0004027f89 */ /* 0x01452200000e0000 */
[----:B------:R-:W-:Y:S05]  /*c3c0*/  @P0 BRA `(.L_x_2268) ;  /* 0x0000000000240947 */ /* 0x000fea0003800000 */
        /* <DEDUP_REMOVED lines=9> */
.L_x_2268:
[----:B------:R-:W-:Y:S05]  /*c460*/  BSYNC B1 ;  /* 0x0000000000017941 */ /* 0x000fea0003800000 */
.L_x_2267:
[----:B0-----:R-:W-:Y:S01]  /*c470*/  VIADD R0, R18, 0x60 ;  /* 0x0000006012007836 */ /* 0x001fe20000000000 */
[----:B------:R0:W0:Y:S04]  /*c480*/  SHFL.IDX PT, R6, R5, 0x3, 0x181f ;  /* 0x00781f0005067f89 */ /* 0x00002800000e0000 */
[----:B------:R-:W-:Y:S01]  /*c490*/  ISETP.GE.AND P0, PT, R0, R11, PT ;  /* 0x0000000b0000720c */ /* 0x000fe20003f06270 */
[----:B----4-:R4:W0:-:S12]  /*c4a0*/  SHFL.IDX PT, R2, R4, 0x3, 0x181f ;  /* 0x00781f0004027f89 */ /* 0x01081800000e0000 */
[----:B----4-:R-:W-:Y:S05]  /*c4b0*/  @P0 BRA `(.L_x_2257) ;  /* 0x0000000000240947 */ /* 0x010fea0003800000 */
[----:B------:R-:W-:Y:S02]  /*c4c0*/  ULDC UR4, c[0x0][0xac8] ;  /* 0x0002b20000047ab9 */ /* 0x000fe40000000800 */
[----:B------:R-:W-:Y:S02]  /*c4d0*/  ISETP.GE.AND P2, PT, R23, UR4, PT ;  /* 0x0000000417007c0c */ /* 0x000fe4000bf46270 */
[----:B------:R-:W-:-:S11]  /*c4e0*/  ISETP.GE.AND P3, PT, R187, UR4, PT ;  /* 0x00000004bb007c0c */ /* 0x000fd6000bf66270 */
[-C--:B0-23--:R-:W-:Y:S02]  /*c4f0*/  @!P2 LEA R4, P0, R23, R2.reuse, 0x1 ;  /* 0x000000021704a211 */ /* 0x08dfe400078008ff */
[----:B------:R-:W-:Y:S02]  /*c500*/  @!P3 LEA R2, P1, R187, R2, 0x1 ;  /* 0x00000002bb02b211 */ /* 0x000fe400078208ff */
[-C--:B------:R-:W-:Y:S02]  /*c510*/  @!P2 LEA.HI.X R5, R23, R6.reuse, R230, 0x1, P0 ;  /* 0x000000061705a211 */ /* 0x080fe400000f0ce6 */
[----:B------:R-:W-:-:S03]  /*c520*/  @!P3 LEA.HI.X R3, R187, R6, R229, 0x1, P1 ;  /* 0x00000006bb03b211 */ /* 0x000fc600008f0ce5 */
[----:B------:R4:W-:Y:S04]  /*c530*/  @!P2 ST.E.128 desc[UR56][R4.64], RZ ;  /* 0x000000ff0400a985 */ /* 0x0009e8000c101d38 */
[----:B------:R4:W-:Y:S02]  /*c540*/  @!P3 ST.E.128 desc[UR56][R2.64], RZ ;  /* 0x000000ff0200b985 */ /* 0x0009e4000c101d38 */
.L_x_2257:
[----:B------:R-:W-:Y:S05]  /*c550*/  BSYNC B0 ;  /* 0x0000000000007941 */ /* 0x000fea0003800000 */
.L_x_2247:
[----:B------:R-:W-:Y:S02]  /*c560*/  ULDC UR4, c[0x0][0xc3c] ;  /* 0x00030f0000047ab9 */ /* 0x000fe40000000800 */
[----:B-1----:R-:W-:-:S13]  /*c570*/  ISETP.GE.AND P0, PT, R27, UR4, PT ;  /* 0x000000041b007c0c */ /* 0x002fda000bf06270 */
[----:B------:R-:W-:Y:S05]  /*c580*/  @!P0 BRA `(.L_x_2269) ;  /* 0xffffff4800848947 */ /* 0x000fea000383ffff */
[----:B------:R-:W-:Y:S05]  /*c590*/  EXIT ;  /* 0x000000000000794d */ /* 0x000fea0003800000 */
.L_x_2210:
[----:B------:R-:W-:-:S08]  /*c5a0*/  NOP ;  /* 0x0000000000007918 */ /* 0x000fd00000000000 */
[----:B0-----:R-:W0:-:S00]  /*c5b0*/  USETMAXREG.DEALLOC.CTAPOOL 0x18 ;  /* 0x00000018000079c8 */ /* 0x001e0000080e0500 */
[----:B0-----:R-:W-:Y:S01]  /*c5c0*/  LOP3.LUT R0, R0, 0x3, RZ, 0xc0, !PT ;  /* 0x0000000300007812 */ /* 0x001fe200078ec0ff */
[----:B------:R-:W-:-:S05]  /*c5d0*/  IMAD.MOV.U32 R6, RZ, RZ, RZ ;  /* 0x000000ffff067224 */ /* 0x000fca00078e00ff */
[----:B------:R-:W0:Y:S02]  /*c5e0*/  SHFL.IDX PT, R0, R0, RZ, 0x1f ;  /* 0x00001fff00007589 */ /* 0x000e2400000e0000 */
[----:B0-----:R-:W-:-:S04]  /*c5f0*/  ISETP.NE.AND P0, PT, R0, RZ, PT ;  /* 0x000000ff0000720c */ /* 0x001fc80003f05270 */
[----:B------:R-:W-:-:S05]  /*c600*/  P2R R0, PR, RZ, 0x1 ;  /* 0x00000001ff007803 */ /* 0x000fca0000000000 */
[----:B------:R0:W-:Y:S04]  /*c610*/  STL [R1+0x5c], R0 ;  /* 0x00005c0001007387 */ /* 0x0001e80000100800 */
        /* <DEDUP_REMOVED lines=10> */
.L_x_2270:
[----:B0-----:R-:W0:Y:S01]  /*c6c0*/  S2R R0, SR_TID.X ;  /* 0x0000000000007919 */ /* 0x001e220000002100 */
[----:B------:R-:W-:Y:S01]  /*c6d0*/  ULDC UR4, c[0x0][0xc3c] ;  /* 0x00030f0000047ab9 */ /* 0x000fe20000000800 */
[----:B------:R-:W1:Y:S01]  /*c6e0*/  S2UR UR6, SR_CTAID.X ;  /* 0x00000000000679c3 */ /* 0x000e620000002500 */
[----:B------:R-:W-:Y:S01]  /*c6f0*/  ULDC UR5, c[0x0][0xc38] ;  /* 0x00030e0000057ab9 */ /* 0x000fe20000000800 */
[----:B0-----:R-:W-:-:S04]  /*c700*/  LOP3.LUT R0, R0, 0x1f, RZ, 0xc0, !PT ;  /* 0x0000001f00007812 */ /* 0x001fc800078ec0ff */
[----:B------:R-:W-:-:S04]  /*c710*/  ISETP.NE.AND P0, PT, R0, 0x1f, PT ;  /* 0x0000001f0000780c */ /* 0x000fc80003f05270 */
[----:B------:R-:W-:-:S13]  /*c720*/  ISETP.GE.OR P1, PT, R0, UR4, !P0 ;  /* 0x0000000400007c0c */ /* 0x000fda000c726670 */
[----:B------:R-:W0:Y:S08]  /*c730*/  @!P1 LDC.64 R2, c[0x0][0xc80] ;  /* 0x00032000ff029b82 */ /* 0x000e300000000a00 */
[----:B------:R-:W2:Y:S01]  /*c740*/  @!P1 LDC.64 R4, c[0x0][0xc78] ;  /* 0x00031e00ff049b82 */ /* 0x000ea20000000a00 */
[----:B0-----:R-:W-:-:S05]  /*c750*/  @!P1 IMAD.WIDE.U32 R2, R0, 0x4, R2 ;  /* 0x0000000400029825 */ /* 0x001fca00078e0002 */
[----:B------:R2:W3:Y:S02]  /*c760*/  @!P1 LDG.E R6, desc[UR56][R2.64] ;  /* 0x0000003802069981 */ /* 0x0004e4000c1e1900 */
[----:B--2---:R-:W-:-:S04]  /*c770*/  @!P1 IMAD.WIDE.U32 R2, R0, 0x4, R4 ;  /* 0x0000000400029825 */ /* 0x004fc800078e0004 */
[----:B------:R-:W-:-:S06]  /*c780*/  IMAD.MOV.U32 R5, RZ, RZ, RZ ;  /* 0x000000ffff057224 */ /* 0x000fcc00078e00ff */
        /* <DEDUP_REMOVED lines=28> */
[----:B------:R-:W-:Y:S01]  /*c950*/  IMAD.MOV.U32 R7, RZ, RZ, R4 ;  /* 0x000000ffff077224 */ /* 0x000fe200078e0004 */
[----:B------:R-:W-:Y:S01]  /*c960*/  UMOV UR4, URZ ;  /* 0x0000003f00047c82 */ /* 0x000fe20008000000 */
[----:B------:R-:W-:-:S05]  /*c970*/  ULDC UR5, c[0x0][0xc38] ;  /* 0x00030e0000057ab9 */ /* 0x000fca0000000800 */
.L_x_2274:
        /* <DEDUP_REMOVED lines=39> */
.L_x_2272:
        /* <DEDUP_REMOVED lines=10> */
[----:B------:R-:W-:-:S06]  /*cc90*/  VIADD R8, R10, 0xffffffff ;  /* 0xffffffff0a087836 */ /* 0x000fcc0000000000 */
[----:B------:R3:W4:Y:S02]  /*cca0*/  SHFL.IDX PT, R8, R3, R8, 0x1f ;  /* 0x00001f0803087589 */ /* 0x00072400000e0000 */
.L_x_2275:
[----:B---34-:R-:W-:Y:S01]  /*ccb0*/  IMAD R3, R8, UR5, R9 ;  /* 0x0000000508037c24 */ /* 0x018fe2000f8e0209 */
[----:B-1----:R-:W-:Y:S01]  /*ccc0*/  ISETP.NE.AND P0, PT, R7, 0x1, PT ;  /* 0x000000010700780c */ /* 0x002fe20003f05270 */
[----:B------:R-:W-:-:S03]  /*ccd0*/  VIADD R13, R10, UR4 ;  /* 0x000000040a0d7c36 */ /* 0x000fc60008000000 */
[----:B------:R1:W-:Y:S01]  /*cce0*/  STL [R1], R3 ;  /* 0x0000000301007387 */ /* 0x0003e20000100800 */
[----:B0-----:R-:W-:-:S03]  /*ccf0*/  IADD3 R5, -R3, UR6, RZ ;  /* 0x0000000603057c10 */ /* 0x001fc6000fffe1ff */
[----:B------:R1:W-:Y:S05]  /*cd00*/  STL [R1+0xc], R13 ;  /* 0x00000c0d01007387 */ /* 0x0003ea0000100800 */
[----:B------:R-:W-:Y:S05]  /*cd10*/  @!P0 BRA `(.L_x_2276) ;  /* 0x0000000000e08947 */ /* 0x000fea0003800000 */
[----:B--2---:R-:W-:Y:S01]  /*cd20*/  IABS R6, R4 ;  /* 0x0000000400067213 */ /* 0x004fe20000000000 */
[----:B------:R-:W-:Y:S01]  /*cd30*/  IMAD.MOV.U32 R2, RZ, RZ, RZ ;  /* 0x000000ffff027224 */ /* 0x000fe200078e00ff */
[----:B------:R-:W-:Y:S02]  /*cd40*/  IABS R8, R7 ;  /* 0x0000000700087213 */ /* 0x000fe40000000000 */
[----:B------:R-:W0:Y:S08]  /*cd50*/  I2F.RP R9, R6 ;  /* 0x0000000600097306 */ /* 0x000e300000209400 */
[----:B------:R-:W-:Y:S08]  /*cd60*/  I2F.RP R12, R8 ;  /* 0x00000008000c7306 */ /* 0x000ff00000209400 */
[----:B0-----:R-:W1:Y:S02]  /*cd70*/  MUFU.RCP R9, R9 ;  /* 0x0000000900097308 */ /* 0x001e640000001000 */
[----:B-1----:R-:W-:-:S06]  /*cd80*/  VIADD R3, R9, 0xffffffe ;  /* 0x0ffffffe09037836 */ /* 0x002fcc0000000000 */
[----:B------:R-:W0:Y:S02]  /*cd90*/  F2I.FTZ.U32.TRUNC.NTZ R3, R3 ;  /* 0x0000000300037305 */ /* 0x000e24000021f000 */
[----:B0-----:R-:W-:-:S04]  /*cda0*/  IMAD.MOV R11, RZ, RZ, -R3 ;  /* 0x000000ffff0b7224 */ /* 0x001fc800078e0a03 */
[----:B------:R-:W-:-:S04]  /*cdb0*/  IMAD R11, R11, R6, RZ ;  /* 0x000000060b0b7224 */ /* 0x000fc800078e02ff */
[----:B------:R-:W-:Y:S01]  /*cdc0*/  IMAD.HI.U32 R10, R3, R11, R2 ;  /* 0x0000000b030a7227 */ /* 0x000fe200078e0002 */
[----:B------:R-:W-:Y:S01]  /*cdd0*/  IABS R11, R5 ;  /* 0x00000005000b7213 */ /* 0x000fe20000000000 */
[----:B------:R-:W0:Y:S01]  /*cde0*/  MUFU.RCP R2, R12 ;  /* 0x0000000c00027308 */ /* 0x000e220000001000 */
[----:B------:R-:W-:-:S03]  /*cdf0*/  IABS R3, R4 ;  /* 0x0000000400037213 */ /* 0x000fc60000000000 */
[----:B------:R-:W-:-:S04]  /*ce00*/  IMAD.HI.U32 R9, R10, R11, RZ ;  /* 0x0000000b0a097227 */ /* 0x000fc800078e00ff */
[----:B------:R-:W-:-:S04]  /*ce10*/  IMAD.MOV R14, RZ, RZ, -R3 ;  /* 0x000000ffff0e7224 */ /* 0x000fc800078e0a03 */
[----:B------:R-:W-:Y:S02]  /*ce20*/  IMAD R11, R9, R14, R11 ;  /* 0x0000000e090b7224 */ /* 0x000fe400078e020b */
[----:B0-----:R-:W-:-:S03]  /*ce30*/  VIADD R3, R2, 0xffffffe ;  /* 0x0ffffffe02037836 */ /* 0x001fc60000000000 */
[----:B------:R-:W-:Y:S01]  /*ce40*/  ISETP.GT.U32.AND P1, PT, R6, R11, PT ;  /* 0x0000000b0600720c */ /* 0x000fe20003f24070 */
[----:B------:R-:W-:Y:S02]  /*ce50*/  IMAD.MOV.U32 R2, RZ, RZ, RZ ;  /* 0x000000ffff027224 */ /* 0x000fe400078e00ff */
[----:B------:R-:W0:Y:S10]  /*ce60*/  F2I.FTZ.U32.TRUNC.NTZ R3, R3 ;  /* 0x0000000300037305 */ /* 0x000e34000021f000 */
[----:B------:R-:W-:-:S02]  /*ce70*/  @!P1 IMAD.IADD R11, R11, 0x1, -R6 ;  /* 0x000000010b0b9824 */ /* 0x000fc400078e0a06 */
[----:B------:R-:W-:Y:S01]  /*ce80*/  @!P1 VIADD R9, R9, 0x1 ;  /* 0x0000000109099836 */ /* 0x000fe20000000000 */
[----:B------:R-:W-:Y:S02]  /*ce90*/  ISETP.NE.AND P1, PT, R4, RZ, PT ;  /* 0x000000ff0400720c */ /* 0x000fe40003f25270 */
[----:B------:R-:W-:Y:S01]  /*cea0*/  ISETP.GE.U32.AND P0, PT, R11, R6, PT ;  /* 0x000000060b00720c */ /* 0x000fe20003f06070 */
[----:B0-----:R-:W-:-:S04]  /*ceb0*/  IMAD.MOV R11, RZ, RZ, -R3 ;  /* 0x000000ffff0b7224 */ /* 0x001fc800078e0a03 */
[----:B------:R-:W-:-:S04]  /*cec0*/  IMAD R11, R11, R8, RZ ;  /* 0x000000080b0b7224 */ /* 0x000fc800078e02ff */
[----:B------:R-:W-:Y:S01]  /*ced0*/  IMAD.HI.U32 R6, R3, R11, R2 ;  /* 0x0000000b03067227 */ /* 0x000fe200078e0002 */
[----:B------:R-:W-:-:S03]  /*cee0*/  LOP3.LUT R2, R5, R4, RZ, 0x3c, !PT ;  /* 0x0000000405027212 */ /* 0x000fc600078e3cff */
[----:B------:R-:W-:Y:S01]  /*cef0*/  @P0 VIADD R9, R9, 0x1 ;  /* 0x0000000109090836 */ /* 0x000fe20000000000 */
[----:B------:R-:W-:Y:S02]  /*cf00*/  ISETP.GE.AND P2, PT, R2, RZ, PT ;  /* 0x000000ff0200720c */ /* 0x000fe40003f46270 */
[----:B------:R-:W-:-:S05]  /*cf10*/  IABS R2, R7 ;  /* 0x0000000700027213 */ /* 0x000fca0000000000 */
[----:B------:R-:W-:-:S06]  /*cf20*/  IMAD.MOV R2, RZ, RZ, -R2 ;  /* 0x000000ffff027224 */ /* 0x000fcc00078e0a02 */
[----:B------:R-:W-:Y:S01]  /*cf30*/  @!P2 IMAD.MOV R9, RZ, RZ, -R9 ;  /* 0x000000ffff09a224 */ /* 0x000fe200078e0a09 */
[----:B------:R-:W-:-:S04]  /*cf40*/  @!P1 LOP3.LUT R9, RZ, R4, RZ, 0x33, !PT ;  /* 0x00000004ff099212 */ /* 0x000fc800078e33ff */
[----:B------:R-:W-:-:S05]  /*cf50*/  IABS R3, R9 ;  /* 0x0000000900037213 */ /* 0x000fca0000000000 */
        /* <DEDUP_REMOVED lines=12> */
[--C-:B------:R-:W-:Y:S02]  /*d020*/  IMAD.MOV R2, RZ, RZ, -R6.reuse ;  /* 0x000000ffff027224 */ /* 0x100fe400078e0a06 */
[C---:B------:R-:W-:Y:S02]  /*d030*/  IMAD R6, R7.reuse, 0x1000000, R6 ;  /* 0x0100000007067824 */ /* 0x040fe400078e0206 */
[--C-:B------:R-:W-:Y:S02]  /*d040*/  IMAD R7, R7, R2, R9.reuse ;  /* 0x0000000207077224 */ /* 0x100fe400078e0209 */
[----:B------:R-:W-:Y:S02]  /*d050*/  IMAD.MOV R2, RZ, RZ, -R9 ;  /* 0x000000ffff027224 */ /* 0x000fe400078e0a09 */
[----:B------:R-:W-:Y:S02]  /*d060*/  IMAD R3, R7, 0x10000, R6 ;  /* 0x0001000007037824 */ /* 0x000fe400078e0206 */
[----:B------:R-:W-:-:S03]  /*d070*/  IMAD R2, R4, R2, R5 ;  /* 0x0000000204027224 */ /* 0x000fc600078e0205 */
[----:B------:R0:W-:Y:S01]  /*d080*/  STL [R1+0x8], R3 ;  /* 0x0000080301007387 */ /* 0x0001e20000100800 */
[----:B------:R-:W-:Y:S05]  /*d090*/  BRA `(.L_x_2277) ;  /* 0x0000000000f47947 */ /* 0x000fea0003800000 */
.L_x_2276:
[----:B-1----:R-:W0:Y:S02]  /*d0a0*/  LDC.64 R2, c[0x0][0xc90] ;  /* 0x00032400ff027b82 */ /* 0x002e240000000a00 */
[----:B0-----:R-:W-:-:S05]  /*d0b0*/  IMAD.WIDE R2, R13, 0x4, R2 ;  /* 0x000000040d027825 */ /* 0x001fca00078e0202 */
[----:B------:R0:W2:Y:S02]  /*d0c0*/  LDG.E R7, desc[UR56][R2.64] ;  /* 0x0000003802077981 */ /* 0x0000a4000c1e1900 */
        /* <DEDUP_REMOVED lines=29> */
[----:B------:R-:W-:-:S04]  /*d2a0*/  VIADDMNMX R7, R10, UR5, R7, PT ;  /* 0x000000050a077c46 */ /* 0x000fc8000b800107 */
[-C--:B------:R-:W-:Y:S02]  /*d2b0*/  IABS R9, R7.reuse ;  /* 0x0000000700097213 */ /* 0x080fe40000000000 */
        /* <DEDUP_REMOVED lines=11> */
[----:B------:R-:W-:Y:S02]  /*d370*/  LOP3.LUT R3, R5, R7, RZ, 0x3c, !PT ;  /* 0x0000000705037212 */ /* 0x000fe400078e3cff */
[----:B------:R-:W-:Y:S01]  /*d380*/  IADD3 R5, R8, 0x1000000, R5 ;  /* 0x0100000008057810 */ /* 0x000fe20007ffe005 */
        /* <DEDUP_REMOVED lines=10> */
[----:B------:R-:W-:Y:S01]  /*d430*/  @!P1 LOP3.LUT R2, RZ, R7, RZ, 0x33, !PT ;  /* 0x00000007ff029212 */ /* 0x000fe200078e33ff */
[----:B------:R-:W-:-:S04]  /*d440*/  IMAD.MOV R7, RZ, RZ, -R7 ;  /* 0x000000ffff077224 */ /* 0x000fc800078e0a07 */
[----:B------:R-:W-:-:S05]  /*d450*/  IMAD R3, R2, R7, R5 ;  /* 0x0000000702037224 */ /* 0x000fca00078e0205 */
[----:B------:R1:W-:Y:S02]  /*d460*/  STL [R1+0x8], R3 ;  /* 0x0000080301007387 */ /* 0x0003e40000100800 */
.L_x_2277:
[----:B01----:R-:W-:-:S05]  /*d470*/  LOP3.LUT R3, RZ, R2, RZ, 0x33, !PT ;  /* 0x00000002ff037212 */ /* 0x003fca00078e33ff */
[----:B------:R-:W-:-:S05]  /*d480*/  IMAD.IADD R2, R4, 0x1, R3 ;  /* 0x0000000104027824 */ /* 0x000fca00078e0203 */
[----:B------:R1:W-:Y:S01]  /*d490*/  STL [R1+0x4], R2 ;  /* 0x0000040201007387 */ /* 0x0003e20000100800 */
[----:B------:R-:W-:Y:S05]  /*d4a0*/  BRA `(.L_x_2278) ;  /* 0x0000000000107947 */ /* 0x000fea0003800000 */
.L_x_2273:
[----:B------:R-:W-:Y:S01]  /*d4b0*/  IMAD.U32 R2, RZ, RZ, UR6 ;  /* 0x00000006ff027e24 */ /* 0x000fe2000f8e00ff */
[----:B------:R0:W-:Y:S04]  /*d4c0*/  STL [R1+0x4], RZ ;  /* 0x000004ff01007387 */ /* 0x0001e80000100800 */
[----:B------:R0:W-:Y:S04]  /*d4d0*/  STL [R1+0x8], RZ ;  /* 0x000008ff01007387 */ /* 0x0001e80000100800 */
[----:B------:R0:W-:Y:S02]  /*d4e0*/  STL [R1], R2 ;  /* 0x0000000201007387 */ /* 0x0001e40000100800 */
.L_x_2278:
        /* <DEDUP_REMOVED lines=10> */
.L_x_2271:
[----:B0-2---:R-:W2:Y:S01]  /*d590*/  LDL R0, [R1+0xc] ;  /* 0x00000c0001007983 */ /* 0x005ea20000100800 */
[----:B------:R-:W-:Y:S01]  /*d5a0*/  ULDC UR4, c[0x0][0xc3c] ;  /* 0x00030f0000047ab9 */ /* 0x000fe20000000800 */
[----:B------:R-:W-:Y:S02]  /*d5b0*/  IMAD.MOV.U32 R19, RZ, RZ, RZ ;  /* 0x000000ffff137224 */ /* 0x000fe400078e00ff */
[----:B------:R0:W-:Y:S01]  /*d5c0*/  STL [R1+0x48], RZ ;  /* 0x000048ff01007387 */ /* 0x0001e20000100800 */
[----:B--2---:R-:W-:Y:S01]  /*d5d0*/  ISETP.GE.AND P0, PT, R0, UR4, PT ;  /* 0x0000000400007c0c */ /* 0x004fe2000bf06270 */
[----:B------:R-:W-:-:S05]  /*d5e0*/  IMAD.MOV.U32 R0, RZ, RZ, 0x1 ;  /* 0x00000001ff007424 */ /* 0x000fca00078e00ff */
[----:B------:R0:W-:Y:S07]  /*d5f0*/  STL [R1+0x14], R0 ;  /* 0x0000140001007387 */ /* 0x0001ee0000100800 */
[----:B------:R-:W-:Y:S05]  /*d600*/  @P0 BRA `(.L_x_2279) ;  /* 0x0000005c004c0947 */ /* 0x000fea0003800000 */
[----:B---3--:R-:W2:Y:S01]  /*d610*/  S2R R5, SR_TID.X ;  /* 0x0000000000057919 */ /* 0x008ea20000002100 */
        /* <DEDUP_REMOVED lines=9> */
[----:B0-----:R-:W-:-:S05]  /*d6b0*/  IMAD.SHL.U32 R0, R5, 0x8, RZ ;  /* 0x0000000805007824 */ /* 0x001fca00078e00ff */
[C---:B-1----:R-:W-:Y:S02]  /*d6c0*/  LOP3.LUT R2, R0.reuse, 0x1f8, RZ, 0xc0, !PT ;  /* 0x000001f800027812 */ /* 0x042fe400078ec0ff */
        /* <DEDUP_REMOVED lines=14> */
.L_x_2383:
[----:B------:R-:W2:Y:S01]  /*d7b0*/  LDL R0, [R1+0xc] ;  /* 0x00000c0001007983 */ /* 0x000ea20000100800 */
[----:B------:R-:W2:Y:S01]  /*d7c0*/  LDC.64 R2, c[0x0][0xc88] ;  /* 0x00032200ff027b82 */ /* 0x000ea20000000a00 */
[----:B------:R-:W-:Y:S05]  /*d7d0*/  YIELD ;  /* 0x0000000000007946 */ /* 0x000fea0003800000 */
[----:B------:R-:W-:Y:S01]  /*d7e0*/  ULDC.64 UR4, c[0x0][0xa28] ;  /* 0x00028a0000047ab9 */ /* 0x000fe20000000a00 */
[----:B01----:R-:W-:Y:S01]  /*d7f0*/  IMAD.MOV.U32 R6, RZ, RZ, RZ ;  /* 0x000000ffff067224 */ /* 0x003fe200078e00ff */
        /* <DEDUP_REMOVED lines=47> */
[----:B------:R-:W0:Y:S04]  /*daf0*/  LDG.E R7, desc[UR56][R2.64] ;  /* 0x0000003802077981 */ /* 0x000e28000c1e1900 */
[----:B------:R-:W0:Y:S02]  /*db00*/  LDG.E R2, desc[UR56][R2.64+0x4] ;  /* 0x0000043802027981 */ /* 0x000e24000c1e1900 */
[----:B0-----:R-:W-:-:S05]  /*db10*/  IMAD.IADD R9, R2, 0x1, -R7 ;  /* 0x0000000102097824 */ /* 0x001fca00078e0a07 */
[----:B------:R1:W-:Y:S02]  /*db20*/  STL [R1+0x38], R9 ;  /* 0x0000380901007387 */ /* 0x0003e40000100800 */
.L_x_2280:
[----:B------:R-:W2:Y:S01]  /*db30*/  LDL.LU R7, [R1+0x8] ;  /* 0x0000080001077983 */ /* 0x000ea20000300800 */
[----:B------:R-:W-:Y:S02]  /*db40*/  ULDC.64 UR4, c[0x0][0xa20] ;  /* 0x0002880000047ab9 */ /* 0x000fe40000000a00 */
[----:B------:R-:W-:-:S04]  /*db50*/  ISETP.NE.U32.AND P1, PT, RZ, UR4, PT ;  /* 0x00000004ff007c0c */ /* 0x000fc8000bf25070 */
[----:B------:R-:W-:Y:S02]  /*db60*/  ISETP.NE.AND.EX P1, PT, RZ, UR5, PT, P1 ;  /* 0x00000005ff007c0c */ /* 0x000fe4000bf25310 */
[C---:B--2---:R-:W-:Y:S02]  /*db70*/  LOP3.LUT R2, R7.reuse, 0xff000000, RZ, 0xc0, !PT ;  /* 0xff00000007027812 */ /* 0x044fe400078ec0ff */
        /* <DEDUP_REMOVED lines=10> */
[----:B--2---:R-:W-:-:S05]  /*dc20*/  IADD3.X R7, R10, UR5, RZ, P0, !PT ;  /* 0x000000050a077c10 */ /* 0x004fca00087fe4ff */
[----:B------:R3:W5:Y:S01]  /*dc30*/  LDG.E R6, desc[UR56][R6.64] ;  /* 0x0000003806067981 */ /* 0x000762000c1e1900 */
[----:B------:R-:W-:Y:S05]  /*dc40*/  BRA `(.L_x_2282) ;  /* 0x0000000000107947 */ /* 0x000fea0003800000 */
.L_x_2281:
[----:B------:R-:W-:Y:S05]  /*dc50*/  @!P0 BRA `(.L_x_2282) ;  /* 0x00000000000c8947 */ /* 0x000fea0003800000 */
[----:B------:R-:W3:Y:S04]  /*dc60*/  LDG.E R6, desc[UR56][R4.64] ;  /* 0x0000003804067981 */ /* 0x000ee8000c1e1900 */
[----:B------:R-:W3:Y:S02]  /*dc70*/  LDG.E R4, desc[UR56][R4.64+0x4] ;  /* 0x0000043804047981 */ /* 0x000ee4000c1e1900 */
[----:B---3--:R-:W-:-:S07]  /*dc80*/  IMAD.IADD R6, R4, 0x1, -R6 ;  /* 0x0000000104067824 */ /* 0x008fce00078e0a06 */
.L_x_2282:
[----:B------:R-:W4:Y:S01]  /*dc90*/  LDL R5, [R1+0x4] ;  /* 0x0000040001057983 */ /* 0x000f220000100800 */
[----:B-----5:R-:W-:Y:S01]  /*dca0*/  IMAD.IADD R6, R6, 0x1, -R0 ;  /* 0x0000000106067824 */ /* 0x020fe200078e0a00 */
[----:B------:R-:W-:Y:S01]  /*dcb0*/  BSSY B0, `(.L_x_2283) ;  /* 0x000003a000007945 */ /* 0x000fe20003800000 */
[----:B------:R-:W0:Y:S02]  /*dcc0*/  LDC R0, c[0x0][0x448] ;  /* 0x00011200ff007b82 */ /* 0x000e240000000800 */
[----:B0-----:R-:W-:-:S13]  /*dcd0*/  ISETP.NE.AND P0, PT, R0, 0x1, PT ;  /* 0x000000010000780c */ /* 0x001fda0003f05270 */
[----:B--2---:R-:W0:Y:S08]  /*dce0*/  @P0 LDC R3, c[0x0][0x44c] ;  /* 0x00011300ff030b82 */ /* 0x004e300000000800 */
[----:B------:R-:W2:Y:S01]  /*dcf0*/  @P0 LDC R4, c[0x0][0x450] ;  /* 0x00011400ff040b82 */ /* 0x000ea20000000800 */
[----:B----4-:R-:W-:Y:S02]  /*dd00*/  IMAD.SHL.U32 R0, R5, 0x80, RZ ;  /* 0x0000008005007824 */ /* 0x010fe400078e00ff */
[----:B------:R-:W-:-:S02]  /*dd10*/  IMAD.MOV.U32 R5, RZ, RZ, RZ ;  /* 0x000000ffff057224 */ /* 0x000fc400078e00ff */
[----:B------:R-:W-:Y:S02]  /*dd20*/  VIADD R0, R0, 0x7f ;  /* 0x0000007f00007836 */ /* 0x000fe40000000000 */
[----:B------:R-:W-:Y:S02]  /*dd30*/  IMAD.MOV.U32 R10, RZ, RZ, R5 ;  /* 0x000000ffff0a7224 */ /* 0x000fe400078e0005 */
[----:B0-----:R-:W-:-:S05]  /*dd40*/  @P0 IMAD.HI.U32 R3, R0, R3, RZ ;  /* 0x0000000300030227 */ /* 0x001fca00078e00ff */
[----:B--2---:R-:W-:Y:S02]  /*dd50*/  @P0 SHF.R.U32.HI R0, RZ, R4, R3 ;  /* 0x00000004ff000219 */ /* 0x004fe40000011603 */
[C---:B------:R-:W-:Y:S01]  /*dd60*/  IADD3 R3, R6.reuse, 0x80, -R9 ;  /* 0x0000008006037810 */ /* 0x040fe20007ffe809 */
[----:B------:R-:W-:Y:S01]  /*dd70*/  VIADD R6, R6, 0x7f ;  /* 0x0000007f06067836 */ /* 0x000fe20000000000 */
[----:B-1----:R-:W-:-:S03]  /*dd80*/  LOP3.LUT R9, R2, 0xff, RZ, 0xc0, !PT ;  /* 0x000000ff02097812 */ /* 0x002fc600078ec0ff */
[----:B------:R-:W-:Y:S01]  /*dd90*/  IMAD.IADD R0, R3, 0x1, R0 ;  /* 0x0000000103007824 */ /* 0x000fe200078e0200 */
[----:B------:R-:W-:-:S04]  /*dda0*/  SHF.R.S32.HI R3, RZ, 0x1f, R6 ;  /* 0x0000001fff037819 */ /* 0x000fc80000011406 */
[----:B------:R-:W-:Y:S02]  /*ddb0*/  SHF.R.S32.HI R4, RZ, 0x1f, R0 ;  /* 0x0000001fff047819 */ /* 0x000fe40000011400 */
[----:B------:R-:W-:Y:S02]  /*ddc0*/  LEA.HI R3, R3, R6, RZ, 0x7 ;  /* 0x0000000603037211 */ /* 0x000fe400078f38ff */
[----:B------:R-:W-:Y:S02]  /*ddd0*/  LEA.HI R4, R4, R0, RZ, 0x7 ;  /* 0x0000000004047211 */ /* 0x000fe400078f38ff */
[----:B------:R-:W-:Y:S02]  /*dde0*/  SHF.R.U32.HI R0, RZ, 0x10, R2 ;  /* 0x00000010ff007819 */ /* 0x000fe40000011602 */
[----:B------:R-:W-:Y:S02]  /*ddf0*/  SHF.R.S32.HI R3, RZ, 0x7, R3 ;  /* 0x00000007ff037819 */ /* 0x000fe40000011403 */
[----:B------:R-:W-:-:S02]  /*de00*/  ISETP.NE.AND P0, PT, R0, RZ, PT ;  /* 0x000000ff0000720c */ /* 0x000fc40003f05270 */
[----:B------:R-:W-:-:S04]  /*de10*/  SHF.R.S32.HI R4, RZ, 0x7, R4 ;  /* 0x00000007ff047819 */ /* 0x000fc80000011404 */
[----:B------:R-:W-:-:S04]  /*de20*/  VIMNMX R8, R3, R4, PT ;  /* 0x0000000403087248 */ /* 0x000fc80003fe0100 */
[----:B------:R-:W-:Y:S01]  /*de30*/  ISETP.GE.AND P1, PT, R8, 0x1, PT ;  /* 0x000000010800780c */ /* 0x000fe20003f26270 */
[----:B------:R0:W-:Y:S02]  /*de40*/  STL [R1+0x30], R8 ;  /* 0x0000300801007387 */ /* 0x0001e40000100800 */
[----:B------:R-:W1:Y:S02]  /*de50*/  @!P0 LDC R0, c[0x0][0x9f0] ;  /* 0x00027c00ff008b82 */ /* 0x000e640000000800 */
[----:B------:R0:W-:Y:S04]  /*de60*/  STL [R1+0x3c], R5 ;  /* 0x00003c0501007387 */ /* 0x0001e80000100800 */
[----:B------:R0:W-:Y:S04]  /*de70*/  STL [R1+0x58], R9 ;  /* 0x0000580901007387 */ /* 0x0001e80000100800 */
[----:B------:R-:W-:Y:S05]  /*de80*/  @!P1 BRA `(.L_x_2284) ;  /* 0x0000000000709947 */ /* 0x000fea0003800000 */
[----:B-1----:R-:W-:-:S04]  /*de90*/  IABS R4, R0 ;  /* 0x0000000000047213 */ /* 0x002fc80000000000 */
[----:B------:R-:W1:Y:S08]  /*dea0*/  I2F.RP R2, R4 ;  /* 0x0000000400027306 */ /* 0x000e700000209400 */
[----:B-1----:R-:W1:Y:S02]  /*deb0*/  MUFU.RCP R2, R2 ;  /* 0x0000000200027308 */ /* 0x002e640000001000 */
[----:B-1----:R-:W-:-:S06]  /*dec0*/  VIADD R2, R2, 0xffffffe ;  /* 0x0ffffffe02027836 */ /* 0x002fcc0000000000 */
[----:B------:R-:W1:Y:S02]  /*ded0*/  F2I.FTZ.U32.TRUNC.NTZ R3, R2 ;  /* 0x0000000200037305 */ /* 0x000e64000021f000 */
[----:B-1----:R-:W-:-:S04]  /*dee0*/  IMAD.MOV R2, RZ, RZ, -R3 ;  /* 0x000000ffff027224 */ /* 0x002fc800078e0a03 */
[----:B0-----:R-:W-:Y:S02]  /*def0*/  IMAD R5, R2, R4, RZ ;  /* 0x0000000402057224 */ /* 0x001fe400078e02ff */
[----:B------:R-:W-:-:S04]  /*df00*/  IMAD.MOV.U32 R2, RZ, RZ, RZ ;  /* 0x000000ffff027224 */ /* 0x000fc800078e00ff */
[----:B---3--:R-:W-:Y:S01]  /*df10*/  IMAD.HI.U32 R7, R3, R5, R2 ;  /* 0x0000000503077227 */ /* 0x008fe200078e0002 */
        /* <DEDUP_REMOVED lines=19> */
.L_x_2284:
[----:B------:R-:W-:Y:S05]  /*e050*/  BSYNC B0 ;  /* 0x0000000000007941 */ /* 0x000fea0003800000 */
.L_x_2283:
[----:B-1----:R-:W-:Y:S01]  /*e060*/  IMAD.MOV.U32 R0, RZ, RZ, R10 ;  /* 0x000000ffff007224 */ /* 0x002fe200078e000a */
[----:B------:R-:W-:Y:S03]  /*e070*/  BSSY B7, `(.L_x_2285) ;  /* 0x000040d000077945 */ /* 0x000fe60003800000 */
[----:B------:R-:W-:-:S05]  /*e080*/  IMAD R2, R9, R0, RZ ;  /* 0x0000000009027224 */ /* 0x000fca00078e02ff */
[----:B------:R-:W-:Y:S01]  /*e090*/  VIADDMNMX R0, R2, R0, R8, PT ;  /* 0x0000000002007246 */ /* 0x000fe20003800108 */
[----:B------:R1:W-:Y:S03]  /*e0a0*/  STL [R1+0x28], R2 ;  /* 0x0000280201007387 */ /* 0x0003e60000100800 */
[----:B------:R-:W-:Y:S01]  /*e0b0*/  ISETP.GT.AND P0, PT, R0, R2, PT ;  /* 0x000000020000720c */ /* 0x000fe20003f04270 */
[----:B------:R1:W-:-:S12]  /*e0c0*/  STL [R1+0x40], R0 ;  /* 0x0000400001007387 */ /* 0x0003d80000100800 */
[----:B------:R-:W-:Y:S05]  /*e0d0*/  @P0 BRA `(.L_x_2286) ;  /* 0x0000000000480947 */ /* 0x000fea0003800000 */
[----:B-1----:R-:W1:Y:S02]  /*e0e0*/  S2R R0, SR_TID.X ;  /* 0x0000000000007919 */ /* 0x002e640000002100 */
[----:B-1----:R-:W-:-:S04]  /*e0f0*/  LOP3.LUT R0, R0, 0x7f, RZ, 0xc0, !PT ;  /* 0x0000007f00007812 */ /* 0x002fc800078ec0ff */
[----:B------:R-:W-:-:S13]  /*e100*/  ISETP.NE.AND P0, PT, R0, RZ, PT ;  /* 0x000000ff0000720c */ /* 0x000fda0003f05270 */
[----:B------:R-:W-:Y:S05]  /*e110*/  @P0 BRA `(.L_x_2287) ;  /* 0x0000004000080947 */ /* 0x000fea0003800000 */
[----:B------:R-:W1:Y:S01]  /*e120*/  S2R R3, SR_LANEID ;  /* 0x0000000000037919 */ /* 0x000e620000000000 */
[----:B------:R-:W-:Y:S02]  /*e130*/  VOTEU.ANY UR4, UPT, PT ;  /* 0x0000000000047886 */ /* 0x000fe400038e0100 */
[----:B------:R-:W1:Y:S08]  /*e140*/  FLO.U32 R0, UR4 ;  /* 0x0000000400007d00 */ /* 0x000e7000080e0000 */
[----:B0-----:R-:W0:Y:S01]  /*e150*/  POPC R5, UR4 ;  /* 0x0000000400057d09 */ /* 0x001e220008000000 */
[----:B-1----:R-:W-:-:S02]  /*e160*/  ISETP.EQ.U32.AND P0, PT, R0, R3, PT ;  /* 0x000000030000720c */ /* 0x002fc40003f02070 */
[----:B------:R-:W0:Y:S11]  /*e170*/  LDC.64 R2, c[0x0][0xc60] ;  /* 0x00031800ff027b82 */ /* 0x000e360000000a00 */
[----:B0-----:R-:W4:Y:S01]  /*e180*/  @P0 ATOMG.E.ADD.STRONG.GPU PT, R3, desc[UR56][R2.64], R5 ;  /* 0x00000005020309a8 */ /* 0x001f2200081ee1f8 */
[----:B------:R-:W0:Y:S02]  /*e190*/  S2R R4, SR_LTMASK ;  /* 0x0000000000047919 */ /* 0x000e240000003900 */
[----:B0-----:R-:W-:-:S04]  /*e1a0*/  LOP3.LUT R4, R4, UR4, RZ, 0xc0, !PT ;  /* 0x0000000404047c12 */ /* 0x001fc8000f8ec0ff */
[----:B---3--:R-:W0:Y:S01]  /*e1b0*/  POPC R7, R4 ;  /* 0x0000000400077309 */ /* 0x008e220000000000 */
[----:B----4-:R-:W0:Y:S02]  /*e1c0*/  SHFL.IDX PT, R0, R3, R0, 0x1f ;  /* 0x00001f0003007589 */ /* 0x010e2400000e0000 */
[----:B0-----:R-:W-:-:S05]  /*e1d0*/  IADD3 R0, R0, UR36, R7 ;  /* 0x0000002400007c10 */ /* 0x001fca000fffe007 */
[----:B------:R4:W-:Y:S01]  /*e1e0*/  STL [R1], R0 ;  /* 0x0000000001007387 */ /* 0x0009e20000100800 */
[----:B------:R-:W-:Y:S05]  /*e1f0*/  BRA `(.L_x_2287) ;  /* 0x0000003c00d07947 */ /* 0x000fea0003800000 */
.L_x_2286:
[----:B-1----:R-:W-:Y:S01]  /*e200*/  VIADD R0, R18, 0x1c400 ;  /* 0x0001c40012007836 */ /* 0x002fe20000000000 */
[----:B------:R-:W-:Y:S04]  /*e210*/  BSSY B6, `(.L_x_2288) ;  /* 0x0000013000067945 */ /* 0x000fe80003800000 */
[----:B------:R-:W-:-:S13]  /*e220*/  LOP3.LUT P0, RZ, R0, 0x3ff, RZ, 0xc0, !PT ;  /* 0x000003ff00ff7812 */ /* 0x000fda000780c0ff */
        /* <DEDUP_REMOVED lines=9> */
[----:B---3--:R-:W-:-:S02]  /*e2c0*/  IMAD.U32 R7, RZ, RZ, UR9 ;  /* 0x00000009ff077e24 */ /* 0x008fc4000f8e00ff */
[----:B--2---:R-:W-:Y:S02]  /*e2d0*/  IMAD.U32 R10, RZ, RZ, UR4 ;  /* 0x00000004ff0a7e24 */ /* 0x004fe4000f8e00ff */
[----:B------:R-:W-:Y:S02]  /*e2e0*/  IMAD.U32 R11, RZ, RZ, UR5 ;  /* 0x00000005ff0b7e24 */ /* 0x000fe4000f8e00ff */
[----:B------:R-:W-:Y:S02]  /*e2f0*/  IMAD.MOV.U32 R8, RZ, RZ, 0x70 ;  /* 0x00000070ff087424 */ /* 0x000fe400078e00ff */
[----:B------:R-:W-:Y:S02]  /*e300*/  IMAD.MOV.U32 R12, RZ, RZ, 0x1 ;  /* 0x00000001ff0c7424 */ /* 0x000fe400078e00ff */
[----:B------:R-:W-:-:S07]  /*e310*/  IMAD.MOV.U32 R13, RZ, RZ, RZ ;  /* 0x000000ffff0d7224 */ /* 0x000fce00078e00ff */
[----:B------:R-:W-:-:S07]  /*e320*/  LEPC R20, `(.L_x_2289) ;  /* 0x000000001014794e */ /* 0x000fce0000000000 */
[----:B-1----:R-:W-:Y:S05]  /*e330*/  CALL.ABS.NOINC R2 ;  /* 0x0000000002007343 */ /* 0x002fea0003c00000 */
.L_x_2289:
[----:B------:R-:W-:Y:S05]  /*e340*/  BSYNC B6 ;  /* 0x0000000000067941 */ /* 0x000fea0003800000 */
.L_x_2288:
        /* <DEDUP_REMOVED lines=9> */
[----:B------:R-:W-:Y:S02]  /*e3e0*/  IMAD.U32 R4, RZ, RZ, UR6 ;  /* 0x00000006ff047e24 */ /* 0x000fe4000f8e00ff */
[----:B0-----:R-:W-:Y:S02]  /*e3f0*/  IMAD.U32 R5, RZ, RZ, UR7 ;  /* 0x00000007ff057e24 */ /* 0x001fe4000f8e00ff */
[----:B------:R-:W-:Y:S02]  /*e400*/  IMAD.U32 R6, RZ, RZ, UR8 ;  /* 0x00000008ff067e24 */ /* 0x000fe4000f8e00ff */
[----:B---3--:R-:W-:-:S02]  /*e410*/  IMAD.U32 R7, RZ, RZ, UR9 ;  /* 0x00000009ff077e24 */ /* 0x008fc4000f8e00ff */
[----:B--2---:R-:W-:Y:S02]  /*e420*/  IMAD.U32 R10, RZ, RZ, UR4 ;  /* 0x00000004ff0a7e24 */ /* 0x004fe4000f8e00ff */
[----:B------:R-:W-:Y:S02]  /*e430*/  IMAD.U32 R11, RZ, RZ, UR5 ;  /* 0x00000005ff0b7e24 */ /* 0x000fe4000f8e00ff */
[----:B------:R-:W-:Y:S02]  /*e440*/  IMAD.MOV.U32 R8, RZ, RZ, 0x70 ;  /* 0x00000070ff087424 */ /* 0x000fe400078e00ff */
[----:B------:R-:W-:Y:S02]  /*e450*/  IMAD.MOV.U32 R12, RZ, RZ, 0x1 ;  /* 0x00000001ff0c7424 */ /* 0x000fe400078e00ff */
[----:B-1----:R-:W-:-:S07]  /*e460*/  IMAD.MOV.U32 R13, RZ, RZ, RZ ;  /* 0x000000ffff0d7224 */ /* 0x002fce00078e00ff */
[----:B------:R-:W-:-:S07]  /*e470*/  LEPC R20, `(.L_x_2292) ;  /* 0x000000001014794e */ /* 0x000fce0000000000 */
[----:B----4-:R-:W-:Y:S05]  /*e480*/  CALL.ABS.NOINC R2 ;  /* 0x0000000002007343 */ /* 0x010fea0003c00000 */
.L_x_2292:
        /* <DEDUP_REMOVED lines=16> */
.L_x_2291:
[----:B------:R-:W-:Y:S05]  /*e590*/  BSYNC B6 ;  /* 0x0000000000067941 */ /* 0x000fea0003800000 */
.L_x_2290:
[----:B------:R-:W4:Y:S01]  /*e5a0*/  LDL.LU R4, [R1+0x1c] ;  /* 0x00001c0001047983 */ /* 0x000f220000300800 */
[----:B------:R-:W-:-:S03]  /*e5b0*/  ULDC.64 UR4, c[0x0][0x9f8] ;  /* 0x00027e0000047ab9 */ /* 0x000fc60000000a00 */
[----:B---3--:R-:W3:Y:S01]  /*e5c0*/  LDL R7, [R1+0x10] ;  /* 0x0000100001077983 */ /* 0x008ee20000100800 */
[----:B------:R-:W-:-:S03]  /*e5d0*/  ISETP.NE.U32.AND P0, PT, RZ, UR4, PT ;  /* 0x00000004ff007c0c */ /* 0x000fc6000bf05070 */
[----:B------:R-:W5:Y:S01]  /*e5e0*/  LDL R0, [R1+0x40] ;  /* 0x0000400001007983 */ /* 0x000f620000100800 */
[----:B------:R-:W-:-:S13]  /*e5f0*/  ISETP.NE.AND.EX P0, PT, RZ, UR5, PT, P0 ;  /* 0x00000005ff007c0c */ /* 0x000fda000bf05300 */
[----:B------:R-:W-:-:S04]  /*e600*/  @P0 IADD3 R2, P1, R17, UR4, RZ ;  /* 0x0000000411020c10 */ /* 0x000fc8000ff3e0ff */
[----:B----4-:R-:W-:Y:S01]  /*e610*/  @P0 IADD3.X R3, R4, UR5, RZ, P1, !PT ;  /* 0x0000000504030c10 */ /* 0x010fe20008ffe4ff */
[----:B------:R-:W-:-:S04]  /*e620*/  ULDC.64 UR4, c[0x0][0xa08] ;  /* 0x0002820000047ab9 */ /* 0x000fc80000000a00 */
[----:B---3--:R1:W0:Y:S02]  /*e630*/  @P0 LDG.E R7, desc[UR56][R2.64] ;  /* 0x0000003802070981 */ /* 0x008224000c1e1900 */
[----:B-1----:R-:W1:Y:S01]  /*e640*/  LDC.64 R2, c[0x0][0x418] ;  /* 0x00010600ff027b82 */ /* 0x002e620000000a00 */
[----:B-----5:R-:W-:Y:S01]  /*e650*/  VIADD R0, R0, 0xffffffff ;  /* 0xffffffff00007836 */ /* 0x020fe20000000000 */
[----:B0-----:R-:W-:Y:S01]  /*e660*/  SHF.R.S32.HI R8, RZ, 0x1f, R7 ;  /* 0x0000001fff087819 */ /* 0x001fe20000011407 */
[----:B------:R0:W-:Y:S04]  /*e670*/  @P0 STL [R1+0x10], R7 ;  /* 0x0000100701000387 */ /* 0x0001e80000100800 */
[----:B------:R0:W-:Y:S01]  /*e680*/  STL [R1+0x1c], R8 ;  /* 0x00001c0801007387 */ /* 0x0001e20000100800 */
[----:B-1----:R-:W-:Y:S01]  /*e690*/  LOP3.LUT P0, RZ, R2, UR4, RZ, 0xfc, !PT ;  /* 0x0000000402ff7c12 */ /* 0x002fe2000f80fcff */
[----:B------:R-:W-:-:S03]  /*e6a0*/  UMOV UR4, 0xffffffff ;  /* 0xffffffff00047882 */ /* 0x000fc60000000000 */
[----:B------:R-:W-:-:S04]  /*e6b0*/  LOP3.LUT P0, RZ, R3, UR5, RZ, 0xfc, P0 ;  /* 0x0000000503ff7c12 */ /* 0x000fc8000800fcff */
[----:B------:R-:W-:Y:S01]  /*e6c0*/  SEL R17, R7, RZ, !P0 ;  /* 0x000000ff07117207 */ /* 0x000fe20004000000 */
[----:B0-----:R-:W-:Y:S08]  /*e6d0*/  BRA.DIV UR4, `(.L_x_2293) ;  /* 0x0000005204a87947 */ /* 0x001ff0000b800000 */
[----:B------:R-:W0:Y:S02]  /*e6e0*/  S2R R4, SR_TID.X ;  /* 0x0000000000047919 */ /* 0x000e240000002100 */
[----:B0-----:R-:W-:-:S04]  /*e6f0*/  SHF.R.U32.HI R4, RZ, 0x5, R4 ;  /* 0x00000005ff047819 */ /* 0x001fc80000011604 */
[----:B------:R-:W-:-:S05]  /*e700*/  LOP3.LUT R4, R4, 0x3, RZ, 0xc0, !PT ;  /* 0x0000000304047812 */ /* 0x000fca00078ec0ff */
[----:B------:R0:W1:Y:S02]  /*e710*/  SHFL.IDX PT, R14, R4, RZ, 0x1f ;  /* 0x00001fff040e7589 */ /* 0x00006400000e0000 */
.L_x_2399:
[----:B------:R-:W-:Y:S01]  /*e720*/  PLOP3.LUT P1, PT, PT, PT, PT, 0x8, 0x0 ;  /* 0x000000000000781c */ /* 0x000fe20003f2e170 */
[----:B------:R3:W-:Y:S01]  /*e730*/  STL [R1+0x8], R0 ;  /* 0x0000080001007387 */ /* 0x0007e20000100800 */
[----:B-1----:R-:W-:Y:S02]  /*e740*/  ISETP.NE.AND P0, PT, R14, RZ, PT ;  /* 0x000000ff0e00720c */ /* 0x002fe40003f05270 */
[----:B0-----:R-:W-:-:S05]  /*e750*/  P2R R4, PR, RZ, 0x2 ;  /* 0x00000002ff047803 */ /* 0x001fca0000000000 */
[----:B------:R3:W-:Y:S06]  /*e760*/  STL [R1+0x20], R4 ;  /* 0x0000200401007387 */ /* 0x0007ec0000100800 */
[----:B------:R-:W-:Y:S05]  /*e770*/  @P0 BRA `(.L_x_2294) ;  /* 0x0000000400300947 */ /* 0x000fea0003800000 */
[----:B------:R-:W-:-:S03]  /*e780*/  UMOV UR4, 0xffffffff ;  /* 0xffffffff00047882 */ /* 0x000fc60000000000 */
[----:B------:R-:W-:Y:S05]  /*e790*/  BRA.DIV UR4, `(.L_x_2295) ;  /* 0x0000005204ac7947 */ /* 0x000fea000b800000 */
[----:B------:R-:W-:-:S13]  /*e7a0*/  ELECT P6, URZ, PT ;  /* 0x00000000003f782f */ /* 0x000fda00038c0000 */
.L_x_2402:
[----:B------:R-:W-:Y:S05]  /*e7b0*/  @!P6 BRA `(.L_x_2294) ;  /* 0x000000040020e947 */ /* 0x000fea0003800000 */
[----:B------:R-:W-:-:S04]  /*e7c0*/  ISETP.NE.U32.AND P0, PT, R2, RZ, PT ;  /* 0x000000ff0200720c */ /* 0x000fc80003f05070 */
[----:B------:R-:W-:-:S13]  /*e7d0*/  ISETP.NE.AND.EX P0, PT, R3, RZ, PT, P0 ;  /* 0x000000ff0300720c */ /* 0x000fda0003f05300 */
[----:B------:R-:W-:Y:S05]  /*e7e0*/  @!P0 BRA `(.L_x_2296) ;  /* 0x0000000000508947 */ /* 0x000fea0003800000 */
[----:B------:R-:W0:Y:S01]  /*e7f0*/  LDC R6, c[0x0][0x43c] ;  /* 0x00010f00ff067b82 */ /* 0x000e220000000800 */
[----:B------:R-:W-:Y:S01]  /*e800*/  IMAD.MOV.U32 R9, RZ, RZ, R0 ;  /* 0x000000ffff097224 */ /* 0x000fe200078e0000 */
[----:B------:R-:W-:-:S03]  /*e810*/  ULDC.64 UR4, c[0x0][0x428] ;  /* 0x00010a0000047ab9 */ /* 0x000fc60000000a00 */
[----:B---3--:R-:W-:Y:S01]  /*e820*/  IMAD.MOV.U32 R0, RZ, RZ, R9 ;  /* 0x000000ffff007224 */ /* 0x008fe200078e0009 */
[----:B0-----:R-:W-:-:S13]  /*e830*/  ISETP.NE.AND P0, PT, R6, 0x1, PT ;  /* 0x000000010600780c */ /* 0x001fda0003f05270 */
[----:B------:R-:W0:Y:S02]  /*e840*/  @P0 LDC.64 R4, c[0x0][0x440] ;  /* 0x00011000ff040b82 */ /* 0x000e240000000a00 */
[----:B0-----:R-:W-:-:S05]  /*e850*/  @P0 IMAD.HI.U32 R4, R9, R4, RZ ;  /* 0x0000000409040227 */ /* 0x001fca00078e00ff */
        /* <DEDUP_REMOVED lines=13> */
.L_x_2296:
[----:B0-----:R-:W4:Y:S01]  /*e930*/  LDL R2, [R1+0x14] ;  /* 0x0000140001027983 */ /* 0x001f220000100800 */
[----:B---3--:R-:W-:Y:S01]  /*e940*/  IMAD R0, R19, 0x8, R18 ;  /* 0x0000000813007824 */ /* 0x008fe200078e0212 */
[----:B----4-:R-:W-:-:S04]  /*e950*/  SHF.L.U32 R2, R2, 0x1f, RZ ;  /* 0x0000001f02027819 */ /* 0x010fc800000006ff */
[----:B------:R-:W0:Y:S02]  /*e960*/  SYNCS.PHASECHK.TRANS64.TRYWAIT P0, [R0+URZ+0x34840], R2 ;  /* 0x03484002000075a7 */ /* 0x000e24000800017f */
[----:B0-----:R-:W-:Y:S05]  /*e970*/  @!P0 BRA `(.L_x_2297) ;  /* 0x0000005000548947 */ /* 0x001fea0003800000 */
.L_x_2403:
[----:B------:R-:W1:Y:S02]  /*e980*/  S2R R3, SR_TID.X ;  /* 0x0000000000037919 */ /* 0x000e640000002100 */
[----:B-1----:R-:W-:-:S04]  /*e990*/  LOP3.LUT R3, R3, 0x7f, RZ, 0xc0, !PT ;  /* 0x0000007f03037812 */ /* 0x002fc800078ec0ff */
[----:B------:R-:W-:-:S13]  /*e9a0*/  ISETP.NE.AND P0, PT, R3, RZ, PT ;  /* 0x000000ff0300720c */ /* 0x000fda0003f05270 */
[----:B------:R-:W-:Y:S05]  /*e9b0*/  @P0 BRA `(.L_x_2298) ;  /* 0x00000000001c0947 */ /* 0x000fea0003800000 */
[----:B------:R-:W1:Y:S01]  /*e9c0*/  S2R R3, SR_TID.X ;  /* 0x0000000000037919 */ /* 0x000e620000002100 */
[----:B0-----:R-:W-:-:S04]  /*e9d0*/  IMAD.MOV.U32 R2, RZ, RZ, 0xc000 ;  /* 0x0000c000ff027424 */ /* 0x001fc800078e00ff */
[----:B------:R3:W-:Y:S01]  /*e9e0*/  SYNCS.ARRIVE.TRANS64 RZ, [R0+URZ+0x34830], R2 ;  /* 0x0348300200ff79a7 */ /* 0x0007e2000800003f */
[----:B-1----:R-:W-:-:S04]  /*e9f0*/  LOP3.LUT R3, R3, 0x1f, RZ, 0xc0, !PT ;  /* 0x0000001f03037812 */ /* 0x002fc800078ec0ff */
[----:B------:R-:W-:-:S13]  /*ea00*/  ISETP.NE.AND P0, PT, R3, RZ, PT ;  /* 0x000000ff0300720c */ /* 0x000fda0003f05270 */
[----:B---3--:R-:W-:Y:S05]  /*ea10*/  @!P0 BRA `(.L_x_2298) ;  /* 0x0000000000048947 */ /* 0x008fea0003800000 */
[----:B------:R-:W-:Y:S01]  /*ea20*/  BPT.TRAP 0x1 ;  /* 0x000000040000795c */ /* 0x000fe20000300000 */
.L_x_2298:
[----:B------:R-:W3:Y:S04]  /*ea30*/  LDL R3, [R1+0x8] ;  /* 0x0000080001037983 */ /* 0x000ee80000100800 */
[----:B0-----:R-:W4:Y:S01]  /*ea40*/  LDL R2, [R1+0x18] ;  /* 0x0000180001027983 */ /* 0x001f220000100800 */
        /* <DEDUP_REMOVED lines=11> */
[----:B------:R-:W-:Y:S01]  /*eb00*/  UIADD3 UR9, UR9, 0x34830, URZ ;  /* 0x0003483009097890 */ /* 0x000fe2000fffe03f */
[----:B------:R-:W-:-:S05]  /*eb10*/  P2R R0, PR, RZ, 0x1 ;  /* 0x00000001ff007803 */ /* 0x000fca0000000000 */
[----:B------:R0:W-:Y:S01]  /*eb20*/  STL [R1+0x20], R0 ;  /* 0x0000200001007387 */ /* 0x0001e20000100800 */
[----:B------:R-:W-:Y:S02]  /*eb30*/  UIADD3 UR14, UR8, 0x1c400, URZ ;  /* 0x0001c400080e7890 */ /* 0x000fe4000fffe03f */
[----:B------:R-:W-:Y:S02]  /*eb40*/  UIADD3 UR15, UR8, 0x20400, URZ ;  /* 0x00020400080f7890 */ /* 0x000fe4000fffe03f */
[----:B------:R-:W-:-:S03]  /*eb50*/  UIADD3 UR17, UR8, 0x24400, URZ ;  /* 0x0002440008117890 */ /* 0x000fc6000fffe03f */
[----:B------:R-:W-:Y:S01]  /*eb60*/  UMOV UR8, UR14 ;  /* 0x0000000e00087c82 */ /* 0x000fe20008000000 */
[----:B------:R-:W-:Y:S01]  /*eb70*/  UMOV UR14, 0x80 ;  /* 0x00000080000e7882 */ /* 0x000fe20000000000 */
[----:B---3--:R-:W-:Y:S02]  /*eb80*/  R2UR UR11, R3 ;  /* 0x00000000030b72ca */ /* 0x008fe400000e0000 */
[----:B----4-:R-:W-:-:S13]  /*eb90*/  R2UR UR5, R2 ;  /* 0x00000000020572ca */ /* 0x010fda00000e0000 */
[----:B------:R-:W-:Y:S02]  /*eba0*/  ULEA UR11, UR11, UR5, 0x7 ;  /* 0x000000050b0b7291 */ /* 0x000fe4000f8e383f */
        /* <DEDUP_REMOVED lines=8> */
[----:B0-----:R-:W-:Y:S01]  /*ec30*/  NOP ;  /* 0x0000000000007918 */ /* 0x001fe20000000000 */
.L_x_2294:
[----:B------:R-:W4:Y:S04]  /*ec40*/  LDL.LU R3, [R1+0x34] ;  /* 0x0000340001037983 */ /* 0x000f280000300800 */
[----:B------:R-:W5:Y:S04]  /*ec50*/  LDL.LU R5, [R1+0x2c] ;  /* 0x00002c0001057983 */ /* 0x000f680000300800 */
        /* <DEDUP_REMOVED lines=10> */
[----:B----4-:R-:W-:Y:S02]  /*ed00*/  SHF.R.S32.HI R0, RZ, 0x1f, R3 ;  /* 0x0000001fff007819 */ /* 0x010fe40000011403 */
[----:B-----5:R-:W-:-:S03]  /*ed10*/  SEL R5, R5, RZ, !P0 ;  /* 0x000000ff05057207 */ /* 0x020fc60004000000 */
        /* <DEDUP_REMOVED lines=10> */
[----:B0-----:R-:W-:Y:S01]  /*edc0*/  MOV R2, 0x0 ;  /* 0x0000000000027802 */ /* 0x001fe20000000f00 */
        /* <DEDUP_REMOVED lines=14> */
[----:B0-----:R-:W-:Y:S05]  /*eeb0*/  CALL.ABS.NOINC R2 ;  /* 0x0000000002007343 */ /* 0x001fea0003c00000 */
.L_x_2300:
[----:B------:R-:W-:Y:S05]  /*eec0*/  BSYNC B6 ;  /* 0x0000000000067941 */ /* 0x000fea0003800000 */
.L_x_2299:
[----:B0-----:R-:W3:Y:S01]  /*eed0*/  LDL.LU R0, [R1+0x44] ;  /* 0x0000440001007983 */ /* 0x001ee20000300800 */
[----:B------:R-:W-:Y:S01]  /*eee0*/  ULDC.64 UR4, c[0x0][0x2d8] ;  /* 0x0000b60000047ab9 */ /* 0x000fe20000000a00 */
[----:B------:R-:W0:Y:S01]  /*eef0*/  LDC R7, c[0x0][0x448] ;  /* 0x00011200ff077b82 */ /* 0x000e220000000800 */
[----:B------:R-:W-:Y:S01]  /*ef00*/  ULDC.64 UR6, c[0x0][0x280] ;  /* 0x0000a00000067ab9 */ /* 0x000fe20000000a00 */
[----:B------:R-:W4:Y:S04]  /*ef10*/  LDL.LU R5, [R1+0x34] ;  /* 0x0000340001057983 */ /* 0x000f280000300800 */
[----:B------:R-:W4:Y:S04]  /*ef20*/  LDL.LU.64 R2, [R1+0x50] ;  /* 0x0000500001027983 */ /* 0x000f280000300a00 */
[----:B------:R-:W3:Y:S04]  /*ef30*/  LDL.LU R4, [R1+0x2c] ;  /* 0x00002c0001047983 */ /* 0x000ee80000300800 */
[----:B------:R-:W3:Y:S01]  /*ef40*/  LDL R9, [R1+0x4] ;  /* 0x0000040001097983 */ /* 0x000ee20000100800 */
[----:B--2---:R-:W1:Y:S01]  /*ef50*/  S2R R10, SR_TID.X ;  /* 0x00000000000a7919 */ /* 0x004e620000002100 */
[----:B0-----:R-:W-:-:S13]  /*ef60*/  ISETP.NE.AND P0, PT, R7, 0x1, PT ;  /* 0x000000010700780c */ /* 0x001fda0003f05270 */
[----:B------:R-:W0:Y:S01]  /*ef70*/  @P0 LDC R6, c[0x0][0x450] ;  /* 0x00011400ff060b82 */ /* 0x000e220000000800 */
[----:B-1----:R-:W-:-:S05]  /*ef80*/  IMAD.SHL.U32 R10, R10, 0x8, RZ ;  /* 0x000000080a0a7824 */ /* 0x002fca00078e00ff */
[----:B------:R-:W-:-:S04]  /*ef90*/  LOP3.LUT R10, R10, 0x38, RZ, 0xc0, !PT ;  /* 0x000000380a0a7812 */ /* 0x000fc800078ec0ff */
[C---:B------:R-:W-:Y:S02]  /*efa0*/  LOP3.LUT R11, R10.reuse, 0x40, RZ, 0xfc, !PT ;  /* 0x000000400a0b7812 */ /* 0x040fe400078efcff */
[----:B------:R-:W-:Y:S01]  /*efb0*/  LOP3.LUT R10, R10, 0x80, RZ, 0xfc, !PT ;  /* 0x000000800a0a7812 */ /* 0x000fe200078efcff */
[----:B----4-:R-:W-:Y:S02]  /*efc0*/  IMAD.MOV.U32 R3, RZ, RZ, R5 ;  /* 0x000000ffff037224 */ /* 0x010fe400078e0005 */
[----:B------:R-:W1:Y:S01]  /*efd0*/  S2R R5, SR_TID.X ;  /* 0x0000000000057919 */ /* 0x000e620000002100 */
[----:B------:R-:W-:-:S04]  /*efe0*/  IMAD.WIDE.U32 R2, R16, UR4, R2 ;  /* 0x0000000410027c25 */ /* 0x000fc8000f8e0002 */
[----:B------:R-:W-:Y:S01]  /*eff0*/  IMAD R3, R16, UR5, R3 ;  /* 0x0000000510037c24 */ /* 0x000fe2000f8e0203 */
[----:B------:R-:W-:Y:S02]  /*f000*/  ULDC.64 UR4, c[0x0][0x2e0] ;  /* 0x0000b80000047ab9 */ /* 0x000fe40000000a00 */
[----:B---3--:R-:W-:Y:S02]  /*f010*/  IMAD R0, R0, UR4, RZ ;  /* 0x0000000400007c24 */ /* 0x008fe4000f8e02ff */
[----:B------:R-:W-:-:S04]  /*f020*/  IMAD.WIDE.U32 R2, R4, UR4, R2 ;  /* 0x0000000404027c25 */ /* 0x000fc8000f8e0002 */
[----:B------:R-:W-:Y:S01]  /*f030*/  IMAD R0, R4, UR5, R0 ;  /* 0x0000000504007c24 */ /* 0x000fe2000f8e0200 */
[----:B------:R-:W-:Y:S01]  /*f040*/  ULDC.64 UR4, c[0x0][0x2d0] ;  /* 0x0000b40000047ab9 */ /* 0x000fe20000000a00 */
[----:B------:R-:W2:Y:S02]  /*f050*/  S2R R4, SR_TID.X ;  /* 0x0000000000047919 */ /* 0x000ea40000002100 */
[----:B------:R-:W-:Y:S01]  /*f060*/  IMAD.IADD R3, R3, 0x1, R0 ;  /* 0x0000000103037824 */ /* 0x000fe200078e0200 */
[----:B-1----:R-:W-:-:S04]  /*f070*/  LOP3.LUT R5, R5, 0x7f, RZ, 0xc0, !PT ;  /* 0x0000007f05057812 */ /* 0x002fc800078ec0ff */
[----:B------:R-:W-:Y:S01]  /*f080*/  SHF.R.U32.HI R5, RZ, 0x3, R5 ;  /* 0x00000003ff057819 */ /* 0x000fe20000011605 */
[----:B--2---:R-:W-:-:S05]  /*f090*/  IMAD.SHL.U32 R4, R4, 0x10, RZ ;  /* 0x0000001004047824 */ /* 0x004fca00078e00ff */
[----:B------:R-:W-:Y:S02]  /*f0a0*/  LOP3.LUT R4, R5, 0x70, R4, 0xf8, !PT ;  /* 0x0000007005047812 */ /* 0x000fe400078ef804 */
[----:B------:R-:W1:Y:S03]  /*f0b0*/  @P0 LDC R5, c[0x0][0x44c] ;  /* 0x00011300ff050b82 */ /* 0x000e660000000800 */
[----:B------:R-:W-:-:S04]  /*f0c0*/  IMAD R0, R9, 0x80, R4 ;  /* 0x0000008009007824 */ /* 0x000fc800078e0204 */
[----:B------:R-:W-:Y:S02]  /*f0d0*/  IMAD.MOV.U32 R4, RZ, RZ, R0 ;  /* 0x000000ffff047224 */ /* 0x000fe400078e0000 */
[----:B-1----:R-:W-:-:S05]  /*f0e0*/  @P0 IMAD.HI.U32 R5, R0, R5, RZ ;  /* 0x0000000500050227 */ /* 0x002fca00078e00ff */
[----:B0-----:R-:W-:-:S05]  /*f0f0*/  @P0 SHF.R.U32.HI R4, RZ, R6, R5 ;  /* 0x00000006ff040219 */ /* 0x001fca0000011605 */
[----:B------:R-:W-:Y:S02]  /*f100*/  IMAD.MOV R5, RZ, RZ, -R4 ;  /* 0x000000ffff057224 */ /* 0x000fe400078e0a04 */
[----:B------:R-:W-:-:S04]  /*f110*/  IMAD.WIDE.U32 R2, R4, UR4, R2 ;  /* 0x0000000404027c25 */ /* 0x000fc8000f8e0002 */
[----:B------:R-:W-:Y:S01]  /*f120*/  IMAD R0, R7, R5, R0 ;  /* 0x0000000507007224 */ /* 0x000fe200078e0200 */
[----:B------:R-:W-:-:S05]  /*f130*/  SHF.R.S32.HI R5, RZ, 0x1f, R4 ;  /* 0x0000001fff057819 */ /* 0x000fca0000011404 */
[----:B------:R-:W-:-:S04]  /*f140*/  IMAD R5, R5, UR4, RZ ;  /* 0x0000000405057c24 */ /* 0x000fc8000f8e02ff */
[----:B------:R-:W-:Y:S01]  /*f150*/  IMAD R4, R4, UR5, R5 ;  /* 0x0000000504047c24 */ /* 0x000fe2000f8e0205 */
[----:B------:R-:W-:Y:S01]  /*f160*/  ULDC.64 UR4, c[0x0][0x2c8] ;  /* 0x0000b20000047ab9 */ /* 0x000fe20000000a00 */
[----:B------:R-:W0:Y:S02]  /*f170*/  S2R R5, SR_TID.X ;  /* 0x0000000000057919 */ /* 0x000e240000002100 */
        /* <DEDUP_REMOVED lines=8> */
[----:B------:R-:W-:Y:S02]  /*f200*/  LEA R4, P3, R2, UR6, 0x1 ;  /* 0x0000000602047c11 */ /* 0x000fe4000f8608ff */
[----:B------:R-:W-:Y:S01]  /*f210*/  IMAD.IADD R0, R3, 0x1, R0 ;  /* 0x0000000103007824 */ /* 0x000fe200078e0200 */
[----:B------:R-:W-:Y:S01]  /*f220*/  ISETP.GE.AND P1, PT, R11, UR4, PT ;  /* 0x000000040b007c0c */ /* 0x000fe2000bf26270 */
[----:B0-----:R-:W-:-:S05]  /*f230*/  IMAD.SHL.U32 R8, R5, 0x8, RZ ;  /* 0x0000000805087824 */ /* 0x001fca00078e00ff */
[----:B------:R-:W-:-:S04]  /*f240*/  LOP3.LUT R8, R8, 0x38, RZ, 0xc0, !PT ;  /* 0x0000003808087812 */ /* 0x000fc800078ec0ff */
[----:B------:R-:W-:Y:S01]  /*f250*/  ISETP.GE.AND P2, PT, R8, UR4, PT ;  /* 0x0000000408007c0c */ /* 0x000fe2000bf46270 */
[----:B------:R-:W-:Y:S01]  /*f260*/  UMOV UR4, 0xffffffff ;  /* 0xffffffff00047882 */ /* 0x000fe20000000000 */
[----:B------:R-:W-:Y:S02]  /*f270*/  LEA.HI.X R3, R2, UR7, R0, 0x1, P3 ;  /* 0x0000000702037c11 */ /* 0x000fe400098f0c00 */
[----:B-1----:R-:W-:Y:S09]  /*f280*/  BRA.DIV UR4, `(.L_x_2301) ;  /* 0x0000004a04247947 */ /* 0x002ff2000b800000 */
[----:B------:R-:W0:Y:S02]  /*f290*/  S2R R6, SR_TID.X ;  /* 0x0000000000067919 */ /* 0x000e240000002100 */
[----:B0-----:R-:W-:-:S04]  /*f2a0*/  LOP3.LUT R6, R6, 0x7f, RZ, 0xc0, !PT ;  /* 0x0000007f06067812 */ /* 0x001fc800078ec0ff */
[----:B------:R-:W-:Y:S02]  /*f2b0*/  SHF.R.U32.HI R9, RZ, 0x3, R6 ;  /* 0x00000003ff097819 */ /* 0x000fe40000011606 */
[----:B------:R-:W2:Y:S04]  /*f2c0*/  LDL.LU R6, [R1+0x4] ;  /* 0x0000040001067983 */ /* 0x000ea80000300800 */
[----:B------:R-:W3:Y:S01]  /*f2d0*/  LDL.LU R8, [R1+0x38] ;  /* 0x0000380001087983 */ /* 0x000ee20000300800 */
[----:B--2---:R-:W-:Y:S02]  /*f2e0*/  IMAD R2, R6, 0x80, R9 ;  /* 0x0000008006027824 */ /* 0x004fe400078e0209 */
[----:B------:R-:W0:Y:S01]  /*f2f0*/  S2R R6, SR_TID.X ;  /* 0x0000000000067919 */ /* 0x000e220000002100 */
[----:B---3--:R-:W-:-:S02]  /*f300*/  IMAD R0, R8, R7, RZ ;  /* 0x0000000708007224 */ /* 0x008fc400078e02ff */
[----:B------:R-:W1:Y:S01]  /*f310*/  SHFL.IDX PT, R7, R4, RZ, 0x181f ;  /* 0x00181fff04077589 */ /* 0x000e6200000e0000 */
[C---:B------:R-:W-:Y:S02]  /*f320*/  VIADD R5, R2.reuse, 0x10 ;  /* 0x0000001002057836 */ /* 0x040fe40000000000 */
[-C--:B------:R-:W-:Y:S01]  /*f330*/  ISETP.GE.AND P4, PT, R2, R0.reuse, PT ;  /* 0x000000000200720c */ /* 0x080fe20003f86270 */
[----:B------:R-:W-:Y:S02]  /*f340*/  SHFL.IDX PT, R9, R3, 0x1, 0x181f ;  /* 0x00381f0003097f89 */ /* 0x000fe400000e0000 */
[----:B------:R-:W-:Y:S02]  /*f350*/  ISETP.GE.AND P3, PT, R5, R0, PT ;  /* 0x000000000500720c */ /* 0x000fe40003f66270 */
[----:B------:R-:W-:Y:S01]  /*f360*/  SHFL.IDX PT, R5, R4, 0x1, 0x181f ;  /* 0x00381f0004057f89 */ /* 0x000fe200000e0000 */
[----:B0-----:R-:W-:-:S03]  /*f370*/  IMAD.SHL.U32 R11, R6, 0x8, RZ ;  /* 0x00000008060b7824 */ /* 0x001fc600078e00ff */
[----:B------:R-:W0:Y:S02]  /*f380*/  SHFL.IDX PT, R6, R3, RZ, 0x181f ;  /* 0x00181fff03067589 */ /* 0x000e2400000e0000 */
[----:B------:R-:W-:-:S04]  /*f390*/  LOP3.LUT R11, R11, 0x38, RZ, 0xc0, !PT ;  /* 0x000000380b0b7812 */ /* 0x000fc800078ec0ff */
[----:B-1----:R-:W-:-:S05]  /*f3a0*/  @!P4 LEA R7, P5, R11, R7, 0x1 ;  /* 0x000000070b07c211 */ /* 0x002fca00078a08ff */
[----:B0-----:R-:W-:Y:S01]  /*f3b0*/  @!P4 IMAD.X R6, RZ, RZ, R6, P5 ;  /* 0x000000ffff06c224 */ /* 0x001fe200028e0606 */
[----:B------:R-:W-:-:S04]  /*f3c0*/  @!P3 LEA R8, P5, R11, R5, 0x1 ;  /* 0x000000050b08b211 */ /* 0x000fc800078a08ff */
[----:B------:R-:W-:Y:S01]  /*f3d0*/  @!P4 LOP3.LUT R7, R7, R6, RZ, 0x3c, !PT ;  /* 0x000000060707c212 */ /* 0x000fe200078e3cff */
[----:B------:R-:W-:-:S03]  /*f3e0*/  @!P3 IMAD.X R5, RZ, RZ, R9, P5 ;  /* 0x000000ffff05b224 */ /* 0x000fc600028e0609 */
[----:B------:R-:W-:-:S04]  /*f3f0*/  @!P4 LOP3.LUT R6, R7, R6, RZ, 0x3c, !PT ;  /* 0x000000060706c212 */ /* 0x000fc800078e3cff */
[----:B------:R-:W-:-:S05]  /*f400*/  @!P4 LOP3.LUT R7, R7, R6, RZ, 0x3c, !PT ;  /* 0x000000060707c212 */ /* 0x000fca00078e3cff */
[----:B-----5:R-:W-:Y:S04]  /*f410*/  @!P4 LDGSTS.E.BYPASS.LTC128B.128 [R10+0x10400], desc[UR56][R6.64], !P2 ;  /* 0x10400000060acfae */ /* 0x020fe8000d101d78 */
[----:B------:R-:W-:Y:S04]  /*f420*/  @!P4 LDGSTS.E.BYPASS.LTC128B.128 [R10+0x14400], desc[UR56][R6.64+0x80], !P1 ;  /* 0x14400080060acfae */ /* 0x000fe8000c901d78 */
[----:B------:R0:W-:Y:S02]  /*f430*/  @!P4 LDGSTS.E.BYPASS.LTC128B.128 [R10+0x18400], desc[UR56][R6.64+0x100], !P0 ;  /* 0x18400100060acfae */ /* 0x0001e4000c101d78 */
[----:B0-----:R-:W-:-:S02]  /*f440*/  @!P3 IMAD.MOV.U32 R6, RZ, RZ, R8 ;  /* 0x000000ffff06b224 */ /* 0x001fc400078e0008 */
[----:B------:R-:W-:Y:S01]  /*f450*/  @!P3 IMAD.MOV.U32 R7, RZ, RZ, R5 ;  /* 0x000000ffff07b224 */ /* 0x000fe200078e0005 */
[----:B------:R-:W-:Y:S01]  /*f460*/  SHFL.IDX PT, R8, R3, 0x2, 0x181f ;  /* 0x00581f0003087f89 */ /* 0x000fe200000e0000 */
[----:B------:R-:W-:-:S03]  /*f470*/  VIADD R5, R2, 0x20 ;  /* 0x0000002002057836 */ /* 0x000fc60000000000 */
[----:B------:R-:W-:Y:S04]  /*f480*/  @!P3 LDGSTS.E.BYPASS.LTC128B.128 [R10+0x10c00], desc[UR56][R6.64], !P2 ;  /* 0x10c00000060abfae */ /* 0x000fe8000d101d78 */
[----:B------:R-:W-:Y:S04]  /*f490*/  @!P3 LDGSTS.E.BYPASS.LTC128B.128 [R10+0x14c00], desc[UR56][R6.64+0x80], !P1 ;  /* 0x14c00080060abfae */ /* 0x000fe8000c901d78 */
[----:B------:R0:W-:Y:S01]  /*f4a0*/  @!P3 LDGSTS.E.BYPASS.LTC128B.128 [R10+0x18c00], desc[UR56][R6.64+0x100], !P0 ;  /* 0x18c00100060abfae */ /* 0x0001e2000c101d78 */
[----:B------:R-:W-:-:S03]  /*f4b0*/  ISETP.GE.AND P3, PT, R5, R0, PT ;  /* 0x000000000500720c */ /* 0x000fc60003f66270 */
[----:B------:R-:W1:Y:S10]  /*f4c0*/  SHFL.IDX PT, R5, R4, 0x2, 0x181f ;  /* 0x00581f0004057f89 */ /* 0x000e7400000e0000 */
        /* <DEDUP_REMOVED lines=53> */
.L_x_2420:
        /* <DEDUP_REMOVED lines=15> */
.L_x_2303:
[----:B------:R-:W-:Y:S05]  /*f910*/  BSYNC B0 ;  /* 0x0000000000007941 */ /* 0x000fea0003800000 */
.L_x_2302:
[----:B------:R-:W-:Y:S01]  /*f920*/  NOP ;  /* 0x0000000000007918 */ /* 0x000fe20000000000 */
[----:B------:R-:W-:Y:S01]  /*f930*/  PLOP3.LUT P0, PT, PT, PT, PT, 0x80, 0x0 ;  /* 0x000000000000781c */ /* 0x000fe20003f0f070 */
[----:B0--3--:R-:W-:-:S12]  /*f940*/  VIADD R6, R18, 0x34800 ;  /* 0x0003480012067836 */ /* 0x009fd80000000000 */
.L_x_2304:
[----:B------:R-:W-:Y:S02]  /*f950*/  PLOP3.LUT P1, PT, P1, P0, PT, 0xa2, 0x0 ;  /* 0x000000000000781c */ /* 0x000fe40000f21472 */
[----:B------:R-:W-:-:S08]  /*f960*/  @P0 R2UR P1, UR4, R18 ;  /* 0x00000000120402ca */ /* 0x000fd00000020000 */
[----:B------:R-:W-:-:S05]  /*f970*/  @P0 PLOP3.LUT P0, PT, P1, PT, PT, 0x80, 0x0 ;  /* 0x000000000000081c */ /* 0x000fca0000f0f070 */
[----:B------:R-:W-:Y:S01]  /*f980*/  @!P1 SYNCS.ARRIVE.TRANS64.RED.A0T1 RZ, [UR4+0x34800], RZ ;  /* 0x034800ffffff99a7 */ /* 0x000fe20008200404 */
[----:B------:R-:W-:Y:S07]  /*f990*/  @!P1 ARRIVES.LDGSTSBAR.64.TRANSCNT [UR4+0x34800] ;  /* 0x03480000ff0099b0 */ /* 0x000fee0008000a84 */
[----:B------:R-:W-:Y:S05]  /*f9a0*/  @P0 BRA.U.ANY `(.L_x_2304) ;  /* 0xfffffffd00e80947 */ /* 0x000fea000393ffff */
[----:B----4-:R-:W3:Y:S02]  /*f9b0*/  LDL.LU R2, [R1+0x48] ;  /* 0x0000480001027983 */ /* 0x010ee40000300800 */
        /* <DEDUP_REMOVED lines=11> */
.L_x_2421:
[----:B------:R-:W-:Y:S05]  /*fa70*/  BSYNC B0 ;  /* 0x0000000000007941 */ /* 0x000fea0003800000 */
.L_x_2305:
[----:B------:R-:W0:Y:S04]  /*fa80*/  LDL R2, [R1+0x40] ;  /* 0x0000400001027983 */ /* 0x000e280000100800 */
[----:B--2---:R-:W2:Y:S01]  /*fa90*/  LDL R3, [R1+0x28] ;  /* 0x0000280001037983 */ /* 0x004ea20000100800 */
[----:B------:R-:W-:Y:S01]  /*faa0*/  BSSY B0, `(.L_x_2307) ;  /* 0x0000213000007945 */ /* 0x000fe20003800000 */
[----:B0-----:R-:W-:-:S05]  /*fab0*/  VIADD R0, R2, 0xfffffffe ;  /* 0xfffffffe02007836 */ /* 0x001fca0000000000 */
[----:B--2---:R-:W-:-:S13]  /*fac0*/  ISETP.GE.AND P0, PT, R0, R3, PT ;  /* 0x000000030000720c */ /* 0x004fda0003f06270 */
[----:B------:R-:W-:Y:S05]  /*fad0*/  @!P0 BRA `(.L_x_2308) ;  /* 0x00000020003c8947 */ /* 0x000fea0003800000 */
[----:B------:R-:W2:Y:S04]  /*fae0*/  LDL.LU R2, [R1+0x58] ;  /* 0x0000580001027983 */ /* 0x000ea80000300800 */
[----:B-1----:R-:W3:Y:S04]  /*faf0*/  LDL.LU R5, [R1+0x3c] ;  /* 0x00003c0001057983 */ /* 0x002ee80000300800 */
[----:B------:R-:W4:Y:S01]  /*fb00*/  LDL.LU R4, [R1+0x30] ;  /* 0x0000300001047983 */ /* 0x000f220000300800 */
[----:B------:R-:W-:Y:S01]  /*fb10*/  LOP3.LUT R12, RZ, R3, RZ, 0x33, !PT ;  /* 0x00000003ff0c7212 */ /* 0x000fe200078e33ff */
[----:B------:R-:W-:Y:S01]  /*fb20*/  BSSY B2, `(.L_x_2309) ;  /* 0x00000b5000027945 */ /* 0x000fe20003800000 */
[----:B--2---:R-:W-:-:S04]  /*fb30*/  VIADD R2, R2, 0x1 ;  /* 0x0000000102027836 */ /* 0x004fc80000000000 */
[----:B---3--:R-:W-:-:S05]  /*fb40*/  IMAD R2, R2, R5, RZ ;  /* 0x0000000502027224 */ /* 0x008fca00078e02ff */
        /* <DEDUP_REMOVED lines=14> */
[----:B--2---:R-:W-:Y:S02]  /*fc30*/  ISETP.NE.AND P1, PT, R5, RZ, PT ;  /* 0x000000ff0500720c */ /* 0x004fe40003f25270 */
        /* <DEDUP_REMOVED lines=26> */
.L_x_2313:
[----:B------:R-:W-:Y:S01]  /*fde0*/  IMAD R3, R9, 0x8, R18 ;  /* 0x0000000809037824 */ /* 0x000fe200078e0212 */
[----:B------:R-:W-:Y:S01]  /*fdf0*/  SHF.L.U32 R2, R13, 0x1f, RZ ;  /* 0x0000001f0d027819 */ /* 0x000fe200000006ff */
[----:B------:R-:W-:Y:S03]  /*fe00*/  BSSY B3, `(.L_x_2314) ;  /* 0x0000003000037945 */ /* 0x000fe60003800000 */
[----:B------:R-:W1:Y:S02]  /*fe10*/  SYNCS.PHASECHK.TRANS64.TRYWAIT P0, [R3+URZ+0x34840], R2 ;  /* 0x03484002030075a7 */ /* 0x000e64000800017f */
[----:B-1----:R-:W-:Y:S05]  /*fe20*/  @!P0 BRA `(.L_x_2315) ;  /* 0x0000004800448947 */ /* 0x002fea0003800000 */
.L_x_2422:
[----:B------:R-:W-:Y:S05]  /*fe30*/  BSYNC B3 ;  /* 0x0000000000037941 */ /* 0x000fea0003800000 */
.L_x_2314:
        /* <DEDUP_REMOVED lines=12> */
.L_x_2317:
[----:B------:R-:W-:Y:S05]  /*ff00*/  BSYNC B3 ;  /* 0x0000000000037941 */ /* 0x000fea0003800000 */
.L_x_2316:
        /* <DEDUP_REMOVED lines=12> */
.L_x_2318:
        /* <DEDUP_REMOVED lines=16> */
.L_x_2319:
        /* <DEDUP_REMOVED lines=15> */
.L_x_2320:
        /* <DEDUP_REMOVED lines=16> */
.L_x_2423:
[----:B------:R-:W-:Y:S05]  /*102c0*/  BSYNC B3 ;  /* 0x0000000000037941 */ /* 0x000fea0003800000 */
.L_x_2321:
        /* <DEDUP_REMOVED lines=12> */
.L_x_2324:
[----:B------:R-:W-:Y:S05]  /*10390*/  BSYNC B3 ;  /* 0x0000000000037941 */ /* 0x000fea0003800000 */
.L_x_2323:
        /* <DEDUP_REMOVED lines=13> */
.L_x_2325:
        /* <DEDUP_REMOVED lines=15> */
.L_x_2326:
        /* <DEDUP_REMOVED lines=12> */
.L_x_2312:
[----:B------:R-:W-:Y:S05]  /*10620*/  BSYNC B1 ;  /* 0x0000000000017941 */ /* 0x000fea0003800000 */
.L_x_2311:
[----:B0-----:R-:W2:Y:S01]  /*10630*/  LDL.LU R0, [R1+0x40] ;  /* 0x0000400001007983 */ /* 0x001ea20000300800 */
[----:B------:R-:W-:-:S03]  /*10640*/  IMAD.MOV.U32 R19, RZ, RZ, R9 ;  /* 0x000000ffff137224 */ /* 0x000fc600078e0009 */
[----:B------:R0:W-:Y:S02]  /*10650*/  STL [R1+0x14], R13 ;  /* 0x0000140d01007387 */ /* 0x0001e40000100800 */
[----:B0-2---:R-:W-:-:S07]  /*10660*/  VIADD R0, R0, 0xfffffffd ;  /* 0xfffffffd00007836 */ /* 0x005fce0000000000 */
.L_x_2310:
[----:B------:R-:W-:Y:S05]  /*10670*/  BSYNC B2 ;  /* 0x0000000000027941 */ /* 0x000fea0003800000 */
.L_x_2309:
[----:B------:R-:W-:Y:S01]  /*10680*/  VIADD R12, R12, 0xfffffffe ;  /* 0xfffffffe0c0c7836 */ /* 0x000fe20000000000 */
[----:B------:R-:W-:-:S04]  /*10690*/  LOP3.LUT R4, RZ, R4, RZ, 0x33, !PT ;  /* 0x00000004ff047212 */ /* 0x000fc800078e33ff */
[----:B------:R-:W-:-:S13]  /*106a0*/  ISETP.NE.AND P0, PT, R12, R4, PT ;  /* 0x000000040c00720c */ /* 0x000fda0003f05270 */
[----:B------:R-:W-:Y:S05]  /*106b0*/  @!P0 BRA `(.L_x_2308) ;  /* 0x0000001400448947 */ /* 0x000fea0003800000 */
[----:B------:R-:W-:-:S07]  /*106c0*/  IMAD.MOV.U32 R9, RZ, RZ, R17 ;  /* 0x000000ffff097224 */ /* 0x000fce00078e0011 */
.L_x_2359:
        /* <DEDUP_REMOVED lines=8> */
[----:B--2---:R-:W-:Y:S02]  /*10750*/  ISETP.NE.AND P1, PT, R3, RZ, PT ;  /* 0x000000ff0300720c */ /* 0x004fe40003f25270 */
        /* <DEDUP_REMOVED lines=26> */
.L_x_2329:
[----:B------:R-:W-:Y:S01]  /*10900*/  IMAD R3, R4, 0x8, R18 ;  /* 0x0000000804037824 */ /* 0x000fe200078e0212 */
[----:B------:R-:W-:Y:S01]  /*10910*/  SHF.L.U32 R2, R5, 0x1f, RZ ;  /* 0x0000001f05027819 */ /* 0x000fe200000006ff */
[----:B------:R-:W-:Y:S03]  /*10920*/  BSSY B2, `(.L_x_2330) ;  /* 0x0000003000027945 */ /* 0x000fe60003800000 */
[----:B------:R-:W1:Y:S02]  /*10930*/  SYNCS.PHASECHK.TRANS64.TRYWAIT P0, [R3+URZ+0x34840], R2 ;  /* 0x03484002030075a7 */ /* 0x000e64000800017f */
[----:B-1----:R-:W-:Y:S05]  /*10940*/  @!P0 BRA `(.L_x_2331) ;  /* 0x0000003c00a48947 */ /* 0x002fea0003800000 */
.L_x_2424:
[----:B------:R-:W-:Y:S05]  /*10950*/  BSYNC B2 ;  /* 0x0000000000027941 */ /* 0x000fea0003800000 */
.L_x_2330:
        /* <DEDUP_REMOVED lines=12> */
.L_x_2333:
[----:B------:R-:W-:Y:S05]  /*10a20*/  BSYNC B2 ;  /* 0x0000000000027941 */ /* 0x000fea0003800000 */
.L_x_2332:
        /* <DEDUP_REMOVED lines=12> */
.L_x_2334:
        /* <DEDUP_REMOVED lines=16> */
.L_x_2335:
        /* <DEDUP_REMOVED lines=15> */
.L_x_2336:
        /* <DEDUP_REMOVED lines=16> */
.L_x_2425:
[----:B------:R-:W-:Y:S05]  /*10de0*/  BSYNC B2 ;  /* 0x0000000000027941 */ /* 0x000fea0003800000 */
.L_x_2337:
        /* <DEDUP_REMOVED lines=11> */
.L_x_2340:
[----:B------:R-:W-:Y:S05]  /*10ea0*/  BSYNC B2 ;  /* 0x0000000000027941 */ /* 0x000fea0003800000 */
.L_x_2339:
        /* <DEDUP_REMOVED lines=12> */
.L_x_2341:
        /* <DEDUP_REMOVED lines=15> */
.L_x_2342:
        /* <DEDUP_REMOVED lines=12> */
.L_x_2328:
[----:B------:R-:W-:Y:S05]  /*11120*/  BSYNC B1 ;  /* 0x0000000000017941 */ /* 0x000fea0003800000 */
.L_x_2327:
[----:B------:R-:W2:Y:S01]  /*11130*/  LDL R2, [R1+0x20] ;  /* 0x0000200001027983 */ /* 0x000ea20000100800 */
[----:B------:R-:W-:Y:S01]  /*11140*/  VIADD R19, R4, 0x1 ;  /* 0x0000000104137836 */ /* 0x000fe20000000000 */
[----:B------:R-:W-:Y:S01]  /*11150*/  BSSY B1, `(.L_x_2343) ;  /* 0x00000a3000017945 */ /* 0x000fe20003800000 */
[----:B0-----:R-:W-:-:S03]  /*11160*/  VIADD R7, R0, 0xffffffff ;  /* 0xffffffff00077836 */ /* 0x001fc60000000000 */
[----:B------:R-:W-:-:S04]  /*11170*/  ISETP.NE.AND P0, PT, R19, 0x2, PT ;  /* 0x000000021300780c */ /* 0x000fc80003f05270 */
[----:B------:R-:W-:Y:S02]  /*11180*/  SEL R19, R19, RZ, P0 ;  /* 0x000000ff13137207 */ /* 0x000fe40000000000 */
[----:B--2---:R-:W-:Y:S02]  /*11190*/  ISETP.NE.AND P1, PT, R2, RZ, PT ;  /* 0x000000ff0200720c */ /* 0x004fe40003f25270 */
        /* <DEDUP_REMOVED lines=28> */
.L_x_2345:
[----:B------:R-:W-:Y:S01]  /*11360*/  IMAD R2, R19, 0x8, R18 ;  /* 0x0000000813027824 */ /* 0x000fe200078e0212 */
[----:B------:R-:W-:Y:S01]  /*11370*/  SHF.L.U32 R3, R12, 0x1f, RZ ;  /* 0x0000001f0c037819 */ /* 0x000fe200000006ff */
[----:B------:R-:W-:Y:S03]  /*11380*/  BSSY B2, `(.L_x_2346) ;  /* 0x0000003000027945 */ /* 0x000fe60003800000 */
[----:B------:R-:W2:Y:S02]  /*11390*/  SYNCS.PHASECHK.TRANS64.TRYWAIT P0, [R2+URZ+0x34840], R3 ;  /* 0x03484003020075a7 */ /* 0x000ea4000800017f */
[----:B--2---:R-:W-:Y:S05]  /*113a0*/  @!P0 BRA `(.L_x_2347) ;  /* 0x0000003400348947 */ /* 0x004fea0003800000 */
.L_x_2426:
[----:B------:R-:W-:Y:S05]  /*113b0*/  BSYNC B2 ;  /* 0x0000000000027941 */ /* 0x000fea0003800000 */
.L_x_2346:
        /* <DEDUP_REMOVED lines=12> */
.L_x_2349:
[----:B------:R-:W-:Y:S05]  /*11480*/  BSYNC B2 ;  /* 0x0000000000027941 */ /* 0x000fea0003800000 */
.L_x_2348:
        /* <DEDUP_REMOVED lines=13> */
.L_x_2350:
        /* <DEDUP_REMOVED lines=16> */
.L_x_2351:
        /* <DEDUP_REMOVED lines=15> */
.L_x_2352:
        /* <DEDUP_REMOVED lines=15> */
.L_x_2427:
[----:B------:R-:W-:Y:S05]  /*11840*/  BSYNC B2 ;  /* 0x0000000000027941 */ /* 0x000fea0003800000 */
.L_x_2353:
        /* <DEDUP_REMOVED lines=11> */
.L_x_2356:
[----:B------:R-:W-:Y:S05]  /*11900*/  BSYNC B2 ;  /* 0x0000000000027941 */ /* 0x000fea0003800000 */
.L_x_2355:
        /* <DEDUP_REMOVED lines=12> */
.L_x_2357:
        /* <DEDUP_REMOVED lines=15> */
.L_x_2358:
        /* <DEDUP_REMOVED lines=12> */
.L_x_2344:
[----:B------:R-:W-:Y:S05]  /*11b80*/  BSYNC B1 ;  /* 0x0000000000017941 */ /* 0x000fea0003800000 */
.L_x_2343:
[----:B------:R-:W2:Y:S01]  /*11b90*/  LDL R2, [R1+0x28] ;  /* 0x0000280001027983 */ /* 0x000ea20000100800 */
[----:B------:R-:W-:Y:S01]  /*11ba0*/  VIADD R0, R0, 0xfffffffe ;  /* 0xfffffffe00007836 */ /* 0x000fe20000000000 */
[----:B--2---:R-:W-:-:S13]  /*11bb0*/  ISETP.GT.AND P0, PT, R7, R2, PT ;  /* 0x000000020700720c */ /* 0x004fda0003f04270 */
[----:B------:R-:W-:Y:S05]  /*11bc0*/  @P0 BRA `(.L_x_2359) ;  /* 0xffffffe800c00947 */ /* 0x000fea000383ffff */
.L_x_2308:
[----:B------:R-:W-:Y:S05]  /*11bd0*/  BSYNC B0 ;  /* 0x0000000000007941 */ /* 0x000fea0003800000 */
.L_x_2307:
[----:B------:R-:W2:Y:S01]  /*11be0*/  S2R R2, SR_TID.X ;  /* 0x0000000000027919 */ /* 0x000ea20000002100 */
        /* <DEDUP_REMOVED lines=17> */
.L_x_2361:
[----:B------:R-:W-:Y:S05]  /*11d00*/  BSYNC B0 ;  /* 0x0000000000007941 */ /* 0x000fea0003800000 */
.L_x_2360:
[----:B--2---:R-:W2:Y:S01]  /*11d10*/  LDL.LU R0, [R1+0x20] ;  /* 0x0000200001007983 */ /* 0x004ea20000300800 */
[----:B------:R-:W-:Y:S01]  /*11d20*/  BSSY B0, `(.L_x_2362) ;  /* 0x000003a000007945 */ /* 0x000fe20003800000 */
[----:B--2---:R-:W-:-:S13]  /*11d30*/  ISETP.NE.AND P0, PT, R0, RZ, PT ;  /* 0x000000ff0000720c */ /* 0x004fda0003f05270 */
        /* <DEDUP_REMOVED lines=8> */
.L_x_2428:
[----:B------:R-:W-:Y:S05]  /*11dc0*/  BSYNC B1 ;  /* 0x0000000000017941 */ /* 0x000fea0003800000 */
.L_x_2364:
        /* <DEDUP_REMOVED lines=9> */
.L_x_2367:
[----:B------:R-:W-:Y:S05]  /*11e60*/  BSYNC B1 ;  /* 0x0000000000017941 */ /* 0x000fea0003800000 */
.L_x_2366:
        /* <DEDUP_REMOVED lines=12> */
.L_x_2368:
        /* <DEDUP_REMOVED lines=15> */
.L_x_2369:
        /* <DEDUP_REMOVED lines=10> */
.L_x_2363:
[----:B------:R-:W-:Y:S05]  /*120c0*/  BSYNC B0 ;  /* 0x0000000000007941 */ /* 0x000fea0003800000 */
.L_x_2362:
[----:B------:R-:W2:Y:S01]  /*120d0*/  LDL.LU R4, [R1+0x14] ;  /* 0x0000140001047983 */ /* 0x000ea20000300800 */
[----:B------:R-:W-:-:S05]  /*120e0*/  VIADD R19, R19, 0x1 ;  /* 0x0000000113137836 */ /* 0x000fca0000000000 */
[----:B------:R-:W-:-:S04]  /*120f0*/  ISETP.NE.AND P0, PT, R19, 0x2, PT ;  /* 0x000000021300780c */ /* 0x000fc80003f05270 */
[----:B------:R-:W-:Y:S02]  /*12100*/  SEL R0, RZ, 0x1, P0 ;  /* 0x00000001ff007807 */ /* 0x000fe40000000000 */
[----:B------:R-:W-:Y:S02]  /*12110*/  SEL R19, R19, RZ, P0 ;  /* 0x000000ff13137207 */ /* 0x000fe40000000000 */
[----:B--2---:R-:W-:-:S05]  /*12120*/  LOP3.LUT R4, R4, R0, RZ, 0x3c, !PT ;  /* 0x0000000004047212 */ /* 0x004fca00078e3cff */
[----:B------:R2:W-:Y:S02]  /*12130*/  STL [R1+0x14], R4 ;  /* 0x0000140401007387 */ /* 0x0005e40000100800 */
.L_x_2287:
[----:B------:R-:W-:Y:S05]  /*12140*/  BSYNC B7 ;  /* 0x0000000000077941 */ /* 0x000fea0003800000 */
.L_x_2285:
[----:B----4-:R-:W4:Y:S02]  /*12150*/  LDL R0, [R1+0x5c] ;  /* 0x00005c0001007983 */ /* 0x010f240000100800 */
[----:B----4-:R-:W-:-:S13]  /*12160*/  ISETP.NE.AND P0, PT, R0, RZ, PT ;  /* 0x000000ff0000720c */ /* 0x010fda0003f05270 */
[----:B------:R-:W-:Y:S05]  /*12170*/  @!P0 BRA `(.L_x_2370) ;  /* 0x00000000002c8947 */ /* 0x000fea0003800000 */
[----:B------:R-:W-:Y:S05]  /*12180*/  WARPSYNC.ALL ;  /* 0x0000000000007948 */ /* 0x000fea0003800000 */
[----:B------:R-:W4:Y:S08]  /*12190*/  S2UR UR5, SR_CgaCtaId ;  /* 0x00000000000579c3 */ /* 0x000f300000008800 */
[----:B------:R-:W-:Y:S06]  /*121a0*/  BAR.SYNC.DEFER_BLOCKING 0x5, 0x180 ;  /* 0x0146000000007b1d */ /* 0x000fec0000010000 */
[----:B------:R-:W-:-:S02]  /*121b0*/  UMOV UR4, 0x400 ;  /* 0x0000040000047882 */ /* 0x000fc40000000000 */
[----:B----4-:R-:W-:-:S06]  /*121c0*/  ULEA UR4, UR5, UR4, 0x18 ;  /* 0x0000000405047291 */ /* 0x010fcc000f8ec03f */
[----:B------:R-:W-:-:S05]  /*121d0*/  IMAD.U32 R18, RZ, RZ, UR4 ;  /* 0x00000004ff127e24 */ /* 0x000fca000f8e00ff */
[----:B0123--:R-:W0:Y:S04]  /*121e0*/  LDS.128 R4, [R18+0x348d0] ;  /* 0x0348d00012047984 */ /* 0x00fe280000000c00 */
[----:B0-----:R0:W-:Y:S04]  /*121f0*/  STL.64 [R1], R4 ;  /* 0x0000000401007387 */ /* 0x0011e80000100a00 */
[----:B------:R0:W-:Y:S01]  /*12200*/  STL.64 [R1+0x8], R6 ;  /* 0x0000080601007387 */ /* 0x0001e20000100a00 */
[----:B------:R-:W-:Y:S06]  /*12210*/  BAR.ARV 0x4, 0x180 ;  /* 0x0106000000007b1d */ /* 0x000fec0000002000 */
[----:B------:R-:W-:Y:S05]  /*12220*/  BRA `(.L_x_2371) ;  /* 0x0000001000307947 */ /* 0x000fea0003800000 */
.L_x_2370:
[----:B------:R-:W2:Y:S01]  /*12230*/  S2R R0, SR_TID.X ;  /* 0x0000000000007919 */ /* 0x000ea20000002100 */
[----:B------:R-:W-:Y:S01]  /*12240*/  UMOV UR4, 0xffffffff ;  /* 0xffffffff00047882 */ /* 0x000fe20000000000 */
[----:B--2---:R-:W-:-:S04]  /*12250*/  LOP3.LUT R10, R0, 0x1f, RZ, 0xc0, !PT ;  /* 0x0000001f000a7812 */ /* 0x004fc800078ec0ff */
[----:B------:R-:W-:Y:S01]  /*12260*/  ISETP.NE.AND P0, PT, R10, 0x1f, PT ;  /* 0x0000001f0a00780c */ /* 0x000fe20003f05270 */
[----:B------:R-:W-:-:S12]  /*12270*/  BRA.DIV UR4, `(.L_x_2372) ;  /* 0x0000002604bc7947 */ /* 0x000fd8000b800000 */
[----:B------:R-:W2:Y:S01]  /*12280*/  LDL.LU R3, [R1] ;  /* 0x0000000001037983 */ /* 0x000ea20000300800 */
[----:B------:R-:W-:-:S03]  /*12290*/  ULDC UR4, c[0x0][0xc3c] ;  /* 0x00030f0000047ab9 */ /* 0x000fc60000000800 */
[----:B01----:R-:W4:Y:S02]  /*122a0*/  LDL R8, [R1+0xc] ;  /* 0x00000c0001087983 */ /* 0x003f240000100800 */
[----:B----4-:R-:W-:Y:S02]  /*122b0*/  IMAD.IADD R0, R8, 0x1, R10 ;  /* 0x0000000108007824 */ /* 0x010fe400078e020a */
[----:B--2---:R-:W-:-:S03]  /*122c0*/  IMAD.MOV.U32 R8, RZ, RZ, R3 ;  /* 0x000000ffff087224 */ /* 0x004fc600078e0003 */
[----:B------:R-:W-:-:S13]  /*122d0*/  ISETP.GE.OR P1, PT, R0, UR4, !P0 ;  /* 0x0000000400007c0c */ /* 0x000fda000c726670 */
[----:B------:R-:W0:Y:S08]  /*122e0*/  @!P1 LDC.64 R2, c[0x0][0xc80] ;  /* 0x00032000ff029b82 */ /* 0x000e300000000a00 */
[----:B---3--:R-:W1:Y:S01]  /*122f0*/  @!P1 LDC.64 R6, c[0x0][0xc78] ;  /* 0x00031e00ff069b82 */ /* 0x008e620000000a00 */
[----:B0-----:R-:W-:-:S05]  /*12300*/  @!P1 IMAD.WIDE R2, R0, 0x4, R2 ;  /* 0x0000000400029825 */ /* 0x001fca00078e0202 */
[----:B------:R1:W2:Y:S02]  /*12310*/  @!P1 LDG.E R5, desc[UR56][R2.64] ;  /* 0x0000003802059981 */ /* 0x0002a4000c1e1900 */
[----:B-1----:R-:W-:-:S06]  /*12320*/  @!P1 IMAD.WIDE R2, R0, 0x4, R6 ;  /* 0x0000000400029825 */ /* 0x002fcc00078e0206 */
[----:B------:R-:W3:Y:S01]  /*12330*/  @!P1 LDG.E R2, desc[UR56][R2.64] ;  /* 0x0000003802029981 */ /* 0x000ee2000c1e1900 */
[----:B------:R-:W-:Y:S02]  /*12340*/  CS2R R6, SRZ ;  /* 0x0000000000067805 */ /* 0x000fe4000001ff00 */
[C---:B------:R-:W-:Y:S02]  /*12350*/  ISETP.GE.U32.AND P2, PT, R10.reuse, 0x2, PT ;  /* 0x000000020a00780c */ /* 0x040fe40003f46070 */
[C---:B------:R-:W-:Y:S01]  /*12360*/  ISETP.GE.U32.AND P3, PT, R10.reuse, 0x4, PT ;  /* 0x000000040a00780c */ /* 0x040fe20003f66070 */
[----:B------:R-:W-:Y:S01]  /*12370*/  SHFL.IDX PT, R4, R8, RZ, 0x1f ;  /* 0x00001fff08047589 */ /* 0x000fe200000e0000 */
[C---:B------:R-:W-:Y:S02]  /*12380*/  ISETP.GE.U32.AND P4, PT, R10.reuse, 0x8, PT ;  /* 0x000000080a00780c */ /* 0x040fe40003f86070 */
[----:B------:R-:W-:Y:S01]  /*12390*/  ISETP.GE.U32.AND P5, PT, R10, 0x10, PT ;  /* 0x000000100a00780c */ /* 0x000fe20003fa6070 */
[----:B------:R-:W-:Y:S01]  /*123a0*/  SHFL.IDX PT, R0, R8, 0x1, 0x1f ;  /* 0x00201f0008007f89 */ /* 0x000fe200000e0000 */
[----:B--2---:R-:W-:-:S02]  /*123b0*/  @!P1 IMAD.MOV.U32 R6, RZ, RZ, R5 ;  /* 0x000000ffff069224 */ /* 0x004fc400078e0005 */
[----:B---3--:R-:W-:Y:S01]  /*123c0*/  @!P1 IMAD.MOV.U32 R7, RZ, RZ, R2 ;  /* 0x000000ffff079224 */ /* 0x008fe200078e0002 */
[----:B------:R-:W-:-:S03]  /*123d0*/  ISETP.NE.AND P1, PT, R10, RZ, PT ;  /* 0x000000ff0a00720c */ /* 0x000fc60003f25270 */
[----:B------:R-:W-:-:S05]  /*123e0*/  IMAD R2, R7, R6, RZ ;  /* 0x0000000607027224 */ /* 0x000fca00078e02ff */
[----:B------:R-:W0:Y:S02]  /*123f0*/  SHFL.UP PT, R3, R2, 0x1, RZ ;  /* 0x0420000002037989 */ /* 0x000e2400000e00ff */
[----:B0-----:R-:W-:-:S05]  /*12400*/  SEL R5, R3, RZ, P1 ;  /* 0x000000ff03057207 */ /* 0x001fca0000800000 */
[----:B------:R-:W-:Y:S02]  /*12410*/  IMAD.IADD R2, R2, 0x1, R5 ;  /* 0x0000000102027824 */ /* 0x000fe400078e0205 */
[----:B------:R-:W-:-:S03]  /*12420*/  IMAD.MOV.U32 R5, RZ, RZ, RZ ;  /* 0x000000ffff057224 */ /* 0x000fc600078e00ff */
        /* <DEDUP_REMOVED lines=13> */
.L_x_2438:
[----:B------:R-:W-:Y:S02]  /*12500*/  ULDC UR4, c[0x0][0xc38] ;  /* 0x00030e0000047ab9 */ /* 0x000fe40000000800 */
[----:B------:R-:W-:-:S04]  /*12510*/  IMAD.U32 R8, RZ, RZ, UR4 ;  /* 0x00000004ff087e24 */ /* 0x000fc8000f8e00ff */
[----:B-1----:R-:W-:-:S04]  /*12520*/  IMAD R9, R9, R8, RZ ;  /* 0x0000000809097224 */ /* 0x002fc800078e02ff */
[----:B------:R-:W-:-:S05]  /*12530*/  IMAD.IADD R0, R0, 0x1, R9 ;  /* 0x0000000100007824 */ /* 0x000fca00078e0209 */
[----:B------:R-:W-:-:S13]  /*12540*/  ISETP.GT.AND P6, PT, R0, R4, PT ;  /* 0x000000040000720c */ /* 0x000fda0003fc4270 */
[----:B------:R-:W-:Y:S05]  /*12550*/  @P6 BRA `(.L_x_2373) ;  /* 0x0000000000ac6947 */ /* 0x000fea0003800000 */
.L_x_2376:
[----:B------:R-:W2:Y:S01]  /*12560*/  LDL.LU R3, [R1+0xc] ;  /* 0x00000c0001037983 */ /* 0x000ea20000300800 */
[----:B0-----:R-:W0:Y:S01]  /*12570*/  LDC R2, c[0x0][0xc3c] ;  /* 0x00030f00ff027b82 */ /* 0x001e220000000800 */
[----:B--2---:R-:W-:-:S05]  /*12580*/  VIADD R3, R3, 0x1f ;  /* 0x0000001f03037836 */ /* 0x004fca0000000000 */
[----:B0-----:R-:W-:-:S13]  /*12590*/  ISETP.GE.AND P6, PT, R3, R2, PT ;  /* 0x000000020300720c */ /* 0x001fda0003fc6270 */
[----:B------:R-:W-:Y:S05]  /*125a0*/  @P6 BRA `(.L_x_2374) ;  /* 0x0000000800e86947 */ /* 0x000fea0003800000 */
[----:B------:R-:W0:Y:S01]  /*125b0*/  S2R R6, SR_TID.X ;  /* 0x0000000000067919 */ /* 0x000e220000002100 */
        /* <DEDUP_REMOVED lines=31> */
.L_x_2446:
[----:B------:R-:W-:Y:S02]  /*127b0*/  ULDC UR4, c[0x0][0xc38] ;  /* 0x00030e0000047ab9 */ /* 0x000fe40000000800 */
[----:B------:R-:W-:-:S04]  /*127c0*/  IMAD.U32 R8, RZ, RZ, UR4 ;  /* 0x00000004ff087e24 */ /* 0x000fc8000f8e00ff */
[----:B-1----:R-:W-:-:S04]  /*127d0*/  IMAD R9, R9, R8, RZ ;  /* 0x0000000809097224 */ /* 0x002fc800078e02ff */
[----:B------:R-:W-:-:S05]  /*127e0*/  IMAD.IADD R0, R9, 0x1, R0 ;  /* 0x0000000109007824 */ /* 0x000fca00078e0200 */
[----:B------:R-:W-:-:S13]  /*127f0*/  ISETP.GT.AND P6, PT, R0, R4, PT ;  /* 0x000000040000720c */ /* 0x000fda0003fc4270 */
[----:B------:R-:W-:Y:S05]  /*12800*/  @!P6 BRA `(.L_x_2376) ;  /* 0xfffffffc0054e947 */ /* 0x000fea000383ffff */
.L_x_2373:
        /* <DEDUP_REMOVED lines=12> */
.L_x_2451:
[----:B------:R-:W-:-:S13]  /*128d0*/  ISETP.NE.AND P0, PT, R3, RZ, PT ;  /* 0x000000ff0300720c */ /* 0x000fda0003f05270 */
[----:B------:R-:W-:Y:S05]  /*128e0*/  @!P0 BRA `(.L_x_2378) ;  /* 0x0000000000148947 */ /* 0x000fea0003800000 */
[----:B------:R-:W-:Y:S01]  /*128f0*/  UMOV UR4, 0xffffffff ;  /* 0xffffffff00047882 */ /* 0x000fe20000000000 */
[----:B---3--:R-:W-:Y:S02]  /*12900*/  VIADD R10, R10, 0xffffffff ;  /* 0xffffffff0a0a7836 */ /* 0x008fe40000000000 */
[----:B------:R-:W-:Y:S05]  /*12910*/  BRA.DIV UR4, `(.L_x_2379) ;  /* 0x0000002a04b07947 */ /* 0x000fea000b800000 */
[----:B0-----:R0:W1:Y:S02]  /*12920*/  SHFL.IDX PT, R2, R2, R10, 0x1f ;  /* 0x00001f0a02027589 */ /* 0x00106400000e0000 */
.L_x_2454:
[----:B-1----:R-:W-:-:S07]  /*12930*/  IMAD.MOV.U32 R5, RZ, RZ, R2 ;  /* 0x000000ffff057224 */ /* 0x002fce00078e0002 */
.L_x_2378:
[----:B0-----:R-:W-:Y:S01]  /*12940*/  IMAD R2, R5, R8, R9 ;  /* 0x0000000805027224 */ /* 0x001fe200078e0209 */
[----:B------:R-:W-:-:S03]  /*12950*/  ISETP.NE.AND P0, PT, R7, 0x1, PT ;  /* 0x000000010700780c */ /* 0x000fc60003f05270 */
[----:B------:R-:W-:Y:S01]  /*12960*/  IMAD.IADD R4, R4, 0x1, -R2 ;  /* 0x0000000104047824 */ /* 0x000fe200078e0a02 */
[----:B------:R0:W-:Y:S09]  /*12970*/  STL [R1], R2 ;  /* 0x0000000201007387 */ /* 0x0001f20000100800 */
[----:B------:R-:W-:Y:S05]  /*12980*/  @!P0 BRA `(.L_x_2380) ;  /* 0x0000000000e48947 */ /* 0x000fea0003800000 */
[----:B------:R-:W-:-:S04]  /*12990*/  IABS R5, R0 ;  /* 0x0000000000057213 */ /* 0x000fc80000000000 */
        /* <DEDUP_REMOVED lines=25> */
[----:B---3--:R-:W-:Y:S02]  /*12b30*/  IMAD R6, R2, R5, RZ ;  /* 0x0000000502067224 */ /* 0x008fe400078e02ff */
        /* <DEDUP_REMOVED lines=30> */
.L_x_2380:
[----:B------:R-:W2:Y:S01]  /*12d20*/  LDL R5, [R1+0xc] ;  /* 0x00000c0001057983 */ /* 0x000ea20000100800 */
[----:B0-----:R-:W2:Y:S02]  /*12d30*/  LDC.64 R2, c[0x0][0xc90] ;  /* 0x00032400ff027b82 */ /* 0x001ea40000000a00 */
[----:B--2---:R-:W-:-:S05]  /*12d40*/  IMAD.WIDE R2, R5, 0x4, R2 ;  /* 0x0000000405027825 */ /* 0x004fca00078e0202 */
[----:B---3--:R-:W2:Y:S02]  /*12d50*/  LDG.E R6, desc[UR56][R2.64] ;  /* 0x0000003802067981 */ /* 0x008ea4000c1e1900 */
        /* <DEDUP_REMOVED lines=59> */
.L_x_2381:
[----:B0-----:R-:W-:-:S05]  /*13110*/  LOP3.LUT R3, RZ, R4, RZ, 0x33, !PT ;  /* 0x00000004ff037212 */ /* 0x001fca00078e33ff */
[----:B------:R-:W-:-:S05]  /*13120*/  IMAD.IADD R0, R0, 0x1, R3 ;  /* 0x0000000100007824 */ /* 0x000fca00078e0203 */
[----:B------:R2:W-:Y:S01]  /*13130*/  STL [R1+0x4], R0 ;  /* 0x0000040001007387 */ /* 0x0005e20000100800 */
[----:B------:R-:W-:Y:S05]  /*13140*/  BRA `(.L_x_2382) ;  /* 0x0000000000287947 */ /* 0x000fea0003800000 */
.L_x_2374:
[----:B------:R-:W-:Y:S01]  /*13150*/  UMOV UR4, URZ ;  /* 0x0000003f00047c82 */ /* 0x000fe20008000000 */
[----:B------:R-:W-:Y:S01]  /*13160*/  ULDC UR6, c[0x0][0xc3c] ;  /* 0x00030f0000067ab9 */ /* 0x000fe20000000800 */
[----:B------:R-:W-:Y:S01]  /*13170*/  UMOV UR5, URZ ;  /* 0x0000003f00057c82 */ /* 0x000fe20008000000 */
[----:B------:R-:W-:Y:S01]  /*13180*/  IMAD.U32 R3, RZ, RZ, UR4 ;  /* 0x00000004ff037e24 */ /* 0x000fe2000f8e00ff */
[----:B------:R0:W-:Y:S01]  /*13190*/  STL [R1], R4 ;  /* 0x0000000401007387 */ /* 0x0001e20000100800 */
[----:B------:R-:W-:Y:S02]  /*131a0*/  IMAD.U32 R0, RZ, RZ, UR6 ;  /* 0x00000006ff007e24 */ /* 0x000fe4000f8e00ff */
[----:B------:R-:W-:Y:S01]  /*131b0*/  IMAD.U32 R2, RZ, RZ, UR5 ;  /* 0x00000005ff027e24 */ /* 0x000fe2000f8e00ff */
[----:B------:R0:W-:Y:S04]  /*131c0*/  STL [R1+0x4], R3 ;  /* 0x0000040301007387 */ /* 0x0001e80000100800 */
[----:B------:R0:W-:Y:S04]  /*131d0*/  STL [R1+0xc], R0 ;  /* 0x00000c0001007387 */ /* 0x0001e80000100800 */
[----:B------:R0:W-:Y:S02]  /*131e0*/  STL [R1+0x8], R2 ;  /* 0x0000080201007387 */ /* 0x0001e40000100800 */
.L_x_2382:
[----:B0-----:R-:W3:Y:S04]  /*131f0*/  LDL R3, [R1+0x8] ;  /* 0x0000080001037983 */ /* 0x001ee80000100800 */
[----:B-1----:R-:W4:Y:S04]  /*13200*/  LDL R2, [R1+0xc] ;  /* 0x00000c0001027983 */ /* 0x002f280000100800 */
[----:B------:R-:W5:Y:S04]  /*13210*/  LDL R4, [R1] ;  /* 0x0000000001047983 */ /* 0x000f680000100800 */
[----:B------:R-:W5:Y:S01]  /*13220*/  LDL R5, [R1+0x4] ;  /* 0x0000040001057983 */ /* 0x000f620000100800 */
[----:B------:R-:W-:Y:S05]  /*13230*/  WARPSYNC.ALL ;  /* 0x0000000000007948 */ /* 0x000fea0003800000 */
[----:B--2---:R-:W0:Y:S02]  /*13240*/  S2R R0, SR_TID.X ;  /* 0x0000000000007919 */ /* 0x004e240000002100 */
        /* <DEDUP_REMOVED lines=10> */
.L_x_2371:
[----:B------:R-:W2:Y:S01]  /*132f0*/  LDL R0, [R1+0xc] ;  /* 0x00000c0001007983 */ /* 0x000ea20000100800 */
[----:B------:R-:W-:Y:S02]  /*13300*/  ULDC UR4, c[0x0][0xc3c] ;  /* 0x00030f0000047ab9 */ /* 0x000fe40000000800 */
[----:B--2---:R-:W-:-:S13]  /*13310*/  ISETP.GE.AND P0, PT, R0, UR4, PT ;  /* 0x0000000400007c0c */ /* 0x004fda000bf06270 */
[----:B------:R-:W-:Y:S05]  /*13320*/  @!P0 BRA `(.L_x_2383) ;  /* 0xffffffa400208947 */ /* 0x000fea000383ffff */
[----:B------:R-:W-:Y:S05]  /*13330*/  BSYNC B8 ;  /* 0x0000000000087941 */ /* 0x000fea0003800000 */
.L_x_2279:
[----:B0-----:R-:W2:Y:S01]  /*13340*/  LDL.LU R0, [R1+0x48] ;  /* 0x0000480001007983 */ /* 0x001ea20000300800 */
[----:B------:R-:W-:Y:S01]  /*13350*/  BSSY B0, `(.L_x_2384) ;  /* 0x000000b000007945 */ /* 0x000fe20003800000 */
[----:B-1-3--:R-:W0:Y:S01]  /*13360*/  S2R R5, SR_CgaCtaId ;  /* 0x0000000000057919 */ /* 0x00ae220000008800 */
        /* <DEDUP_REMOVED lines=9> */
.L_x_2455:
[----:B------:R-:W-:Y:S05]  /*13400*/  BSYNC B0 ;  /* 0x0000000000007941 */ /* 0x000fea0003800000 */
.L_x_2384:
[----:B------:R-:W-:-:S03]  /*13410*/  UMOV UR4, 0xffffffff ;  /* 0xffffffff00047882 */ /* 0x000fc60000000000 */
[----:B------:R-:W-:Y:S05]  /*13420*/  BRA.DIV UR4, `(.L_x_2386) ;  /* 0x00000022042c7947 */ /* 0x000fea000b800000 */
[----:B------:R-:W1:Y:S02]  /*13430*/  S2R R2, SR_TID.X ;  /* 0x0000000000027919 */ /* 0x000e640000002100 */
[----:B-1----:R-:W-:-:S04]  /*13440*/  SHF.R.U32.HI R2, RZ, 0x5, R2 ;  /* 0x00000005ff027819 */ /* 0x002fc80000011602 */
[----:B------:R-:W-:-:S05]  /*13450*/  LOP3.LUT R2, R2, 0x3, RZ, 0xc0, !PT ;  /* 0x0000000302027812 */ /* 0x000fca00078ec0ff */
[----:B------:R1:W2:Y:S02]  /*13460*/  SHFL.IDX PT, R14, R2, RZ, 0x1f ;  /* 0x00001fff020e7589 */ /* 0x0002a400000e0000 */
.L_x_2458:
[----:B--2---:R-:W-:Y:S01]  /*13470*/  ISETP.NE.AND P0, PT, R14, RZ, PT ;  /* 0x000000ff0e00720c */ /* 0x004fe20003f05270 */
[----:B------:R-:W-:-:S12]  /*13480*/  BSSY B0, `(.L_x_2387) ;  /* 0x0000025000007945 */ /* 0x000fd80003800000 */
[----:B------:R-:W-:Y:S05]  /*13490*/  @P0 BRA `(.L_x_2388) ;  /* 0x00000000008c0947 */ /* 0x000fea0003800000 */
[----:B------:R-:W-:-:S03]  /*134a0*/  UMOV UR4, 0xffffffff ;  /* 0xffffffff00047882 */ /* 0x000fc60000000000 */
[----:B------:R-:W-:Y:S05]  /*134b0*/  BRA.DIV UR4, `(.L_x_2389) ;  /* 0x00000022043c7947 */ /* 0x000fea000b800000 */
[----:B------:R-:W-:-:S13]  /*134c0*/  ELECT P6, URZ, PT ;  /* 0x00000000003f782f */ /* 0x000fda00038c0000 */
.L_x_2461:
[----:B------:R-:W-:Y:S05]  /*134d0*/  @!P6 BRA `(.L_x_2388) ;  /* 0x00000000007ce947 */ /* 0x000fea0003800000 */
[----:B-1----:R-:W2:Y:S02]  /*134e0*/  LDL.LU R2, [R1+0x60] ;  /* 0x0000600001027983 */ /* 0x002ea40000300800 */
[----:B--2---:R-:W-:-:S04]  /*134f0*/  LOP3.LUT R2, R2, 0x2, RZ, 0xfc, !PT ;  /* 0x0000000202027812 */ /* 0x004fc800078efcff */
[----:B------:R-:W-:-:S13]  /*13500*/  ISETP.NE.AND P2, PT, R2, 0x3, PT ;  /* 0x000000030200780c */ /* 0x000fda0003f45270 */
[----:B------:R-:W-:Y:S05]  /*13510*/  @!P2 BRA `(.L_x_2390) ;  /* 0x000000000004a947 */ /* 0x000fea0003800000 */
[----:B------:R-:W-:Y:S01]  /*13520*/  BPT.TRAP 0x1 ;  /* 0x000000040000795c */ /* 0x000fe20000300000 */
.L_x_2390:
        /* <DEDUP_REMOVED lines=13> */
.L_x_2462:
[----:B------:R-:W1:Y:S02]  /*13600*/  SYNCS.PHASECHK.TRANS64.TRYWAIT P0, [R7+URZ], R2 ;  /* 0x00000002070075a7 */ /* 0x000e64000800017f */
[----:B-1----:R-:W-:Y:S05]  /*13610*/  @!P0 BRA `(.L_x_2392) ;  /* 0x0000002000188947 */ /* 0x002fea0003800000 */
.L_x_2463:
[----:B------:R-:W-:Y:S05]  /*13620*/  @!P2 BRA `(.L_x_2393) ;  /* 0x000000000004a947 */ /* 0x000fea0003800000 */
[----:B------:R-:W-:Y:S01]  /*13630*/  BPT.TRAP 0x1 ;  /* 0x000000040000795c */ /* 0x000fe20000300000 */
.L_x_2393:
[----:B------:R-:W-:-:S04]  /*13640*/  VIADD R0, R0, 0x34860 ;  /* 0x0003486000007836 */ /* 0x000fc80000000000 */
[----:B------:R-:W-:-:S04]  /*13650*/  IMAD R4, R19, 0x8, R0 ;  /* 0x0000000813047824 */ /* 0x000fc800078e0200 */
[----:B------:R-:W2:Y:S02]  /*13660*/  SYNCS.PHASECHK.TRANS64.TRYWAIT P0, [R4+URZ], R5 ;  /* 0x00000005040075a7 */ /* 0x000ea4000800017f */
[----:B--2---:R-:W-:Y:S05]  /*13670*/  @!P0 BRA `(.L_x_2394) ;  /* 0x0000002000148947 */ /* 0x004fea0003800000 */
.L_x_2464:
[----:B------:R-:W-:-:S07]  /*13680*/  IMAD R3, R3, 0x8, R0 ;  /* 0x0000000803037824 */ /* 0x000fce00078e0200 */
.L_x_2395:
[----:B---3--:R3:W4:Y:S02]  /*13690*/  SYNCS.PHASECHK.TRANS64.TRYWAIT P0, [R3+URZ], R2 ;  /* 0x00000002030075a7 */ /* 0x008724000800017f */
[----:B----4-:R-:W-:Y:S05]  /*136a0*/  @!P0 NANOSLEEP.SYNCS 0x989680 ;  /* 0x009896800000895d */ /* 0x010fea0003900000 */
[----:B------:R-:W4:Y:S02]  /*136b0*/  @!P0 SYNCS.PHASECHK.TRANS64 P0, [R3+URZ], R2 ;  /* 0x00000002030085a7 */ /* 0x000f24000800007f */
[----:B----4-:R-:W-:Y:S05]  /*136c0*/  @!P0 BRA `(.L_x_2395) ;  /* 0xfffffffc00f08947 */ /* 0x010fea000383ffff */
.L_x_2388:
[----:B------:R-:W-:Y:S05]  /*136d0*/  BSYNC B0 ;  /* 0x0000000000007941 */ /* 0x000fea0003800000 */
.L_x_2387:
[----:B------:R-:W-:Y:S05]  /*136e0*/  EXIT ;  /* 0x000000000000794d */ /* 0x000fea0003800000 */
.L_x_2218:
[----:B0-----:R-:W-:-:S04]  /*136f0*/  IMAD.U32 R3, RZ, RZ, UR37 ;  /* 0x00000025ff037e24 */ /* 0x001fc8000f8e00ff */
[----:B------:R0:W1:Y:S03]  /*13700*/  SYNCS.PHASECHK.TRANS64.TRYWAIT P1, [R3+URZ+0x34800], R0 ;  /* 0x03480000030075a7 */ /* 0x000066000802017f */
[----:B-1----:R-:W-:Y:S05]  /*13710*/  @!P1 NANOSLEEP.SYNCS 0x989680 ;  /* 0x009896800000995d */ /* 0x002fea0003900000 */
[----:B------:R-:W1:Y:S02]  /*13720*/  @!P1 SYNCS.PHASECHK.TRANS64 P1, [R3+URZ+0x34800], R0 ;  /* 0x03480000030095a7 */ /* 0x000e64000802007f */
[----:B-1----:R-:W-:Y:S05]  /*13730*/  @!P1 BRA `(.L_x_2218) ;  /* 0xfffffffc00ec9947 */ /* 0x002fea000383ffff */
[----:B------:R-:W-:Y:S05]  /*13740*/  BRA `(.L_x_2396) ;  /* 0xfffffee400047947 */ /* 0x000fea000383ffff */
.L_x_2222:
[----:B-1----:R1:W2:Y:S02]  /*13750*/  SYNCS.PHASECHK.TRANS64.TRYWAIT P2, [R2+URZ+0x34830], R3 ;  /* 0x03483003020075a7 */ /* 0x0022a4000804017f */
[----:B--2---:R-:W-:Y:S05]  /*13760*/  @!P2 NANOSLEEP.SYNCS 0x989680 ;  /* 0x009896800000a95d */ /* 0x004fea0003900000 */
[----:B------:R-:W2:Y:S02]  /*13770*/  @!P2 SYNCS.PHASECHK.TRANS64 P2, [R2+URZ+0x34830], R3 ;  /* 0x034830030200a5a7 */ /* 0x000ea4000804007f */
[----:B--2---:R-:W-:Y:S05]  /*13780*/  @!P2 BRA `(.L_x_2222) ;  /* 0xfffffffc00f0a947 */ /* 0x004fea000383ffff */
[----:B------:R-:W-:Y:S05]  /*13790*/  BRA `(.L_x_2221) ;  /* 0xfffffee400287947 */ /* 0x000fea000383ffff */
.L_x_2227:
[----:B-1----:R-:W-:-:S04]  /*137a0*/  IMAD.U32 R7, RZ, RZ, UR58 ;  /* 0x0000003aff077e24 */ /* 0x002fc8000f8e00ff */
[----:B------:R1:W2:Y:S03]  /*137b0*/  SYNCS.PHASECHK.TRANS64.TRYWAIT P3, [R7+URZ+0x34830], R0 ;  /* 0x03483000070075a7 */ /* 0x0002a6000806017f */
[----:B--2---:R-:W-:Y:S05]  /*137c0*/  @!P3 NANOSLEEP.SYNCS 0x989680 ;  /* 0x009896800000b95d */ /* 0x004fea0003900000 */
[----:B------:R-:W2:Y:S02]  /*137d0*/  @!P3 SYNCS.PHASECHK.TRANS64 P3, [R7+URZ+0x34830], R0 ;  /* 0x034830000700b5a7 */ /* 0x000ea4000806007f */
[----:B--2---:R-:W-:Y:S05]  /*137e0*/  @!P3 BRA `(.L_x_2227) ;  /* 0xfffffffc00ecb947 */ /* 0x004fea000383ffff */
[----:B------:R-:W-:Y:S05]  /*137f0*/  BRA `(.L_x_2226) ;  /* 0xffffff0800847947 */ /* 0x000fea000383ffff */
.L_x_2231:
[----:B-1----:R-:W-:-:S04]  /*13800*/  IMAD.U32 R3, RZ, RZ, UR7 ;  /* 0x00000007ff037e24 */ /* 0x002fc8000f8e00ff */
[----:B------:R1:W2:Y:S03]  /*13810*/  SYNCS.PHASECHK.TRANS64.TRYWAIT P3, [R3+URZ+0x34850], R0 ;  /* 0x03485000030075a7 */ /* 0x0002a6000806017f */
[----:B--2---:R-:W-:Y:S05]  /*13820*/  @!P3 NANOSLEEP.SYNCS 0x989680 ;  /* 0x009896800000b95d */ /* 0x004fea0003900000 */
[----:B------:R-:W2:Y:S02]  /*13830*/  @!P3 SYNCS.PHASECHK.TRANS64 P3, [R3+URZ+0x34850], R0 ;  /* 0x034850000300b5a7 */ /* 0x000ea4000806007f */
[----:B--2---:R-:W-:Y:S05]  /*13840*/  @!P3 BRA `(.L_x_2231) ;  /* 0xfffffffc00ecb947 */ /* 0x004fea000383ffff */
[----:B------:R-:W-:Y:S05]  /*13850*/  BRA `(.L_x_2230) ;  /* 0xffffff1000887947 */ /* 0x000fea000383ffff */
.L_x_2237:
[----:B-1----:R-:W-:-:S04]  /*13860*/  IMAD.U32 R7, RZ, RZ, UR6 ;  /* 0x00000006ff077e24 */ /* 0x002fc8000f8e00ff */
[----:B------:R1:W2:Y:S03]  /*13870*/  SYNCS.PHASECHK.TRANS64.TRYWAIT P2, [R7+URZ+0x34830], R0 ;  /* 0x03483000070075a7 */ /* 0x0002a6000804017f */
[----:B--2---:R-:W-:Y:S05]  /*13880*/  @!P2 NANOSLEEP.SYNCS 0x989680 ;  /* 0x009896800000a95d */ /* 0x004fea0003900000 */
[----:B------:R-:W2:Y:S02]  /*13890*/  @!P2 SYNCS.PHASECHK.TRANS64 P2, [R7+URZ+0x34830], R0 ;  /* 0x034830000700a5a7 */ /* 0x000ea4000804007f */
[----:B--2---:R-:W-:Y:S05]  /*138a0*/  @!P2 BRA `(.L_x_2237) ;  /* 0xfffffffc00eca947 */ /* 0x004fea000383ffff */
[----:B------:R-:W-:Y:S05]  /*138b0*/  BRA `(.L_x_2236) ;  /* 0xffffff3000c87947 */ /* 0x000fea000383ffff */
.L_x_2241:
[----:B-1----:R-:W-:-:S04]  /*138c0*/  IMAD.U32 R3, RZ, RZ, UR7 ;  /* 0x00000007ff037e24 */ /* 0x002fc8000f8e00ff */
[----:B------:R1:W2:Y:S03]  /*138d0*/  SYNCS.PHASECHK.TRANS64.TRYWAIT P2, [R3+URZ+0x34850], R0 ;  /* 0x03485000030075a7 */ /* 0x0002a6000804017f */
[----:B--2---:R-:W-:Y:S05]  /*138e0*/  @!P2 NANOSLEEP.SYNCS 0x989680 ;  /* 0x009896800000a95d */ /* 0x004fea0003900000 */
[----:B------:R-:W2:Y:S02]  /*138f0*/  @!P2 SYNCS.PHASECHK.TRANS64 P2, [R3+URZ+0x34850], R0 ;  /* 0x034850000300a5a7 */ /* 0x000ea4000804007f */
[----:B--2---:R-:W-:Y:S05]  /*13900*/  @!P2 BRA `(.L_x_2241) ;  /* 0xfffffffc00eca947 */ /* 0x004fea000383ffff */
[----:B------:R-:W-:Y:S05]  /*13910*/  BRA `(.L_x_2240) ;  /* 0xffffff3800cc7947 */ /* 0x000fea000383ffff */
.L_x_2246:
[----:B-1----:R-:W-:-:S04]  /*13920*/  IMAD.U32 R3, RZ, RZ, UR5 ;  /* 0x00000005ff037e24 */ /* 0x002fc8000f8e00ff */
[----:B------:R1:W2:Y:S03]  /*13930*/  SYNCS.PHASECHK.TRANS64.TRYWAIT P0, [R3+URZ+0x34850], R2 ;  /* 0x03485002030075a7 */ /* 0x0002a6000800017f */
[----:B--2---:R-:W-:Y:S05]  /*13940*/  @!P0 NANOSLEEP.SYNCS 0x989680 ;  /* 0x009896800000895d */ /* 0x004fea0003900000 */
[----:B------:R-:W2:Y:S02]  /*13950*/  @!P0 SYNCS.PHASECHK.TRANS64 P0, [R3+URZ+0x34850], R2 ;  /* 0x03485002030085a7 */ /* 0x000ea4000800007f */
[----:B--2---:R-:W-:Y:S05]  /*13960*/  @!P0 BRA `(.L_x_2246) ;  /* 0xfffffffc00ec8947 */ /* 0x004fea000383ffff */
[----:B------:R-:W-:Y:S05]  /*13970*/  BRA `(.L_x_2245) ;  /* 0xffffff54009c7947 */ /* 0x000fea000383ffff */
.L_x_2293:
[----:B------:R-:W0:Y:S01]  /*13980*/  S2R R4, SR_TID.X ;  /* 0x0000000000047919 */ /* 0x000e220000002100 */
[----:B------:R-:W-:Y:S01]  /*13990*/  BSSY B0, `(.L_x_2397) ;  /* 0x000000a000007945 */ /* 0x000fe20003800000 */
[----:B------:R-:W-:Y:S02]  /*139a0*/  IMAD.MOV.U32 R12, RZ, RZ, RZ ;  /* 0x000000ffff0c7224 */ /* 0x000fe400078e00ff */
[----:B------:R-:W-:Y:S02]  /*139b0*/  IMAD.MOV.U32 R11, RZ, RZ, 0x1f ;  /* 0x0000001fff0b7424 */ /* 0x000fe400078e00ff */
[----:B------:R-:W-:Y:S01]  /*139c0*/  IMAD.MOV.U32 R15, RZ, RZ, -0x1 ;  /* 0xffffffffff0f7424 */ /* 0x000fe200078e00ff */
[----:B0-----:R-:W-:-:S04]  /*139d0*/  SHF.R.U32.HI R4, RZ, 0x5, R4 ;  /* 0x00000005ff047819 */ /* 0x001fc80000011604 */
[----:B------:R-:W-:-:S05]  /*139e0*/  LOP3.LUT R4, R4, 0x3, RZ, 0xc0, !PT ;  /* 0x0000000304047812 */ /* 0x000fca00078ec0ff */
[----:B------:R-:W-:-:S07]  /*139f0*/  IMAD.MOV.U32 R13, RZ, RZ, R4 ;  /* 0x000000ffff0d7224 */ /* 0x000fce00078e0004 */
[----:B--2---:R-:W-:Y:S05]  /*13a00*/  WARPSYNC.COLLECTIVE R15, `(.L_x_2398) ;  /* 0x000000000f087348 */ /* 0x004fea0003c00000 */
[----:B------:R0:W1:Y:S02]  /*13a10*/  SHFL.IDX P6, R14, R13, R12, R11 ;  /* 0x0000000c0d0e7389 */ /* 0x00006400000c000b */
[----:B012---:R-:W-:Y:S01]  /*13a20*/  ENDCOLLECTIVE ;  /* 0x000000000000791b */ /* 0x007fe20003800000 */
.L_x_2398:
[----:B------:R-:W-:Y:S05]  /*13a30*/  BSYNC B0 ;  /* 0x0000000000007941 */ /* 0x000fea0003800000 */
.L_x_2397:
[----:B------:R-:W-:Y:S05]  /*13a40*/  BRA `(.L_x_2399) ;  /* 0xffffffac00347947 */ /* 0x000fea000383ffff */
.L_x_2295:
[----:B------:R-:W-:Y:S01]  /*13a50*/  BSSY B0, `(.L_x_2400) ;  /* 0x0000006000007945 */ /* 0x000fe20003800000 */
[----:B------:R-:W-:-:S07]  /*13a60*/  IMAD.MOV.U32 R15, RZ, RZ, -0x1 ;  /* 0xffffffffff0f7424 */ /* 0x000fce00078e00ff */
[----:B--23--:R-:W-:Y:S05]  /*13a70*/  WARPSYNC.COLLECTIVE R15, `(.L_x_2401) ;  /* 0x000000000f0c7348 */ /* 0x00cfea0003c00000 */
[----:B------:R-:W-:Y:S02]  /*13a80*/  ELECT P6, UR62, PT ;  /* 0x00000000003e782f */ /* 0x000fe400038c0000 */
[----:B------:R-:W-:Y:S01]  /*13a90*/  MOV R14, UR62 ;  /* 0x0000003e000e7c02 */ /* 0x000fe20008000f00 */
[----:B--23--:R-:W-:Y:S10]  /*13aa0*/  ENDCOLLECTIVE ;  /* 0x000000000000791b */ /* 0x00cff40003800000 */
.L_x_2401:
[----:B------:R-:W-:Y:S05]  /*13ab0*/  BSYNC B0 ;  /* 0x0000000000007941 */ /* 0x000fea0003800000 */
.L_x_2400:
[----:B------:R-:W-:Y:S05]  /*13ac0*/  BRA `(.L_x_2402) ;  /* 0xffffffac00387947 */ /* 0x000fea000383ffff */
.L_x_2297:
[----:B0-----:R0:W1:Y:S02]  /*13ad0*/  SYNCS.PHASECHK.TRANS64.TRYWAIT P0, [R0+URZ+0x34840], R2 ;  /* 0x03484002000075a7 */ /* 0x001064000800017f */
[----:B-1----:R-:W-:Y:S05]  /*13ae0*/  @!P0 NANOSLEEP.SYNCS 0x989680 ;  /* 0x009896800000895d */ /* 0x002fea0003900000 */
[----:B------:R-:W1:Y:S02]  /*13af0*/  @!P0 SYNCS.PHASECHK.TRANS64 P0, [R0+URZ+0x34840], R2 ;  /* 0x03484002000085a7 */ /* 0x000e64000800007f */
[----:B-1----:R-:W-:Y:S05]  /*13b00*/  @!P0 BRA `(.L_x_2297) ;  /* 0xfffffffc00f08947 */ /* 0x002fea000383ffff */
[----:B------:R-:W-:Y:S05]  /*13b10*/  BRA `(.L_x_2403) ;  /* 0xffffffac00987947 */ /* 0x000fea000383ffff */
.L_x_2301:
[----:B------:R-:W2:Y:S01]  /*13b20*/  LDL.LU R11, [R1+0x38] ;  /* 0x00003800010b7983 */ /* 0x000ea20000300800 */
[----:B------:R-:W-:Y:S01]  /*13b30*/  IMAD.MOV.U32 R13, RZ, RZ, R3 ;  /* 0x000000ffff0d7224 */ /* 0x000fe200078e0003 */
[----:B------:R-:W-:Y:S01]  /*13b40*/  LOP3.LUT R5, R5, 0x7f, RZ, 0xc0, !PT ;  /* 0x0000007f05057812 */ /* 0x000fe200078ec0ff */
[----:B------:R-:W-:Y:S02]  /*13b50*/  IMAD.MOV.U32 R12, RZ, RZ, RZ ;  /* 0x000000ffff0c7224 */ /* 0x000fe400078e00ff */
[----:B------:R-:W-:Y:S01]  /*13b60*/  IMAD.MOV.U32 R15, RZ, RZ, -0x1 ;  /* 0xffffffffff0f7424 */ /* 0x000fe200078e00ff */
[----:B------:R-:W-:-:S05]  /*13b70*/  SHF.R.U32.HI R5, RZ, 0x3, R5 ;  /* 0x00000003ff057819 */ /* 0x000fca0000011605 */
[----:B------:R-:W-:-:S04]  /*13b80*/  IMAD R2, R9, 0x80, R5 ;  /* 0x0000008009027824 */ /* 0x000fc800078e0205 */
[----:B------:R-:W-:Y:S02]  /*13b90*/  VIADD R5, R2, 0x10 ;  /* 0x0000001002057836 */ /* 0x000fe40000000000 */
[----:B--2---:R-:W-:Y:S02]  /*13ba0*/  IMAD R0, R11, R7, RZ ;  /* 0x000000070b007224 */ /* 0x004fe400078e02ff */
[----:B------:R-:W-:-:S03]  /*13bb0*/  IMAD.MOV.U32 R11, RZ, RZ, 0x181f ;  /* 0x0000181fff0b7424 */ /* 0x000fc600078e00ff */
[----:B------:R-:W-:-:S13]  /*13bc0*/  ISETP.GE.AND P3, PT, R2, R0, PT ;  /* 0x000000000200720c */ /* 0x000fda0003f66270 */
[----:B-----5:R-:W-:Y:S05]  /*13bd0*/  WARPSYNC.COLLECTIVE R15, `(.L_x_2404) ;  /* 0x000000000f087348 */ /* 0x020fea0003c00000 */
[----:B------:R0:W1:Y:S02]  /*13be0*/  SHFL.IDX P6, R14, R13, R12, R11 ;  /* 0x0000000c0d0e7389 */ /* 0x00006400000c000b */
[----:B01---5:R-:W-:Y:S01]  /*13bf0*/  ENDCOLLECTIVE ;  /* 0x000000000000791b */ /* 0x023fe20003800000 */
.L_x_2404:
[----:B------:R-:W-:Y:S02]  /*13c00*/  IMAD.MOV.U32 R13, RZ, RZ, R4 ;  /* 0x000000ffff0d7224 */ /* 0x000fe400078e0004 */
[----:B------:R-:W-:-:S07]  /*13c10*/  IMAD.MOV.U32 R6, RZ, RZ, R14 ;  /* 0x000000ffff067224 */ /* 0x000fce00078e000e */
[----:B------:R-:W-:Y:S05]  /*13c20*/  WARPSYNC.COLLECTIVE R15, `(.L_x_2405) ;  /* 0x000000000f087348 */ /* 0x000fea0003c00000 */
[----:B------:R0:W1:Y:S02]  /*13c30*/  SHFL.IDX P6, R14, R13, R12, R11 ;  /* 0x0000000c0d0e7389 */ /* 0x00006400000c000b */
[----:B01----:R-:W-:Y:S01]  /*13c40*/  ENDCOLLECTIVE ;  /* 0x000000000000791b */ /* 0x003fe20003800000 */
.L_x_2405:
[----:B------:R-:W-:Y:S02]  /*13c50*/  IMAD.MOV.U32 R13, RZ, RZ, R3 ;  /* 0x000000ffff0d7224 */ /* 0x000fe400078e0003 */
[----:B------:R-:W-:Y:S02]  /*13c60*/  IMAD.MOV.U32 R12, RZ, RZ, 0x1 ;  /* 0x00000001ff0c7424 */ /* 0x000fe400078e00ff */
[----:B------:R-:W-:-:S07]  /*13c70*/  IMAD.MOV.U32 R7, RZ, RZ, R14 ;  /* 0x000000ffff077224 */ /* 0x000fce00078e000e */
[----:B------:R-:W-:Y:S05]  /*13c80*/  WARPSYNC.COLLECTIVE R15, `(.L_x_2406) ;  /* 0x000000000f087348 */ /* 0x000fea0003c00000 */
[----:B------:R0:W1:Y:S02]  /*13c90*/  SHFL.IDX P6, R14, R13, R12, R11 ;  /* 0x0000000c0d0e7389 */ /* 0x00006400000c000b */
[----:B01----:R-:W-:Y:S01]  /*13ca0*/  ENDCOLLECTIVE ;  /* 0x000000000000791b */ /* 0x003fe20003800000 */
.L_x_2406:
[----:B------:R-:W-:-:S05]  /*13cb0*/  @!P3 LEA R7, P5, R8, R7, 0x1 ;  /* 0x000000070807b211 */ /* 0x000fca00078a08ff */
[----:B------:R-:W-:-:S05]  /*13cc0*/  @!P3 IMAD.X R6, RZ, RZ, R6, P5 ;  /* 0x000000ffff06b224 */ /* 0x000fca00028e0606 */
[----:B------:R-:W-:Y:S01]  /*13cd0*/  @!P3 LOP3.LUT R7, R7, R6, RZ, 0x3c, !PT ;  /* 0x000000060707b212 */ /* 0x000fe200078e3cff */
[----:B------:R-:W-:-:S03]  /*13ce0*/  IMAD.MOV.U32 R13, RZ, RZ, R4 ;  /* 0x000000ffff0d7224 */ /* 0x000fc600078e0004 */
[----:B------:R-:W-:-:S04]  /*13cf0*/  @!P3 LOP3.LUT R6, R7, R6, RZ, 0x3c, !PT ;  /* 0x000000060706b212 */ /* 0x000fc800078e3cff */
[----:B------:R-:W-:Y:S01]  /*13d00*/  @!P3 LOP3.LUT R7, R7, R6, RZ, 0x3c, !PT ;  /* 0x000000060707b212 */ /* 0x000fe200078e3cff */
[----:B------:R-:W-:-:S07]  /*13d10*/  IMAD.MOV.U32 R9, RZ, RZ, R14 ;  /* 0x000000ffff097224 */ /* 0x000fce00078e000e */
[----:B------:R-:W-:Y:S05]  /*13d20*/  WARPSYNC.COLLECTIVE R15, `(.L_x_2407) ;  /* 0x000000000f087348 */ /* 0x000fea0003c00000 */
[----:B------:R0:W1:Y:S02]  /*13d30*/  SHFL.IDX P6, R14, R13, R12, R11 ;  /* 0x0000000c0d0e7389 */ /* 0x00006400000c000b */
[----:B01----:R-:W-:Y:S01]  /*13d40*/  ENDCOLLECTIVE ;  /* 0x000000000000791b */ /* 0x003fe20003800000 */
.L_x_2407:
[----:B------:R-:W-:Y:S01]  /*13d50*/  @!PT LDS RZ, [RZ] ;  /* 0x00000000fffff984 */ /* 0x000fe20000000800 */
[----:B------:R-:W-:Y:S01]  /*13d60*/  @!PT LDS RZ, [RZ] ;  /* 0x00000000fffff984 */ /* 0x000fe20000000800 */
[----:B------:R-:W-:Y:S01]  /*13d70*/  @!PT LDS RZ, [RZ] ;  /* 0x00000000fffff984 */ /* 0x000fe20000000800 */
[----:B------:R0:W-:Y:S04]  /*13d80*/  @!P3 LDGSTS.E.BYPASS.LTC128B.128 [R10+0x10400], desc[UR56][R6.64], !P2 ;  /* 0x10400000060abfae */ /* 0x0001e8000d101d78 */
[----:B------:R0:W-:Y:S04]  /*13d90*/  @!P3 LDGSTS.E.BYPASS.LTC128B.128 [R10+0x14400], desc[UR56][R6.64+0x80], !P1 ;  /* 0x14400080060abfae */ /* 0x0001e8000c901d78 */
[----:B------:R0:W-:Y:S01]  /*13da0*/  @!P3 LDGSTS.E.BYPASS.LTC128B.128 [R10+0x18400], desc[UR56][R6.64+0x100], !P0 ;  /* 0x18400100060abfae */ /* 0x0001e2000c101d78 */
[----:B------:R-:W-:Y:S01]  /*13db0*/  ISETP.GE.AND P3, PT, R5, R0, PT ;  /* 0x000000000500720c */ /* 0x000fe20003f66270 */
[----:B------:R-:W-:-:S02]  /*13dc0*/  IMAD.MOV.U32 R13, RZ, RZ, R3 ;  /* 0x000000ffff0d7224 */ /* 0x000fc400078e0003 */
[----:B------:R-:W-:Y:S02]  /*13dd0*/  IMAD.MOV.U32 R12, RZ, RZ, 0x2 ;  /* 0x00000002ff0c7424 */ /* 0x000fe400078e00ff */
[----:B------:R-:W-:-:S08]  /*13de0*/  IMAD.MOV.U32 R5, RZ, RZ, R14 ;  /* 0x000000ffff057224 */ /* 0x000fd000078e000e */
[----:B0-----:R-:W-:Y:S05]  /*13df0*/  WARPSYNC.COLLECTIVE R15, `(.L_x_2408) ;  /* 0x000000000f087348 */ /* 0x001fea0003c00000 */
[----:B------:R1:W2:Y:S02]  /*13e00*/  SHFL.IDX P6, R14, R13, R12, R11 ;  /* 0x0000000c0d0e7389 */ /* 0x0002a400000c000b */
[----:B012---:R-:W-:Y:S01]  /*13e10*/  ENDCOLLECTIVE ;  /* 0x000000000000791b */ /* 0x007fe20003800000 */
.L_x_2408:
[----:B------:R-:W-:-:S05]  /*13e20*/  @!P3 LEA R8, P5, R8, R5, 0x1 ;  /* 0x000000050808b211 */ /* 0x000fca00078a08ff */
[----:B------:R-:W-:Y:S02]  /*13e30*/  @!P3 IMAD.X R5, RZ, RZ, R9, P5 ;  /* 0x000000ffff05b224 */ /* 0x000fe400028e0609 */
[----:B------:R-:W0:Y:S01]  /*13e40*/  S2R R9, SR_TID.X ;  /* 0x0000000000097919 */ /* 0x000e220000002100 */
[----:B------:R-:W-:Y:S02]  /*13e50*/  @!P3 IMAD.MOV.U32 R6, RZ, RZ, R8 ;  /* 0x000000ffff06b224 */ /* 0x000fe400078e0008 */
[----:B------:R-:W-:Y:S02]  /*13e60*/  @!P3 IMAD.MOV.U32 R7, RZ, RZ, R5 ;  /* 0x000000ffff07b224 */ /* 0x000fe400078e0005 */
[----:B------:R-:W-:Y:S02]  /*13e70*/  IMAD.MOV.U32 R13, RZ, RZ, R4 ;  /* 0x000000ffff0d7224 */ /* 0x000fe400078e0004 */
[----:B------:R-:W-:Y:S01]  /*13e80*/  VIADD R5, R2, 0x20 ;  /* 0x0000002002057836 */ /* 0x000fe20000000000 */
        /* <DEDUP_REMOVED lines=9> */
.L_x_2409:
        /* <DEDUP_REMOVED lines=13> */
.L_x_2410:
        /* <DEDUP_REMOVED lines=17> */
.L_x_2411:
[----:B------:R-:W-:Y:S02]  /*14100*/  IMAD.MOV.U32 R13, RZ, RZ, R3 ;  /* 0x000000ffff0d7224 */ /* 0x000fe400078e0003 */
[----:B------:R-:W-:Y:S02]  /*14110*/  IMAD.MOV.U32 R12, RZ, RZ, 0x4 ;  /* 0x00000004ff0c7424 */ /* 0x000fe400078e00ff */
[----:B------:R-:W-:-:S07]  /*14120*/  IMAD.MOV.U32 R5, RZ, RZ, R14 ;  /* 0x000000ffff057224 */ /* 0x000fce00078e000e */
[----:B------:R-:W-:Y:S05]  /*14130*/  WARPSYNC.COLLECTIVE R15, `(.L_x_2412) ;  /* 0x000000000f087348 */ /* 0x000fea0003c00000 */
[----:B------:R0:W1:Y:S02]  /*14140*/  SHFL.IDX P6, R14, R13, R12, R11 ;  /* 0x0000000c0d0e7389 */ /* 0x00006400000c000b */
[----:B01----:R-:W-:Y:S01]  /*14150*/  ENDCOLLECTIVE ;  /* 0x000000000000791b */ /* 0x003fe20003800000 */
.L_x_2412:
        /* <DEDUP_REMOVED lines=17> */
.L_x_2413:
[----:B------:R-:W-:Y:S02]  /*14270*/  IMAD.MOV.U32 R13, RZ, RZ, R3 ;  /* 0x000000ffff0d7224 */ /* 0x000fe400078e0003 */
[----:B------:R-:W-:Y:S02]  /*14280*/  IMAD.MOV.U32 R12, RZ, RZ, 0x5 ;  /* 0x00000005ff0c7424 */ /* 0x000fe400078e00ff */
[----:B------:R-:W-:-:S07]  /*14290*/  IMAD.MOV.U32 R5, RZ, RZ, R14 ;  /* 0x000000ffff057224 */ /* 0x000fce00078e000e */
[----:B------:R-:W-:Y:S05]  /*142a0*/  WARPSYNC.COLLECTIVE R15, `(.L_x_2414) ;  /* 0x000000000f087348 */ /* 0x000fea0003c00000 */
[----:B------:R0:W1:Y:S02]  /*142b0*/  SHFL.IDX P6, R14, R13, R12, R11 ;  /* 0x0000000c0d0e7389 */ /* 0x00006400000c000b */
[----:B01----:R-:W-:Y:S01]  /*142c0*/  ENDCOLLECTIVE ;  /* 0x000000000000791b */ /* 0x003fe20003800000 */
.L_x_2414:
        /* <DEDUP_REMOVED lines=17> */
.L_x_2415:
[----:B------:R-:W-:Y:S02]  /*143e0*/  IMAD.MOV.U32 R13, RZ, RZ, R3 ;  /* 0x000000ffff0d7224 */ /* 0x000fe400078e0003 */
[----:B------:R-:W-:Y:S02]  /*143f0*/  IMAD.MOV.U32 R12, RZ, RZ, 0x6 ;  /* 0x00000006ff0c7424 */ /* 0x000fe400078e00ff */
[----:B------:R-:W-:-:S07]  /*14400*/  IMAD.MOV.U32 R5, RZ, RZ, R14 ;  /* 0x000000ffff057224 */ /* 0x000fce00078e000e */
[----:B------:R-:W-:Y:S05]  /*14410*/  WARPSYNC.COLLECTIVE R15, `(.L_x_2416) ;  /* 0x000000000f087348 */ /* 0x000fea0003c00000 */
[----:B------:R0:W1:Y:S02]  /*14420*/  SHFL.IDX P6, R14, R13, R12, R11 ;  /* 0x0000000c0d0e7389 */ /* 0x00006400000c000b */
[----:B01----:R-:W-:Y:S01]  /*14430*/  ENDCOLLECTIVE ;  /* 0x000000000000791b */ /* 0x003fe20003800000 */
.L_x_2416:
        /* <DEDUP_REMOVED lines=15> */
.L_x_2417:
        /* <DEDUP_REMOVED lines=8> */
.L_x_2418:
        /* <DEDUP_REMOVED lines=14> */
.L_x_2419:
[----:B------:R-:W-:Y:S01]  /*14690*/  @!PT LDS RZ, [RZ] ;  /* 0x00000000fffff984 */ /* 0x000fe20000000800 */
[----:B------:R-:W-:Y:S01]  /*146a0*/  @!PT LDS RZ, [RZ] ;  /* 0x00000000fffff984 */ /* 0x000fe20000000800 */
[----:B------:R-:W-:Y:S01]  /*146b0*/  @!PT LDS RZ, [RZ] ;  /* 0x00000000fffff984 */ /* 0x000fe20000000800 */
[----:B------:R3:W-:Y:S01]  /*146c0*/  @!P4 LDGSTS.E.BYPASS.LTC128B.128 [R10+0x1b400], desc[UR56][R6.64+0x100], !P0 ;  /* 0x1b400100060acfae */ /* 0x0007e2000c101d78 */
[----:B------:R-:W-:Y:S01]  /*146d0*/  IMAD.MOV.U32 R3, RZ, RZ, R14 ;  /* 0x000000ffff037224 */ /* 0x000fe200078e000e */
[----:B------:R-:W-:Y:S06]  /*146e0*/  BRA `(.L_x_2420) ;  /* 0xffffffb0004c7947 */ /* 0x000fec000383ffff */
.L_x_2306:
[----:B0-----:R0:W3:Y:S02]  /*146f0*/  SYNCS.PHASECHK.TRANS64.TRYWAIT P0, [R18+URZ+0x34820], R0 ;  /* 0x03482000120075a7 */ /* 0x0010e4000800017f */
[----:B---3--:R-:W-:Y:S05]  /*14700*/  @!P0 NANOSLEEP.SYNCS 0x989680 ;  /* 0x009896800000895d */ /* 0x008fea0003900000 */
[----:B------:R-:W3:Y:S02]  /*14710*/  @!P0 SYNCS.PHASECHK.TRANS64 P0, [R18+URZ+0x34820], R0 ;  /* 0x03482000120085a7 */ /* 0x000ee4000800007f */
[----:B---3--:R-:W-:Y:S05]  /*14720*/  @!P0 BRA `(.L_x_2306) ;  /* 0xfffffffc00f08947 */ /* 0x008fea000383ffff */
[----:B------:R-:W-:Y:S05]  /*14730*/  BRA `(.L_x_2421) ;  /* 0xffffffb000cc7947 */ /* 0x000fea000383ffff */
.L_x_2315:
[----:B-1----:R1:W2:Y:S02]  /*14740*/  SYNCS.PHASECHK.TRANS64.TRYWAIT P0, [R3+URZ+0x34840], R2 ;  /* 0x03484002030075a7 */ /* 0x0022a4000800017f */
[----:B--2---:R-:W-:Y:S05]  /*14750*/  @!P0 NANOSLEEP.SYNCS 0x989680 ;  /* 0x009896800000895d */ /* 0x004fea0003900000 */
[----:B------:R-:W2:Y:S02]  /*14760*/  @!P0 SYNCS.PHASECHK.TRANS64 P0, [R3+URZ+0x34840], R2 ;  /* 0x03484002030085a7 */ /* 0x000ea4000800007f */
[----:B--2---:R-:W-:Y:S05]  /*14770*/  @!P0 BRA `(.L_x_2315) ;  /* 0xfffffffc00f08947 */ /* 0x004fea000383ffff */
[----:B------:R-:W-:Y:S05]  /*14780*/  BRA `(.L_x_2422) ;  /* 0xffffffb400a87947 */ /* 0x000fea000383ffff */
.L_x_2322:
[----:B-1----:R1:W2:Y:S02]  /*14790*/  SYNCS.PHASECHK.TRANS64.TRYWAIT P0, [R3+URZ+0x60], R2 ;  /* 0x00006002030075a7 */ /* 0x0022a4000800017f */
[----:B--2---:R-:W-:Y:S05]  /*147a0*/  @!P0 NANOSLEEP.SYNCS 0x989680 ;  /* 0x009896800000895d */ /* 0x004fea0003900000 */
[----:B------:R-:W2:Y:S02]  /*147b0*/  @!P0 SYNCS.PHASECHK.TRANS64 P0, [R3+URZ+0x60], R2 ;  /* 0x00006002030085a7 */ /* 0x000ea4000800007f */
[----:B--2---:R-:W-:Y:S05]  /*147c0*/  @!P0 BRA `(.L_x_2322) ;  /* 0xfffffffc00f08947 */ /* 0x004fea000383ffff */
[----:B------:R-:W-:Y:S05]  /*147d0*/  BRA `(.L_x_2423) ;  /* 0xffffffb800b87947 */ /* 0x000fea000383ffff */
.L_x_2331:
[----:B-1----:R1:W2:Y:S02]  /*147e0*/  SYNCS.PHASECHK.TRANS64.TRYWAIT P0, [R3+URZ+0x34840], R2 ;  /* 0x03484002030075a7 */ /* 0x0022a4000800017f */
[----:B--2---:R-:W-:Y:S05]  /*147f0*/  @!P0 NANOSLEEP.SYNCS 0x989680 ;  /* 0x009896800000895d */ /* 0x004fea0003900000 */
[----:B------:R-:W2:Y:S02]  /*14800*/  @!P0 SYNCS.PHASECHK.TRANS64 P0, [R3+URZ+0x34840], R2 ;  /* 0x03484002030085a7 */ /* 0x000ea4000800007f */
[----:B--2---:R-:W-:Y:S05]  /*14810*/  @!P0 BRA `(.L_x_2331) ;  /* 0xfffffffc00f08947 */ /* 0x004fea000383ffff */
[----:B------:R-:W-:Y:S05]  /*14820*/  BRA `(.L_x_2424) ;  /* 0xffffffc000487947 */ /* 0x000fea000383ffff */
.L_x_2338:
[----:B0-----:R0:W1:Y:S02]  /*14830*/  SYNCS.PHASECHK.TRANS64.TRYWAIT P0, [R2+URZ+0x60], R3 ;  /* 0x00006003020075a7 */ /* 0x001064000800017f */
[----:B-1----:R-:W-:Y:S05]  /*14840*/  @!P0 NANOSLEEP.SYNCS 0x989680 ;  /* 0x009896800000895d */ /* 0x002fea0003900000 */
[----:B------:R-:W1:Y:S02]  /*14850*/  @!P0 SYNCS.PHASECHK.TRANS64 P0, [R2+URZ+0x60], R3 ;  /* 0x00006003020085a7 */ /* 0x000e64000800007f */
[----:B-1----:R-:W-:Y:S05]  /*14860*/  @!P0 BRA `(.L_x_2338) ;  /* 0xfffffffc00f08947 */ /* 0x002fea000383ffff */
[----:B------:R-:W-:Y:S05]  /*14870*/  BRA `(.L_x_2425) ;  /* 0xffffffc400587947 */ /* 0x000fea000383ffff */
.L_x_2347:
[----:B--2---:R2:W3:Y:S02]  /*14880*/  SYNCS.PHASECHK.TRANS64.TRYWAIT P0, [R2+URZ+0x34840], R3 ;  /* 0x03484003020075a7 */ /* 0x0044e4000800017f */
[----:B---3--:R-:W-:Y:S05]  /*14890*/  @!P0 NANOSLEEP.SYNCS 0x989680 ;  /* 0x009896800000895d */ /* 0x008fea0003900000 */
[----:B------:R-:W3:Y:S02]  /*148a0*/  @!P0 SYNCS.PHASECHK.TRANS64 P0, [R2+URZ+0x34840], R3 ;  /* 0x03484003020085a7 */ /* 0x000ee4000800007f */
[----:B---3--:R-:W-:Y:S05]  /*148b0*/  @!P0 BRA `(.L_x_2347) ;  /* 0xfffffffc00f08947 */ /* 0x008fea000383ffff */
[----:B------:R-:W-:Y:S05]  /*148c0*/  BRA `(.L_x_2426) ;  /* 0xffffffc800b87947 */ /* 0x000fea000383ffff */
.L_x_2354:
[----:B0-----:R0:W1:Y:S02]  /*148d0*/  SYNCS.PHASECHK.TRANS64.TRYWAIT P0, [R2+URZ+0x60], R5 ;  /* 0x00006005020075a7 */ /* 0x001064000800017f */
[----:B-1----:R-:W-:Y:S05]  /*148e0*/  @!P0 NANOSLEEP.SYNCS 0x989680 ;  /* 0x009896800000895d */ /* 0x002fea0003900000 */
[----:B------:R-:W1:Y:S02]  /*148f0*/  @!P0 SYNCS.PHASECHK.TRANS64 P0, [R2+URZ+0x60], R5 ;  /* 0x00006005020085a7 */ /* 0x000e64000800007f */
[----:B-1----:R-:W-:Y:S05]  /*14900*/  @!P0 BRA `(.L_x_2354) ;  /* 0xfffffffc00f08947 */ /* 0x002fea000383ffff */
[----:B------:R-:W-:Y:S05]  /*14910*/  BRA `(.L_x_2427) ;  /* 0xffffffcc00c87947 */ /* 0x000fea000383ffff */
.L_x_2365:
[----:B--2---:R2:W3:Y:S02]  /*14920*/  SYNCS.PHASECHK.TRANS64.TRYWAIT P0, [R0+URZ+0x34860], R2 ;  /* 0x03486002000075a7 */ /* 0x0044e4000800017f */
[----:B---3--:R-:W-:Y:S05]  /*14930*/  @!P0 NANOSLEEP.SYNCS 0x989680 ;  /* 0x009896800000895d */ /* 0x008fea0003900000 */
[----:B------:R-:W3:Y:S02]  /*14940*/  @!P0 SYNCS.PHASECHK.TRANS64 P0, [R0+URZ+0x34860], R2 ;  /* 0x03486002000085a7 */ /* 0x000ee4000800007f */
[----:B---3--:R-:W-:Y:S05]  /*14950*/  @!P0 BRA `(.L_x_2365) ;  /* 0xfffffffc00f08947 */ /* 0x008fea000383ffff */
[----:B------:R-:W-:Y:S05]  /*14960*/  BRA `(.L_x_2428) ;  /* 0xffffffd400147947 */ /* 0x000fea000383ffff */
.L_x_2372:
[----:B------:R-:W2:Y:S01]  /*14970*/  LDL R0, [R1] ;  /* 0x0000000001007983 */ /* 0x000ea20000100800 */
        /* <DEDUP_REMOVED lines=8> */
.L_x_2430:
[----:B------:R-:W-:Y:S05]  /*14a00*/  BSYNC B0 ;  /* 0x0000000000007941 */ /* 0x000fea0003800000 */
.L_x_2429:
        /* <DEDUP_REMOVED lines=9> */
.L_x_2431:
        /* <DEDUP_REMOVED lines=11> */
[----:B------:R-:W-:Y:S02]  /*14b50*/  CS2R R6, SRZ ;  /* 0x0000000000067805 */ /* 0x000fe4000001ff00 */
[C---:B------:R-:W-:Y:S02]  /*14b60*/  ISETP.GE.U32.AND P2, PT, R10.reuse, 0x2, PT ;  /* 0x000000020a00780c */ /* 0x040fe40003f46070 */
[C---:B------:R-:W-:Y:S02]  /*14b70*/  ISETP.GE.U32.AND P3, PT, R10.reuse, 0x4, PT ;  /* 0x000000040a00780c */ /* 0x040fe40003f66070 */
[C---:B------:R-:W-:Y:S02]  /*14b80*/  ISETP.GE.U32.AND P4, PT, R10.reuse, 0x8, PT ;  /* 0x000000080a00780c */ /* 0x040fe40003f86070 */
[----:B------:R-:W-:Y:S01]  /*14b90*/  ISETP.GE.U32.AND P5, PT, R10, 0x10, PT ;  /* 0x000000100a00780c */ /* 0x000fe20003fa6070 */
[----:B--2---:R-:W-:-:S02]  /*14ba0*/  @!P1 IMAD.MOV.U32 R6, RZ, RZ, R5 ;  /* 0x000000ffff069224 */ /* 0x004fc400078e0005 */
[----:B------:R-:W-:Y:S02]  /*14bb0*/  IMAD.MOV.U32 R5, RZ, RZ, RZ ;  /* 0x000000ffff057224 */ /* 0x000fe400078e00ff */
[----:B---3--:R-:W-:Y:S01]  /*14bc0*/  @!P1 IMAD.MOV.U32 R7, RZ, RZ, R2 ;  /* 0x000000ffff079224 */ /* 0x008fe200078e0002 */
[----:B------:R-:W-:-:S03]  /*14bd0*/  ISETP.NE.AND P1, PT, R10, RZ, PT ;  /* 0x000000ff0a00720c */ /* 0x000fc60003f25270 */
[----:B------:R-:W-:-:S04]  /*14be0*/  IMAD R2, R7, R6, RZ ;  /* 0x0000000607027224 */ /* 0x000fc800078e02ff */
[----:B------:R-:W-:-:S07]  /*14bf0*/  IMAD.MOV.U32 R13, RZ, RZ, R2 ;  /* 0x000000ffff0d7224 */ /* 0x000fce00078e0002 */
[----:B------:R-:W-:Y:S05]  /*14c00*/  WARPSYNC.COLLECTIVE R15, `(.L_x_2432) ;  /* 0x000000000f087348 */ /* 0x000fea0003c00000 */
[----:B------:R0:W1:Y:S02]  /*14c10*/  SHFL.UP P6, R14, R13, R12, R11 ;  /* 0x0400000c0d0e7389 */ /* 0x00006400000c000b */
[----:B01----:R-:W-:Y:S01]  /*14c20*/  ENDCOLLECTIVE ;  /* 0x000000000000791b */ /* 0x003fe20003800000 */
.L_x_2432:
        /* <DEDUP_REMOVED lines=8> */
.L_x_2433:
        /* <DEDUP_REMOVED lines=8> */
.L_x_2434:
        /* <DEDUP_REMOVED lines=8> */
.L_x_2435:
        /* <DEDUP_REMOVED lines=8> */
.L_x_2436:
        /* <DEDUP_REMOVED lines=9> */
.L_x_2437:
[----:B------:R-:W-:Y:S01]  /*14ec0*/  IMAD.MOV.U32 R9, RZ, RZ, R14 ;  /* 0x000000ffff097224 */ /* 0x000fe200078e000e */
[----:B------:R-:W-:Y:S06]  /*14ed0*/  BRA `(.L_x_2438) ;  /* 0xffffffd400887947 */ /* 0x000fec000383ffff */
.L_x_2375:
        /* <DEDUP_REMOVED lines=8> */
.L_x_2440:
[----:B------:R-:W-:Y:S05]  /*14f60*/  BSYNC B0 ;  /* 0x0000000000007941 */ /* 0x000fea0003800000 */
.L_x_2439:
        /* <DEDUP_REMOVED lines=10> */
.L_x_2441:
        /* <DEDUP_REMOVED lines=8> */
.L_x_2442:
        /* <DEDUP_REMOVED lines=8> */
.L_x_2443:
        /* <DEDUP_REMOVED lines=8> */
.L_x_2444:
        /* <DEDUP_REMOVED lines=9> */
.L_x_2445:
[----:B------:R-:W-:Y:S01]  /*15220*/  IMAD.MOV.U32 R9, RZ, RZ, R14 ;  /* 0x000000ffff097224 */ /* 0x000fe200078e000e */
[----:B------:R-:W-:Y:S06]  /*15230*/  BRA `(.L_x_2446) ;  /* 0xffffffd4005c7947 */ /* 0x000fec000383ffff */
.L_x_2377:
[----:B------:R-:W-:Y:S01]  /*15240*/  BSSY B0, `(.L_x_2447) ;  /* 0x0000006000007945 */ /* 0x000fe20003800000 */
[----:B------:R-:W-:Y:S01]  /*15250*/  PLOP3.LUT P6, PT, P6, PT, PT, 0x8, 0x0 ;  /* 0x000000000000781c */ /* 0x000fe200037ce170 */
[----:B------:R-:W-:-:S12]  /*15260*/  IMAD.MOV.U32 R15, RZ, RZ, -0x1 ;  /* 0xffffffffff0f7424 */ /* 0x000fd800078e00ff */
[----:B0-----:R-:W-:Y:S05]  /*15270*/  WARPSYNC.COLLECTIVE R15, `(.L_x_2448) ;  /* 0x000000000f087348 */ /* 0x001fea0003c00000 */
[----:B------:R-:W-:Y:S01]  /*15280*/  VOTE.ANY R14, PT, P6 ;  /* 0x00000000000e7806 */ /* 0x000fe200030e0100 */
[----:B0-----:R-:W-:Y:S06]  /*15290*/  ENDCOLLECTIVE ;  /* 0x000000000000791b */ /* 0x001fec0003800000 */
.L_x_2448:
[----:B------:R-:W-:Y:S05]  /*152a0*/  BSYNC B0 ;  /* 0x0000000000007941 */ /* 0x000fea0003800000 */
.L_x_2447:
        /* <DEDUP_REMOVED lines=10> */
.L_x_2449:
[----:B------:R-:W-:Y:S02]  /*15350*/  IMAD.MOV.U32 R13, RZ, RZ, R7 ;  /* 0x000000ffff0d7224 */ /* 0x000fe400078e0007 */
[----:B------:R-:W-:-:S07]  /*15360*/  IMAD.MOV.U32 R0, RZ, RZ, R14 ;  /* 0x000000ffff007224 */ /* 0x000fce00078e000e */
[----:B------:R-:W-:Y:S05]  /*15370*/  WARPSYNC.COLLECTIVE R15, `(.L_x_2450) ;  /* 0x000000000f087348 */ /* 0x000fea0003c00000 */
[----:B------:R0:W1:Y:S02]  /*15380*/  SHFL.IDX P6, R14, R13, R12, R11 ;  /* 0x0000000c0d0e7389 */ /* 0x00006400000c000b */
[----:B01----:R-:W-:Y:S01]  /*15390*/  ENDCOLLECTIVE ;  /* 0x000000000000791b */ /* 0x003fe20003800000 */
.L_x_2450:
[----:B------:R-:W-:Y:S02]  /*153a0*/  IMAD.MOV.U32 R7, RZ, RZ, R14 ;  /* 0x000000ffff077224 */ /* 0x000fe400078e000e */
[----:B------:R-:W-:-:S05]  /*153b0*/  IMAD.IADD R6, R10, 0x1, R16 ;  /* 0x000000010a067824 */ /* 0x000fca00078e0210 */
[----:B------:R0:W-:Y:S01]  /*153c0*/  STL [R1+0xc], R6 ;  /* 0x00000c0601007387 */ /* 0x0001e20000100800 */
[----:B------:R-:W-:Y:S05]  /*153d0*/  BRA `(.L_x_2451) ;  /* 0xffffffd4003c7947 */ /* 0x000fea000383ffff */
.L_x_2379:
        /* <DEDUP_REMOVED lines=8> */
.L_x_2453:
[----:B------:R-:W-:Y:S05]  /*15460*/  BSYNC B0 ;  /* 0x0000000000007941 */ /* 0x000fea0003800000 */
.L_x_2452:
[----:B------:R-:W-:Y:S01]  /*15470*/  IMAD.MOV.U32 R2, RZ, RZ, R14 ;  /* 0x000000ffff027224 */ /* 0x000fe200078e000e */
[----:B------:R-:W-:Y:S06]  /*15480*/  BRA `(.L_x_2454) ;  /* 0xffffffd400287947 */ /* 0x000fec000383ffff */
.L_x_2385:
[----:B0-----:R0:W1:Y:S02]  /*15490*/  SYNCS.PHASECHK.TRANS64.TRYWAIT P0, [R0+URZ+0x34820], R3 ;  /* 0x03482003000075a7 */ /* 0x001064000800017f */
[----:B-1----:R-:W-:Y:S05]  /*154a0*/  @!P0 NANOSLEEP.SYNCS 0x989680 ;  /* 0x009896800000895d */ /* 0x002fea0003900000 */
[----:B------:R-:W1:Y:S02]  /*154b0*/  @!P0 SYNCS.PHASECHK.TRANS64 P0, [R0+URZ+0x34820], R3 ;  /* 0x03482003000085a7 */ /* 0x000e64000800007f */
[----:B-1----:R-:W-:Y:S05]  /*154c0*/  @!P0 BRA `(.L_x_2385) ;  /* 0xfffffffc00f08947 */ /* 0x002fea000383ffff */
[----:B------:R-:W-:Y:S05]  /*154d0*/  BRA `(.L_x_2455) ;  /* 0xffffffdc00c87947 */ /* 0x000fea000383ffff */
.L_x_2386:
        /* <DEDUP_REMOVED lines=11> */
.L_x_2457:
[----:B------:R-:W-:Y:S05]  /*15590*/  BSYNC B0 ;  /* 0x0000000000007941 */ /* 0x000fea0003800000 */
.L_x_2456:
[----:B------:R-:W-:Y:S05]  /*155a0*/  BRA `(.L_x_2458) ;  /* 0xffffffdc00b07947 */ /* 0x000fea000383ffff */
.L_x_2389:
[----:B------:R-:W-:Y:S01]  /*155b0*/  BSSY B1, `(.L_x_2459) ;  /* 0x0000006000017945 */ /* 0x000fe20003800000 */
[----:B------:R-:W-:-:S07]  /*155c0*/  IMAD.MOV.U32 R15, RZ, RZ, -0x1 ;  /* 0xffffffffff0f7424 */ /* 0x000fce00078e00ff */
[----:B01----:R-:W-:Y:S05]  /*155d0*/  WARPSYNC.COLLECTIVE R15, `(.L_x_2460) ;  /* 0x000000000f0c7348 */ /* 0x003fea0003c00000 */
[----:B------:R-:W-:Y:S02]  /*155e0*/  ELECT P6, UR62, PT ;  /* 0x00000000003e782f */ /* 0x000fe400038c0000 */
[----:B------:R-:W-:Y:S01]  /*155f0*/  MOV R14, UR62 ;  /* 0x0000003e000e7c02 */ /* 0x000fe20008000f00 */
[----:B01----:R-:W-:Y:S10]  /*15600*/  ENDCOLLECTIVE ;  /* 0x000000000000791b */ /* 0x003ff40003800000 */
.L_x_2460:
[----:B------:R-:W-:Y:S05]  /*15610*/  BSYNC B1 ;  /* 0x0000000000017941 */ /* 0x000fea0003800000 */
.L_x_2459:
[----:B------:R-:W-:Y:S05]  /*15620*/  BRA `(.L_x_2461) ;  /* 0xffffffdc00a87947 */ /* 0x000fea000383ffff */
.L_x_2391:
[----:B0-----:R0:W1:Y:S02]  /*15630*/  SYNCS.PHASECHK.TRANS64.TRYWAIT P0, [R6+URZ], R5 ;  /* 0x00000005060075a7 */ /* 0x001064000800017f */
[----:B-1----:R-:W-:Y:S05]  /*15640*/  @!P0 NANOSLEEP.SYNCS 0x989680 ;  /* 0x009896800000895d */ /* 0x002fea0003900000 */
[----:B------:R-:W1:Y:S02]  /*15650*/  @!P0 SYNCS.PHASECHK.TRANS64 P0, [R6+URZ], R5 ;  /* 0x00000005060085a7 */ /* 0x000e64000800007f */
[----:B-1----:R-:W-:Y:S05]  /*15660*/  @!P0 BRA `(.L_x_2391) ;  /* 0xfffffffc00f08947 */ /* 0x002fea000383ffff */
[----:B------:R-:W-:Y:S05]  /*15670*/  BRA `(.L_x_2462) ;  /* 0xffffffdc00e07947 */ /* 0x000fea000383ffff */
.L_x_2392:
[----:B-1----:R1:W2:Y:S02]  /*15680*/  SYNCS.PHASECHK.TRANS64.TRYWAIT P0, [R7+URZ], R2 ;  /* 0x00000002070075a7 */ /* 0x0022a4000800017f */
[----:B--2---:R-:W-:Y:S05]  /*15690*/  @!P0 NANOSLEEP.SYNCS 0x989680 ;  /* 0x009896800000895d */ /* 0x004fea0003900000 */
[----:B------:R-:W2:Y:S02]  /*156a0*/  @!P0 SYNCS.PHASECHK.TRANS64 P0, [R7+URZ], R2 ;  /* 0x00000002070085a7 */ /* 0x000ea4000800007f */
[----:B--2---:R-:W-:Y:S05]  /*156b0*/  @!P0 BRA `(.L_x_2392) ;  /* 0xfffffffc00f08947 */ /* 0x004fea000383ffff */
[----:B------:R-:W-:Y:S05]  /*156c0*/  BRA `(.L_x_2463) ;  /* 0xffffffdc00d47947 */ /* 0x000fea000383ffff */
.L_x_2394:
[----:B--2---:R2:W3:Y:S02]  /*156d0*/  SYNCS.PHASECHK.TRANS64.TRYWAIT P0, [R4+URZ], R5 ;  /* 0x00000005040075a7 */ /* 0x0044e4000800017f */
[----:B---3--:R-:W-:Y:S05]  /*156e0*/  @!P0 NANOSLEEP.SYNCS 0x989680 ;  /* 0x009896800000895d */ /* 0x008fea0003900000 */
[----:B------:R-:W3:Y:S02]  /*156f0*/  @!P0 SYNCS.PHASECHK.TRANS64 P0, [R4+URZ], R5 ;  /* 0x00000005040085a7 */ /* 0x000ee4000800007f */
[----:B---3--:R-:W-:Y:S05]  /*15700*/  @!P0 BRA `(.L_x_2394) ;  /* 0xfffffffc00f08947 */ /* 0x008fea000383ffff */
[----:B------:R-:W-:Y:S05]  /*15710*/  BRA `(.L_x_2464) ;  /* 0xffffffdc00d87947 */ /* 0x000fea000383ffff */
.L_x_2465:
        /* <DEDUP_REMOVED lines=14> */
.L_x_2988:


//--------------------- .text._ZN7cutlass13device_kernelIN5flash11enable_sm90INS1_16FlashAttnFwdSm90INS1_25CollectiveMainloopFwdSm90ILi2EN4cute5tupleIJNS5_1CILi1EEES8_S8_EEENS6_IJNS7_ILi128EEESA_NS7_ILi192EEEEEELi128ENS_6half_tEfNS_4arch4Sm90ELb1ELb0ELb0ELb1ELb0ELb1ELb0ELb1ELb1ELb1ELb1ELb0EEENS1_21CollectiveEpilogueFwdINS6_IJSA_SA_SA_EEES9_SD_SF_Li256ELb1ELb1ELb1ELb0EEENS1_36VarlenDynamicPersistentTileSchedulerILi128ELi128ELi256ELi128ELb1ELb1ELb1ELb1ELb1ELb1EEEEEEEEEvNT_6ParamsE --------------------------
	.section	.text._ZN7cutlass13device_kernelIN5flash11enable_sm90INS1_16FlashAttnFwdSm90INS1_25CollectiveMainloopFwdSm90ILi2EN4cute5tupleIJNS5_1CILi1EEES8_S8_EEENS6_IJNS7_ILi128EEESA_NS7_ILi192EEEEEELi128ENS_6half_tEfNS_4arch4Sm90ELb1ELb0ELb0ELb1ELb0ELb1ELb0ELb1ELb1ELb1ELb1ELb0EEENS1_21CollectiveEpilogueFwdINS6_IJSA_SA_SA_EEES9_SD_SF_Li256ELb1ELb1ELb1ELb0EEENS1_36VarlenDynamicPersistentTileSchedulerILi128ELi128ELi256ELi128ELb1ELb1ELb1ELb1ELb1ELb1EEEEEEEEEvNT_6ParamsE,"ax",@progbits
	.align	128
.text._ZN7cutlass13device_kernelIN5flash11enable_sm90INS1_16FlashAttnFwdSm90INS1_25CollectiveMainloopFwdSm90ILi2EN4cute5tupleIJNS5_1CILi1EEES8_S8_EEENS6_IJNS7_ILi128EEESA_NS7_ILi192EEEEEELi128ENS_6half_tEfNS_4arch4Sm90ELb1ELb0ELb0ELb1ELb0ELb1ELb0ELb1ELb1ELb1ELb1ELb0EEENS1_21CollectiveEpilogueFwdINS6_IJSA_SA_SA_EEES9_SD_SF_Li256ELb1ELb1ELb1ELb0EEENS1_36VarlenDynamicPersistentTileSchedulerILi128ELi128ELi256ELi128ELb1ELb1ELb1ELb1ELb1ELb1EEEEEEEEEvNT_6ParamsE:
        .type           _ZN7cutlass13device_kernelIN5flash11enable_sm90INS1_16FlashAttnFwdSm90INS1_25CollectiveMainloopFwdSm90ILi2EN4cute5tupleIJNS5_1CILi1EEES8_S8_EEENS6_IJNS7_ILi128EEESA_NS7_ILi192EEEEEELi128ENS_6half_tEfNS_4arch4Sm90ELb1ELb0ELb0ELb1ELb0ELb1ELb0ELb1ELb1ELb1ELb1ELb0EEENS1_21CollectiveEpilogueFwdINS6_IJSA_SA_SA_EEES9_SD_SF_Li256ELb1ELb1ELb1ELb0EEENS1_36VarlenDynamicPersistentTileSchedulerILi128ELi128ELi256ELi128ELb1ELb1ELb1ELb1ELb1ELb1EEEEEEEEEvNT_6ParamsE,@function
        .size           _ZN7cutlass13device_kernelIN5flash11enable_sm90INS1_16FlashAttnFwdSm90INS1_25CollectiveMainloopFwdSm90ILi2EN4cute5tupleIJNS5_1CILi1EEES8_S8_EEENS6_IJNS7_ILi128EEESA_NS7_ILi192EEEEEELi128ENS_6half_tEfNS_4arch4Sm90ELb1ELb0ELb0ELb1ELb0ELb1ELb0ELb1ELb1ELb1ELb1ELb0EEENS1_21CollectiveEpilogueFwdINS6_IJSA_SA_SA_EEES9_SD_SF_Li256ELb1ELb1ELb1ELb0EEENS1_36VarlenDynamicPersistentTileSchedulerILi128ELi128ELi256ELi128ELb1ELb1ELb1ELb1ELb1ELb1EEEEEEEEEvNT_6ParamsE,(.L_x_2989 - _ZN7cutlass13device_kernelIN5flash11enable_sm90INS1_16FlashAttnFwdSm90INS1_25CollectiveMainloopFwdSm90ILi2EN4cute5tupleIJNS5_1CILi1EEES8_S8_EEENS6_IJNS7_ILi128EEESA_NS7_ILi192EEEEEELi128ENS_6half_tEfNS_4arch4Sm90ELb1ELb0ELb0ELb1ELb0ELb1ELb0ELb1ELb1ELb1ELb1ELb0EEENS1_21CollectiveEpilogueFwdINS6_IJSA_SA_SA_EEES9_SD_SF_Li256ELb1ELb1ELb1ELb0EEENS1_36VarlenDynamicPersistentTileSchedulerILi128ELi128ELi256ELi128ELb1ELb1ELb1ELb1ELb1ELb1EEEEEEEEEvNT_6ParamsE)
        .other          _ZN7cutlass13device_kernelIN5flash11enable_sm90INS1_16FlashAttnFwdSm90INS1_25CollectiveMainloopFwdSm90ILi2EN4cute5tupleIJNS5_1CILi1EEES8_S8_EEENS6_IJNS7_ILi128EEESA_NS7_ILi192EEEEEELi128ENS_6half_tEfNS_4arch4Sm90ELb1ELb0ELb0ELb1ELb0ELb1ELb0ELb1ELb1ELb1ELb1ELb0EEENS1_21CollectiveEpilogueFwdINS6_IJSA_SA_SA_EEES9_SD_SF_Li256ELb1ELb1ELb1ELb0EEENS1_36VarlenDynamicPersistentTileSchedulerILi128ELi128ELi256ELi128ELb1ELb1ELb1ELb1ELb1ELb1EEEEEEEEEvNT_6ParamsE,@"STO_CUDA_ENTRY STV_DEFAULT"
_ZN7cutlass13device_kernelIN5flash11enable_sm90INS1_16FlashAttnFwdSm90INS1_25CollectiveMainloopFwdSm90ILi2EN4cute5tupleIJNS5_1CILi1EEES8_S8_EEENS6_IJNS7_ILi128EEESA_NS7_ILi192EEEEEELi128ENS_6half_tEfNS_4arch4Sm90ELb1ELb0ELb0ELb1ELb0ELb1ELb0ELb1ELb1ELb1ELb1ELb0EEENS1_21CollectiveEpilogueFwdINS6_IJSA_SA_SA_EEES9_SD_SF_Li256ELb1ELb1ELb1ELb0EEENS1_36VarlenDynamicPersistentTileSchedulerILi128ELi128ELi256ELi128ELb1ELb1ELb1ELb1ELb1ELb1EEEEEEEEEvNT_6ParamsE:
        /* <DEDUP_REMOVED lines=24> */
.L_x_2467:
[----:B------:R-:W-:Y:S05]  /*0180*/  BSYNC B0 ;  /* 0x0000000000007941 */ /* 0x000fea0003800000 */
.L_x_2466:
        /* <DEDUP_REMOVED lines=41> */
.L_x_2468:
        /* <DEDUP_REMOVED lines=22> */
.L_x_2469:
        /* <DEDUP_REMOVED lines=18> */
.L_x_2470:
        /* <DEDUP_REMOVED lines=22> */
.L_x_2471:
        /* <DEDUP_REMOVED lines=22> */
.L_x_2472:
        /* <DEDUP_REMOVED lines=10> */
.L_x_2475:
        /* <DEDUP_REMOVED lines=19> */
[----:B------:R-:W-:Y:S01]  /*0b30*/  MOV R213, RZ ;  /* 0x000000ff00d57202 */ /* 0x000fe20000000f00 */
[----:B------:R-:W-:Y:S01]  /*0b40*/  IMAD.MOV.U32 R187, RZ, RZ, RZ ;  /* 0x000000ffffbb7224 */ /* 0x000fe200078e00ff */
[----:B------:R-:W-:Y:S02]  /*0b50*/  SHF.R.S32.HI R3, RZ, 0x1f, R6 ;  /* 0x0000001fff037819 */ /* 0x000fe40000011406 */
[----:B------:R-:W-:Y:S02]  /*0b60*/  MOV R184, RZ ;  /* 0x000000ff00b87202 */ /* 0x000fe40000000f00 */
[----:B------:R-:W-:-:S02]  /*0b70*/  LEA.HI R4, R3, R6, RZ, 0x4 ;  /* 0x0000000603047211 */ /* 0x000fc400078f20ff */
[CC--:B------:R-:W-:Y:S02]  /*0b80*/  LEA.HI R7, R3.reuse, R6.reuse, RZ, 0x2 ;  /* 0x0000000603077211 */ /* 0x0c0fe400078f10ff */
[CC--:B------:R-:W-:Y:S01]  /*0b90*/  LEA.HI R196, R3.reuse, R6.reuse, RZ, 0x5 ;  /* 0x0000000603c47211 */ /* 0x0c0fe200078f28ff */
[----:B------:R-:W-:Y:S01]  /*0ba0*/  UIADD3 UR4, UR4, 0x10400, URZ ;  /* 0x0001040004047890 */ /* 0x000fe2000fffe03f */
[----:B------:R-:W-:Y:S02]  /*0bb0*/  LEA.HI R233, R3, R6, RZ, 0x3 ;  /* 0x0000000603e97211 */ /* 0x000fe400078f18ff */
[----:B------:R-:W-:Y:S02]  /*0bc0*/  LOP3.LUT R217, R7, 0xfffffffc, RZ, 0xc0, !PT ;  /* 0xfffffffc07d97812 */ /* 0x000fe400078ec0ff */
[----:B------:R-:W-:Y:S02]  /*0bd0*/  SHF.R.S32.HI R196, RZ, 0x5, R196 ;  /* 0x00000005ffc47819 */ /* 0x000fe400000114c4 */
[----:B------:R-:W-:Y:S01]  /*0be0*/  SHF.R.S32.HI R17, RZ, 0x2, R7 ;  /* 0x00000002ff117819 */ /* 0x000fe20000011407 */
[----:B------:R-:W-:Y:S01]  /*0bf0*/  IMAD.IADD R217, R6, 0x1, -R217 ;  /* 0x0000000106d97824 */ /* 0x000fe200078e0ad9 */
[----:B------:R-:W-:-:S02]  /*0c00*/  LOP3.LUT R9, R233, 0xfffffff8, RZ, 0xc0, !PT ;  /* 0xfffffff8e9097812 */ /* 0x000fc400078ec0ff */
[----:B------:R-:W-:Y:S01]  /*0c10*/  SHF.R.S32.HI R233, RZ, 0x3, R233 ;  /* 0x00000003ffe97819 */ /* 0x000fe200000114e9 */
[----:B------:R-:W-:Y:S02]  /*0c20*/  IMAD.SHL.U32 R22, R217, 0x4, RZ ;  /* 0x00000004d9167824 */ /* 0x000fe400078e00ff */
[----:B------:R-:W-:Y:S02]  /*0c30*/  VIADD R214, R17, 0x40 ;  /* 0x0000004011d67836 */ /* 0x000fe40000000000 */
[C---:B------:R-:W-:Y:S01]  /*0c40*/  VIADD R189, R22.reuse, 0x40 ;  /* 0x0000004016bd7836 */ /* 0x040fe20000000000 */
[----:B------:R-:W-:Y:S01]  /*0c50*/  IADD3 R190, R22, 0x20, RZ ;  /* 0x0000002016be7810 */ /* 0x000fe20007ffe0ff */
[----:B------:R-:W-:Y:S02]  /*0c60*/  IMAD.SHL.U32 R194, R214, 0x40, RZ ;  /* 0x00000040d6c27824 */ /* 0x000fe400078e00ff */
[----:B------:R-:W-:Y:S01]  /*0c70*/  IMAD.IADD R208, R6, 0x1, -R9 ;  /* 0x0000000106d07824 */ /* 0x000fe200078e0a09 */
[C---:B------:R-:W-:Y:S01]  /*0c80*/  IADD3 R186, R22.reuse, R189, RZ ;  /* 0x000000bd16ba7210 */ /* 0x040fe20007ffe0ff */
[----:B------:R-:W-:Y:S01]  /*0c90*/  IMAD.IADD R185, R22, 0x1, R190 ;  /* 0x0000000116b97824 */ /* 0x000fe200078e02be */
[----:B------:R-:W-:Y:S01]  /*0ca0*/  LOP3.LUT R194, R194, 0x1c0, RZ, 0xc0, !PT ;  /* 0x000001c0c2c27812 */ /* 0x000fe200078ec0ff */
[----:B------:R-:W-:-:S02]  /*0cb0*/  IMAD.SHL.U32 R203, R208, 0x8, RZ ;  /* 0x00000008d0cb7824 */ /* 0x000fc400078e00ff */
[----:B------:R-:W-:Y:S01]  /*0cc0*/  IMAD.SHL.U32 R18, R217, 0x8, RZ ;  /* 0x00000008d9127824 */ /* 0x000fe200078e00ff */
[----:B------:R-:W-:Y:S01]  /*0cd0*/  SHF.R.U32.HI R21, RZ, 0x3, R194 ;  /* 0x00000003ff157819 */ /* 0x000fe200000116c2 */
[C---:B------:R-:W-:Y:S01]  /*0ce0*/  VIADD R193, R22.reuse, 0x50 ;  /* 0x0000005016c17836 */ /* 0x040fe20000000000 */
[----:B------:R-:W-:Y:S01]  /*0cf0*/  IADD3 R207, R203, 0x40, RZ ;  /* 0x00000040cbcf7810 */ /* 0x000fe20007ffe0ff */
[C---:B------:R-:W-:Y:S02]  /*0d00*/  VIADD R192, R22.reuse, 0x10 ;  /* 0x0000001016c07836 */ /* 0x040fe40000000000 */
[----:B------:R-:W-:Y:S01]  /*0d10*/  VIADD R191, R22, 0x30 ;  /* 0x0000003016bf7836 */ /* 0x000fe20000000000 */
[----:B------:R-:W-:Y:S02]  /*0d20*/  SHF.R.S32.HI R236, RZ, 0x1f, R193 ;  /* 0x0000001fffec7819 */ /* 0x000fe400000114c1 */
[----:B--2---:R-:W-:Y:S02]  /*0d30*/  R2UR UR5, R0 ;  /* 0x00000000000572ca */ /* 0x004fe400000e0000 */
[----:B------:R-:W-:-:S02]  /*0d40*/  LEA.HI R0, R3, R6, RZ, 0x7 ;  /* 0x0000000603007211 */ /* 0x000fc400078f38ff */
[----:B------:R-:W-:Y:S02]  /*0d50*/  LOP3.LUT R3, R4, 0x3fffff0, RZ, 0xc0, !PT ;  /* 0x03fffff004037812 */ /* 0x000fe400078ec0ff */
[----:B------:R-:W-:Y:S02]  /*0d60*/  LOP3.LUT R5, R0, 0xffffff80, RZ, 0xc0, !PT ;  /* 0xffffff8000057812 */ /* 0x000fe400078ec0ff */
[----:B------:R-:W-:Y:S01]  /*0d70*/  SHF.R.S32.HI R16, RZ, 0x7, R0 ;  /* 0x00000007ff107819 */ /* 0x000fe20000011400 */
[C---:B------:R-:W-:Y:S01]  /*0d80*/  IMAD.IADD R3, R6.reuse, 0x1, -R3 ;  /* 0x0000000106037824 */ /* 0x040fe200078e0a03 */
[----:B------:R-:W-:Y:S02]  /*0d90*/  IADD3 R24, R6, -R5, RZ ;  /* 0x8000000506187210 */ /* 0x000fe40007ffe0ff */
[----:B------:R-:W-:Y:S01]  /*0da0*/  SHF.R.S32.HI R5, RZ, 0x4, R4 ;  /* 0x00000004ff057819 */ /* 0x000fe20000011404 */
[----:B------:R-:W-:Y:S01]  /*0db0*/  IMAD R3, R196, 0x10, R3 ;  /* 0x00000010c4037824 */ /* 0x000fe200078e0203 */
[----:B------:R-:W-:Y:S01]  /*0dc0*/  SHF.R.S32.HI R8, RZ, 0x1f, R24 ;  /* 0x0000001fff087819 */ /* 0x000fe20000011418 */
[----:B------:R-:W-:Y:S01]  /*0dd0*/  ULOP3.LUT UR5, UR5, 0x1, URZ, 0xfc, !UPT ;  /* 0x0000000105057892 */ /* 0x000fe2000f8efc3f */
[----:B------:R-:W-:Y:S01]  /*0de0*/  LEA.HI R4, R4, R5, RZ, 0x1 ;  /* 0x0000000504047211 */ /* 0x000fe200078f08ff */
[----:B------:R-:W-:Y:S01]  /*0df0*/  STL [R1+0x40], R24 ;  /* 0x0000401801007387 */ /* 0x000fe20000100800 */
[----:B------:R-:W-:-:S02]  /*0e00*/  LEA.HI R10, R8, R24, RZ, 0x2 ;  /* 0x00000018080a7211 */ /* 0x000fc400078f10ff */
[----:B------:R-:W-:Y:S01]  /*0e10*/  LOP3.LUT R4, R4, 0x1ffffffe, RZ, 0xc0, !PT ;  /* 0x1ffffffe04047812 */ /* 0x000fe200078ec0ff */
[----:B------:R0:W-:Y:S01]  /*0e20*/  STL [R1+0x7c], R16 ;  /* 0x00007c1001007387 */ /* 0x0001e20000100800 */
[--C-:B------:R-:W-:Y:S02]  /*0e30*/  SHF.R.S32.HI R11, RZ, 0x2, R10.reuse ;  /* 0x00000002ff0b7819 */ /* 0x100fe4000001140a */
[----:B------:R-:W-:Y:S01]  /*0e40*/  SHF.R.S32.HI R12, RZ, 0x1f, R10 ;  /* 0x0000001fff0c7819 */ /* 0x000fe2000001140a */
[----:B------:R-:W-:Y:S01]  /*0e50*/  IMAD.IADD R4, R5, 0x1, -R4 ;  /* 0x0000000105047824 */ /* 0x000fe200078e0a04 */
[----:B------:R-:W-:Y:S02]  /*0e60*/  LEA.HI R0, R0, R16, RZ, 0x1 ;  /* 0x0000001000007211 */ /* 0x000fe400078f08ff */
[----:B------:R-:W-:Y:S02]  /*0e70*/  LEA.HI R12, R12, R11, RZ, 0x3 ;  /* 0x0000000b0c0c7211 */ /* 0x000fe400078f18ff */
[----:B------:R-:W-:-:S02]  /*0e80*/  LOP3.LUT R5, R0, 0x3fffffe, RZ, 0xc0, !PT ;  /* 0x03fffffe00057812 */ /* 0x000fc400078ec0ff */
[----:B------:R-:W-:Y:S02]  /*0e90*/  SHF.R.S32.HI R0, RZ, 0x1f, R7 ;  /* 0x0000001fff007819 */ /* 0x000fe40000011407 */
[----:B------:R-:W-:Y:S01]  /*0ea0*/  LOP3.LUT R12, R12, 0xfffffff8, RZ, 0xc0, !PT ;  /* 0xfffffff80c0c7812 */ /* 0x000fe200078ec0ff */
[----:B------:R-:W-:Y:S01]  /*0eb0*/  IMAD.IADD R5, R16, 0x1, -R5 ;  /* 0x0000000110057824 */ /* 0x000fe200078e0a05 */
[----:B------:R-:W-:Y:S01]  /*0ec0*/  LEA.HI R0, R0, R17, RZ, 0x3 ;  /* 0x0000001100007211 */ /* 0x000fe200078f18ff */
[----:B0-----:R-:W-:Y:S01]  /*0ed0*/  IMAD.MOV.U32 R16, RZ, RZ, RZ ;  /* 0x000000ffff107224 */ /* 0x001fe200078e00ff */
[----:B------:R-:W-:Y:S02]  /*0ee0*/  LEA.HI R8, R8, R24, RZ, 0x5 ;  /* 0x0000001808087211 */ /* 0x000fe400078f28ff */
[----:B------:R-:W-:Y:S02]  /*0ef0*/  IADD3 R11, R11, -R12, RZ ;  /* 0x8000000c0b0b7210 */ /* 0x000fe40007ffe0ff */
[----:B------:R-:W-:-:S02]  /*0f00*/  LEA R12, R3, R4, 0x3 ;  /* 0x00000004030c7211 */ /* 0x000fc400078e18ff */
[----:B------:R-:W-:Y:S02]  /*0f10*/  LOP3.LUT R0, R0, 0xfffffff8, RZ, 0xc0, !PT ;  /* 0xfffffff800007812 */ /* 0x000fe400078ec0ff */
[----:B------:R-:W-:Y:S02]  /*0f20*/  SHF.R.S32.HI R3, RZ, 0x1f, R214 ;  /* 0x0000001fff037819 */ /* 0x000fe400000114d6 */
[----:B------:R-:W-:Y:S01]  /*0f30*/  SHF.R.S32.HI R8, RZ, 0x5, R8 ;  /* 0x00000005ff087819 */ /* 0x000fe20000011408 */
[----:B------:R-:W-:Y:S01]  /*0f40*/  IMAD.IADD R237, R17, 0x1, -R0 ;  /* 0x0000000111ed7824 */ /* 0x000fe200078e0a00 */
[----:B------:R-:W-:Y:S02]  /*0f50*/  LEA.HI R3, R3, R214, RZ, 0x3 ;  /* 0x000000d603037211 */ /* 0x000fe400078f18ff */
[----:B------:R-:W-:Y:S01]  /*0f60*/  SHF.R.S32.HI R0, RZ, 0x1f, R185 ;  /* 0x0000001fff007819 */ /* 0x000fe200000114b9 */
[----:B------:R-:W-:Y:S01]  /*0f70*/  IMAD R8, R8, 0x10, R11 ;  /* 0x0000001008087824 */ /* 0x000fe200078e020b */
[----:B------:R-:W-:Y:S01]  /*0f80*/  LOP3.LUT R10, R10, 0x7ffffffc, RZ, 0xc0, !PT ;  /* 0x7ffffffc0a0a7812 */ /* 0x000fe200078ec0ff */
[----:B------:R-:W-:Y:S01]  /*0f90*/  IMAD.SHL.U32 R3, R3, 0x40, RZ ;  /* 0x0000004003037824 */ /* 0x000fe200078e00ff */
[CC--:B------:R-:W-:Y:S01]  /*0fa0*/  LEA.HI R234, R0.reuse, R185.reuse, RZ, 0x3 ;  /* 0x000000b900ea7211 */ /* 0x0c0fe200078f18ff */
[----:B------:R-:W-:Y:S01]  /*0fb0*/  IMAD R20, R5, 0x40, R8 ;  /* 0x0000004005147824 */ /* 0x000fe200078e0208 */
[----:B------:R-:W-:Y:S01]  /*0fc0*/  LEA.HI R0, R0, R185, RZ, 0x6 ;  /* 0x000000b900007211 */ /* 0x000fe200078f30ff */
[----:B------:R-:W-:Y:S01]  /*0fd0*/  IMAD.SHL.U32 R195, R237, 0x40, RZ ;  /* 0x00000040edc37824 */ /* 0x000fe200078e00ff */
[----:B------:R-:W-:Y:S01]  /*0fe0*/  SHF.R.S32.HI R5, RZ, 0x1f, R186 ;  /* 0x0000001fff057819 */ /* 0x000fe200000114ba */
[----:B------:R-:W-:Y:S01]  /*0ff0*/  IMAD.IADD R10, R24, 0x1, -R10 ;  /* 0x00000001180a7824 */ /* 0x000fe200078e0a0a */
[----:B------:R-:W-:Y:S01]  /*1000*/  LOP3.LUT R198, R3, 0xfffffe00, RZ, 0xc0, !PT ;  /* 0xfffffe0003c67812 */ /* 0x000fe200078ec0ff */
[----:B------:R-:W-:Y:S01]  /*1010*/  IMAD.SHL.U32 R3, R0, 0x80, RZ ;  /* 0x0000008000037824 */ /* 0x000fe200078e00ff */
[CC--:B------:R-:W-:Y:S01]  /*1020*/  LEA.HI R235, R5.reuse, R186.reuse, RZ, 0x3 ;  /* 0x000000ba05eb7211 */ /* 0x0c0fe200078f18ff */
[----:B------:R-:W-:Y:S01]  /*1030*/  STL [R1+0x80], R20 ;  /* 0x0000801401007387 */ /* 0x000fe20000100800 */
[----:B------:R-:W-:Y:S01]  /*1040*/  LOP3.LUT R6, R194, 0x38, R234, 0xf8, !PT ;  /* 0x00000038c2067812 */ /* 0x000fe200078ef8ea */
[----:B------:R-:W-:Y:S01]  /*1050*/  IMAD.SHL.U32 R204, R10, 0x2, RZ ;  /* 0x000000020acc7824 */ /* 0x000fe200078e00ff */
[----:B------:R-:W-:-:S02]  /*1060*/  LEA.HI R4, R5, R186, RZ, 0x6 ;  /* 0x000000ba05047211 */ /* 0x000fc400078f30ff */
[----:B------:R-:W-:Y:S01]  /*1070*/  LOP3.LUT R195, R195, 0x1c0, RZ, 0xc0, !PT ;  /* 0x000001c0c3c37812 */ /* 0x000fe200078ec0ff */
[----:B------:R-:W-:Y:S01]  /*1080*/  VIADD R226, R204, 0x38 ;  /* 0x00000038cce27836 */ /* 0x000fe20000000000 */
[----:B------:R-:W-:Y:S01]  /*1090*/  LOP3.LUT R8, R194, 0x38, R235, 0xf8, !PT ;  /* 0x00000038c2087812 */ /* 0x000fe200078ef8eb */
[----:B------:R-:W-:Y:S01]  /*10a0*/  IMAD.SHL.U32 R5, R4, 0x80, RZ ;  /* 0x0000008004057824 */ /* 0x000fe200078e00ff */
[----:B------:R-:W-:Y:S01]  /*10b0*/  LOP3.LUT R3, R3, 0xffffe000, RZ, 0xc0, !PT ;  /* 0xffffe00003037812 */ /* 0x000fe200078ec0ff */
[----:B------:R-:W-:Y:S01]  /*10c0*/  VIADD R223, R204, 0x50 ;  /* 0x00000050ccdf7836 */ /* 0x000fe20000000000 */
[-C--:B------:R-:W-:Y:S01]  /*10d0*/  LOP3.LUT R6, R6, R21.reuse, RZ, 0x3c, !PT ;  /* 0x0000001506067212 */ /* 0x080fe200078e3cff */
[C---:B------:R-:W-:Y:S01]  /*10e0*/  VIADD R220, R204.reuse, 0x68 ;  /* 0x00000068ccdc7836 */ /* 0x040fe20000000000 */
[----:B------:R-:W-:Y:S01]  /*10f0*/  SHF.R.U32.HI R197, RZ, 0x3, R195 ;  /* 0x00000003ffc57819 */ /* 0x000fe200000116c3 */
[C---:B------:R-:W-:Y:S01]  /*1100*/  VIADD R231, R204.reuse, 0x10 ;  /* 0x00000010cce77836 */ /* 0x040fe20000000000 */
[----:B------:R-:W-:Y:S01]  /*1110*/  LOP3.LUT R0, R195, 0x38, R234, 0xf8, !PT ;  /* 0x00000038c3007812 */ /* 0x000fe200078ef8ea */
[----:B------:R-:W-:Y:S01]  /*1120*/  VIADD R230, R204, 0x18 ;  /* 0x00000018cce67836 */ /* 0x000fe20000000000 */
[----:B------:R-:W-:Y:S01]  /*1130*/  LOP3.LUT R9, R8, R21, RZ, 0x3c, !PT ;  /* 0x0000001508097212 */ /* 0x000fe200078e3cff */
[----:B------:R-:W-:Y:S01]  /*1140*/  VIADD R228, R204, 0x28 ;  /* 0x00000028cce47836 */ /* 0x000fe20000000000 */
[--C-:B------:R-:W-:Y:S01]  /*1150*/  IADD3 R8, R6, R3, R198.reuse ;  /* 0x0000000306087210 */ /* 0x100fe20007ffe0c6 */
[----:B------:R-:W-:Y:S01]  /*1160*/  IMAD R3, R196, 0x200, R3 ;  /* 0x00000200c4037824 */ /* 0x000fe200078e0203 */
[----:B------:R-:W-:Y:S01]  /*1170*/  LOP3.LUT R0, R0, R197, RZ, 0x3c, !PT ;  /* 0x000000c500007212 */ /* 0x000fe200078e3cff */
[C---:B------:R-:W-:Y:S01]  /*1180*/  VIADD R227, R204.reuse, 0x30 ;  /* 0x00000030cce37836 */ /* 0x040fe20000000000 */
[----:B------:R-:W-:Y:S01]  /*1190*/  LOP3.LUT R5, R5, 0xffffe000, RZ, 0xc0, !PT ;  /* 0xffffe00005057812 */ /* 0x000fe200078ec0ff */
[C---:B------:R-:W-:Y:S01]  /*11a0*/  VIADD R225, R204.reuse, 0x40 ;  /* 0x00000040cce17836 */ /* 0x040fe20000000000 */
[----:B------:R-:W-:Y:S01]  /*11b0*/  IADD3 R3, R3, R0, RZ ;  /* 0x0000000003037210 */ /* 0x000fe20007ffe0ff */
[----:B------:R-:W-:Y:S01]  /*11c0*/  IMAD.U32 R0, RZ, RZ, UR5 ;  /* 0x00000005ff007e24 */ /* 0x000fe2000f8e00ff */
[----:B------:R-:W-:Y:S01]  /*11d0*/  IADD3 R11, R9, R5, R198 ;  /* 0x00000005090b7210 */ /* 0x000fe20007ffe0c6 */
[----:B------:R-:W-:Y:S01]  /*11e0*/  IMAD.U32 R9, RZ, RZ, UR4 ;  /* 0x00000004ff097e24 */ /* 0x000fe2000f8e00ff */
[----:B------:R-:W-:Y:S01]  /*11f0*/  LOP3.LUT R4, R195, 0x38, R235, 0xf8, !PT ;  /* 0x00000038c3047812 */ /* 0x000fe200078ef8eb */
[----:B------:R-:W-:Y:S01]  /*1200*/  VIADD R222, R204, 0x58 ;  /* 0x00000058ccde7836 */ /* 0x000fe20000000000 */
[----:B------:R0:W-:Y:S01]  /*1210*/  STL [R1+0x18], R0 ;  /* 0x0000180001007387 */ /* 0x0001e20000100800 */
[----:B------:R-:W-:Y:S01]  /*1220*/  SHF.L.U32 R12, R12, 0x3, RZ ;  /* 0x000000030c0c7819 */ /* 0x000fe200000006ff */
[----:B------:R-:W-:Y:S01]  /*1230*/  VIADD R221, R204, 0x60 ;  /* 0x00000060ccdd7836 */ /* 0x000fe20000000000 */
[----:B------:R-:W-:Y:S01]  /*1240*/  LOP3.LUT R7, R4, R197, RZ, 0x3c, !PT ;  /* 0x000000c504077212 */ /* 0x000fe200078e3cff */
[----:B------:R1:W-:Y:S01]  /*1250*/  STL [R1+0x88], R9 ;  /* 0x0000880901007387 */ /* 0x0003e20000100800 */
[----:B------:R-:W-:Y:S01]  /*1260*/  IADD3 R229, R204, 0x20, RZ ;  /* 0x00000020cce57810 */ /* 0x000fe20007ffe0ff */
[----:B------:R-:W-:Y:S01]  /*1270*/  IMAD R4, R196, 0x200, R5 ;  /* 0x00000200c4047824 */ /* 0x000fe200078e0205 */
[----:B------:R-:W-:Y:S01]  /*1280*/  LEA R3, R3, UR4, 0x1 ;  /* 0x0000000403037c11 */ /* 0x000fe2000f8e08ff */
[----:B------:R2:W-:Y:S01]  /*1290*/  STL [R1+0x84], R12 ;  /* 0x0000840c01007387 */ /* 0x0005e20000100800 */
[----:B------:R-:W-:Y:S01]  /*12a0*/  IADD3 R224, R204, 0x48, RZ ;  /* 0x00000048cce07810 */ /* 0x000fe20007ffe0ff */
[----:B------:R-:W-:Y:S01]  /*12b0*/  IMAD.IADD R4, R4, 0x1, R7 ;  /* 0x0000000104047824 */ /* 0x000fe200078e0207 */
[----:B0-----:R-:W-:Y:S01]  /*12c0*/  LEA.HI R0, R217, R217, RZ, 0x1 ;  /* 0x000000d9d9007211 */ /* 0x001fe200078f08ff */
[C---:B------:R-:W-:Y:S01]  /*12d0*/  VIADD R218, R204.reuse, 0x78 ;  /* 0x00000078ccda7836 */ /* 0x040fe20000000000 */
[----:B------:R-:W-:Y:S01]  /*12e0*/  IADD3 R219, R204, 0x70, RZ ;  /* 0x00000070ccdb7810 */ /* 0x000fe20007ffe0ff */
[----:B------:R-:W-:Y:S01]  /*12f0*/  IMAD.MOV.U32 R5, RZ, RZ, R13 ;  /* 0x000000ffff057224 */ /* 0x000fe200078e000d */
[----:B-1----:R-:W-:Y:S01]  /*1300*/  SHF.R.S32.HI R9, RZ, 0x1f, R203 ;  /* 0x0000001fff097819 */ /* 0x002fe200000114cb */
[----:B------:R-:W-:Y:S01]  /*1310*/  IMAD.MOV.U32 R6, RZ, RZ, R14 ;  /* 0x000000ffff067224 */ /* 0x000fe200078e000e */
[----:B------:R-:W-:Y:S01]  /*1320*/  LOP3.LUT R9, R194, 0x38, R18, 0xf8, !PT ;  /* 0x00000038c2097812 */ /* 0x000fe200078ef812 */
[----:B------:R-:W-:Y:S01]  /*1330*/  IMAD.MOV.U32 R7, RZ, RZ, R15 ;  /* 0x000000ffff077224 */ /* 0x000fe200078e000f */
[----:B------:R-:W-:Y:S01]  /*1340*/  LOP3.LUT R0, R0, 0x1ffffffe, RZ, 0xc0, !PT ;  /* 0x1ffffffe00007812 */ /* 0x000fe200078ec0ff */
[----:B------:R-:W-:Y:S01]  /*1350*/  VIADD R216, R204, 0x8 ;  /* 0x00000008ccd87836 */ /* 0x000fe20000000000 */
[----:B------:R-:W-:-:S02]  /*1360*/  LOP3.LUT R9, R198, R9, R21, 0xf6, !PT ;  /* 0x00000009c6097212 */ /* 0x000fc400078ef615 */
[----:B--2---:R-:W-:Y:S01]  /*1370*/  SHF.R.S32.HI R12, RZ, 0x1f, R231 ;  /* 0x0000001fff0c7819 */ /* 0x004fe200000114e7 */
[----:B------:R-:W-:Y:S01]  /*1380*/  IMAD.IADD R0, R217, 0x1, -R0 ;  /* 0x00000001d9007824 */ /* 0x000fe200078e0a00 */
[----:B------:R-:W-:Y:S02]  /*1390*/  LEA R9, R9, UR4, 0x1 ;  /* 0x0000000409097c11 */ /* 0x000fe4000f8e08ff */
[----:B------:R-:W-:Y:S01]  /*13a0*/  SHF.R.S32.HI R10, RZ, 0x1f, R230 ;  /* 0x0000001fff0a7819 */ /* 0x000fe200000114e6 */
[----:B------:R-:W-:Y:S01]  /*13b0*/  IMAD R205, R0, 0x8, R20 ;  /* 0x0000000800cd7824 */ /* 0x000fe200078e0214 */
[----:B------:R-:W-:Y:S01]  /*13c0*/  LEA R0, R4, UR4, 0x1 ;  /* 0x0000000404007c11 */ /* 0x000fe2000f8e08ff */
[----:B------:R0:W-:Y:S01]  /*13d0*/  STL [R1+0x74], R9 ;  /* 0x0000740901007387 */ /* 0x0001e20000100800 */
[----:B------:R-:W-:Y:S02]  /*13e0*/  SHF.R.S32.HI R12, RZ, 0x1f, R228 ;  /* 0x0000001fff0c7819 */ /* 0x000fe400000114e4 */
[----:B------:R-:W-:-:S02]  /*13f0*/  SHF.R.S32.HI R10, RZ, 0x1f, R227 ;  /* 0x0000001fff0a7819 */ /* 0x000fc400000114e3 */
[----:B------:R-:W-:Y:S02]  /*1400*/  SHF.R.S32.HI R12, RZ, 0x1f, R225 ;  /* 0x0000001fff0c7819 */ /* 0x000fe400000114e1 */
[----:B------:R-:W-:Y:S02]  /*1410*/  SHF.R.S32.HI R10, RZ, 0x1f, R224 ;  /* 0x0000001fff0a7819 */ /* 0x000fe400000114e0 */
[----:B------:R-:W-:Y:S02]  /*1420*/  SHF.R.S32.HI R12, RZ, 0x1f, R222 ;  /* 0x0000001fff0c7819 */ /* 0x000fe400000114de */
[----:B0-----:R-:W-:Y:S02]  /*1430*/  SHF.R.S32.HI R9, RZ, 0x1f, R229 ;  /* 0x0000001fff097819 */ /* 0x001fe400000114e5 */
[----:B------:R-:W-:Y:S02]  /*1440*/  SHF.R.S32.HI R9, RZ, 0x1f, R226 ;  /* 0x0000001fff097819 */ /* 0x000fe400000114e2 */
[----:B------:R-:W-:-:S02]  /*1450*/  SHF.R.S32.HI R9, RZ, 0x1f, R223 ;  /* 0x0000001fff097819 */ /* 0x000fc400000114df */
[----:B------:R-:W-:Y:S02]  /*1460*/  SHF.R.S32.HI R9, RZ, 0x1f, R220 ;  /* 0x0000001fff097819 */ /* 0x000fe400000114dc */
[----:B------:R-:W-:Y:S02]  /*1470*/  LEA R9, R8, UR4, 0x1 ;  /* 0x0000000408097c11 */ /* 0x000fe4000f8e08ff */
[----:B------:R-:W-:Y:S02]  /*1480*/  LEA R8, R11, UR4, 0x1 ;  /* 0x000000040b087c11 */ /* 0x000fe4000f8e08ff */
[----:B------:R-:W-:Y:S01]  /*1490*/  SHF.R.S32.HI R10, RZ, 0x1f, R221 ;  /* 0x0000001fff0a7819 */ /* 0x000fe200000114dd */
[----:B------:R0:W-:Y:S01]  /*14a0*/  STL [R1+0x6c], R9 ;  /* 0x00006c0901007387 */ /* 0x0001e20000100800 */
[----:B------:R-:W-:Y:S02]  /*14b0*/  SHF.R.S32.HI R13, RZ, 0x1f, R207 ;  /* 0x0000001fff0d7819 */ /* 0x000fe400000114cf */
[----:B------:R-:W-:Y:S01]  /*14c0*/  SHF.R.S32.HI R234, RZ, 0x3, R234 ;  /* 0x00000003ffea7819 */ /* 0x000fe200000114ea */
[----:B------:R0:W-:Y:S01]  /*14d0*/  STL [R1+0x68], R8 ;  /* 0x0000680801007387 */ /* 0x0001e20000100800 */
[----:B------:R-:W-:-:S02]  /*14e0*/  SHF.R.S32.HI R235, RZ, 0x3, R235 ;  /* 0x00000003ffeb7819 */ /* 0x000fc400000114eb */
[----:B------:R-:W-:Y:S01]  /*14f0*/  SHF.R.S32.HI R12, RZ, 0x1f, R219 ;  /* 0x0000001fff0c7819 */ /* 0x000fe200000114db */
[----:B------:R0:W-:Y:S01]  /*1500*/  STL [R1+0x70], R0 ;  /* 0x0000700001007387 */ /* 0x0001e20000100800 */
[----:B------:R-:W-:-:S03]  /*1510*/  SHF.R.S32.HI R10, RZ, 0x1f, R218 ;  /* 0x0000001fff0a7819 */ /* 0x000fc600000114da */
[----:B------:R0:W-:Y:S04]  /*1520*/  STL [R1+0x78], R3 ;  /* 0x0000780301007387 */ /* 0x0001e80000100800 */
.L_x_2707:
[----:B-1----:R-:W1:Y:S01]  /*1530*/  LDC.64 R210, c[0x0][0xc88] ;  /* 0x00032200ffd27b82 */ /* 0x002e620000000a00 */
[----:B------:R-:W-:Y:S01]  /*1540*/  ULDC.64 UR4, c[0x0][0xa28] ;  /* 0x00028a0000047ab9 */ /* 0x000fe20000000a00 */
[----:B------:R-:W-:Y:S01]  /*1550*/  ULDC.64 UR8, c[0x0][0xa18] ;  /* 0x0002860000087ab9 */ /* 0x000fe20000000a00 */
[----:B------:R-:W-:Y:S01]  /*1560*/  ULDC.64 UR6, c[0x0][0xa08] ;  /* 0x0002820000067ab9 */ /* 0x000fe20000000a00 */
[----:B-1----:R-:W-:-:S06]  /*1570*/  IMAD.WIDE R210, R7, 0x4, R210 ;  /* 0x0000000407d27825 */ /* 0x002fcc00078e02d2 */
[----:B--2---:R-:W2:Y:S01]  /*1580*/  LDG.E R210, desc[UR60][R210.64] ;  /* 0x0000003cd2d27981 */ /* 0x004ea2000c1e1900 */
        /* <DEDUP_REMOVED lines=10> */
[C---:B0---4-:R-:W-:Y:S02]  /*1630*/  @P2 LEA R8, P3, R210.reuse, UR4, 0x2 ;  /* 0x00000004d2082c11 */ /* 0x051fe4000f8610ff */
[C-C-:B------:R-:W-:Y:S02]  /*1640*/  SHF.L.U64.HI R212, R210.reuse, 0x2, R232.reuse ;  /* 0x00000002d2d47819 */ /* 0x140fe400000102e8 */
[----:B---3--:R-:W-:Y:S01]  /*1650*/  @P2 LEA.HI.X R9, R210, UR5, R232, 0x2, P3 ;  /* 0x00000005d2092c11 */ /* 0x008fe200098f14e8 */
        /* <DEDUP_REMOVED lines=23> */
[----:B------:R-:W-:Y:S02]  /*17d0*/  LEA.HI R209, R0, R3, RZ, 0x10 ;  /* 0x0000000300d17211 */ /* 0x000fe400078f80ff */
        /* <DEDUP_REMOVED lines=11> */
.L_x_2477:
[----:B------:R-:W-:Y:S02]  /*1890*/  IMAD.U32 R25, RZ, RZ, UR5 ;  /* 0x00000005ff197e24 */ /* 0x000fe4000f8e00ff */
[----:B------:R-:W-:Y:S01]  /*18a0*/  IMAD.U32 R27, RZ, RZ, UR4 ;  /* 0x00000004ff1b7e24 */ /* 0x000fe2000f8e00ff */
[----:B------:R-:W-:Y:S06]  /*18b0*/  @!P2 BRA `(.L_x_2478) ;  /* 0x000000000010a947 */ /* 0x000fec0003800000 */
[----:B------:R-:W-:-:S04]  /*18c0*/  IADD3 R6, P0, R211, UR8, RZ ;  /* 0x00000008d3067c10 */ /* 0x000fc8000ff1e0ff */
[----:B------:R-:W-:-:S05]  /*18d0*/  IADD3.X R7, R212, UR9, RZ, P0, !PT ;  /* 0x00000009d4077c10 */ /* 0x000fca00087fe4ff */
[----:B------:R0:W5:Y:S01]  /*18e0*/  LDG.E R27, desc[UR60][R6.64] ;  /* 0x0000003c061b7981 */ /* 0x000162000c1e1900 */
[----:B------:R-:W-:Y:S05]  /*18f0*/  BRA `(.L_x_2479) ;  /* 0x0000000000107947 */ /* 0x000fea0003800000 */
.L_x_2478:
[----:B------:R-:W-:Y:S05]  /*1900*/  @!P0 BRA `(.L_x_2479) ;  /* 0x00000000000c8947 */ /* 0x000fea0003800000 */
[----:B------:R-:W2:Y:S04]  /*1910*/  LDG.E R0, desc[UR60][R12.64] ;  /* 0x0000003c0c007981 */ /* 0x000ea8000c1e1900 */
[----:B------:R-:W2:Y:S02]  /*1920*/  LDG.E R27, desc[UR60][R12.64+0x4] ;  /* 0x0000043c0c1b7981 */ /* 0x000ea4000c1e1900 */
[----:B--2---:R-:W-:-:S07]  /*1930*/  IADD3 R27, -R0, R27, RZ ;  /* 0x0000001b001b7210 */ /* 0x004fce0007ffe1ff */
.L_x_2479:
[----:B------:R-:W-:Y:S01]  /*1940*/  ULDC.64 UR4, c[0x0][0xa10] ;  /* 0x0002840000047ab9 */ /* 0x000fe20000000a00 */
[----:B------:R-:W1:Y:S01]  /*1950*/  LDC R10, c[0x0][0x448] ;  /* 0x00011200ff0a7b82 */ /* 0x000e620000000800 */
[----:B------:R-:W-:-:S04]  /*1960*/  ISETP.NE.U32.AND P0, PT, RZ, UR4, PT ;  /* 0x00000004ff007c0c */ /* 0x000fc8000bf05070 */
[----:B------:R-:W-:Y:S01]  /*1970*/  ISETP.NE.AND.EX P0, PT, RZ, UR5, PT, P0 ;  /* 0x00000005ff007c0c */ /* 0x000fe2000bf05300 */
[----:B------:R-:W-:-:S12]  /*1980*/  ULDC.64 UR4, c[0x0][0xa30] ;  /* 0x00028c0000047ab9 */ /* 0x000fd80000000a00 */
[----:B0-----:R-:W0:Y:S02]  /*1990*/  @P0 LDC.64 R6, c[0x0][0xa10] ;  /* 0x00028400ff060b82 */ /* 0x001e240000000a00 */
[----:B0-----:R-:W-:-:S05]  /*19a0*/  @P0 IMAD.WIDE R6, R210, 0x4, R6 ;  /* 0x00000004d2060825 */ /* 0x001fca00078e0206 */
[----:B------:R-:W2:Y:S04]  /*19b0*/  @P0 LDG.E R0, desc[UR60][R6.64] ;  /* 0x0000003c06000981 */ /* 0x000ea8000c1e1900 */
[----:B------:R0:W2:Y:S01]  /*19c0*/  @P0 LDG.E R3, desc[UR60][R6.64+0x4] ;  /* 0x0000043c06030981 */ /* 0x0000a2000c1e1900 */
[----:B------:R-:W-:Y:S01]  /*19d0*/  ISETP.NE.U32.AND P1, PT, RZ, UR4, PT ;  /* 0x00000004ff007c0c */ /* 0x000fe2000bf25070 */
[----:B-----5:R-:W-:-:S03]  /*19e0*/  IMAD.MOV.U32 R141, RZ, RZ, R27 ;  /* 0x000000ffff8d7224 */ /* 0x020fc600078e001b */
[----:B------:R-:W-:-:S13]  /*19f0*/  ISETP.NE.AND.EX P1, PT, RZ, UR5, PT, P1 ;  /* 0x00000005ff007c0c */ /* 0x000fda000bf25310 */
[----:B------:R-:W-:-:S04]  /*1a00*/  @P1 IADD3 R8, P2, R211, UR4, RZ ;  /* 0x00000004d3081c10 */ /* 0x000fc8000ff5e0ff */
[----:B------:R-:W-:-:S05]  /*1a10*/  @P1 IADD3.X R9, R212, UR5, RZ, P2, !PT ;  /* 0x00000005d4091c10 */ /* 0x000fca00097fe4ff */
[----:B------:R3:W5:Y:S01]  /*1a20*/  @P1 LDG.E R141, desc[UR60][R8.64] ;  /* 0x0000003c088d1981 */ /* 0x000762000c1e1900 */
[----:B-1----:R-:W-:Y:S01]  /*1a30*/  ISETP.NE.AND P1, PT, R10, 0x1, PT ;  /* 0x000000010a00780c */ /* 0x002fe20003f25270 */
[----:B------:R-:W-:Y:S01]  /*1a40*/  IMAD.SHL.U32 R200, R5, 0x80, RZ ;  /* 0x0000008005c87824 */ /* 0x000fe200078e00ff */
[----:B------:R-:W-:Y:S01]  /*1a50*/  IADD3 R12, R27, -R4, RZ ;  /* 0x800000041b0c7210 */ /* 0x000fe20007ffe0ff */
[----:B------:R-:W-:Y:S01]  /*1a60*/  BSSY B0, `(.L_x_2480) ;  /* 0x0000034000007945 */ /* 0x000fe20003800000 */
[----:B------:R-:W-:Y:S01]  /*1a70*/  LOP3.LUT R215, R209, 0xff, RZ, 0xc0, !PT ;  /* 0x000000ffd1d77812 */ /* 0x000fe200078ec0ff */
[----:B------:R-:W-:Y:S01]  /*1a80*/  VIADD R5, R200, 0x7f ;  /* 0x0000007fc8057836 */ /* 0x000fe20000000000 */
[----:B------:R-:W-:-:S07]  /*1a90*/  SHF.R.U32.HI R209, RZ, 0x10, R209 ;  /* 0x00000010ffd17819 */ /* 0x000fce00000116d1 */
[----:B------:R-:W1:Y:S08]  /*1aa0*/  @P1 LDC R10, c[0x0][0x44c] ;  /* 0x00011300ff0a1b82 */ /* 0x000e700000000800 */
[----:B0-----:R-:W0:Y:S01]  /*1ab0*/  @P1 LDC R7, c[0x0][0x450] ;  /* 0x00011400ff071b82 */ /* 0x001e220000000800 */
[----:B--2---:R-:W-:Y:S02]  /*1ac0*/  @P0 IMAD.IADD R25, R3, 0x1, -R0 ;  /* 0x0000000103190824 */ /* 0x004fe400078e0a00 */
[----:B-1----:R-:W-:-:S04]  /*1ad0*/  @P1 IMAD.HI.U32 R0, R5, R10, RZ ;  /* 0x0000000a05001227 */ /* 0x002fc800078e00ff */
[----:B------:R-:W-:Y:S01]  /*1ae0*/  IMAD.IADD R202, R12, 0x1, R25 ;  /* 0x000000010cca7824 */ /* 0x000fe200078e0219 */
[----:B0-----:R-:W-:-:S03]  /*1af0*/  @P1 SHF.R.U32.HI R5, RZ, R7, R0 ;  /* 0x00000007ff051219 */ /* 0x001fc60000011600 */
[C---:B------:R-:W-:Y:S01]  /*1b00*/  VIADD R0, R202.reuse, 0x7f ;  /* 0x0000007fca007836 */ /* 0x040fe20000000000 */
[----:B------:R-:W-:-:S04]  /*1b10*/  IADD3 R146, R202, 0x80, -R201 ;  /* 0x00000080ca927810 */ /* 0x000fc80007ffe8c9 */
[----:B------:R-:W-:Y:S01]  /*1b20*/  SHF.R.S32.HI R3, RZ, 0x1f, R0 ;  /* 0x0000001fff037819 */ /* 0x000fe20000011400 */
[----:B------:R-:W-:-:S03]  /*1b30*/  IMAD.IADD R5, R146, 0x1, R5 ;  /* 0x0000000192057824 */ /* 0x000fc600078e0205 */
[----:B------:R-:W-:Y:S01]  /*1b40*/  LEA.HI R3, R3, R0, RZ, 0x7 ;  /* 0x0000000003037211 */ /* 0x000fe200078f38ff */
[----:B------:R-:W-:Y:S01]  /*1b50*/  IMAD.MOV.U32 R0, RZ, RZ, RZ ;  /* 0x000000ffff007224 */ /* 0x000fe200078e00ff */
[----:B------:R-:W-:Y:S02]  /*1b60*/  SHF.R.S32.HI R4, RZ, 0x1f, R5 ;  /* 0x0000001fff047819 */ /* 0x000fe40000011405 */
[----:B------:R-:W-:Y:S02]  /*1b70*/  SHF.R.S32.HI R147, RZ, 0x7, R3 ;  /* 0x00000007ff937819 */ /* 0x000fe40000011403 */
[----:B------:R-:W-:-:S04]  /*1b80*/  LEA.HI R4, R4, R5, RZ, 0x7 ;  /* 0x0000000504047211 */ /* 0x000fc800078f38ff */
[----:B------:R-:W-:-:S04]  /*1b90*/  SHF.R.S32.HI R4, RZ, 0x7, R4 ;  /* 0x00000007ff047819 */ /* 0x000fc80000011404 */
[----:B---3--:R-:W-:-:S04]  /*1ba0*/  VIMNMX R9, R147, R4, PT ;  /* 0x0000000493097248 */ /* 0x008fc80003fe0100 */
[----:B------:R-:W-:-:S13]  /*1bb0*/  ISETP.GE.AND P0, PT, R9, 0x1, PT ;  /* 0x000000010900780c */ /* 0x000fda0003f06270 */
        /* <DEDUP_REMOVED lines=30> */
.L_x_2481:
[----:B------:R-:W-:Y:S05]  /*1da0*/  BSYNC B0 ;  /* 0x0000000000007941 */ /* 0x000fea0003800000 */
.L_x_2480:
[----:B------:R-:W-:Y:S01]  /*1db0*/  IMAD R3, R215, R0, RZ ;  /* 0x00000000d7037224 */ /* 0x000fe200078e02ff */
[----:B------:R-:W-:-:S04]  /*1dc0*/  PLOP3.LUT P2, PT, PT, PT, PT, 0x80, 0x0 ;  /* 0x000000000000781c */ /* 0x000fc80003f4f070 */
[C---:B------:R-:W-:Y:S01]  /*1dd0*/  VIADDMNMX R0, R3.reuse, R0, R9, PT ;  /* 0x0000000003007246 */ /* 0x040fe20003800109 */
[----:B------:R-:W-:-:S03]  /*1de0*/  IMAD R3, R3, 0x80, -R12 ;  /* 0x0000008003037824 */ /* 0x000fc600078e0a0c */
[----:B------:R-:W-:Y:S02]  /*1df0*/  LEA R0, R0, -R12, 0x7 ;  /* 0x8000000c00007211 */ /* 0x000fe400078e38ff */
[----:B------:R-:W-:Y:S02]  /*1e00*/  VIMNMX R3, RZ, R3, !PT ;  /* 0x00000003ff037248 */ /* 0x000fe40007fe0100 */
[----:B------:R-:W-:Y:S02]  /*1e10*/  VIMNMX R0, R0, R25, PT ;  /* 0x0000001900007248 */ /* 0x000fe40003fe0100 */
[----:B------:R-:W-:Y:S02]  /*1e20*/  SHF.R.U32.HI R121, RZ, 0x7, R3 ;  /* 0x00000007ff797819 */ /* 0x000fe40000011603 */
[----:B------:R-:W-:-:S03]  /*1e30*/  ISETP.GT.AND P0, PT, R0, R3, PT ;  /* 0x000000030000720c */ /* 0x000fc60003f04270 */
[----:B------:R-:W-:-:S10]  /*1e40*/  IMAD.MOV.U32 R24, RZ, RZ, R121 ;  /* 0x000000ffff187224 */ /* 0x000fd400078e0079 */
[----:B------:R-:W-:-:S05]  /*1e50*/  @P0 VIADD R0, R0, 0x7f ;  /* 0x0000007f00000836 */ /* 0x000fca0000000000 */
        /* <DEDUP_REMOVED lines=25> */
.L_x_2484:
[----:B------:R-:W-:Y:S05]  /*1ff0*/  BSYNC B6 ;  /* 0x0000000000067941 */ /* 0x000fea0003800000 */
.L_x_2483:
        /* <DEDUP_REMOVED lines=19> */
[----:B0----5:R-:W-:Y:S05]  /*2130*/  CALL.ABS.NOINC R14 ;  /* 0x000000000e007343 */ /* 0x021fea0003c00000 */
.L_x_2486:
[----:B------:R-:W-:Y:S05]  /*2140*/  BSYNC B6 ;  /* 0x0000000000067941 */ /* 0x000fea0003800000 */
.L_x_2485:
[----:B------:R-:W-:Y:S01]  /*2150*/  ULDC.64 UR4, c[0x0][0x9f8] ;  /* 0x00027e0000047ab9 */ /* 0x000fe20000000a00 */
[----:B------:R-:W-:Y:S01]  /*2160*/  IMAD.MOV.U32 R3, RZ, RZ, R210 ;  /* 0x000000ffff037224 */ /* 0x000fe200078e00d2 */
[----:B------:R-:W-:Y:S01]  /*2170*/  ISETP.NE.U32.AND P0, PT, RZ, UR4, PT ;  /* 0x00000004ff007c0c */ /* 0x000fe2000bf05070 */
[----:B------:R-:W2:Y:S01]  /*2180*/  LDL.LU R20, [R1+0x1c] ;  /* 0x00001c0001147983 */ /* 0x000ea20000300800 */
[----:B------:R-:W0:Y:S01]  /*2190*/  LDC.64 R4, c[0x0][0x300] ;  /* 0x0000c000ff047b82 */ /* 0x000e220000000a00 */
[----:B------:R-:W-:Y:S01]  /*21a0*/  IMAD.IADD R118, R118, 0x1, R27 ;  /* 0x0000000176767824 */ /* 0x000fe200078e021b */
[----:B------:R-:W-:Y:S02]  /*21b0*/  ISETP.NE.AND.EX P0, PT, RZ, UR5, PT, P0 ;  /* 0x00000005ff007c0c */ /* 0x000fe4000bf05300 */
[C---:B------:R-:W-:Y:S01]  /*21c0*/  IADD3 R8, R18.reuse, 0x80, RZ ;  /* 0x0000008012087810 */ /* 0x040fe20007ffe0ff */
[C---:B------:R-:W-:Y:S01]  /*21d0*/  VIADD R104, R18.reuse, 0x60 ;  /* 0x0000006012687836 */ /* 0x040fe20000000000 */
[----:B------:R-:W-:Y:S01]  /*21e0*/  SHF.R.S32.HI R19, RZ, 0x1f, R18 ;  /* 0x0000001fff137819 */ /* 0x000fe20000011412 */
[----:B------:R-:W-:Y:S01]  /*21f0*/  ULDC.64 UR6, c[0x0][0x330] ;  /* 0x0000cc0000067ab9 */ /* 0x000fe20000000a00 */
[----:B------:R-:W-:Y:S01]  /*2200*/  VIADD R12, R18, 0xa0 ;  /* 0x000000a0120c7836 */ /* 0x000fe20000000000 */
[----:B------:R-:W1:Y:S06]  /*2210*/  LDC.64 R106, c[0x0][0x3f8] ;  /* 0x0000fe00ff6a7b82 */ /* 0x000e6c0000000a00 */
[----:B------:R-:W-:Y:S01]  /*2220*/  @P0 IADD3 R6, P1, R211, UR4, RZ ;  /* 0x00000004d3060c10 */ /* 0x000fe2000ff3e0ff */
[----:B------:R-:W-:Y:S01]  /*2230*/  ULDC UR4, c[0x0][0x2f4] ;  /* 0x0000bd0000047ab9 */ /* 0x000fe20000000800 */
[----:B------:R-:W3:Y:S02]  /*2240*/  LDC.64 R28, c[0x0][0x408] ;  /* 0x00010200ff1c7b82 */ /* 0x000ee40000000a00 */
[----:B------:R-:W-:-:S05]  /*2250*/  @P0 IADD3.X R7, R212, UR5, RZ, P1, !PT ;  /* 0x00000005d4070c10 */ /* 0x000fca0008ffe4ff */
[----:B------:R4:W2:Y:S01]  /*2260*/  @P0 LDG.E R3, desc[UR60][R6.64] ;  /* 0x0000003c06030981 */ /* 0x0008a2000c1e1900 */
[----:B------:R-:W-:Y:S01]  /*2270*/  ISETP.GE.AND P1, PT, R185, UR4, PT ;  /* 0x00000004b9007c0c */ /* 0x000fe2000bf26270 */
[----:B------:R-:W-:Y:S01]  /*2280*/  IMAD.WIDE.U32 R94, R206, UR6, R18 ;  /* 0x00000006ce5e7c25 */ /* 0x000fe2000f8e0012 */
[----:B------:R-:W-:Y:S01]  /*2290*/  ISETP.GE.AND P0, PT, R18, UR4, PT ;  /* 0x0000000412007c0c */ /* 0x000fe2000bf06270 */
[----:B------:R-:W3:Y:S01]  /*22a0*/  S2R R148, SR_TID.X ;  /* 0x0000000000947919 */ /* 0x000ee20000002100 */
[----:B------:R-:W-:Y:S01]  /*22b0*/  SEL R9, RZ, 0xffffffff, P1 ;  /* 0xffffffffff097807 */ /* 0x000fe20000800000 */
[----:B------:R-:W-:Y:S01]  /*22c0*/  IMAD R95, R206, UR7, R95 ;  /* 0x00000007ce5f7c24 */ /* 0x000fe2000f8e025f */
[----:B------:R-:W-:Y:S01]  /*22d0*/  SHF.R.S32.HI R0, RZ, 0x1f, R118 ;  /* 0x0000001fff007819 */ /* 0x000fe20000011476 */
[----:B------:R-:W-:Y:S01]  /*22e0*/  ULDC.64 UR6, c[0x0][0xa08] ;  /* 0x0002820000067ab9 */ /* 0x000fe20000000a00 */
[----:B------:R-:W-:Y:S01]  /*22f0*/  ISETP.GE.AND P3, PT, R8, UR4, PT ;  /* 0x0000000408007c0c */ /* 0x000fe2000bf66270 */
[----:B------:R-:W-:Y:S01]  /*2300*/  IMAD.SHL.U32 R9, R9, 0x2, RZ ;  /* 0x0000000209097824 */ /* 0x000fe200078e00ff */
[----:B----4-:R-:W-:Y:S01]  /*2310*/  SEL R6, RZ, 0x1, P0 ;  /* 0x00000001ff067807 */ /* 0x010fe20000000000 */
[----:B-1----:R-:W-:Y:S01]  /*2320*/  IMAD.WIDE.U32 R98, R17, R106, R18 ;  /* 0x0000006a11627225 */ /* 0x002fe200078e0012 */
[----:B------:R-:W-:-:S02]  /*2330*/  ISETP.GE.AND P0, PT, R186, UR4, PT ;  /* 0x00000004ba007c0c */ /* 0x000fc4000bf06270 */
[----:B------:R-:W-:Y:S01]  /*2340*/  LOP3.LUT R8, R9, 0x2, R6, 0xe2, !PT ;  /* 0x0000000209087812 */ /* 0x000fe200078ee206 */
[-C--:B0-----:R-:W-:Y:S01]  /*2350*/  IMAD R9, R0, R4.reuse, RZ ;  /* 0x0000000400097224 */ /* 0x081fe200078e02ff */
[----:B------:R-:W-:Y:S01]  /*2360*/  ISETP.GE.AND P1, PT, R104, UR4, PT ;  /* 0x0000000468007c0c */ /* 0x000fe2000bf26270 */
[----:B------:R-:W-:Y:S01]  /*2370*/  IMAD.WIDE.U32 R6, R118, R4, RZ ;  /* 0x0000000476067225 */ /* 0x000fe200078e00ff */
[----:B------:R-:W-:Y:S01]  /*2380*/  ISETP.GE.AND P2, PT, R12, UR4, PT ;  /* 0x000000040c007c0c */ /* 0x000fe2000bf46270 */
[----:B------:R-:W-:Y:S01]  /*2390*/  ULDC.64 UR4, c[0x0][0x308] ;  /* 0x0000c20000047ab9 */ /* 0x000fe20000000a00 */
[----:B------:R-:W-:Y:S01]  /*23a0*/  SEL R10, RZ, 0x8, P1 ;  /* 0x00000008ff0a7807 */ /* 0x000fe20000800000 */
[----:B------:R-:W-:Y:S01]  /*23b0*/  IMAD R11, R118, R5, R9 ;  /* 0x00000005760b7224 */ /* 0x000fe200078e0209 */
[----:B------:R-:W-:Y:S01]  /*23c0*/  SEL R9, RZ, 0x4, P0 ;  /* 0x00000004ff097807 */ /* 0x000fe20000000000 */
[----:B---3--:R-:W-:Y:S01]  /*23d0*/  IMAD.WIDE.U32 R102, R17, R28, R18 ;  /* 0x0000001c11667225 */ /* 0x008fe200078e0012 */
[----:B------:R-:W-:-:S02]  /*23e0*/  ISETP.NE.U32.AND P0, PT, RZ, UR6, PT ;  /* 0x00000006ff007c0c */ /* 0x000fc4000bf05070 */
[----:B------:R-:W-:Y:S01]  /*23f0*/  LOP3.LUT R8, R10, R8, R9, 0xfe, !PT ;  /* 0x000000080a087212 */ /* 0x000fe200078efe09 */
[----:B------:R-:W-:Y:S01]  /*2400*/  IMAD.IADD R7, R7, 0x1, R11 ;  /* 0x0000000107077824 */ /* 0x000fe200078e020b */
[----:B------:R-:W-:Y:S01]  /*2410*/  SEL R11, RZ, 0x10, P3 ;  /* 0x00000010ff0b7807 */ /* 0x000fe20001800000 */
[----:B------:R-:W-:Y:S01]  /*2420*/  IMAD.SHL.U32 R88, R4, 0x80, RZ ;  /* 0x0000008004587824 */ /* 0x000fe200078e00ff */
[----:B------:R-:W-:Y:S01]  /*2430*/  ISETP.NE.AND.EX P0, PT, RZ, UR7, PT, P0 ;  /* 0x00000007ff007c0c */ /* 0x000fe2000bf05300 */
[----:B------:R-:W-:Y:S01]  /*2440*/  IMAD.WIDE.U32 R6, R206, UR4, R6 ;  /* 0x00000004ce067c25 */ /* 0x000fe2000f8e0006 */
[----:B------:R-:W-:Y:S02]  /*2450*/  LOP3.LUT R11, R8, R11, RZ, 0xfc, !PT ;  /* 0x0000000b080b7212 */ /* 0x000fe400078efcff */
[----:B------:R-:W-:Y:S01]  /*2460*/  SHF.R.S32.HI R143, RZ, 0x1f, R17 ;  /* 0x0000001fff8f7819 */ /* 0x000fe20000011411 */
[----:B------:R-:W-:Y:S01]  /*2470*/  IMAD R7, R206, UR5, R7 ;  /* 0x00000005ce077c24 */ /* 0x000fe2000f8e0207 */
[----:B------:R-:W-:Y:S01]  /*2480*/  ULDC.64 UR4, c[0x0][0x310] ;  /* 0x0000c40000047ab9 */ /* 0x000fe20000000a00 */
[----:B------:R-:W-:Y:S01]  /*2490*/  SHF.R.S32.HI R23, RZ, 0x1f, R22 ;  /* 0x0000001fff177819 */ /* 0x000fe20000011416 */
[C---:B------:R-:W-:Y:S01]  /*24a0*/  IMAD.SHL.U32 R133, R4.reuse, 0x40, RZ ;  /* 0x0000004004857824 */ /* 0x040fe200078e00ff */
[----:B------:R-:W-:Y:S01]  /*24b0*/  SHF.R.U32.HI R30, RZ, 0x3, R194 ;  /* 0x00000003ff1e7819 */ /* 0x000fe200000116c2 */
[-C--:B------:R-:W-:Y:S01]  /*24c0*/  IMAD R10, R143, R106.reuse, RZ ;  /* 0x0000006a8f0a7224 */ /* 0x080fe200078e02ff */
[C---:B------:R-:W-:Y:S01]  /*24d0*/  SHF.L.U64.HI R123, R4.reuse, 0x7, R5 ;  /* 0x00000007047b7819 */ /* 0x040fe20000010205 */
[----:B------:R-:W-:Y:S01]  /*24e0*/  IMAD.WIDE.U32 R96, R17, R106, R22 ;  /* 0x0000006a11607225 */ /* 0x000fe200078e0016 */
[----:B------:R-:W-:-:S02]  /*24f0*/  SHF.L.U64.HI R132, R4, 0x6, R5 ;  /* 0x0000000604847819 */ /* 0x000fc40000010205 */
[----:B------:R-:W-:Y:S01]  /*2500*/  LOP3.LUT P3, RZ, R237, 0x4, RZ, 0xc0, !PT ;  /* 0x00000004edff7812 */ /* 0x000fe2000786c0ff */
[C---:B------:R-:W-:Y:S01]  /*2510*/  IMAD R13, R17.reuse, R107, R10 ;  /* 0x0000006b110d7224 */ /* 0x040fe200078e020a */
[----:B------:R-:W-:Y:S01]  /*2520*/  SHF.L.U64.HI R129, R28, 0x7, R29 ;  /* 0x000000071c817819 */ /* 0x000fe2000001021d */
[----:B------:R-:W-:Y:S01]  /*2530*/  IMAD.WIDE.U32 R100, R17, R28, R22 ;  /* 0x0000001c11647225 */ /* 0x000fe200078e0016 */
[C---:B------:R-:W-:Y:S02]  /*2540*/  SHF.L.U64.HI R128, R106.reuse, 0x7, R107 ;  /* 0x000000076a807819 */ /* 0x040fe4000001026b */
[----:B------:R-:W-:Y:S01]  /*2550*/  IADD3 R97, R97, R13, RZ ;  /* 0x0000000d61617210 */ /* 0x000fe20007ffe0ff */
[----:B------:R-:W-:Y:S01]  /*2560*/  IMAD.IADD R99, R13, 0x1, R99 ;  /* 0x000000010d637824 */ /* 0x000fe200078e0263 */
[----:B------:R-:W-:Y:S01]  /*2570*/  SHF.L.U64.HI R105, R106, 0x6, R107 ;  /* 0x000000066a697819 */ /* 0x000fe2000001026b */
[----:B------:R-:W-:Y:S01]  /*2580*/  IMAD.MOV.U32 R122, RZ, RZ, 0x20 ;  /* 0x00000020ff7a7424 */ /* 0x000fe200078e00ff */
[----:B------:R-:W-:Y:S01]  /*2590*/  SHF.R.S32.HI R145, RZ, 0x1f, R214 ;  /* 0x0000001fff917819 */ /* 0x000fe200000114d6 */
[----:B-----5:R-:W-:Y:S01]  /*25a0*/  IMAD.WIDE.U32 R96, R141, R106, R96 ;  /* 0x0000006a8d607225 */ /* 0x020fe200078e0060 */
[----:B------:R-:W-:-:S02]  /*25b0*/  LEA.HI R148, R148, 0x8, RZ, 0x19 ;  /* 0x0000000894947811 */ /* 0x000fc400078fc8ff */
[----:B------:R-:W-:Y:S01]  /*25c0*/  SEL R122, R122, 0xffffffe0, !P3 ;  /* 0xffffffe07a7a7807 */ /* 0x000fe20005800000 */
[----:B------:R-:W-:-:S04]  /*25d0*/  IMAD.WIDE.U32 R98, R141, R106, R98 ;  /* 0x0000006a8d627225 */ /* 0x000fc800078e0062 */
[----:B------:R-:W-:Y:S01]  /*25e0*/  IMAD.SHL.U32 R31, R106, 0x80, RZ ;  /* 0x000000806a1f7824 */ /* 0x000fe200078e00ff */
[----:B--2---:R-:W-:Y:S02]  /*25f0*/  LOP3.LUT R20, R20, 0xfffffffe, RZ, 0xc0, !PT ;  /* 0xfffffffe14147812 */ /* 0x004fe400078ec0ff */
[----:B------:R-:W-:Y:S02]  /*2600*/  SHF.R.S32.HI R9, RZ, 0x1f, R3 ;  /* 0x0000001fff097819 */ /* 0x000fe40000011403 */
[----:B------:R-:W-:Y:S02]  /*2610*/  SEL R3, R3, RZ, !P0 ;  /* 0x000000ff03037207 */ /* 0x000fe40004000000 */
[----:B------:R-:W-:Y:S02]  /*2620*/  SEL R8, R9, RZ, !P0 ;  /* 0x000000ff09087207 */ /* 0x000fe40004000000 */
[----:B------:R-:W0:Y:S01]  /*2630*/  LDC R9, c[0x0][0x3f4] ;  /* 0x0000fd00ff097b82 */ /* 0x000e220000000800 */
[----:B------:R-:W-:-:S04]  /*2640*/  IMAD.WIDE.U32 R92, R3, UR4, R6 ;  /* 0x00000004035c7c25 */ /* 0x000fc8000f8e0006 */
[----:B------:R-:W-:Y:S02]  /*2650*/  IMAD R12, R8, UR4, RZ ;  /* 0x00000004080c7c24 */ /* 0x000fe4000f8e02ff */
[----:B------:R-:W-:-:S04]  /*2660*/  IMAD.WIDE.U32 R6, R17, R4, R18 ;  /* 0x0000000411067225 */ /* 0x000fc800078e0012 */
[----:B------:R-:W-:Y:S01]  /*2670*/  IMAD R15, R3, UR5, R12 ;  /* 0x00000005030f7c24 */ /* 0x000fe2000f8e020c */
[----:B------:R-:W-:Y:S01]  /*2680*/  IADD3 R91, P0, R92, R6, RZ ;  /* 0x000000065c5b7210 */ /* 0x000fe20007f1e0ff */
[----:B------:R-:W-:Y:S01]  /*2690*/  IMAD R12, R143, R4, RZ ;  /* 0x000000048f0c7224 */ /* 0x000fe200078e02ff */
[----:B------:R-:W-:Y:S01]  /*26a0*/  ULDC.64 UR4, c[0x0][0x338] ;  /* 0x0000ce0000047ab9 */ /* 0x000fe20000000a00 */
[----:B------:R-:W-:Y:S02]  /*26b0*/  IMAD.IADD R90, R93, 0x1, R15 ;  /* 0x000000015d5a7824 */ /* 0x000fe400078e020f */
[----:B------:R-:W-:Y:S02]  /*26c0*/  IMAD R89, R17, R5, R12 ;  /* 0x0000000511597224 */ /* 0x000fe400078e020c */
[----:B------:R-:W-:Y:S02]  /*26d0*/  IMAD R6, R143, R28, RZ ;  /* 0x0000001c8f067224 */ /* 0x000fe400078e02ff */
[----:B------:R-:W-:Y:S01]  /*26e0*/  IMAD R8, R8, UR4, RZ ;  /* 0x0000000408087c24 */ /* 0x000fe2000f8e02ff */
[----:B------:R-:W-:Y:S01]  /*26f0*/  IADD3.X R89, R90, R7, R89, P0, !PT ;  /* 0x000000075a597210 */ /* 0x000fe200007fe459 */
[----:B------:R-:W-:Y:S01]  /*2700*/  IMAD R15, R17, R29, R6 ;  /* 0x0000001d110f7224 */ /* 0x000fe200078e0206 */
[-C--:B0-----:R-:W-:Y:S01]  /*2710*/  ISETP.GE.AND P0, PT, R18, R9.reuse, PT ;  /* 0x000000091200720c */ /* 0x081fe20003f06270 */
[----:B------:R-:W-:Y:S01]  /*2720*/  IMAD.WIDE.U32 R94, R3, UR4, R94 ;  /* 0x00000004035e7c25 */ /* 0x000fe2000f8e005e */
[----:B------:R-:W-:-:S02]  /*2730*/  ISETP.GE.AND P4, PT, R186, R9, PT ;  /* 0x00000009ba00720c */ /* 0x000fc40003f86270 */
[----:B------:R-:W-:Y:S01]  /*2740*/  ISETP.GE.AND P1, PT, R185, R9, PT ;  /* 0x00000009b900720c */ /* 0x000fe20003f26270 */
[----:B------:R-:W-:Y:S01]  /*2750*/  IMAD R3, R3, UR5, R8 ;  /* 0x0000000503037c24 */ /* 0x000fe2000f8e0208 */
[----:B------:R-:W-:Y:S01]  /*2760*/  SEL R7, R9, RZ, P0 ;  /* 0x000000ff09077207 */ /* 0x000fe20000000000 */
[----:B------:R-:W-:Y:S01]  /*2770*/  IMAD.IADD R101, R101, 0x1, R15 ;  /* 0x0000000165657824 */ /* 0x000fe200078e020f */
[----:B------:R-:W-:Y:S01]  /*2780*/  SEL R13, R9, RZ, P4 ;  /* 0x000000ff090d7207 */ /* 0x000fe20002000000 */
[----:B------:R-:W-:Y:S01]  /*2790*/  IMAD.IADD R103, R15, 0x1, R103 ;  /* 0x000000010f677824 */ /* 0x000fe200078e0267 */
[----:B------:R-:W-:Y:S01]  /*27a0*/  SEL R6, R9, RZ, P1 ;  /* 0x000000ff09067207 */ /* 0x000fe20000800000 */
[-C--:B------:R-:W-:Y:S01]  /*27b0*/  IMAD.WIDE.U32 R100, R141, R28.reuse, R100 ;  /* 0x0000001c8d647225 */ /* 0x080fe200078e0064 */
[----:B------:R-:W-:Y:S02]  /*27c0*/  IADD3 R7, R18, R7, RZ ;  /* 0x0000000712077210 */ /* 0x000fe40007ffe0ff */
[----:B------:R-:W-:Y:S01]  /*27d0*/  SHF.L.U32 R120, R9, 0x1, RZ ;  /* 0x0000000109787819 */ /* 0x000fe200000006ff */
[----:B------:R-:W-:Y:S01]  /*27e0*/  IMAD.IADD R12, R186, 0x1, R13 ;  /* 0x00000001ba0c7824 */ /* 0x000fe200078e020d */
[----:B------:R-:W-:Y:S01]  /*27f0*/  @P4 LOP3.LUT R20, R20, 0x1, RZ, 0xfc, !PT ;  /* 0x0000000114144812 */ /* 0x000fe200078efcff */
[----:B------:R-:W-:Y:S01]  /*2800*/  IMAD.IADD R8, R185, 0x1, R6 ;  /* 0x00000001b9087824 */ /* 0x000fe200078e0206 */
[----:B------:R-:W-:Y:S01]  /*2810*/  SHF.R.S32.HI R6, RZ, 0x1f, R7 ;  /* 0x0000001fff067819 */ /* 0x000fe20000011407 */
[----:B------:R-:W-:Y:S01]  /*2820*/  IMAD.WIDE.U32 R102, R141, R28, R102 ;  /* 0x0000001c8d667225 */ /* 0x000fe200078e0066 */
[----:B------:R-:W-:Y:S01]  /*2830*/  SHF.R.S32.HI R15, RZ, 0x1f, R12 ;  /* 0x0000001fff0f7819 */ /* 0x000fe2000001140c */
[----:B------:R0:W-:Y:S01]  /*2840*/  STL [R1+0x1c], R20 ;  /* 0x00001c1401007387 */ /* 0x0001e20000100800 */
[CC--:B------:R-:W-:Y:S01]  /*2850*/  LEA.HI R14, R6.reuse, R7.reuse, RZ, 0x3 ;  /* 0x00000007060e7211 */ /* 0x0c0fe200078f18ff */
[----:B------:R-:W-:Y:S01]  /*2860*/  IMAD.IADD R5, R95, 0x1, R3 ;  /* 0x000000015f057824 */ /* 0x000fe200078e0203 */
[----:B------:R-:W-:-:S02]  /*2870*/  LEA.HI R6, R6, R7, RZ, 0x6 ;  /* 0x0000000706067211 */ /* 0x000fc400078f30ff */
[CC--:B------:R-:W-:Y:S02]  /*2880*/  LEA.HI R32, R15.reuse, R12.reuse, RZ, 0x3 ;  /* 0x0000000c0f207211 */ /* 0x0c0fe400078f18ff */
[----:B------:R-:W-:Y:S01]  /*2890*/  LEA.HI R15, R15, R12, RZ, 0x6 ;  /* 0x0000000c0f0f7211 */ /* 0x000fe200078f30ff */
[----:B------:R-:W-:Y:S01]  /*28a0*/  IMAD.SHL.U32 R7, R6, 0x80, RZ ;  /* 0x0000008006077824 */ /* 0x000fe200078e00ff */
[----:B------:R-:W-:Y:S02]  /*28b0*/  SHF.R.S32.HI R13, RZ, 0x1f, R8 ;  /* 0x0000001fff0d7819 */ /* 0x000fe40000011408 */
[----:B------:R-:W-:Y:S02]  /*28c0*/  SHF.L.U32 R21, R15, 0x7, RZ ;  /* 0x000000070f157819 */ /* 0x000fe400000006ff */
[----:B------:R-:W-:Y:S02]  /*28d0*/  LOP3.LUT R15, R194, 0x38, R14, 0xf8, !PT ;  /* 0x00000038c20f7812 */ /* 0x000fe400078ef80e */
[----:B------:R-:W-:-:S02]  /*28e0*/  LEA.HI R10, R13, R8, RZ, 0x3 ;  /* 0x000000080d0a7211 */ /* 0x000fc400078f18ff */
[----:B------:R-:W-:Y:S02]  /*28f0*/  LEA.HI R8, R13, R8, RZ, 0x6 ;  /* 0x000000080d087211 */ /* 0x000fe400078f30ff */
[----:B------:R-:W-:Y:S02]  /*2900*/  LOP3.LUT R7, R7, 0xffffe000, RZ, 0xc0, !PT ;  /* 0xffffe00007077812 */ /* 0x000fe400078ec0ff */
[----:B------:R-:W-:Y:S01]  /*2910*/  LOP3.LUT R138, R15, R30, RZ, 0x3c, !PT ;  /* 0x0000001e0f8a7212 */ /* 0x000fe200078e3cff */
[----:B------:R-:W-:Y:S01]  /*2920*/  IMAD.SHL.U32 R12, R8, 0x80, RZ ;  /* 0x00000080080c7824 */ /* 0x000fe200078e00ff */
[----:B------:R-:W-:Y:S01]  /*2930*/  LOP3.LUT R26, R194, 0x38, R10, 0xf8, !PT ;  /* 0x00000038c21a7812 */ /* 0x000fe200078ef80a */
[----:B------:R-:W-:Y:S01]  /*2940*/  IMAD R140, R196, 0x200, R7 ;  /* 0x00000200c48c7824 */ /* 0x000fe200078e0207 */
[----:B------:R-:W-:Y:S02]  /*2950*/  IADD3 R138, R138, R7, R198 ;  /* 0x000000078a8a7210 */ /* 0x000fe40007ffe0c6 */
[----:B------:R-:W-:-:S02]  /*2960*/  SHF.R.S32.HI R7, RZ, 0x1f, R141 ;  /* 0x0000001fff077819 */ /* 0x000fc4000001148d */
[----:B------:R-:W-:Y:S02]  /*2970*/  LOP3.LUT R15, R12, 0xffffe000, RZ, 0xc0, !PT ;  /* 0xffffe0000c0f7812 */ /* 0x000fe400078ec0ff */
[----:B------:R-:W-:Y:S01]  /*2980*/  LOP3.LUT R26, R26, R30, RZ, 0x3c, !PT ;  /* 0x0000001e1a1a7212 */ /* 0x000fe200078e3cff */
[----:B------:R-:W-:Y:S01]  /*2990*/  IMAD R4, R7, R28, RZ ;  /* 0x0000001c07047224 */ /* 0x000fe200078e02ff */
[----:B------:R-:W-:Y:S01]  /*29a0*/  LOP3.LUT R27, R194, 0x38, R32, 0xf8, !PT ;  /* 0x00000038c21b7812 */ /* 0x000fe200078ef820 */
[----:B------:R-:W-:Y:S01]  /*29b0*/  IMAD R139, R196, 0x200, R15 ;  /* 0x00000200c48b7824 */ /* 0x000fe200078e020f */
[----:B------:R-:W-:Y:S01]  /*29c0*/  IADD3 R136, R26, R15, R198 ;  /* 0x0000000f1a887210 */ /* 0x000fe20007ffe0c6 */
[----:B------:R-:W-:Y:S01]  /*29d0*/  IMAD R15, R141, R29, R4 ;  /* 0x0000001d8d0f7224 */ /* 0x000fe200078e0204 */
[----:B------:R-:W-:Y:S02]  /*29e0*/  LOP3.LUT R6, R195, 0x38, R14, 0xf8, !PT ;  /* 0x00000038c3067812 */ /* 0x000fe400078ef80e */
[----:B------:R-:W-:-:S02]  /*29f0*/  LOP3.LUT R21, R21, 0xffffe000, RZ, 0xc0, !PT ;  /* 0xffffe00015157812 */ /* 0x000fc400078ec0ff */
[----:B------:R-:W-:Y:S02]  /*2a00*/  LOP3.LUT R27, R27, R30, RZ, 0x3c, !PT ;  /* 0x0000001e1b1b7212 */ /* 0x000fe400078e3cff */
[----:B------:R-:W-:Y:S01]  /*2a10*/  IADD3 R118, P4, R17, R118, RZ ;  /* 0x0000007611767210 */ /* 0x000fe20007f9e0ff */
[----:B------:R-:W-:Y:S01]  /*2a20*/  IMAD R137, R196, 0x200, R21 ;  /* 0x00000200c4897824 */ /* 0x000fe200078e0215 */
[C---:B------:R-:W-:Y:S02]  /*2a30*/  LOP3.LUT R4, R195.reuse, 0x18, R18, 0xf8, !PT ;  /* 0x00000018c3047812 */ /* 0x040fe400078ef812 */
[----:B0-----:R-:W-:Y:S01]  /*2a40*/  LOP3.LUT R20, R195, 0x38, R32, 0xf8, !PT ;  /* 0x00000038c3147812 */ /* 0x001fe200078ef820 */
[----:B------:R-:W-:Y:S01]  /*2a50*/  IMAD.X R119, R0, 0x1, R143, P4 ;  /* 0x0000000100777824 */ /* 0x000fe200020e068f */
[----:B------:R-:W-:Y:S01]  /*2a60*/  LOP3.LUT R13, R6, R197, RZ, 0x3c, !PT ;  /* 0x000000c5060d7212 */ /* 0x000fe200078e3cff */
[----:B------:R-:W-:Y:S01]  /*2a70*/  IMAD R6, R7, R106, RZ ;  /* 0x0000006a07067224 */ /* 0x000fe200078e02ff */
[----:B------:R-:W-:-:S02]  /*2a80*/  IADD3 R135, R27, R21, R198 ;  /* 0x000000151b877210 */ /* 0x000fc40007ffe0c6 */
[----:B------:R-:W-:Y:S01]  /*2a90*/  LOP3.LUT R8, R195, 0x38, R10, 0xf8, !PT ;  /* 0x00000038c3087812 */ /* 0x000fe200078ef80a */
[----:B------:R-:W-:Y:S01]  /*2aa0*/  IMAD.IADD R140, R140, 0x1, R13 ;  /* 0x000000018c8c7824 */ /* 0x000fe200078e020d */
[----:B------:R-:W-:Y:S01]  /*2ab0*/  LOP3.LUT R27, R4, R197, RZ, 0x3c, !PT ;  /* 0x000000c5041b7212 */ /* 0x000fe200078e3cff */
[----:B------:R-:W-:Y:S01]  /*2ac0*/  IMAD R21, R141, R107, R6 ;  /* 0x0000006b8d157224 */ /* 0x000fe200078e0206 */
[----:B------:R-:W-:Y:S02]  /*2ad0*/  SEL R0, RZ, 0x20, P2 ;  /* 0x00000020ff007807 */ /* 0x000fe40001000000 */
[-C--:B------:R-:W-:Y:S01]  /*2ae0*/  LOP3.LUT R20, R20, R197.reuse, RZ, 0x3c, !PT ;  /* 0x000000c514147212 */ /* 0x080fe200078e3cff */
[----:B------:R-:W-:Y:S01]  /*2af0*/  IMAD R27, R196, 0x200, R27 ;  /* 0x00000200c41b7824 */ /* 0x000fe200078e021b */
[----:B------:R-:W-:Y:S01]  /*2b00*/  LOP3.LUT R8, R8, R197, RZ, 0x3c, !PT ;  /* 0x000000c508087212 */ /* 0x000fe200078e3cff */
[----:B------:R-:W-:Y:S01]  /*2b10*/  IMAD.IADD R26, R97, 0x1, R21 ;  /* 0x00000001611a7824 */ /* 0x000fe200078e0215 */
[----:B------:R-:W-:Y:S01]  /*2b20*/  SHF.R.S32.HI R112, RZ, 0x3, R14 ;  /* 0x00000003ff707819 */ /* 0x000fe2000001140e */
[----:B------:R-:W-:Y:S01]  /*2b30*/  IMAD.IADD R137, R137, 0x1, R20 ;  /* 0x0000000189897824 */ /* 0x000fe200078e0214 */
[----:B------:R-:W-:Y:S01]  /*2b40*/  LOP3.LUT R14, R14, 0xfffffff8, RZ, 0xc0, !PT ;  /* 0xfffffff80e0e7812 */ /* 0x000fe200078ec0ff */
[----:B------:R-:W-:Y:S01]  /*2b50*/  IMAD.IADD R134, R122, 0x1, R27 ;  /* 0x000000017a867824 */ /* 0x000fe200078e021b */
[----:B------:R-:W-:Y:S01]  /*2b60*/  LOP3.LUT R13, R10, 0xfffffff8, RZ, 0xc0, !PT ;  /* 0xfffffff80a0d7812 */ /* 0x000fe200078ec0ff */
[----:B------:R-:W-:Y:S01]  /*2b70*/  IMAD.IADD R21, R21, 0x1, R99 ;  /* 0x0000000115157824 */ /* 0x000fe200078e0263 */
[----:B------:R-:W-:-:S02]  /*2b80*/  LOP3.LUT R12, R32, 0xfffffff8, RZ, 0xc0, !PT ;  /* 0xfffffff8200c7812 */ /* 0x000fc400078ec0ff */
[----:B------:R-:W-:Y:S02]  /*2b90*/  LOP3.LUT R0, R11, R0, RZ, 0xfc, !PT ;  /* 0x000000000b007212 */ /* 0x000fe400078efcff */
[C---:B------:R-:W-:Y:S01]  /*2ba0*/  SHF.L.U64.HI R30, R28.reuse, 0x6, R29 ;  /* 0x000000061c1e7819 */ /* 0x040fe2000001021d */
[C---:B------:R-:W-:Y:S01]  /*2bb0*/  IMAD.SHL.U32 R29, R28.reuse, 0x80, RZ ;  /* 0x000000801c1d7824 */ /* 0x040fe200078e00ff */
[----:B------:R-:W-:Y:S01]  /*2bc0*/  IADD3 R139, R139, R8, RZ ;  /* 0x000000088b8b7210 */ /* 0x000fe20007ffe0ff */
[----:B------:R-:W-:Y:S01]  /*2bd0*/  IMAD.SHL.U32 R28, R28, 0x40, RZ ;  /* 0x000000401c1c7824 */ /* 0x000fe200078e00ff */
[----:B------:R-:W-:Y:S01]  /*2be0*/  IADD3 R20, R101, R15, RZ ;  /* 0x0000000f65147210 */ /* 0x000fe20007ffe0ff */
[----:B------:R-:W-:Y:S01]  /*2bf0*/  IMAD.IADD R15, R15, 0x1, R103 ;  /* 0x000000010f0f7824 */ /* 0x000fe200078e0267 */
[----:B------:R-:W-:Y:S02]  /*2c00*/  SHF.R.S32.HI R111, RZ, 0x3, R10 ;  /* 0x00000003ff6f7819 */ /* 0x000fe4000001140a */
[----:B------:R-:W-:-:S02]  /*2c10*/  SHF.L.U32 R106, R106, 0x6, RZ ;  /* 0x000000066a6a7819 */ /* 0x000fc400000006ff */
[----:B------:R-:W-:Y:S02]  /*2c20*/  SHF.R.S32.HI R110, RZ, 0x3, R32 ;  /* 0x00000003ff6e7819 */ /* 0x000fe40000011420 */
[----:B------:R-:W-:Y:S02]  /*2c30*/  LOP3.LUT R11, R11, 0x1, RZ, 0xc0, !PT ;  /* 0x000000010b0b7812 */ /* 0x000fe400078ec0ff */
[----:B------:R-:W-:Y:S02]  /*2c40*/  SHF.R.S32.HI R109, RZ, 0x1f, R14 ;  /* 0x0000001fff6d7819 */ /* 0x000fe4000001140e */
[----:B------:R-:W-:Y:S02]  /*2c50*/  SHF.R.S32.HI R108, RZ, 0x1f, R13 ;  /* 0x0000001fff6c7819 */ /* 0x000fe4000001140d */
[----:B------:R-:W-:Y:S02]  /*2c60*/  SHF.R.S32.HI R107, RZ, 0x1f, R12 ;  /* 0x0000001fff6b7819 */ /* 0x000fe4000001140c */
[----:B------:R-:W-:-:S02]  /*2c70*/  LOP3.LUT R10, R0, 0x2, RZ, 0xc0, !PT ;  /* 0x00000002000a7812 */ /* 0x000fc400078ec0ff */
[C---:B------:R-:W-:Y:S02]  /*2c80*/  LOP3.LUT R9, R0.reuse, 0x4, RZ, 0xc0, !PT ;  /* 0x0000000400097812 */ /* 0x040fe400078ec0ff */
[C---:B------:R-:W-:Y:S02]  /*2c90*/  LOP3.LUT R8, R0.reuse, 0x8, RZ, 0xc0, !PT ;  /* 0x0000000800087812 */ /* 0x040fe400078ec0ff */
[C---:B------:R-:W-:Y:S02]  /*2ca0*/  LOP3.LUT R7, R0.reuse, 0x10, RZ, 0xc0, !PT ;  /* 0x0000001000077812 */ /* 0x040fe400078ec0ff */
[----:B------:R-:W-:-:S07]  /*2cb0*/  LOP3.LUT R6, R0, 0x20, RZ, 0xc0, !PT ;  /* 0x0000002000067812 */ /* 0x000fce00078ec0ff */
.L_x_2586:
[----:B0-2---:R-:W2:Y:S01]  /*2cc0*/  LDL.LU R34, [R1+0x1c] ;  /* 0x00001c0001227983 */ /* 0x005ea20000300800 */
[----:B------:R-:W-:Y:S01]  /*2cd0*/  VIADD R32, R24, 0xffffffff ;  /* 0xffffffff18207836 */ /* 0x000fe20000000000 */
[----:B------:R-:W0:Y:S01]  /*2ce0*/  LDC.64 R114, c[0x0][0x2e8] ;  /* 0x0000ba00ff727b82 */ /* 0x000e220000000a00 */
[----:B------:R-:W-:Y:S01]  /*2cf0*/  IMAD R43, R16, 0x6000, R27 ;  /* 0x00006000102b7824 */ /* 0x000fe200078e021b */
[----:B------:R-:W-:Y:S05]  /*2d00*/  YIELD ;  /* 0x0000000000007946 */ /* 0x000fea0003800000 */
[----:B------:R-:W-:Y:S01]  /*2d10*/  SHF.R.S32.HI R33, RZ, 0x1f, R32 ;  /* 0x0000001fff217819 */ /* 0x000fe20000011420 */
[-C--:B------:R-:W-:Y:S01]  /*2d20*/  IMAD R3, R123, R32.reuse, RZ ;  /* 0x000000207b037224 */ /* 0x080fe200078e02ff */
[----:B------:R-:W1:Y:S01]  /*2d30*/  LDC R117, c[0x0][0x3f4] ;  /* 0x0000fd00ff757b82 */ /* 0x000e620000000800 */
[----:B------:R-:W-:Y:S01]  /*2d40*/  IMAD.WIDE.U32 R124, R88, R32, RZ ;  /* 0x00000020587c7225 */ /* 0x000fe200078e00ff */
[----:B------:R-:W-:Y:S03]  /*2d50*/  BSSY B0, `(.L_x_2487) ;  /* 0x0000768000007945 */ /* 0x000fe60003800000 */
[----:B------:R-:W-:Y:S01]  /*2d60*/  IMAD R3, R33, R88, R3 ;  /* 0x0000005821037224 */ /* 0x000fe200078e0203 */
[-C--:B------:R-:W-:Y:S01]  /*2d70*/  IADD3 R0, P3, P4, R91, R124.reuse, R133 ;  /* 0x0000007c5b007210 */ /* 0x080fe20007c7e085 */
[----:B------:R-:W-:Y:S01]  /*2d80*/  IMAD R43, R43, 0x2, R116 ;  /* 0x000000022b2b7824 */ /* 0x000fe200078e0274 */
[----:B------:R-:W-:Y:S01]  /*2d90*/  IADD3 R4, P5, R91, R124, RZ ;  /* 0x0000007c5b047210 */ /* 0x000fe20007fbe0ff */
[----:B------:R-:W-:-:S05]  /*2da0*/  IMAD.IADD R84, R125, 0x1, R3 ;  /* 0x000000017d547824 */ /* 0x000fca00078e0203 */
[----:B------:R-:W-:Y:S02]  /*2db0*/  IADD3.X R3, R89, R84, R132, P3, P4 ;  /* 0x0000005459037210 */ /* 0x000fe40001fe8484 */
[----:B------:R-:W-:Y:S02]  /*2dc0*/  ISETP.GT.AND P3, PT, R32, R121, PT ;  /* 0x000000792000720c */ /* 0x000fe40003f64270 */
[-C--:B0-----:R-:W-:Y:S02]  /*2dd0*/  LEA R44, P2, R4, R114.reuse, 0x1 ;  /* 0x00000072042c7211 */ /* 0x081fe400078408ff */
[----:B------:R-:W-:Y:S02]  /*2de0*/  IADD3.X R24, R84, R89, RZ, P5, !PT ;  /* 0x0000005954187210 */ /* 0x000fe40002ffe4ff */
[----:B------:R-:W-:Y:S02]  /*2df0*/  LEA R40, P5, R0, R114, 0x1 ;  /* 0x0000007200287211 */ /* 0x000fe400078a08ff */
[----:B------:R-:W-:Y:S01]  /*2e00*/  LEA.HI.X R45, R4, R115, R24, 0x1, P2 ;  /* 0x00000073042d7211 */ /* 0x000fe200010f0c18 */
[----:B------:R-:W-:Y:S01]  /*2e10*/  IMAD.MOV.U32 R24, RZ, RZ, R32 ;  /* 0x000000ffff187224 */ /* 0x000fe200078e0020 */
[----:B-1----:R-:W-:-:S02]  /*2e20*/  ISETP.GE.AND P2, PT, R117, 0x1, PT ;  /* 0x000000017500780c */ /* 0x002fc40003f46270 */
[----:B------:R-:W-:Y:S01]  /*2e30*/  LEA.HI.X R41, R0, R115, R3, 0x1, P5 ;  /* 0x0000007300297211 */ /* 0x000fe200028f0c03 */
[----:B------:R-:W-:-:S04]  /*2e40*/  IMAD R3, R16, 0x6000, R134 ;  /* 0x0000600010037824 */ /* 0x000fc800078e0286 */
[----:B------:R-:W-:Y:S01]  /*2e50*/  IMAD R42, R3, 0x2, R116 ;  /* 0x00000002032a7824 */ /* 0x000fe200078e0274 */
[----:B--2---:R-:W-:-:S04]  /*2e60*/  LOP3.LUT R34, R34, 0xfffffffd, RZ, 0xc0, !PT ;  /* 0xfffffffd22227812 */ /* 0x004fc800078ec0ff */
[----:B------:R-:W-:-:S05]  /*2e70*/  @P3 LOP3.LUT R34, R34, 0x2, RZ, 0xfc, !PT ;  /* 0x0000000222223812 */ /* 0x000fca00078efcff */
[----:B------:R0:W-:Y:S01]  /*2e80*/  STL [R1+0x1c], R34 ;  /* 0x00001c2201007387 */ /* 0x0001e20000100800 */
[----:B------:R-:W-:Y:S05]  /*2e90*/  @!P2 BRA `(.L_x_2488) ;  /* 0x00000070006ca947 */ /* 0x000fea0003800000 */
[----:B------:R-:W-:Y:S01]  /*2ea0*/  ULDC.U8 UR4, c[0x0][0x410] ;  /* 0x0001040000047ab9 */ /* 0x000fe20000000000 */
[-C--:B------:R-:W-:Y:S01]  /*2eb0*/  IMAD R0, R128, R32.reuse, RZ ;  /* 0x0000002080007224 */ /* 0x080fe200078e02ff */
[----:B------:R-:W-:Y:S01]  /*2ec0*/  ISETP.NE.AND P2, PT, RZ, UR4, PT ;  /* 0x00000004ff007c0c */ /* 0x000fe2000bf45270 */
[-C--:B------:R-:W-:Y:S02]  /*2ed0*/  IMAD R4, R129, R32.reuse, RZ ;  /* 0x0000002081047224 */ /* 0x080fe400078e02ff */
[C---:B------:R-:W-:Y:S02]  /*2ee0*/  IMAD R3, R33.reuse, R31, R0 ;  /* 0x0000001f21037224 */ /* 0x040fe400078e0200 */
[----:B------:R-:W-:Y:S02]  /*2ef0*/  IMAD R33, R33, R29, R4 ;  /* 0x0000001d21217224 */ /* 0x000fe400078e0204 */
[----:B------:R-:W-:Y:S02]  /*2f00*/  IMAD R4, R24, -0x80, R25 ;  /* 0xffffff8018047824 */ /* 0x000fe400078e0219 */
[----:B------:R-:W-:-:S03]  /*2f10*/  IMAD.WIDE.U32 R82, R31, R32, RZ ;  /* 0x000000201f527225 */ /* 0x000fc600078e00ff */
[----:B------:R-:W-:Y:S01]  /*2f20*/  VIMNMX R4, R4, 0x80, PT ;  /* 0x0000008004047848 */ /* 0x000fe20003fe0100 */
[----:B------:R-:W-:-:S04]  /*2f30*/  IMAD.WIDE.U32 R80, R29, R32, RZ ;  /* 0x000000201d507225 */ /* 0x000fc800078e00ff */
[----:B------:R-:W-:Y:S01]  /*2f40*/  IMAD.IADD R0, R83, 0x1, R3 ;  /* 0x0000000153007824 */ /* 0x000fe200078e0203 */
[----:B------:R-:W-:Y:S01]  /*2f50*/  IADD3 R3, R81, R33, RZ ;  /* 0x0000002151037210 */ /* 0x000fe20007ffe0ff */
        /* <DEDUP_REMOVED lines=22> */
[----:B0-----:R-:W-:Y:S01]  /*30c0*/  IMAD.X R34, R0, 0x1, R26, P4 ;  /* 0x0000000100227824 */ /* 0x001fe200020e061a */
        /* <DEDUP_REMOVED lines=34> */
.L_x_2491:
[----:B------:R-:W-:Y:S05]  /*32f0*/  BSYNC B1 ;  /* 0x0000000000017941 */ /* 0x000fea0003800000 */
.L_x_2490:
        /* <DEDUP_REMOVED lines=12> */
[----:B-----5:R-:W-:Y:S01]  /*33c0*/  IMAD.MOV.U32 R130, RZ, RZ, R66 ;  /* 0x000000ffff827224 */ /* 0x020fe200078e0042 */
[----:B------:R-:W-:Y:S01]  /*33d0*/  CS2R R64, SRZ ;  /* 0x0000000000407805 */ /* 0x000fe2000001ff00 */
[----:B------:R-:W-:Y:S06]  /*33e0*/  @P4 BRA `(.L_x_2493) ;  /* 0x0000000000a04947 */ /* 0x000fec0003800000 */
[----:B------:R-:W-:Y:S01]  /*33f0*/  IADD3 R82, P2, P5, R96, R82, R106 ;  /* 0x0000005260527210 */ /* 0x000fe20007d5e06a */
[----:B------:R-:W-:Y:S01]  /*3400*/  ULDC.64 UR4, c[0x0][0x3e8] ;  /* 0x0000fa0000047ab9 */ /* 0x000fe20000000a00 */
[----:B------:R-:W-:Y:S01]  /*3410*/  ULDC.64 UR6, c[0x0][0x400] ;  /* 0x0001000000067ab9 */ /* 0x000fe20000000a00 */
[----:B------:R-:W-:Y:S02]  /*3420*/  CS2R R62, SRZ ;  /* 0x00000000003e7805 */ /* 0x000fe4000001ff00 */
[----:B-1----:R-:W-:Y:S02]  /*3430*/  IADD3.X R33, R26, R0, R105, P2, P5 ;  /* 0x000000001a217210 */ /* 0x002fe400017ea469 */
[----:B------:R-:W-:Y:S02]  /*3440*/  CS2R R64, SRZ ;  /* 0x0000000000407805 */ /* 0x000fe4000001ff00 */
[----:B------:R-:W-:-:S04]  /*3450*/  IADD3 R80, P2, P5, R100, R80, R28 ;  /* 0x0000005064507210 */ /* 0x000fc80007d5e01c */
[----:B------:R-:W-:Y:S02]  /*3460*/  IADD3.X R3, R20, R3, R30, P2, P5 ;  /* 0x0000000314037210 */ /* 0x000fe400017ea41e */
[----:B------:R-:W-:-:S04]  /*3470*/  LEA R32, P2, R82, UR4, 0x1 ;  /* 0x0000000452207c11 */ /* 0x000fc8000f8408ff */
[----:B------:R-:W-:Y:S02]  /*3480*/  LEA.HI.X R33, R82, UR5, R33, 0x1, P2 ;  /* 0x0000000552217c11 */ /* 0x000fe400090f0c21 */
[----:B0-----:R-:W-:-:S04]  /*3490*/  LEA R34, P2, R80, UR6, 0x1 ;  /* 0x0000000650227c11 */ /* 0x001fc8000f8408ff */
        /* <DEDUP_REMOVED lines=29> */
.L_x_2493:
[----:B------:R-:W-:Y:S05]  /*3670*/  BSYNC B1 ;  /* 0x0000000000017941 */ /* 0x000fea0003800000 */
.L_x_2492:
[----:B------:R-:W3:Y:S01]  /*3680*/  LDL R0, [R1+0x18] ;  /* 0x0000180001007983 */ /* 0x000ee20000100800 */
[----:B------:R-:W-:Y:S01]  /*3690*/  MOV R3, R70 ;  /* 0x0000004600037202 */ /* 0x000fe20000000f00 */
[----:B-12---:R-:W-:Y:S01]  /*36a0*/  IMAD.MOV.U32 R32, RZ, RZ, R67 ;  /* 0x000000ffff207224 */ /* 0x006fe200078e0043 */
[----:B------:R-:W-:Y:S01]  /*36b0*/  PRMT R154, R154, 0x5410, R130 ;  /* 0x000054109a9a7816 */ /* 0x000fe20000000082 */
[----:B------:R-:W-:Y:S01]  /*36c0*/  IMAD.MOV.U32 R33, RZ, RZ, R74 ;  /* 0x000000ffff217224 */ /* 0x000fe200078e004a */
[----:B------:R-:W-:Y:S02]  /*36d0*/  PRMT R158, R3, 0x7610, R158 ;  /* 0x00007610039e7816 */ /* 0x000fe4000000009e */
[----:B------:R-:W-:Y:S02]  /*36e0*/  MOV R3, R79 ;  /* 0x0000004f00037202 */ /* 0x000fe40000000f00 */
[----:B------:R-:W-:Y:S01]  /*36f0*/  PRMT R155, R32, 0x7610, R155 ;  /* 0x00007610209b7816 */ /* 0x000fe2000000009b */
[----:B------:R-:W-:Y:S01]  /*3700*/  IMAD.MOV.U32 R32, RZ, RZ, R75 ;  /* 0x000000ffff207224 */ /* 0x000fe200078e004b */
[----:B------:R-:W-:Y:S01]  /*3710*/  PRMT R161, R33, 0x7610, R161 ;  /* 0x0000761021a17816 */ /* 0x000fe200000000a1 */
[----:B------:R-:W-:-:S03]  /*3720*/  IMAD.MOV.U32 R33, RZ, RZ, R125 ;  /* 0x000000ffff217224 */ /* 0x000fc600078e007d */
[----:B------:R-:W-:Y:S01]  /*3730*/  PRMT R160, R32, 0x7610, R160 ;  /* 0x0000761020a07816 */ /* 0x000fe200000000a0 */
[----:B------:R-:W-:-:S05]  /*3740*/  IMAD.MOV.U32 R32, RZ, RZ, R124 ;  /* 0x000000ffff207224 */ /* 0x000fca00078e007c */
[----:B------:R-:W-:Y:S02]  /*3750*/  PRMT R150, R32, 0x5410, R33 ;  /* 0x0000541020967816 */ /* 0x000fe40000000021 */
[----:B---3--:R-:W-:Y:S01]  /*3760*/  R2UR UR4, R0 ;  /* 0x00000000000472ca */ /* 0x008fe200000e0000 */
[----:B------:R-:W-:-:S05]  /*3770*/  IMAD.MOV.U32 R0, RZ, RZ, R71 ;  /* 0x000000ffff007224 */ /* 0x000fca00078e0047 */
[----:B------:R-:W-:Y:S01]  /*3780*/  PRMT R157, R0, 0x7610, R157 ;  /* 0x00007610009d7816 */ /* 0x000fe2000000009d */
[----:B------:R-:W-:-:S05]  /*3790*/  IMAD.MOV.U32 R0, RZ, RZ, R78 ;  /* 0x000000ffff007224 */ /* 0x000fca00078e004e */
[----:B------:R-:W-:Y:S01]  /*37a0*/  PRMT R162, R0, 0x5410, R3 ;  /* 0x0000541000a27816 */ /* 0x000fe20000000003 */
[----:B------:R-:W-:Y:S01]  /*37b0*/  IMAD.MOV.U32 R0, RZ, RZ, R86 ;  /* 0x000000ffff007224 */ /* 0x000fe200078e0056 */
[----:B------:R-:W-:Y:S01]  /*37c0*/  UISETP.NE.AND UP0, UPT, UR4, 0x3, UPT ;  /* 0x000000030400788c */ /* 0x000fe2000bf05270 */
[----:B------:R-:W-:-:S05]  /*37d0*/  IMAD.MOV.U32 R3, RZ, RZ, R87 ;  /* 0x000000ffff037224 */ /* 0x000fca00078e0057 */
[----:B------:R-:W-:Y:S01]  /*37e0*/  PRMT R163, R0, 0x5410, R3 ;  /* 0x0000541000a37816 */ /* 0x000fe20000000003 */
[----:B------:R-:W-:Y:S01]  /*37f0*/  IMAD.MOV.U32 R0, RZ, RZ, R69 ;  /* 0x000000ffff007224 */ /* 0x000fe200078e0045 */
[----:B------:R-:W-:Y:S02]  /*3800*/  MOV R3, R68 ;  /* 0x0000004400037202 */ /* 0x000fe40000000f00 */
[----:B------:R-:W-:Y:S02]  /*3810*/  PLOP3.LUT P2, PT, PT, PT, UP0, 0x80, 0x0 ;  /* 0x000000000000781c */ /* 0x000fe40003f4f008 */
[----:B------:R-:W-:Y:S01]  /*3820*/  PRMT R156, R0, 0x7610, R156 ;  /* 0x00007610009c7816 */ /* 0x000fe2000000009c */
[----:B------:R-:W-:Y:S01]  /*3830*/  IMAD.MOV.U32 R0, RZ, RZ, R73 ;  /* 0x000000ffff007224 */ /* 0x000fe200078e0049 */
[----:B------:R-:W-:Y:S01]  /*3840*/  PRMT R155, R155, 0x5410, R3 ;  /* 0x000054109b9b7816 */ /* 0x000fe20000000003 */
[----:B------:R-:W-:-:S03]  /*3850*/  IMAD.MOV.U32 R3, RZ, RZ, R72 ;  /* 0x000000ffff037224 */ /* 0x000fc600078e0048 */
[----:B------:R-:W-:Y:S01]  /*3860*/  PRMT R158, R158, 0x5410, R0 ;  /* 0x000054109e9e7816 */ /* 0x000fe20000000000 */
[----:B------:R-:W-:Y:S01]  /*3870*/  IMAD.MOV.U32 R0, RZ, RZ, R76 ;  /* 0x000000ffff007224 */ /* 0x000fe200078e004c */
[----:B------:R-:W-:Y:S02]  /*3880*/  PRMT R157, R157, 0x5410, R3 ;  /* 0x000054109d9d7816 */ /* 0x000fe40000000003 */
[----:B------:R-:W-:Y:S02]  /*3890*/  MOV R3, R77 ;  /* 0x0000004d00037202 */ /* 0x000fe40000000f00 */
        /* <DEDUP_REMOVED lines=11> */
[----:B-----5:R-:W-:Y:S02]  /*3950*/  IMAD.MOV.U32 R3, RZ, RZ, R36 ;  /* 0x000000ffff037224 */ /* 0x020fe400078e0024 */
        /* <DEDUP_REMOVED lines=40> */
[----:B------:R-:W-:Y:S06]  /*3be0*/  @!P2 BRA `(.L_x_2494) ;  /* 0x000000000004a947 */ /* 0x000fec0003800000 */
[----:B------:R-:W-:Y:S01]  /*3bf0*/  BPT.TRAP 0x1 ;  /* 0x000000040000795c */ /* 0x000fe20000300000 */
.L_x_2494:
[----:B------:R-:W-:Y:S01]  /*3c00*/  IMAD R3, R16, 0x8, R2 ;  /* 0x0000000810037824 */ /* 0x000fe200078e0202 */
[----:B------:R-:W-:Y:S01]  /*3c10*/  SHF.L.U32 R0, R188, 0x1f, RZ ;  /* 0x0000001fbc007819 */ /* 0x000fe200000006ff */
[----:B------:R-:W-:Y:S03]  /*3c20*/  BSSY B1, `(.L_x_2495) ;  /* 0x0000003000017945 */ /* 0x000fe60003800000 */
[----:B------:R-:W1:Y:S02]  /*3c30*/  SYNCS.PHASECHK.TRANS64.TRYWAIT P5, [R3+URZ+0x34890], R0 ;  /* 0x03489000030075a7 */ /* 0x000e6400080a017f */
[----:B-1----:R-:W-:Y:S05]  /*3c40*/  @!P5 BRA `(.L_x_2496) ;  /* 0x00000224006cd947 */ /* 0x002fea0003800000 */
.L_x_2872:
[----:B------:R-:W-:Y:S05]  /*3c50*/  BSYNC B1 ;  /* 0x0000000000017941 */ /* 0x000fea0003800000 */
.L_x_2495:
[----:B------:R-:W-:Y:S04]  /*3c60*/  BSSY B1, `(.L_x_2497) ;  /* 0x000014c000017945 */ /* 0x000fe80003800000 */
[----:B------:R-:W-:Y:S05]  /*3c70*/  @P3 BRA `(.L_x_2498) ;  /* 0x0000001400283947 */ /* 0x000fea0003800000 */
[----:B------:R-:W-:Y:S01]  /*3c80*/  ISETP.NE.AND P3, PT, R11, RZ, PT ;  /* 0x000000ff0b00720c */ /* 0x000fe20003f65270 */
[----:B------:R-:W-:-:S12]  /*3c90*/  BSSY B2, `(.L_x_2499) ;  /* 0x0000033000027945 */ /* 0x000fd80003800000 */
[----:B------:R-:W-:Y:S05]  /*3ca0*/  @!P3 BRA `(.L_x_2500) ;  /* 0x0000000000c4b947 */ /* 0x000fea0003800000 */
[----:B0-----:R0:W2:Y:S01]  /*3cb0*/  LDS.128 R32, [R43] ;  /* 0x000000002b207984 */ /* 0x0010a20000000c00 */
[----:B------:R-:W-:Y:S01]  /*3cc0*/  ISETP.GE.AND P3, PT, R22, R117, PT ;  /* 0x000000751600720c */ /* 0x000fe20003f66270 */
[----:B------:R-:W-:-:S12]  /*3cd0*/  BSSY B3, `(.L_x_2501) ;  /* 0x000002d000037945 */ /* 0x000fd80003800000 */
[----:B0-----:R-:W-:Y:S05]  /*3ce0*/  @P3 BRA `(.L_x_2502) ;  /* 0x0000000000ac3947 */ /* 0x001fea0003800000 */
        /* <DEDUP_REMOVED lines=43> */
.L_x_2502:
[----:B------:R-:W-:Y:S05]  /*3fa0*/  BSYNC B3 ;  /* 0x0000000000037941 */ /* 0x000fea0003800000 */
.L_x_2501:
[----:B--2---:R2:W-:Y:S02]  /*3fb0*/  STG.E.128 desc[UR60][R44.64], R32 ;  /* 0x000000202c007986 */ /* 0x0045e4000c101d3c */
.L_x_2500:
[----:B------:R-:W-:Y:S05]  /*3fc0*/  BSYNC B2 ;  /* 0x0000000000027941 */ /* 0x000fea0003800000 */
.L_x_2499:
[----:B------:R-:W-:Y:S01]  /*3fd0*/  ISETP.NE.AND P3, PT, R10, RZ, PT ;  /* 0x000000ff0a00720c */ /* 0x000fe20003f65270 */
[----:B------:R-:W-:-:S12]  /*3fe0*/  BSSY B2, `(.L_x_2503) ;  /* 0x0000033000027945 */ /* 0x000fd80003800000 */
[----:B------:R-:W-:Y:S05]  /*3ff0*/  @!P3 BRA `(.L_x_2504) ;  /* 0x0000000000c4b947 */ /* 0x000fea0003800000 */
[----:B0-2---:R0:W2:Y:S01]  /*4000*/  LDS.128 R32, [R42] ;  /* 0x000000002a207984 */ /* 0x0050a20000000c00 */
[----:B------:R-:W-:Y:S01]  /*4010*/  ISETP.GE.AND P3, PT, R192, R117, PT ;  /* 0x00000075c000720c */ /* 0x000fe20003f66270 */
[----:B------:R-:W-:-:S12]  /*4020*/  BSSY B3, `(.L_x_2505) ;  /* 0x000002d000037945 */ /* 0x000fd80003800000 */
[----:B0-----:R-:W-:Y:S05]  /*4030*/  @P3 BRA `(.L_x_2506) ;  /* 0x0000000000ac3947 */ /* 0x001fea0003800000 */
        /* <DEDUP_REMOVED lines=43> */
.L_x_2506:
[----:B------:R-:W-:Y:S05]  /*42f0*/  BSYNC B3 ;  /* 0x0000000000037941 */ /* 0x000fea0003800000 */
.L_x_2505:
[----:B--2---:R3:W-:Y:S02]  /*4300*/  STG.E.128 desc[UR60][R44.64+0x40], R32 ;  /* 0x000040202c007986 */ /* 0x0047e4000c101d3c */
.L_x_2504:
[----:B------:R-:W-:Y:S05]  /*4310*/  BSYNC B2 ;  /* 0x0000000000027941 */ /* 0x000fea0003800000 */
.L_x_2503:
[----:B------:R-:W-:Y:S01]  /*4320*/  ISETP.NE.AND P3, PT, R9, RZ, PT ;  /* 0x000000ff0900720c */ /* 0x000fe20003f65270 */
[----:B------:R-:W-:-:S12]  /*4330*/  BSSY B2, `(.L_x_2507) ;  /* 0x0000038000027945 */ /* 0x000fd80003800000 */
[----:B------:R-:W-:Y:S05]  /*4340*/  @!P3 BRA `(.L_x_2508) ;  /* 0x0000000000d8b947 */ /* 0x000fea0003800000 */
[----:B0-23--:R0:W2:Y:S01]  /*4350*/  LDS.128 R32, [R43+0x4000] ;  /* 0x004000002b207984 */ /* 0x00d0a20000000c00 */
[----:B------:R-:W-:Y:S01]  /*4360*/  ISETP.GE.AND P3, PT, R190, R117, PT ;  /* 0x00000075be00720c */ /* 0x000fe20003f66270 */
[----:B------:R-:W-:-:S12]  /*4370*/  BSSY B3, `(.L_x_2509) ;  /* 0x0000032000037945 */ /* 0x000fd80003800000 */
[----:B0-----:R-:W-:Y:S05]  /*4380*/  @P3 BRA `(.L_x_2510) ;  /* 0x0000000000c03947 */ /* 0x001fea0003800000 */
        /* <DEDUP_REMOVED lines=16> */
[----:B------:R-:W-:Y:S01]  /*4490*/  MOV R32, R35 ;  /* 0x0000002300207202 */ /* 0x000fe20000000f00 */
[----:B------:R-:W-:-:S02]  /*44a0*/  HADD2.F32 R35, -RZ, R84.H0_H0 ;  /* 0x20000054ff237230 */ /* 0x000fc40000004100 */
[----:B------:R-:W-:Y:S02]  /*44b0*/  F2FP.F16.F32.PACK_AB R86, R86, R87 ;  /* 0x000000575656723e */ /* 0x000fe400000000ff */
[--C-:B------:R-:W-:Y:S02]  /*44c0*/  HADD2.F32 R33, -RZ, R32.reuse.H1_H1 ;  /* 0x30000020ff217230 */ /* 0x100fe40000004100 */
[----:B------:R-:W-:-:S03]  /*44d0*/  HADD2.F32 R32, -RZ, R32.H0_H0 ;  /* 0x20000020ff207230 */ /* 0x000fc60000004100 */
[CC--:B------:R-:W-:Y:S02]  /*44e0*/  FMUL.FTZ R84, R33.reuse, R35.reuse ;  /* 0x0000002321547220 */ /* 0x0c0fe40000410000 */
[C---:B------:R-:W-:Y:S02]  /*44f0*/  FMUL.FTZ R35, R32.reuse, R35 ;  /* 0x0000002320237220 */ /* 0x040fe40000410000 */
[-C--:B------:R-:W-:Y:S01]  /*4500*/  FFMA.FTZ R32, R32, R79.reuse, -R84 ;  /* 0x0000004f20207223 */ /* 0x080fe20000010854 */
[----:B------:R-:W-:Y:S02]  /*4510*/  HADD2.F32 R84, -RZ, R164.H0_H0 ;  /* 0x200000a4ff547230 */ /* 0x000fe40000004100 */
        /* <DEDUP_REMOVED lines=11> */
[----:B------:R-:W-:Y:S02]  /*45d0*/  HADD2.F32 R79, -RZ, R162.H1_H1 ;  /* 0x300000a2ff4f7230 */ /* 0x000fe40000004100 */
[-C--:B------:R-:W-:Y:S01]  /*45e0*/  FMUL.FTZ R85, R78, R114.reuse ;  /* 0x000000724e557220 */ /* 0x080fe20000410000 */
[----:B------:R-:W-:Y:S01]  /*45f0*/  F2FP.F16.F32.PACK_AB R34, R34, R35 ;  /* 0x000000232222723e */ /* 0x000fe200000000ff */
[----:B------:R-:W-:-:S02]  /*4600*/  FMUL.FTZ R114, R84, R114 ;  /* 0x0000007254727220 */ /* 0x000fc40000410000 */
[-C--:B------:R-:W-:Y:S02]  /*4610*/  FFMA.FTZ R85, R84, R79.reuse, -R85 ;  /* 0x0000004f54557223 */ /* 0x080fe40000010855 */
[----:B------:R-:W-:Y:S01]  /*4620*/  FFMA.FTZ R114, R78, R79, R114 ;  /* 0x0000004f4e727223 */ /* 0x000fe20000010072 */
[----:B------:R-:W-:Y:S01]  /*4630*/  F2FP.F16.F32.PACK_AB R78, R33, R32 ;  /* 0x00000020214e723e */ /* 0x000fe200000000ff */
[----:B------:R-:W-:Y:S02]  /*4640*/  IMAD.MOV.U32 R32, RZ, RZ, R34 ;  /* 0x000000ffff207224 */ /* 0x000fe400078e0022 */
[----:B------:R-:W-:Y:S01]  /*4650*/  IMAD.MOV.U32 R33, RZ, RZ, R86 ;  /* 0x000000ffff217224 */ /* 0x000fe200078e0056 */
[----:B------:R-:W-:Y:S02]  /*4660*/  F2FP.F16.F32.PACK_AB R85, R114, R85 ;  /* 0x000000557255723e */ /* 0x000fe400000000ff */
[----:B------:R-:W-:-:S03]  /*4670*/  MOV R35, R78 ;  /* 0x0000004e00237202 */ /* 0x000fc60000000f00 */
[----:B------:R-:W-:-:S07]  /*4680*/  IMAD.MOV.U32 R34, RZ, RZ, R85 ;  /* 0x000000ffff227224 */ /* 0x000fce00078e0055 */
.L_x_2510:
[----:B------:R-:W-:Y:S05]  /*4690*/  BSYNC B3 ;  /* 0x0000000000037941 */ /* 0x000fea0003800000 */
.L_x_2509:
[----:B--2---:R4:W-:Y:S02]  /*46a0*/  STG.E.128 desc[UR60][R44.64+0x80], R32 ;  /* 0x000080202c007986 */ /* 0x0049e4000c101d3c */
.L_x_2508:
[----:B------:R-:W-:Y:S05]  /*46b0*/  BSYNC B2 ;  /* 0x0000000000027941 */ /* 0x000fea0003800000 */
.L_x_2507:
[----:B------:R-:W-:Y:S01]  /*46c0*/  ISETP.NE.AND P3, PT, R8, RZ, PT ;  /* 0x000000ff0800720c */ /* 0x000fe20003f65270 */
[----:B------:R-:W-:-:S12]  /*46d0*/  BSSY B2, `(.L_x_2511) ;  /* 0x0000038000027945 */ /* 0x000fd80003800000 */
[----:B------:R-:W-:Y:S05]  /*46e0*/  @!P3 BRA `(.L_x_2512) ;  /* 0x0000000000d8b947 */ /* 0x000fea0003800000 */
[----:B0-234-:R0:W2:Y:S01]  /*46f0*/  LDS.128 R32, [R42+0x4000] ;  /* 0x004000002a207984 */ /* 0x01d0a20000000c00 */
[----:B------:R-:W-:Y:S01]  /*4700*/  ISETP.GE.AND P3, PT, R191, R117, PT ;  /* 0x00000075bf00720c */ /* 0x000fe20003f66270 */
[----:B------:R-:W-:-:S12]  /*4710*/  BSSY B3, `(.L_x_2513) ;  /* 0x0000032000037945 */ /* 0x000fd80003800000 */
[----:B0-----:R-:W-:Y:S05]  /*4720*/  @P3 BRA `(.L_x_2514) ;  /* 0x0000000000c03947 */ /* 0x001fea0003800000 */
        /* <DEDUP_REMOVED lines=43> */
[----:B------:R-:W-:Y:S01]  /*49e0*/  IMAD.MOV.U32 R33, RZ, RZ, R78 ;  /* 0x000000ffff217224 */ /* 0x000fe200078e004e */
[----:B------:R-:W-:Y:S02]  /*49f0*/  MOV R32, R34 ;  /* 0x0000002200207202 */ /* 0x000fe40000000f00 */
[----:B------:R-:W-:Y:S01]  /*4a00*/  F2FP.F16.F32.PACK_AB R77, R84, R77 ;  /* 0x0000004d544d723e */ /* 0x000fe200000000ff */
[----:B------:R-:W-:-:S04]  /*4a10*/  IMAD.MOV.U32 R35, RZ, RZ, R74 ;  /* 0x000000ffff237224 */ /* 0x000fc800078e004a */
[----:B------:R-:W-:-:S07]  /*4a20*/  IMAD.MOV.U32 R34, RZ, RZ, R77 ;  /* 0x000000ffff227224 */ /* 0x000fce00078e004d */
.L_x_2514:
[----:B------:R-:W-:Y:S05]  /*4a30*/  BSYNC B3 ;  /* 0x0000000000037941 */ /* 0x000fea0003800000 */
.L_x_2513:
[----:B--2---:R0:W-:Y:S02]  /*4a40*/  STG.E.128 desc[UR60][R44.64+0xc0], R32 ;  /* 0x0000c0202c007986 */ /* 0x0041e4000c101d3c */
.L_x_2512:
[----:B------:R-:W-:Y:S05]  /*4a50*/  BSYNC B2 ;  /* 0x0000000000027941 */ /* 0x000fea0003800000 */
.L_x_2511:
        /* <DEDUP_REMOVED lines=17> */
[----:B------:R-:W-:Y:S01]  /*4b70*/  SHF.R.U32.HI R72, RZ, 0x10, R73 ;  /* 0x00000010ff487819 */ /* 0x000fe20000011649 */
[----:B------:R-:W-:Y:S01]  /*4b80*/  FFMA.FTZ R75, R33, R70, R75 ;  /* 0x00000046214b7223 */ /* 0x000fe2000001004b */
[----:B------:R-:W-:Y:S02]  /*4b90*/  MOV R33, R35 ;  /* 0x0000002300217202 */ /* 0x000fe40000000f00 */
[----:B------:R-:W-:Y:S01]  /*4ba0*/  SHF.R.U32.HI R70, RZ, 0x10, R71 ;  /* 0x00000010ff467819 */ /* 0x000fe20000011647 */
        /* <DEDUP_REMOVED lines=8> */
[----:B------:R-:W-:Y:S02]  /*4c30*/  HADD2.F32 R33, -RZ, R157.H1_H1 ;  /* 0x3000009dff217230 */ /* 0x000fe40000004100 */
[----:B------:R-:W-:Y:S01]  /*4c40*/  FFMA.FTZ R72, R35, R70, R72 ;  /* 0x0000004623487223 */ /* 0x000fe20000010048 */
[--C-:B------:R-:W-:Y:S02]  /*4c50*/  HADD2.F32 R35, -RZ, R32.reuse.H1_H1 ;  /* 0x30000020ff237230 */ /* 0x100fe40000004100 */
[----:B------:R-:W-:Y:S02]  /*4c60*/  HADD2.F32 R32, -RZ, R32.H0_H0 ;  /* 0x20000020ff207230 */ /* 0x000fe40000004100 */
[--C-:B------:R-:W-:Y:S02]  /*4c70*/  HADD2.F32 R70, -RZ, R158.reuse.H0_H0 ;  /* 0x2000009eff467230 */ /* 0x100fe40000004100 */
[----:B------:R-:W-:Y:S01]  /*4c80*/  FMUL.FTZ R73, R35, R33 ;  /* 0x0000002123497220 */ /* 0x000fe20000410000 */
[----:B------:R-:W-:-:S02]  /*4c90*/  HADD2.F32 R158, -RZ, R158.H1_H1 ;  /* 0x3000009eff9e7230 */ /* 0x000fc40000004100 */
[C---:B------:R-:W-:Y:S01]  /*4ca0*/  FMUL.FTZ R33, R32.reuse, R33 ;  /* 0x0000002120217220 */ /* 0x040fe20000410000 */
[----:B------:R-:W-:Y:S02]  /*4cb0*/  HADD2.F32 R157, -RZ, R157.H0_H0 ;  /* 0x2000009dff9d7230 */ /* 0x000fe40000004100 */
[-C--:B------:R-:W-:Y:S01]  /*4cc0*/  FFMA.FTZ R73, R32, R70.reuse, -R73 ;  /* 0x0000004620497223 */ /* 0x080fe20000010849 */
[--C-:B------:R-:W-:Y:S02]  /*4cd0*/  HADD2.F32 R32, -RZ, R34.reuse.H1_H1 ;  /* 0x30000022ff207230 */ /* 0x100fe40000004100 */
[----:B------:R-:W-:Y:S01]  /*4ce0*/  FFMA.FTZ R33, R35, R70, R33 ;  /* 0x0000004623217223 */ /* 0x000fe20000010021 */
[----:B------:R-:W-:Y:S01]  /*4cf0*/  HADD2.F32 R34, -RZ, R34.H0_H0 ;  /* 0x20000022ff227230 */ /* 0x000fe20000004100 */
[----:B------:R-:W-:Y:S01]  /*4d00*/  F2FP.F16.F32.PACK_AB R71, R72, R71 ;  /* 0x000000474847723e */ /* 0x000fe200000000ff */
[-C--:B------:R-:W-:Y:S02]  /*4d10*/  FMUL.FTZ R35, R32, R158.reuse ;  /* 0x0000009e20237220 */ /* 0x080fe40000410000 */
[----:B------:R-:W-:Y:S01]  /*4d20*/  F2FP.F16.F32.PACK_AB R33, R33, R73 ;  /* 0x000000492121723e */ /* 0x000fe200000000ff */
[C---:B------:R-:W-:Y:S01]  /*4d30*/  FMUL.FTZ R158, R34.reuse, R158 ;  /* 0x0000009e229e7220 */ /* 0x040fe20000410000 */
[----:B------:R-:W-:-:S03]  /*4d40*/  FFMA.FTZ R35, R34, R157, -R35 ;  /* 0x0000009d22237223 */ /* 0x000fc60000010823 */
[----:B------:R-:W-:Y:S01]  /*4d50*/  FFMA.FTZ R158, R32, R157, R158 ;  /* 0x0000009d209e7223 */ /* 0x000fe2000001009e */
[----:B------:R-:W-:Y:S02]  /*4d60*/  IMAD.MOV.U32 R32, RZ, RZ, R33 ;  /* 0x000000ffff207224 */ /* 0x000fe400078e0021 */
[----:B------:R-:W-:Y:S02]  /*4d70*/  IMAD.MOV.U32 R33, RZ, RZ, R74 ;  /* 0x000000ffff217224 */ /* 0x000fe400078e004a */
[----:B------:R-:W-:-:S05]  /*4d80*/  F2FP.F16.F32.PACK_AB R35, R158, R35 ;  /* 0x000000239e23723e */ /* 0x000fca00000000ff */
[----:B------:R-:W-:Y:S02]  /*4d90*/  IMAD.MOV.U32 R34, RZ, RZ, R35 ;  /* 0x000000ffff227224 */ /* 0x000fe400078e0023 */
[----:B------:R-:W-:-:S07]  /*4da0*/  IMAD.MOV.U32 R35, RZ, RZ, R71 ;  /* 0x000000ffff237224 */ /* 0x000fce00078e0047 */
.L_x_2518:
[----:B------:R-:W-:Y:S05]  /*4db0*/  BSYNC B3 ;  /* 0x0000000000037941 */ /* 0x000fea0003800000 */
.L_x_2517:
[----:B--2---:R0:W-:Y:S02]  /*4dc0*/  STG.E.128 desc[UR60][R44.64+0x100], R32 ;  /* 0x000100202c007986 */ /* 0x0041e4000c101d3c */
.L_x_2516:
[----:B------:R-:W-:Y:S05]  /*4dd0*/  BSYNC B2 ;  /* 0x0000000000027941 */ /* 0x000fea0003800000 */
.L_x_2515:
[----:B------:R-:W-:-:S13]  /*4de0*/  ISETP.NE.AND P3, PT, R6, RZ, PT ;  /* 0x000000ff0600720c */ /* 0x000fda0003f65270 */
[----:B------:R-:W-:Y:S05]  /*4df0*/  @!P3 BRA `(.L_x_2498) ;  /* 0x0000000000c8b947 */ /* 0x000fea0003800000 */
[----:B0-234-:R0:W2:Y:S01]  /*4e00*/  LDS.128 R32, [R42+0x8000] ;  /* 0x008000002a207984 */ /* 0x01d0a20000000c00 */
[----:B------:R-:W-:Y:S01]  /*4e10*/  ISETP.GE.AND P3, PT, R193, R117, PT ;  /* 0x00000075c100720c */ /* 0x000fe20003f66270 */
[----:B------:R-:W-:-:S12]  /*4e20*/  BSSY B2, `(.L_x_2519) ;  /* 0x000002e000027945 */ /* 0x000fd80003800000 */
[----:B0-----:R-:W-:Y:S05]  /*4e30*/  @P3 BRA `(.L_x_2520) ;  /* 0x0000000000b03947 */ /* 0x001fea0003800000 */
[--C-:B------:R-:W-:Y:S01]  /*4e40*/  SHF.R.U64 R68, R68, 0x10, R69.reuse ;  /* 0x0000001044447819 */ /* 0x100fe20000001245 */
[--C-:B--2---:R-:W-:Y:S01]  /*4e50*/  HADD2.F32 R70, -RZ, R33.reuse.H1_H1 ;  /* 0x30000021ff467230 */ /* 0x104fe20000004100 */
[----:B------:R-:W-:Y:S01]  /*4e60*/  SHF.R.U32.HI R69, RZ, 0x10, R69 ;  /* 0x00000010ff457819 */ /* 0x000fe20000011645 */
[----:B------:R-:W-:Y:S01]  /*4e70*/  HADD2.F32 R33, -RZ, R33.H0_H0 ;  /* 0x20000021ff217230 */ /* 0x000fe20000004100 */
[--C-:B------:R-:W-:Y:S01]  /*4e80*/  SHF.R.U64 R66, R66, 0x10, R67.reuse ;  /* 0x0000001042427819 */ /* 0x100fe20000001243 */
[----:B------:R-:W-:Y:S01]  /*4e90*/  HADD2.F32 R68, -RZ, R68.H0_H0 ;  /* 0x20000044ff447230 */ /* 0x000fe20000004100 */
[----:B------:R-:W-:Y:S01]  /*4ea0*/  SHF.R.U32.HI R67, RZ, 0x10, R67 ;  /* 0x00000010ff437819 */ /* 0x000fe20000011643 */
[----:B------:R-:W-:Y:S02]  /*4eb0*/  HADD2.F32 R69, -RZ, R69.H0_H0 ;  /* 0x20000045ff457230 */ /* 0x000fe40000004100 */
[--C-:B------:R-:W-:Y:S02]  /*4ec0*/  HADD2.F32 R71, -RZ, R35.reuse.H1_H1 ;  /* 0x30000023ff477230 */ /* 0x100fe40000004100 */
[----:B------:R-:W-:Y:S01]  /*4ed0*/  FMUL.FTZ R73, R33, R68 ;  /* 0x0000004421497220 */ /* 0x000fe20000410000 */
[----:B------:R-:W-:-:S02]  /*4ee0*/  HADD2.F32 R35, -RZ, R35.H0_H0 ;  /* 0x20000023ff237230 */ /* 0x000fc40000004100 */
[----:B------:R-:W-:Y:S02]  /*4ef0*/  HADD2.F32 R66, -RZ, R66.H0_H0 ;  /* 0x20000042ff427230 */ /* 0x000fe40000004100 */
[----:B------:R-:W-:Y:S02]  /*4f00*/  HADD2.F32 R72, -RZ, R67.H0_H0 ;  /* 0x20000043ff487230 */ /* 0x000fe40000004100 */
[C---:B------:R-:W-:Y:S01]  /*4f10*/  FMUL.FTZ R67, R70.reuse, R68 ;  /* 0x0000004446437220 */ /* 0x040fe20000410000 */
[-C--:B------:R-:W-:Y:S01]  /*4f20*/  FMUL.FTZ R68, R71, R69.reuse ;  /* 0x0000004547447220 */ /* 0x080fe20000410000 */
[C---:B------:R-:W-:Y:S01]  /*4f30*/  FMUL.FTZ R69, R35.reuse, R69 ;  /* 0x0000004523457220 */ /* 0x040fe20000410000 */
[----:B------:R-:W-:Y:S01]  /*4f40*/  FFMA.FTZ R73, R70, R66, R73 ;  /* 0x0000004246497223 */ /* 0x000fe20000010049 */
[----:B------:R-:W-:Y:S02]  /*4f50*/  HADD2.F32 R70, -RZ, R32.H1_H1 ;  /* 0x30000020ff467230 */ /* 0x000fe40000004100 */
[----:B------:R-:W-:Y:S01]  /*4f60*/  FFMA.FTZ R68, R35, R72, -R68 ;  /* 0x0000004823447223 */ /* 0x000fe20000010844 */
[----:B------:R-:W-:Y:S01]  /*4f70*/  FFMA.FTZ R67, R33, R66, -R67 ;  /* 0x0000004221437223 */ /* 0x000fe20000010843 */
[----:B------:R-:W-:Y:S01]  /*4f80*/  FFMA.FTZ R69, R71, R72, R69 ;  /* 0x0000004847457223 */ /* 0x000fe20000010045 */
[----:B------:R-:W-:-:S02]  /*4f90*/  HADD2.F32 R35, -RZ, R155.H1_H1 ;  /* 0x3000009bff237230 */ /* 0x000fc40000004100 */
[----:B------:R-:W-:Y:S01]  /*4fa0*/  HADD2.F32 R32, -RZ, R32.H0_H0 ;  /* 0x20000020ff207230 */ /* 0x000fe20000004100 */
[----:B------:R-:W-:Y:S01]  /*4fb0*/  F2FP.F16.F32.PACK_AB R67, R73, R67 ;  /* 0x000000434943723e */ /* 0x000fe200000000ff */
[----:B------:R-:W-:Y:S02]  /*4fc0*/  HADD2.F32 R66, -RZ, R156.H0_H0 ;  /* 0x2000009cff427230 */ /* 0x000fe40000004100 */
[-C--:B------:R-:W-:Y:S01]  /*4fd0*/  FMUL.FTZ R72, R70, R35.reuse ;  /* 0x0000002346487220 */ /* 0x080fe20000410000 */
[--C-:B------:R-:W-:Y:S02]  /*4fe0*/  HADD2.F32 R71, -RZ, R34.reuse.H1_H1 ;  /* 0x30000022ff477230 */ /* 0x100fe40000004100 */
[----:B------:R-:W-:Y:S01]  /*4ff0*/  FMUL.FTZ R74, R32, R35 ;  /* 0x00000023204a7220 */ /* 0x000fe20000410000 */
[----:B------:R-:W-:Y:S01]  /*5000*/  HADD2.F32 R34, -RZ, R34.H0_H0 ;  /* 0x20000022ff227230 */ /* 0x000fe20000004100 */
[----:B------:R-:W-:Y:S01]  /*5010*/  F2FP.F16.F32.PACK_AB R68, R69, R68 ;  /* 0x000000444544723e */ /* 0x000fe200000000ff */
[----:B------:R-:W-:-:S02]  /*5020*/  HADD2.F32 R155, -RZ, R155.H0_H0 ;  /* 0x2000009bff9b7230 */ /* 0x000fc40000004100 */
[-C--:B------:R-:W-:Y:S01]  /*5030*/  FMUL.FTZ R35, R71, R66.reuse ;  /* 0x0000004247237220 */ /* 0x080fe20000410000 */
[----:B------:R-:W-:Y:S02]  /*5040*/  HADD2.F32 R33, -RZ, R154.H1_H1 ;  /* 0x3000009aff217230 */ /* 0x000fe40000004100 */
[C---:B------:R-:W-:Y:S01]  /*5050*/  FMUL.FTZ R66, R34.reuse, R66 ;  /* 0x0000004222427220 */ /* 0x040fe20000410000 */
[----:B------:R-:W-:-:S03]  /*5060*/  FFMA.FTZ R35, R34, R155, -R35 ;  /* 0x0000009b22237223 */ /* 0x000fc60000010823 */
[----:B------:R-:W-:Y:S01]  /*5070*/  FFMA.FTZ R66, R71, R155, R66 ;  /* 0x0000009b47427223 */ /* 0x000fe20000010042 */
[-C--:B------:R-:W-:Y:S01]  /*5080*/  FFMA.FTZ R72, R32, R33.reuse, -R72 ;  /* 0x0000002120487223 */ /* 0x080fe20000010848 */
[----:B------:R-:W-:Y:S01]  /*5090*/  FFMA.FTZ R74, R70, R33, R74 ;  /* 0x00000021464a7223 */ /* 0x000fe2000001004a */
[----:B------:R-:W-:Y:S02]  /*50a0*/  IMAD.MOV.U32 R33, RZ, RZ, R67 ;  /* 0x000000ffff217224 */ /* 0x000fe400078e0043 */
[----:B------:R-:W-:Y:S02]  /*50b0*/  F2FP.F16.F32.PACK_AB R35, R66, R35 ;  /* 0x000000234223723e */ /* 0x000fe400000000ff */
[----:B------:R-:W-:-:S03]  /*50c0*/  F2FP.F16.F32.PACK_AB R72, R74, R72 ;  /* 0x000000484a48723e */ /* 0x000fc600000000ff */
[----:B------:R-:W-:Y:S01]  /*50d0*/  IMAD.MOV.U32 R34, RZ, RZ, R35 ;  /* 0x000000ffff227224 */ /* 0x000fe200078e0023 */
[----:B------:R-:W-:Y:S01]  /*50e0*/  MOV R32, R72 ;  /* 0x0000004800207202 */ /* 0x000fe20000000f00 */
[----:B------:R-:W-:-:S07]  /*50f0*/  IMAD.MOV.U32 R35, RZ, RZ, R68 ;  /* 0x000000ffff237224 */ /* 0x000fce00078e0044 */
.L_x_2520:
[----:B------:R-:W-:Y:S05]  /*5100*/  BSYNC B2 ;  /* 0x0000000000027941 */ /* 0x000fea0003800000 */
.L_x_2519:
[----:B--2---:R0:W-:Y:S02]  /*5110*/  STG.E.128 desc[UR60][R44.64+0x140], R32 ;  /* 0x000140202c007986 */ /* 0x0041e4000c101d3c */
.L_x_2498:
[----:B------:R-:W-:Y:S05]  /*5120*/  BSYNC B1 ;  /* 0x0000000000017941 */ /* 0x000fea0003800000 */
.L_x_2497:
[----:B------:R-:W-:Y:S05]  /*5130*/  @P4 BRA `(.L_x_2521) ;  /* 0x0000005000a44947 */ /* 0x000fea0003800000 */
[----:B------:R-:W-:Y:S01]  /*5140*/  ISETP.NE.AND P3, PT, R11, RZ, PT ;  /* 0x000000ff0b00720c */ /* 0x000fe20003f65270 */
[----:B------:R-:W-:-:S12]  /*5150*/  BSSY B1, `(.L_x_2522) ;  /* 0x0000032000017945 */ /* 0x000fd80003800000 */
[----:B------:R-:W-:Y:S05]  /*5160*/  @!P3 BRA `(.L_x_2523) ;  /* 0x0000000000c0b947 */ /* 0x000fea0003800000 */
[----:B0-234-:R0:W2:Y:S01]  /*5170*/  LDS.128 R32, [R43+0x2000] ;  /* 0x002000002b207984 */ /* 0x01d0a20000000c00 */
[----:B------:R-:W-:Y:S01]  /*5180*/  ISETP.GE.AND P3, PT, R22, R117, PT ;  /* 0x000000751600720c */ /* 0x000fe20003f66270 */
[----:B------:R-:W-:-:S12]  /*5190*/  BSSY B2, `(.L_x_2524) ;  /* 0x000002c000027945 */ /* 0x000fd80003800000 */
[----:B0-----:R-:W-:Y:S05]  /*51a0*/  @P3 BRA `(.L_x_2525) ;  /* 0x0000000000a83947 */ /* 0x001fea0003800000 */
        /* <DEDUP_REMOVED lines=20> */
[--C-:B------:R-:W-:Y:S02]  /*52f0*/  HADD2.F32 R35, -RZ, R159.reuse.H0_H0 ;  /* 0x2000009fff237230 */ /* 0x100fe40000004100 */
[----:B------:R-:W-:Y:S02]  /*5300*/  HADD2.F32 R32, -RZ, R32.H0_H0 ;  /* 0x20000020ff207230 */ /* 0x000fe40000004100 */
[----:B------:R-:W-:Y:S01]  /*5310*/  FFMA.FTZ R64, R65, R66, R64 ;  /* 0x0000004241407223 */ /* 0x000fe20000010040 */
[----:B------:R-:W-:Y:S02]  /*5320*/  HADD2.F32 R159, -RZ, R159.H1_H1 ;  /* 0x3000009fff9f7230 */ /* 0x000fe40000004100 */
[----:B------:R-:W-:Y:S01]  /*5330*/  FMUL.FTZ R65, R44, R35 ;  /* 0x000000232c417220 */ /* 0x000fe20000410000 */
[----:B------:R-:W-:-:S02]  /*5340*/  HADD2.F32 R63, -RZ, R34.H1_H1 ;  /* 0x30000022ff3f7230 */ /* 0x000fc40000004100 */
[----:B------:R-:W-:Y:S01]  /*5350*/  FMUL.FTZ R66, R32, R35 ;  /* 0x0000002320427220 */ /* 0x000fe20000410000 */
[--C-:B------:R-:W-:Y:S01]  /*5360*/  HADD2.F32 R33, -RZ, R153.reuse.H0_H0 ;  /* 0x20000099ff217230 */ /* 0x100fe20000004100 */
[----:B------:R-:W-:Y:S01]  /*5370*/  F2FP.F16.F32.PACK_AB R45, R64, R45 ;  /* 0x0000002d402d723e */ /* 0x000fe200000000ff */
        /* <DEDUP_REMOVED lines=9> */
[----:B------:R-:W-:-:S04]  /*5410*/  F2FP.F16.F32.PACK_AB R66, R66, R65 ;  /* 0x000000414242723e */ /* 0x000fc800000000ff */
[----:B------:R-:W-:Y:S01]  /*5420*/  F2FP.F16.F32.PACK_AB R34, R32, R35 ;  /* 0x000000232022723e */ /* 0x000fe200000000ff */
[----:B------:R-:W-:Y:S01]  /*5430*/  IMAD.MOV.U32 R32, RZ, RZ, R66 ;  /* 0x000000ffff207224 */ /* 0x000fe200078e0042 */
[----:B------:R-:W-:-:S07]  /*5440*/  MOV R35, R45 ;  /* 0x0000002d00237202 */ /* 0x000fce0000000f00 */
.L_x_2525:
[----:B------:R-:W-:Y:S05]  /*5450*/  BSYNC B2 ;  /* 0x0000000000027941 */ /* 0x000fea0003800000 */
.L_x_2524:
[----:B--2---:R0:W-:Y:S02]  /*5460*/  STG.E.128 desc[UR60][R40.64], R32 ;  /* 0x0000002028007986 */ /* 0x0041e4000c101d3c */
.L_x_2523:
[----:B------:R-:W-:Y:S05]  /*5470*/  BSYNC B1 ;  /* 0x0000000000017941 */ /* 0x000fea0003800000 */
.L_x_2522:
        /* <DEDUP_REMOVED lines=8> */
[--C-:B--2---:R-:W-:Y:S01]  /*5500*/  HADD2.F32 R60, -RZ, R33.reuse.H0_H0 ;  /* 0x20000021ff3c7230 */ /* 0x104fe20000004100 */
[--C-:B------:R-:W-:Y:S01]  /*5510*/  SHF.R.U64 R45, R58, 0x10, R59.reuse ;  /* 0x000000103a2d7819 */ /* 0x100fe2000000123b */
[----:B------:R-:W-:Y:S01]  /*5520*/  HADD2.F32 R156, -RZ, R156.H1_H1 ;  /* 0x3000009cff9c7230 */ /* 0x000fe20000004100 */
[----:B------:R-:W-:Y:S01]  /*5530*/  SHF.R.U32.HI R58, RZ, 0x10, R59 ;  /* 0x00000010ff3a7819 */ /* 0x000fe2000001163b */
[----:B------:R-:W-:Y:S01]  /*5540*/  IMAD.MOV.U32 R59, RZ, RZ, R35 ;  /* 0x000000ffff3b7224 */ /* 0x000fe200078e0023 */
[----:B------:R-:W-:Y:S01]  /*5550*/  SHF.R.U32.HI R62, RZ, 0x10, R61 ;  /* 0x00000010ff3e7819 */ /* 0x000fe2000001163d */
[----:B------:R-:W-:Y:S02]  /*5560*/  HADD2.F32 R61, -RZ, R44.H0_H0 ;  /* 0x2000002cff3d7230 */ /* 0x000fe40000004100 */
[----:B------:R-:W-:Y:S02]  /*5570*/  HADD2.F32 R44, -RZ, R33.H1_H1 ;  /* 0x30000021ff2c7230 */ /* 0x000fe40000004100 */
[----:B------:R-:W-:-:S02]  /*5580*/  HADD2.F32 R35, -RZ, R45.H0_H0 ;  /* 0x2000002dff237230 */ /* 0x000fc40000004100 */
[----:B------:R-:W-:Y:S02]  /*5590*/  HADD2.F32 R62, -RZ, R62.H0_H0 ;  /* 0x2000003eff3e7230 */ /* 0x000fe40000004100 */
[-C--:B------:R-:W-:Y:S01]  /*55a0*/  FMUL.FTZ R33, R44, R61.reuse ;  /* 0x0000003d2c217220 */ /* 0x080fe20000410000 */
[--C-:B------:R-:W-:Y:S02]  /*55b0*/  HADD2.F32 R45, -RZ, R59.reuse.H1_H1 ;  /* 0x3000003bff2d7230 */ /* 0x100fe40000004100 */
[C---:B------:R-:W-:Y:S01]  /*55c0*/  FMUL.FTZ R61, R60.reuse, R61 ;  /* 0x0000003d3c3d7220 */ /* 0x040fe20000410000 */
[----:B------:R-:W-:Y:S02]  /*55d0*/  HADD2.F32 R59, -RZ, R59.H0_H0 ;  /* 0x2000003bff3b7230 */ /* 0x000fe40000004100 */
[-C--:B------:R-:W-:Y:S01]  /*55e0*/  FFMA.FTZ R33, R60, R35.reuse, -R33 ;  /* 0x000000233c217223 */ /* 0x080fe20000010821 */
[----:B------:R-:W-:Y:S02]  /*55f0*/  HADD2.F32 R58, -RZ, R58.H0_H0 ;  /* 0x2000003aff3a7230 */ /* 0x000fe40000004100 */
[-C--:B------:R-:W-:Y:S01]  /*5600*/  FMUL.FTZ R64, R45, R62.reuse ;  /* 0x0000003e2d407220 */ /* 0x080fe20000410000 */
        /* <DEDUP_REMOVED lines=16> */
[----:B------:R-:W-:Y:S01]  /*5710*/  F2FP.F16.F32.PACK_AB R35, R58, R35 ;  /* 0x000000233a23723e */ /* 0x000fe200000000ff */
[-C--:B------:R-:W-:Y:S01]  /*5720*/  FFMA.FTZ R63, R32, R45.reuse, -R63 ;  /* 0x0000002d203f7223 */ /* 0x080fe2000001083f */
[----:B------:R-:W-:Y:S01]  /*5730*/  FFMA.FTZ R60, R60, R45, R61 ;  /* 0x0000002d3c3c7223 */ /* 0x000fe2000001003d */
[-C--:B------:R-:W-:Y:S01]  /*5740*/  FFMA.FTZ R65, R34, R151.reuse, -R65 ;  /* 0x0000009722417223 */ /* 0x080fe20000010841 */
[----:B------:R-:W-:-:S03]  /*5750*/  FFMA.FTZ R156, R59, R151, R156 ;  /* 0x000000973b9c7223 */ /* 0x000fc6000001009c */
[----:B------:R-:W-:Y:S02]  /*5760*/  F2FP.F16.F32.PACK_AB R32, R60, R63 ;  /* 0x0000003f3c20723e */ /* 0x000fe400000000ff */
[----:B------:R-:W-:-:S07]  /*5770*/  F2FP.F16.F32.PACK_AB R34, R156, R65 ;  /* 0x000000419c22723e */ /* 0x000fce00000000ff */
.L_x_2529:
[----:B------:R-:W-:Y:S05]  /*5780*/  BSYNC B2 ;  /* 0x0000000000027941 */ /* 0x000fea0003800000 */
.L_x_2528:
[----:B--2---:R0:W-:Y:S02]  /*5790*/  STG.E.128 desc[UR60][R40.64+0x40], R32 ;  /* 0x0000402028007986 */ /* 0x0041e4000c101d3c */
.L_x_2527:
[----:B------:R-:W-:Y:S05]  /*57a0*/  BSYNC B1 ;  /* 0x0000000000017941 */ /* 0x000fea0003800000 */
.L_x_2526:
        /* <DEDUP_REMOVED lines=9> */
[--C-:B------:R-:W-:Y:S01]  /*5840*/  SHF.R.U64 R54, R56, 0x10, R57.reuse ;  /* 0x0000001038367819 */ /* 0x100fe20000001239 */
[----:B------:R-:W-:Y:S01]  /*5850*/  IMAD.MOV.U32 R44, RZ, RZ, R32 ;  /* 0x000000ffff2c7224 */ /* 0x000fe200078e0020 */
[----:B------:R-:W-:Y:S01]  /*5860*/  SHF.R.U32.HI R58, RZ, 0x10, R57 ;  /* 0x00000010ff3a7819 */ /* 0x000fe20000011639 */
[--C-:B------:R-:W-:Y:S01]  /*5870*/  HADD2.F32 R35, -RZ, R33.reuse.H1_H1 ;  /* 0x30000021ff237230 */ /* 0x100fe20000004100 */
[----:B------:R-:W-:Y:S01]  /*5880*/  SHF.R.U32.HI R59, RZ, 0x10, R55 ;  /* 0x00000010ff3b7819 */ /* 0x000fe20000011637 */
[----:B------:R-:W-:Y:S02]  /*5890*/  HADD2.F32 R57, -RZ, R54.H0_H0 ;  /* 0x20000036ff397230 */ /* 0x000fe40000004100 */
[----:B------:R-:W-:Y:S02]  /*58a0*/  HADD2.F32 R32, -RZ, R33.H0_H0 ;  /* 0x20000021ff207230 */ /* 0x000fe40000004100 */
[----:B------:R-:W-:-:S02]  /*58b0*/  HADD2.F32 R54, -RZ, R45.H1_H1 ;  /* 0x3000002dff367230 */ /* 0x000fc40000004100 */
[-C--:B------:R-:W-:Y:S01]  /*58c0*/  FMUL.FTZ R33, R35, R57.reuse ;  /* 0x0000003923217220 */ /* 0x080fe20000410000 */
[----:B------:R-:W-:Y:S02]  /*58d0*/  HADD2.F32 R58, -RZ, R58.H0_H0 ;  /* 0x2000003aff3a7230 */ /* 0x000fe40000004100 */
[----:B------:R-:W-:Y:S02]  /*58e0*/  HADD2.F32 R45, -RZ, R45.H0_H0 ;  /* 0x2000002dff2d7230 */ /* 0x000fe40000004100 */
[----:B------:R-:W-:Y:S02]  /*58f0*/  HADD2.F32 R55, -RZ, R60.H0_H0 ;  /* 0x2000003cff377230 */ /* 0x000fe40000004100 */
[----:B------:R-:W-:Y:S01]  /*5900*/  FMUL.FTZ R60, R32, R57 ;  /* 0x00000039203c7220 */ /* 0x000fe20000410000 */
[----:B------:R-:W-:Y:S02]  /*5910*/  HADD2.F32 R56, -RZ, R59.H0_H0 ;  /* 0x2000003bff387230 */ /* 0x000fe40000004100 */
        /* <DEDUP_REMOVED lines=26> */
.L_x_2533:
[----:B------:R-:W-:Y:S05]  /*5ac0*/  BSYNC B2 ;  /* 0x0000000000027941 */ /* 0x000fea0003800000 */
.L_x_2532:
[----:B--2---:R0:W-:Y:S02]  /*5ad0*/  STG.E.128 desc[UR60][R40.64+0x80], R32 ;  /* 0x0000802028007986 */ /* 0x0041e4000c101d3c */
.L_x_2531:
[----:B------:R-:W-:Y:S05]  /*5ae0*/  BSYNC B1 ;  /* 0x0000000000017941 */ /* 0x000fea0003800000 */
.L_x_2530:
[----:B------:R-:W-:Y:S01]  /*5af0*/  ISETP.NE.AND P3, PT, R8, RZ, PT ;  /* 0x000000ff0800720c */ /* 0x000fe20003f65270 */
[----:B------:R-:W-:-:S12]  /*5b00*/  BSSY B1, `(.L_x_2534) ;  /* 0x0000031000017945 */ /* 0x000fd80003800000 */
[----:B------:R-:W-:Y:S05]  /*5b10*/  @!P3 BRA `(.L_x_2535) ;  /* 0x0000000000bcb947 */ /* 0x000fea0003800000 */
[----:B0-234-:R0:W2:Y:S01]  /*5b20*/  LDS.128 R32, [R42+0x6000] ;  /* 0x006000002a207984 */ /* 0x01d0a20000000c00 */
[----:B------:R-:W-:Y:S01]  /*5b30*/  ISETP.GE.AND P3, PT, R191, R117, PT ;  /* 0x00000075bf00720c */ /* 0x000fe20003f66270 */
[----:B------:R-:W-:-:S12]  /*5b40*/  BSSY B2, `(.L_x_2536) ;  /* 0x000002b000027945 */ /* 0x000fd80003800000 */
[----:B0-----:R-:W-:Y:S05]  /*5b50*/  @P3 BRA `(.L_x_2537) ;  /* 0x0000000000a43947 */ /* 0x001fea0003800000 */
        /* <DEDUP_REMOVED lines=12> */
[----:B------:R-:W-:Y:S02]  /*5c20*/  HADD2.F32 R35, -RZ, R35.H0_H0 ;  /* 0x20000023ff237230 */ /* 0x000fe40000004100 */
[----:B------:R-:W-:Y:S01]  /*5c30*/  FMUL.FTZ R51, R33, R51 ;  /* 0x0000003321337220 */ /* 0x000fe20000410000 */
[----:B------:R-:W-:Y:S02]  /*5c40*/  HADD2.F32 R52, -RZ, R55.H0_H0 ;  /* 0x20000037ff347230 */ /* 0x000fe40000004100 */
[----:B------:R-:W-:Y:S01]  /*5c50*/  FMUL.FTZ R58, R45, R54 ;  /* 0x000000362d3a7220 */ /* 0x000fe20000410000 */
[-C--:B------:R-:W-:Y:S01]  /*5c60*/  FFMA.FTZ R56, R33, R50.reuse, -R56 ;  /* 0x0000003221387223 */ /* 0x080fe20000010838 */
[----:B------:R-:W-:Y:S01]  /*5c70*/  FFMA.FTZ R55, R34, R50, R51 ;  /* 0x0000003222377223 */ /* 0x000fe20000010033 */
[----:B------:R-:W-:Y:S01]  /*5c80*/  FMUL.FTZ R54, R35, R54 ;  /* 0x0000003623367220 */ /* 0x000fe20000410000 */
[----:B------:R-:W-:-:S02]  /*5c90*/  HADD2.F32 R51, -RZ, R144.H1_H1 ;  /* 0x30000090ff337230 */ /* 0x000fc40000004100 */
[-C--:B------:R-:W-:Y:S01]  /*5ca0*/  FFMA.FTZ R58, R35, R52.reuse, -R58 ;  /* 0x00000034233a7223 */ /* 0x080fe2000001083a */
[----:B------:R-:W-:Y:S02]  /*5cb0*/  HADD2.F32 R33, -RZ, R32.H1_H1 ;  /* 0x30000020ff217230 */ /* 0x000fe40000004100 */
[----:B------:R-:W-:Y:S01]  /*5cc0*/  FFMA.FTZ R59, R45, R52, R54 ;  /* 0x000000342d3b7223 */ /* 0x000fe20000010036 */
[----:B------:R-:W-:Y:S02]  /*5cd0*/  HADD2.F32 R34, -RZ, R44.H1_H1 ;  /* 0x3000002cff227230 */ /* 0x000fe40000004100 */
[----:B------:R-:W-:Y:S02]  /*5ce0*/  HADD2.F32 R131, -RZ, R131.H0_H0 ;  /* 0x20000083ff837230 */ /* 0x000fe40000004100 */
[----:B------:R-:W-:Y:S02]  /*5cf0*/  HADD2.F32 R32, -RZ, R32.H0_H0 ;  /* 0x20000020ff207230 */ /* 0x000fe40000004100 */
[----:B------:R-:W-:Y:S01]  /*5d00*/  FMUL.FTZ R57, R34, R51 ;  /* 0x0000003322397220 */ /* 0x000fe20000410000 */
[----:B------:R-:W-:-:S02]  /*5d10*/  HADD2.F32 R44, -RZ, R44.H0_H0 ;  /* 0x2000002cff2c7230 */ /* 0x000fc40000004100 */
[CC--:B------:R-:W-:Y:S01]  /*5d20*/  FMUL.FTZ R53, R33.reuse, R131.reuse ;  /* 0x0000008321357220 */ /* 0x0c0fe20000410000 */
        /* <DEDUP_REMOVED lines=12> */
.L_x_2537:
[----:B------:R-:W-:Y:S05]  /*5df0*/  BSYNC B2 ;  /* 0x0000000000027941 */ /* 0x000fea0003800000 */
.L_x_2536:
[----:B--2---:R0:W-:Y:S02]  /*5e00*/  STG.E.128 desc[UR60][R40.64+0xc0], R32 ;  /* 0x0000c02028007986 */ /* 0x0041e4000c101d3c */
.L_x_2535:
[----:B------:R-:W-:Y:S05]  /*5e10*/  BSYNC B1 ;  /* 0x0000000000017941 */ /* 0x000fea0003800000 */
.L_x_2534:
        /* <DEDUP_REMOVED lines=14> */
[----:B------:R-:W-:Y:S01]  /*5f00*/  HADD2.F32 R46, -RZ, R46.H0_H0 ;  /* 0x2000002eff2e7230 */ /* 0x000fe20000004100 */
[----:B------:R-:W-:Y:S01]  /*5f10*/  MOV R43, R34 ;  /* 0x00000022002b7202 */ /* 0x000fe20000000f00 */
[----:B------:R-:W-:Y:S02]  /*5f20*/  HADD2.F32 R47, -RZ, R47.H0_H0 ;  /* 0x2000002fff2f7230 */ /* 0x000fe40000004100 */
[----:B------:R-:W-:-:S02]  /*5f30*/  HADD2.F32 R48, -RZ, R48.H0_H0 ;  /* 0x20000030ff307230 */ /* 0x000fc40000004100 */
[--C-:B------:R-:W-:Y:S02]  /*5f40*/  HADD2.F32 R34, -RZ, R33.reuse.H1_H1 ;  /* 0x30000021ff227230 */ /* 0x100fe40000004100 */
[----:B------:R-:W-:Y:S02]  /*5f50*/  HADD2.F32 R33, -RZ, R33.H0_H0 ;  /* 0x20000021ff217230 */ /* 0x000fe40000004100 */
[-C--:B------:R-:W-:Y:S01]  /*5f60*/  FMUL.FTZ R49, R35, R48.reuse ;  /* 0x0000003023317220 */ /* 0x080fe20000410000 */
[----:B------:R-:W-:Y:S01]  /*5f70*/  FMUL.FTZ R52, R44, R48 ;  /* 0x000000302c347220 */ /* 0x000fe20000410000 */
[-C--:B------:R-:W-:Y:S01]  /*5f80*/  FMUL.FTZ R50, R34, R47.reuse ;  /* 0x0000002f22327220 */ /* 0x080fe20000410000 */
[C---:B------:R-:W-:Y:S01]  /*5f90*/  FMUL.FTZ R47, R33.reuse, R47 ;  /* 0x0000002f212f7220 */ /* 0x040fe20000410000 */
[----:B------:R-:W-:Y:S02]  /*5fa0*/  FFMA.FTZ R49, R44, R46, R49 ;  /* 0x0000002e2c317223 */ /* 0x000fe40000010031 */
[----:B------:R-:W-:Y:S01]  /*5fb0*/  FFMA.FTZ R50, R33, R45, -R50 ;  /* 0x0000002d21327223 */ /* 0x000fe20000010832 */
[----:B------:R-:W-:-:S02]  /*5fc0*/  HADD2.F32 R44, -RZ, R83.H0_H0 ;  /* 0x20000053ff2c7230 */ /* 0x000fc40000004100 */
        /* <DEDUP_REMOVED lines=21> */
.L_x_2541:
[----:B------:R-:W-:Y:S05]  /*6120*/  BSYNC B2 ;  /* 0x0000000000027941 */ /* 0x000fea0003800000 */
.L_x_2540:
[----:B--2---:R0:W-:Y:S02]  /*6130*/  STG.E.128 desc[UR60][R40.64+0x100], R32 ;  /* 0x0001002028007986 */ /* 0x0041e4000c101d3c */
.L_x_2539:
[----:B------:R-:W-:Y:S05]  /*6140*/  BSYNC B1 ;  /* 0x0000000000017941 */ /* 0x000fea0003800000 */
.L_x_2538:
[----:B------:R-:W-:-:S13]  /*6150*/  ISETP.NE.AND P3, PT, R6, RZ, PT ;  /* 0x000000ff0600720c */ /* 0x000fda0003f65270 */
        /* <DEDUP_REMOVED lines=46> */
.L_x_2543:
[----:B------:R-:W-:Y:S05]  /*6440*/  BSYNC B1 ;  /* 0x0000000000017941 */ /* 0x000fea0003800000 */
.L_x_2542:
[----:B--2---:R0:W-:Y:S01]  /*6450*/  STG.E.128 desc[UR60][R40.64+0x140], R32 ;  /* 0x0001402028007986 */ /* 0x0041e2000c101d3c */
[----:B------:R-:W-:Y:S05]  /*6460*/  BRA `(.L_x_2521) ;  /* 0x0000003c00d87947 */ /* 0x000fea0003800000 */
.L_x_2489:
[----:B------:R-:W-:Y:S01]  /*6470*/  ISETP.GE.AND P4, PT, R17, R4, PT ;  /* 0x000000041100720c */ /* 0x000fe20003f86270 */
[----:B------:R-:W-:Y:S01]  /*6480*/  BSSY B1, `(.L_x_2544) ;  /* 0x000002e000017945 */ /* 0x000fe20003800000 */
[----:B------:R-:W-:Y:S02]  /*6490*/  CS2R R58, SRZ ;  /* 0x00000000003a7805 */ /* 0x000fe4000001ff00 */
[----:B0-----:R-:W-:Y:S02]  /*64a0*/  CS2R R34, SRZ ;  /* 0x0000000000227805 */ /* 0x001fe4000001ff00 */
        /* <DEDUP_REMOVED lines=43> */
.L_x_2545:
[----:B------:R-:W-:Y:S05]  /*6760*/  BSYNC B1 ;  /* 0x0000000000017941 */ /* 0x000fea0003800000 */
.L_x_2544:
        /* <DEDUP_REMOVED lines=13> */
[----:B------:R-:W-:-:S02]  /*6840*/  MOV R85, R35 ;  /* 0x0000002300557202 */ /* 0x000fc40000000f00 */
        /* <DEDUP_REMOVED lines=33> */
.L_x_2547:
[----:B------:R-:W-:Y:S05]  /*6a60*/  BSYNC B1 ;  /* 0x0000000000017941 */ /* 0x000fea0003800000 */
.L_x_2546:
[----:B------:R-:W2:Y:S01]  /*6a70*/  LDL R0, [R1+0x18] ;  /* 0x0000180001007983 */ /* 0x000ea20000100800 */
[----:B------:R-:W-:Y:S01]  /*6a80*/  IMAD.MOV.U32 R3, RZ, RZ, R38 ;  /* 0x000000ffff037224 */ /* 0x000fe200078e0026 */
[----:B------:R-:W-:Y:S01]  /*6a90*/  PRMT R168, R86, 0x5410, R85 ;  /* 0x0000541056a87816 */ /* 0x000fe20000000055 */
[----:B0-----:R-:W-:Y:S02]  /*6aa0*/  IMAD.MOV.U32 R81, RZ, RZ, R32 ;  /* 0x000000ffff517224 */ /* 0x001fe400078e0020 */
        /* <DEDUP_REMOVED lines=8> */
[----:B------:R-:W-:Y:S02]  /*6b30*/  PRMT R176, R80, 0x7610, R176 ;  /* 0x0000761050b07816 */ /* 0x000fe400000000b0 */
[----:B------:R-:W-:-:S04]  /*6b40*/  MOV R80, R41 ;  /* 0x0000002900507202 */ /* 0x000fc80000000f00 */
[----:B------:R-:W-:Y:S02]  /*6b50*/  PRMT R161, R80, 0x7610, R161 ;  /* 0x0000761050a17816 */ /* 0x000fe400000000a1 */
[----:B--2---:R-:W-:Y:S01]  /*6b60*/  R2UR UR4, R0 ;  /* 0x00000000000472ca */ /* 0x004fe200000e0000 */
[----:B------:R-:W-:-:S05]  /*6b70*/  IMAD.MOV.U32 R0, RZ, RZ, R39 ;  /* 0x000000ffff007224 */ /* 0x000fca00078e0027 */
[----:B------:R-:W-:Y:S01]  /*6b80*/  PRMT R174, R0, 0x7610, R174 ;  /* 0x0000761000ae7816 */ /* 0x000fe200000000ae */
[----:B------:R-:W-:-:S05]  /*6b90*/  IMAD.MOV.U32 R0, RZ, RZ, R37 ;  /* 0x000000ffff007224 */ /* 0x000fca00078e0025 */
[----:B------:R-:W-:Y:S01]  /*6ba0*/  PRMT R175, R0, 0x5410, R3 ;  /* 0x0000541000af7816 */ /* 0x000fe20000000003 */
[----:B------:R-:W-:Y:S01]  /*6bb0*/  IMAD.MOV.U32 R3, RZ, RZ, R40 ;  /* 0x000000ffff037224 */ /* 0x000fe200078e0028 */
[----:B------:R-:W-:Y:S01]  /*6bc0*/  UISETP.NE.AND UP0, UPT, UR4, 0x3, UPT ;  /* 0x000000030400788c */ /* 0x000fe2000bf05270 */
[----:B------:R-:W-:-:S03]  /*6bd0*/  IMAD.MOV.U32 R0, RZ, RZ, R47 ;  /* 0x000000ffff007224 */ /* 0x000fc600078e002f */
[----:B------:R-:W-:Y:S01]  /*6be0*/  PRMT R176, R176, 0x5410, R3 ;  /* 0x00005410b0b07816 */ /* 0x000fe20000000003 */
[----:B------:R-:W-:Y:S01]  /*6bf0*/  IMAD.MOV.U32 R3, RZ, RZ, R44 ;  /* 0x000000ffff037224 */ /* 0x000fe200078e002c */
[----:B------:R-:W-:Y:S01]  /*6c00*/  PRMT R170, R81, 0x5410, R0 ;  /* 0x0000541051aa7816 */ /* 0x000fe20000000000 */
[----:B------:R-:W-:Y:S01]  /*6c10*/  IMAD.MOV.U32 R0, RZ, RZ, R45 ;  /* 0x000000ffff007224 */ /* 0x000fe200078e002d */
[----:B------:R-:W-:-:S04]  /*6c20*/  PLOP3.LUT P2, PT, PT, PT, UP0, 0x80, 0x0 ;  /* 0x000000000000781c */ /* 0x000fc80003f4f008 */
        /* <DEDUP_REMOVED lines=16> */
[----:B-----5:R-:W-:Y:S01]  /*6d30*/  IMAD.MOV.U32 R0, RZ, RZ, R59 ;  /* 0x000000ffff007224 */ /* 0x020fe200078e003b */
        /* <DEDUP_REMOVED lines=40> */
.L_x_2548:
[----:B------:R-:W-:Y:S01]  /*6fc0*/  IMAD R3, R16, 0x8, R2 ;  /* 0x0000000810037824 */ /* 0x000fe200078e0202 */
[----:B------:R-:W-:Y:S01]  /*6fd0*/  SHF.L.U32 R0, R188, 0x1f, RZ ;  /* 0x0000001fbc007819 */ /* 0x000fe200000006ff */
[----:B------:R-:W0:Y:S01]  /*6fe0*/  LDC R142, c[0x0][0x2f4] ;  /* 0x0000bd00ff8e7b82 */ /* 0x000e220000000800 */
[----:B------:R-:W-:Y:S01]  /*6ff0*/  BSSY B1, `(.L_x_2549) ;  /* 0x0000004000017945 */ /* 0x000fe20003800000 */
[----:B------:R-:W-:Y:S01]  /*7000*/  IMAD.MOV.U32 R125, RZ, RZ, R84 ;  /* 0x000000ffff7d7224 */ /* 0x000fe200078e0054 */
[----:B------:R-:W1:Y:S02]  /*7010*/  SYNCS.PHASECHK.TRANS64.TRYWAIT P5, [R3+URZ+0x34890], R0 ;  /* 0x03489000030075a7 */ /* 0x000e6400080a017f */
[----:B-1----:R-:W-:Y:S05]  /*7020*/  @!P5 BRA `(.L_x_2550) ;  /* 0x000001f00088d947 */ /* 0x002fea0003800000 */
.L_x_2873:
[----:B------:R-:W-:Y:S05]  /*7030*/  BSYNC B1 ;  /* 0x0000000000017941 */ /* 0x000fea0003800000 */
.L_x_2549:
        /* <DEDUP_REMOVED lines=8> */
[----:B------:R-:W-:-:S05]  /*70c0*/  IMAD R153, R17, R127, R153 ;  /* 0x0000007f11997224 */ /* 0x000fca00078e0299 */
[----:B------:R-:W-:Y:S01]  /*70d0*/  IADD3 R153, R153, R131, RZ ;  /* 0x0000008399997210 */ /* 0x000fe20007ffe0ff */
[----:B------:R-:W-:Y:S06]  /*70e0*/  @!P4 BRA `(.L_x_2554) ;  /* 0x0000000400f4c947 */ /* 0x000fec0003800000 */
        /* <DEDUP_REMOVED lines=8> */
[----:B------:R-:W-:-:S04]  /*7170*/  IMAD.SHL.U32 R157, R157, 0x8, RZ ;  /* 0x000000089d9d7824 */ /* 0x000fc800078e00ff */
[----:B------:R-:W-:Y:S01]  /*7180*/  IMAD.SHL.U32 R80, R80, 0x400, RZ ;  /* 0x0000040050507824 */ /* 0x000fe200078e00ff */
[----:B------:R-:W-:-:S04]  /*7190*/  LOP3.LUT R81, R195, 0x38, R157, 0xf8, !PT ;  /* 0x00000038c3517812 */ /* 0x000fc800078ef89d */
[----:B------:R-:W-:Y:S02]  /*71a0*/  LOP3.LUT R80, R80, 0x7fffe000, RZ, 0xc0, !PT ;  /* 0x7fffe00050507812 */ /* 0x000fe400078ec0ff */
[----:B------:R-:W-:-:S03]  /*71b0*/  LOP3.LUT R81, R81, R197, RZ, 0x3c, !PT ;  /* 0x000000c551517212 */ /* 0x000fc600078e3cff */
[----:B------:R-:W-:-:S04]  /*71c0*/  IMAD R80, R196, 0x200, R80 ;  /* 0x00000200c4507824 */ /* 0x000fc800078e0250 */
[----:B------:R-:W-:-:S04]  /*71d0*/  IMAD.IADD R80, R80, 0x1, R81 ;  /* 0x0000000150507824 */ /* 0x000fc800078e0251 */
[C---:B------:R-:W-:Y:S02]  /*71e0*/  IMAD R84, R16.reuse, 0x6000, R80 ;  /* 0x0000600010547824 */ /* 0x040fe400078e0250 */
[----:B------:R-:W-:Y:S02]  /*71f0*/  IMAD R80, R16, 0x6000, R140 ;  /* 0x0000600010507824 */ /* 0x000fe400078e028c */
[----:B------:R-:W-:-:S03]  /*7200*/  IMAD R84, R84, 0x2, R2 ;  /* 0x0000000254547824 */ /* 0x000fc600078e0202 */
[----:B------:R-:W-:-:S03]  /*7210*/  LEA R80, R80, R2, 0x1 ;  /* 0x0000000250507211 */ /* 0x000fc600078e08ff */
        /* <DEDUP_REMOVED lines=12> */
[CC--:B------:R-:W-:Y:S01]  /*72e0*/  FMUL.FTZ R85, R81.reuse, R158.reuse ;  /* 0x0000009e51557220 */ /* 0x0c0fe20000410000 */
        /* <DEDUP_REMOVED lines=77> */
[----:B------:R-:W-:-:S03]  /*77c0*/  F2FP.F16.F32.PACK_AB R43, R43, R158 ;  /* 0x0000009e2b2b723e */ /* 0x000fc600000000ff */
[----:B------:R-:W-:Y:S01]  /*77d0*/  IMAD.MOV.U32 R82, RZ, RZ, R55 ;  /* 0x000000ffff527224 */ /* 0x000fe200078e0037 */
[----:B------:R-:W-:-:S07]  /*77e0*/  MOV R86, R43 ;  /* 0x0000002b00567202 */ /* 0x000fce0000000f00 */
.L_x_2556:
[----:B------:R-:W-:Y:S05]  /*77f0*/  BSYNC B3 ;  /* 0x0000000000037941 */ /* 0x000fea0003800000 */
.L_x_2555:
        /* <DEDUP_REMOVED lines=12> */
.L_x_2554:
[----:B------:R-:W-:Y:S05]  /*78c0*/  BSYNC B2 ;  /* 0x0000000000027941 */ /* 0x000fea0003800000 */
.L_x_2553:
        /* <DEDUP_REMOVED lines=16> */
[----:B------:R-:W-:-:S05]  /*79d0*/  IMAD R40, R196, 0x200, R40 ;  /* 0x00000200c4287824 */ /* 0x000fca00078e0228 */
[----:B------:R-:W-:-:S05]  /*79e0*/  IADD3 R40, R40, R41, RZ ;  /* 0x0000002928287210 */ /* 0x000fca0007ffe0ff */
[C---:B------:R-:W-:Y:S02]  /*79f0*/  IMAD R52, R16.reuse, 0x6000, R40 ;  /* 0x0000600010347824 */ /* 0x040fe400078e0228 */
[----:B------:R-:W-:Y:S02]  /*7a00*/  IMAD R40, R16, 0x6000, R139 ;  /* 0x0000600010287824 */ /* 0x000fe400078e028b */
[--C-:B------:R-:W-:Y:S02]  /*7a10*/  IMAD R52, R52, 0x2, R2.reuse ;  /* 0x0000000234347824 */ /* 0x100fe400078e0202 */
[----:B------:R-:W-:-:S04]  /*7a20*/  IMAD R40, R40, 0x2, R2 ;  /* 0x0000000228287824 */ /* 0x000fc800078e0202 */
        /* <DEDUP_REMOVED lines=45> */
[----:B------:R-:W-:-:S02]  /*7d00*/  HADD2.F32 R81, -RZ, R81.H0_H0 ;  /* 0x20000051ff517230 */ /* 0x000fc40000004100 */
[----:B------:R-:W-:Y:S02]  /*7d10*/  HADD2.F32 R39, -RZ, R39.H0_H0 ;  /* 0x20000027ff277230 */ /* 0x000fe40000004100 */
[----:B------:R-:W-:Y:S02]  /*7d20*/  HADD2.F32 R51, -RZ, R51.H0_H0 ;  /* 0x20000033ff337230 */ /* 0x000fe40000004100 */
[----:B------:R-:W-:-:S03]  /*7d30*/  IMAD.MOV.U32 R53, RZ, RZ, R37 ;  /* 0x000000ffff357224 */ /* 0x000fc600078e0025 */
        /* <DEDUP_REMOVED lines=30> */
[C---:B------:R-:W-:Y:S01]  /*7f20*/  FMUL.FTZ R81, R51.reuse, R81 ;  /* 0x0000005133517220 */ /* 0x040fe20000410000 */
[----:B------:R-:W-:Y:S02]  /*7f30*/  F2FP.F16.F32.PACK_AB R84, R40, R84 ;  /* 0x000000542854723e */ /* 0x000fe400000000ff */
[-C--:B------:R-:W-:Y:S01]  /*7f40*/  FFMA.FTZ R52, R51, R50.reuse, -R52 ;  /* 0x0000003233347223 */ /* 0x080fe20000010834 */
[----:B------:R-:W-:Y:S01]  /*7f50*/  FFMA.FTZ R81, R49, R50, R81 ;  /* 0x0000003231517223 */ /* 0x000fe20000010051 */
[-C--:B------:R-:W-:Y:S01]  /*7f60*/  FMUL.FTZ R49, R54, R39.reuse ;  /* 0x0000002736317220 */ /* 0x080fe20000410000 */
[----:B------:R-:W-:Y:S01]  /*7f70*/  FMUL.FTZ R39, R42, R39 ;  /* 0x000000272a277220 */ /* 0x000fe20000410000 */
[----:B------:R-:W-:-:S02]  /*7f80*/  MOV R40, R36 ;  /* 0x0000002400287202 */ /* 0x000fc40000000f00 */
[-C--:B------:R-:W-:Y:S01]  /*7f90*/  FFMA.FTZ R49, R42, R38.reuse, -R49 ;  /* 0x000000262a317223 */ /* 0x080fe20000010831 */
[----:B------:R-:W-:-:S04]  /*7fa0*/  FFMA.FTZ R39, R54, R38, R39 ;  /* 0x0000002636277223 */ /* 0x000fc80000010027 */
[----:B------:R-:W-:Y:S01]  /*7fb0*/  F2FP.F16.F32.PACK_AB R49, R49, R52 ;  /* 0x000000343131723e */ /* 0x000fe200000000ff */
[----:B------:R-:W-:Y:S01]  /*7fc0*/  IMAD.MOV.U32 R52, RZ, RZ, R84 ;  /* 0x000000ffff347224 */ /* 0x000fe200078e0054 */
[----:B------:R-:W-:-:S03]  /*7fd0*/  F2FP.F16.F32.PACK_AB R39, R39, R81 ;  /* 0x000000512727723e */ /* 0x000fc600000000ff */
[----:B------:R-:W-:Y:S02]  /*7fe0*/  IMAD.MOV.U32 R42, RZ, RZ, R49 ;  /* 0x000000ffff2a7224 */ /* 0x000fe400078e0031 */
[----:B------:R-:W-:-:S07]  /*7ff0*/  IMAD.MOV.U32 R54, RZ, RZ, R39 ;  /* 0x000000ffff367224 */ /* 0x000fce00078e0027 */
.L_x_2560:
[----:B------:R-:W-:Y:S05]  /*8000*/  BSYNC B3 ;  /* 0x0000000000037941 */ /* 0x000fea0003800000 */
.L_x_2559:
        /* <DEDUP_REMOVED lines=12> */
.L_x_2558:
[----:B------:R-:W-:Y:S05]  /*80d0*/  BSYNC B2 ;  /* 0x0000000000027941 */ /* 0x000fea0003800000 */
.L_x_2557:
[----:B------:R-:W-:-:S13]  /*80e0*/  ISETP.NE.AND P4, PT, R9, RZ, PT ;  /* 0x000000ff0900720c */ /* 0x000fda0003f85270 */
[----:B------:R-:W-:Y:S05]  /*80f0*/  @!P4 BRA `(.L_x_2552) ;  /* 0x0000000400fcc947 */ /* 0x000fea0003800000 */
[----:B---3--:R-:W3:Y:S01]  /*8100*/  LDL R36, [R1+0x1c] ;  /* 0x00001c0001247983 */ /* 0x008ee20000100800 */
[----:B------:R-:W-:Y:S01]  /*8110*/  BSSY B2, `(.L_x_2561) ;  /* 0x000007b000027945 */ /* 0x000fe20003800000 */
[----:B---3--:R-:W-:-:S04]  /*8120*/  LOP3.LUT P5, RZ, R36, 0x1, RZ, 0xc0, !PT ;  /* 0x0000000124ff7812 */ /* 0x008fc800078ac0ff */
[----:B------:R-:W-:-:S04]  /*8130*/  SEL R36, R120, R144, !P5 ;  /* 0x0000009078247207 */ /* 0x000fc80006800000 */
[----:B------:R-:W-:-:S04]  /*8140*/  SHF.R.S32.HI R37, RZ, 0x1f, R36 ;  /* 0x0000001fff257819 */ /* 0x000fc80000011424 */
[----:B------:R-:W-:-:S04]  /*8150*/  LEA.HI R36, R37, R36, RZ, 0x4 ;  /* 0x0000002425247211 */ /* 0x000fc800078f20ff */
[----:B------:R-:W-:-:S05]  /*8160*/  LEA.HI.SX32 R36, R36, R110, 0x1c ;  /* 0x0000006e24247211 */ /* 0x000fca00078fe2ff */
[----:B------:R-:W-:-:S05]  /*8170*/  IMAD.SHL.U32 R37, R36, 0x8, RZ ;  /* 0x0000000824257824 */ /* 0x000fca00078e00ff */
[----:B------:R-:W-:-:S13]  /*8180*/  ISETP.GE.AND P4, PT, R37, R142, PT ;  /* 0x0000008e2500720c */ /* 0x000fda0003f86270 */
[--C-:B------:R-:W-:Y:S02]  /*8190*/  @!P4 SHF.R.S32.HI R39, RZ, 0x1f, R37.reuse ;  /* 0x0000001fff27c819 */ /* 0x100fe40000011425 */
[-CC-:B------:R-:W-:Y:S02]  /*81a0*/  @!P4 IADD3 R38, P5, P6, R92, R130.reuse, R37.reuse ;  /* 0x000000825c26c210 */ /* 0x180fe40007ebe025 */
        /* <DEDUP_REMOVED lines=11> */
[----:B------:R-:W-:-:S05]  /*8260*/  LEA.HI R36, R38, R36, RZ, 0x3 ;  /* 0x0000002426247211 */ /* 0x000fca00078f18ff */
[----:B------:R-:W-:-:S05]  /*8270*/  IMAD.SHL.U32 R36, R36, 0x400, RZ ;  /* 0x0000040024247824 */ /* 0x000fca00078e00ff */
[----:B------:R-:W-:-:S04]  /*8280*/  LOP3.LUT R36, R36, 0x7fffe000, RZ, 0xc0, !PT ;  /* 0x7fffe00024247812 */ /* 0x000fc800078ec0ff */
[----:B------:R-:W-:-:S05]  /*8290*/  LEA R36, R196, R36, 0x9 ;  /* 0x00000024c4247211 */ /* 0x000fca00078e48ff */
[----:B------:R-:W-:-:S04]  /*82a0*/  IMAD.IADD R36, R36, 0x1, R37 ;  /* 0x0000000124247824 */ /* 0x000fc800078e0225 */
[C---:B--2---:R-:W-:Y:S02]  /*82b0*/  IMAD R40, R16.reuse, 0x6000, R36 ;  /* 0x0000600010287824 */ /* 0x044fe400078e0224 */
[----:B------:R-:W-:Y:S02]  /*82c0*/  IMAD R36, R16, 0x6000, R137 ;  /* 0x0000600010247824 */ /* 0x000fe400078e0289 */
[--C-:B------:R-:W-:Y:S02]  /*82d0*/  IMAD R40, R40, 0x2, R2.reuse ;  /* 0x0000000228287824 */ /* 0x100fe400078e0202 */
[----:B------:R-:W-:-:S04]  /*82e0*/  IMAD R36, R36, 0x2, R2 ;  /* 0x0000000224247824 */ /* 0x000fc800078e0202 */
[----:B------:R-:W0:Y:S04]  /*82f0*/  LDS.128 R40, [R40+0x1c400] ;  /* 0x01c4000028287984 */ /* 0x000e280000000c00 */
[----:B------:R-:W2:Y:S01]  /*8300*/  LDS.128 R36, [R36+0x1c400] ;  /* 0x01c4000024247984 */ /* 0x000ea20000000c00 */
[----:B------:R-:W-:Y:S05]  /*8310*/  @P5 BRA `(.L_x_2562) ;  /* 0x0000000400685947 */ /* 0x000fea0003800000 */
[----:B------:R-:W-:Y:S01]  /*8320*/  HADD2.F32 R54, -RZ, R171.H1_H1 ;  /* 0x300000abff367230 */ /* 0x000fe20000004100 */
[----:B------:R-:W-:Y:S01]  /*8330*/  SHF.R.U64 R32, R32, 0x10, R33 ;  /* 0x0000001020207819 */ /* 0x000fe20000001221 */
[----:B0-----:R-:W-:Y:S01]  /*8340*/  HADD2.F32 R52, -RZ, R41.H0_H0 ;  /* 0x20000029ff347230 */ /* 0x001fe20000004100 */
[----:B------:R-:W-:Y:S01]  /*8350*/  SHF.R.U64 R44, R44, 0x10, R45 ;  /* 0x000000102c2c7819 */ /* 0x000fe2000000122d */
[----:B--2---:R-:W-:Y:S01]  /*8360*/  HADD2.F32 R53, -RZ, R37.H0_H0 ;  /* 0x20000025ff357230 */ /* 0x004fe20000004100 */
[----:B------:R-:W-:Y:S01]  /*8370*/  SHF.R.U64 R46, R46, 0x10, R47 ;  /* 0x000000102e2e7819 */ /* 0x000fe2000000122f */
[----:B------:R-:W-:Y:S02]  /*8380*/  HADD2.F32 R55, -RZ, R169.H1_H1 ;  /* 0x300000a9ff377230 */ /* 0x000fe40000004100 */
[-C--:B------:R-:W-:Y:S01]  /*8390*/  FMUL.FTZ R80, R52, R54.reuse ;  /* 0x0000003634507220 */ /* 0x080fe20000410000 */
[----:B------:R-:W-:Y:S02]  /*83a0*/  HADD2.F32 R41, -RZ, R41.H1_H1 ;  /* 0x30000029ff297230 */ /* 0x000fe40000004100 */
[----:B------:R-:W-:Y:S01]  /*83b0*/  FMUL.FTZ R54, R53, R54 ;  /* 0x0000003635367220 */ /* 0x000fe20000410000 */
[----:B------:R-:W-:-:S02]  /*83c0*/  HADD2.F32 R171, -RZ, R171.H0_H0 ;  /* 0x200000abffab7230 */ /* 0x000fc40000004100 */
[-C--:B------:R-:W-:Y:S01]  /*83d0*/  FFMA.FTZ R80, R53, R55.reuse, -R80 ;  /* 0x0000003735507223 */ /* 0x080fe20000010850 */
[----:B------:R-:W-:Y:S02]  /*83e0*/  HADD2.F32 R53, -RZ, R37.H1_H1 ;  /* 0x30000025ff357230 */ /* 0x000fe40000004100 */
[----:B------:R-:W-:Y:S01]  /*83f0*/  FFMA.FTZ R54, R52, R55, R54 ;  /* 0x0000003734367223 */ /* 0x000fe20000010036 */
[----:B------:R-:W-:Y:S01]  /*8400*/  SHF.R.U32.HI R52, RZ, 0x10, R45 ;  /* 0x00000010ff347819 */ /* 0x000fe2000001162d */
[----:B------:R-:W-:Y:S01]  /*8410*/  HADD2.F32 R169, -RZ, R169.H0_H0 ;  /* 0x200000a9ffa97230 */ /* 0x000fe20000004100 */
[----:B------:R-:W-:Y:S01]  /*8420*/  SHF.R.U32.HI R55, RZ, 0x10, R33 ;  /* 0x00000010ff377819 */ /* 0x000fe20000011621 */
[----:B------:R-:W-:Y:S01]  /*8430*/  IMAD.MOV.U32 R33, RZ, RZ, R43 ;  /* 0x000000ffff217224 */ /* 0x000fe200078e002b */
[----:B------:R-:W-:Y:S01]  /*8440*/  SHF.R.U64 R34, R34, 0x10, R35 ;  /* 0x0000001022227819 */ /* 0x000fe20000001223 */
[----:B------:R-:W-:Y:S02]  /*8450*/  HADD2.F32 R52, -RZ, R52.H0_H0 ;  /* 0x20000034ff347230 */ /* 0x000fe40000004100 */
[----:B------:R-:W-:-:S02]  /*8460*/  HADD2.F32 R37, -RZ, R55.H0_H0 ;  /* 0x20000037ff257230 */ /* 0x000fc40000004100 */
[----:B------:R-:W-:Y:S02]  /*8470*/  HADD2.F32 R43, -RZ, R168.H1_H1 ;  /* 0x300000a8ff2b7230 */ /* 0x000fe40000004100 */
[-C--:B------:R-:W-:Y:S01]  /*8480*/  FMUL.FTZ R55, R41, R52.reuse ;  /* 0x0000003429377220 */ /* 0x080fe20000410000 */
[C---:B------:R-:W-:Y:S01]  /*8490*/  FMUL.FTZ R52, R53.reuse, R52 ;  /* 0x0000003435347220 */ /* 0x040fe20000410000 */
[----:B------:R-:W-:Y:S02]  /*84a0*/  HADD2.F32 R44, -RZ, R44.H0_H0 ;  /* 0x2000002cff2c7230 */ /* 0x000fe40000004100 */
[-C--:B------:R-:W-:Y:S01]  /*84b0*/  FFMA.FTZ R55, R53, R37.reuse, -R55 ;  /* 0x0000002535377223 */ /* 0x080fe20000010837 */
[----:B------:R-:W-:Y:S01]  /*84c0*/  FFMA.FTZ R52, R41, R37, R52 ;  /* 0x0000002529347223 */ /* 0x000fe20000010034 */
[----:B------:R-:W-:Y:S01]  /*84d0*/  MOV R37, R39 ;  /* 0x0000002700257202 */ /* 0x000fe20000000f00 */
[----:B------:R-:W-:Y:S02]  /*84e0*/  HADD2.F32 R41, -RZ, R170.H1_H1 ;  /* 0x300000aaff297230 */ /* 0x000fe40000004100 */
[----:B------:R-:W-:Y:S01]  /*84f0*/  HADD2.F32 R39, -RZ, R33.H0_H0 ;  /* 0x20000021ff277230 */ /* 0x000fe20000004100 */
[----:B------:R-:W-:Y:S01]  /*8500*/  F2FP.F16.F32.PACK_AB R55, R55, R80 ;  /* 0x000000503737723e */ /* 0x000fe200000000ff */
[----:B------:R-:W-:Y:S01]  /*8510*/  HADD2.F32 R45, -RZ, R37.H0_H0 ;  /* 0x20000025ff2d7230 */ /* 0x000fe20000004100 */
[----:B------:R-:W-:Y:S01]  /*8520*/  F2FP.F16.F32.PACK_AB R52, R52, R54 ;  /* 0x000000363434723e */ /* 0x000fe200000000ff */
[----:B------:R-:W-:-:S02]  /*8530*/  HADD2.F32 R33, -RZ, R33.H1_H1 ;  /* 0x30000021ff217230 */ /* 0x000fc40000004100 */
[-C--:B------:R-:W-:Y:S01]  /*8540*/  FMUL.FTZ R53, R39, R41.reuse ;  /* 0x0000002927357220 */ /* 0x080fe20000410000 */
[----:B------:R-:W-:Y:S02]  /*8550*/  HADD2.F32 R32, -RZ, R32.H0_H0 ;  /* 0x20000020ff207230 */ /* 0x000fe40000004100 */
[C---:B------:R-:W-:Y:S01]  /*8560*/  FMUL.FTZ R41, R45.reuse, R41 ;  /* 0x000000292d297220 */ /* 0x040fe20000410000 */
[----:B------:R-:W-:Y:S02]  /*8570*/  HADD2.F32 R170, -RZ, R170.H0_H0 ;  /* 0x200000aaffaa7230 */ /* 0x000fe40000004100 */
[-C--:B------:R-:W-:Y:S01]  /*8580*/  FFMA.FTZ R53, R45, R43.reuse, -R53 ;  /* 0x0000002b2d357223 */ /* 0x080fe20000010835 */
[----:B------:R-:W-:Y:S01]  /*8590*/  SHF.R.U32.HI R45, RZ, 0x10, R35 ;  /* 0x00000010ff2d7819 */ /* 0x000fe20000011623 */
[----:B------:R-:W-:Y:S01]  /*85a0*/  FFMA.FTZ R41, R39, R43, R41 ;  /* 0x0000002b27297223 */ /* 0x000fe20000010029 */
[----:B------:R-:W-:Y:S01]  /*85b0*/  SHF.R.U32.HI R39, RZ, 0x10, R47 ;  /* 0x00000010ff277819 */ /* 0x000fe2000001162f */
[----:B------:R-:W-:-:S02]  /*85c0*/  HADD2.F32 R43, -RZ, R37.H1_H1 ;  /* 0x30000025ff2b7230 */ /* 0x000fc40000004100 */
[----:B------:R-:W-:Y:S02]  /*85d0*/  HADD2.F32 R37, -RZ, R45.H0_H0 ;  /* 0x2000002dff257230 */ /* 0x000fe40000004100 */
[----:B------:R-:W-:Y:S02]  /*85e0*/  HADD2.F32 R39, -RZ, R39.H0_H0 ;  /* 0x20000027ff277230 */ /* 0x000fe40000004100 */
[----:B------:R-:W-:Y:S02]  /*85f0*/  HADD2.F32 R168, -RZ, R168.H0_H0 ;  /* 0x200000a8ffa87230 */ /* 0x000fe40000004100 */
[----:B------:R-:W-:Y:S02]  /*8600*/  HADD2.F32 R46, -RZ, R46.H0_H0 ;  /* 0x2000002eff2e7230 */ /* 0x000fe40000004100 */
[-C--:B------:R-:W-:Y:S01]  /*8610*/  FMUL.FTZ R45, R33, R39.reuse ;  /* 0x00000027212d7220 */ /* 0x080fe20000410000 */
[----:B------:R-:W-:Y:S01]  /*8620*/  FMUL.FTZ R39, R43, R39 ;  /* 0x000000272b277220 */ /* 0x000fe20000410000 */
[----:B------:R-:W-:-:S02]  /*8630*/  HADD2.F32 R34, -RZ, R34.H0_H0 ;  /* 0x20000022ff227230 */ /* 0x000fc40000004100 */
        /* <DEDUP_REMOVED lines=8> */
[C---:B------:R-:W-:Y:S01]  /*86c0*/  FMUL.FTZ R171, R37.reuse, R171 ;  /* 0x000000ab25ab7220 */ /* 0x040fe20000410000 */
[----:B------:R-:W-:-:S03]  /*86d0*/  FFMA.FTZ R43, R37, R169, -R43 ;  /* 0x000000a9252b7223 */ /* 0x000fc6000001082b */
        /* <DEDUP_REMOVED lines=20> */
[----:B------:R-:W-:Y:S01]  /*8820*/  FFMA.FTZ R46, R42, R34, R46 ;  /* 0x000000222a2e7223 */ /* 0x000fe2000001002e */
[----:B------:R-:W-:Y:S01]  /*8830*/  F2FP.F16.F32.PACK_AB R42, R39, R41 ;  /* 0x00000029272a723e */ /* 0x000fe200000000ff */
[----:B------:R-:W-:Y:S02]  /*8840*/  IMAD.MOV.U32 R41, RZ, RZ, R52 ;  /* 0x000000ffff297224 */ /* 0x000fe400078e0034 */
[----:B------:R-:W-:Y:S01]  /*8850*/  F2FP.F16.F32.PACK_AB R32, R32, R37 ;  /* 0x000000252020723e */ /* 0x000fe200000000ff */
[----:B------:R-:W-:Y:S01]  /*8860*/  IMAD.MOV.U32 R37, RZ, RZ, R55 ;  /* 0x000000ffff257224 */ /* 0x000fe200078e0037 */
[----:B------:R-:W-:Y:S01]  /*8870*/  F2FP.F16.F32.PACK_AB R46, R46, R170 ;  /* 0x000000aa2e2e723e */ /* 0x000fe200000000ff */
[----:B------:R-:W-:Y:S01]  /*8880*/  IMAD.MOV.U32 R43, RZ, RZ, R42 ;  /* 0x000000ffff2b7224 */ /* 0x000fe200078e002a */
[----:B------:R-:W-:Y:S01]  /*8890*/  MOV R38, R32 ;  /* 0x0000002000267202 */ /* 0x000fe20000000f00 */
[----:B------:R-:W-:-:S02]  /*88a0*/  IMAD.MOV.U32 R39, RZ, RZ, R45 ;  /* 0x000000ffff277224 */ /* 0x000fc400078e002d */
[----:B------:R-:W-:-:S07]  /*88b0*/  IMAD.MOV.U32 R42, RZ, RZ, R46 ;  /* 0x000000ffff2a7224 */ /* 0x000fce00078e002e */
.L_x_2562:
[----:B------:R-:W-:Y:S05]  /*88c0*/  BSYNC B2 ;  /* 0x0000000000027941 */ /* 0x000fea0003800000 */
.L_x_2561:
[----:B--2---:R4:W-:Y:S04]  /*88d0*/  STG.E.128 desc[UR60][R48.64], R36 ;  /* 0x0000002430007986 */ /* 0x0049e8000c101d3c */
[----:B0-----:R4:W-:Y:S02]  /*88e0*/  @!P4 STG.E.128 desc[UR60][R50.64], R40 ;  /* 0x000000283200c986 */ /* 0x0019e4000c101d3c */
.L_x_2552:
[----:B------:R-:W-:Y:S05]  /*88f0*/  BSYNC B1 ;  /* 0x0000000000017941 */ /* 0x000fea0003800000 */
.L_x_2551:
        /* <DEDUP_REMOVED lines=16> */
[----:B------:R-:W-:Y:S02]  /*8a00*/  SHF.L.U32 R36, R34, 0x3, RZ ;  /* 0x0000000322247819 */ /* 0x000fe400000006ff */
[----:B------:R-:W-:Y:S02]  /*8a10*/  SHF.R.S32.HI R38, RZ, 0x1f, R34 ;  /* 0x0000001fff267819 */ /* 0x000fe40000011422 */
[----:B------:R-:W-:Y:S02]  /*8a20*/  ISETP.GE.AND P3, PT, R36, R142, PT ;  /* 0x0000008e2400720c */ /* 0x000fe40003f66270 */
[----:B------:R-:W-:Y:S01]  /*8a30*/  LEA.HI R38, R38, R34, RZ, 0x3 ;  /* 0x0000002226267211 */ /* 0x000fe200078f18ff */
[----:B------:R-:W-:-:S04]  /*8a40*/  IMAD R34, R16, 0x6000, R138 ;  /* 0x0000600010227824 */ /* 0x000fc800078e028a */
[----:B------:R-:W-:Y:S02]  /*8a50*/  IMAD.SHL.U32 R38, R38, 0x400, RZ ;  /* 0x0000040026267824 */ /* 0x000fe400078e00ff */
[----:B------:R-:W-:-:S03]  /*8a60*/  IMAD R34, R34, 0x2, R2 ;  /* 0x0000000222227824 */ /* 0x000fc600078e0202 */
[----:B------:R-:W-:Y:S02]  /*8a70*/  LOP3.LUT R38, R38, 0x7fffe000, RZ, 0xc0, !PT ;  /* 0x7fffe00026267812 */ /* 0x000fe400078ec0ff */
[--C-:B------:R-:W-:Y:S02]  /*8a80*/  @!P3 SHF.R.S32.HI R32, RZ, 0x1f, R36.reuse ;  /* 0x0000001fff20b819 */ /* 0x100fe40000011424 */
[--C-:B------:R-:W-:Y:S02]  /*8a90*/  @!P3 IADD3 R33, P4, P5, R92, R124, R36.reuse ;  /* 0x0000007c5c21b210 */ /* 0x100fe40007d9e024 */
[----:B------:R-:W-:Y:S02]  /*8aa0*/  LOP3.LUT R36, R194, 0x38, R36, 0xf8, !PT ;  /* 0x00000038c2247812 */ /* 0x000fe400078ef824 */
[----:B------:R-:W-:Y:S02]  /*8ab0*/  @!P3 IADD3.X R32, R90, R44, R32, P4, P5 ;  /* 0x0000002c5a20b210 */ /* 0x000fe400027ea420 */
[----:B------:R-:W-:-:S02]  /*8ac0*/  LOP3.LUT R36, R36, R39, RZ, 0x3c, !PT ;  /* 0x0000002724247212 */ /* 0x000fc400078e3cff */
[C---:B------:R-:W-:Y:S02]  /*8ad0*/  LEA R40, P4, R35.reuse, R114, 0x1 ;  /* 0x0000007223287211 */ /* 0x040fe400078808ff */
[----:B------:R-:W-:Y:S02]  /*8ae0*/  IADD3 R36, R36, R38, R198 ;  /* 0x0000002624247210 */ /* 0x000fe40007ffe0c6 */
[----:B------:R-:W-:Y:S02]  /*8af0*/  LEA.HI.X R41, R35, R115, R37, 0x1, P4 ;  /* 0x0000007323297211 */ /* 0x000fe400020f0c25 */
[----:B------:R-:W-:Y:S01]  /*8b00*/  @!P3 LEA R42, P4, R33, R114, 0x1 ;  /* 0x00000072212ab211 */ /* 0x000fe200078808ff */
[----:B------:R-:W-:-:S03]  /*8b10*/  IMAD R36, R16, 0x6000, R36 ;  /* 0x0000600010247824 */ /* 0x000fc600078e0224 */
[----:B------:R-:W-:Y:S01]  /*8b20*/  @!P3 LEA.HI.X R43, R33, R115, R32, 0x1, P4 ;  /* 0x00000073212bb211 */ /* 0x000fe200020f0c20 */
[----:B------:R-:W-:Y:S01]  /*8b30*/  IMAD R36, R36, 0x2, R2 ;  /* 0x0000000224247824 */ /* 0x000fe200078e0202 */
[----:B------:R-:W0:Y:S01]  /*8b40*/  LDS.128 R32, [R34+0x1c400] ;  /* 0x01c4000022207984 */ /* 0x000e220000000c00 */
[----:B------:R-:W-:-:S04]  /*8b50*/  ISETP.GE.AND P4, PT, R18, R117, PT ;  /* 0x000000751200720c */ /* 0x000fc80003f86270 */
[----:B------:R-:W2:Y:S09]  /*8b60*/  LDS.128 R36, [R36+0x1c400] ;  /* 0x01c4000024247984 */ /* 0x000eb20000000c00 */
[----:B------:R-:W-:Y:S05]  /*8b70*/  @P4 BRA `(.L_x_2566) ;  /* 0x0000000400544947 */ /* 0x000fea0003800000 */
[--C-:B------:R-:W-:Y:S01]  /*8b80*/  SHF.R.U64 R46, R76, 0x10, R77.reuse ;  /* 0x000000104c2e7819 */ /* 0x100fe2000000124d */
[----:B------:R-:W-:Y:S01]  /*8b90*/  HADD2.F32 R49, -RZ, R167.H1_H1 ;  /* 0x300000a7ff317230 */ /* 0x000fe20000004100 */
[----:B------:R-:W-:Y:S01]  /*8ba0*/  SHF.R.U32.HI R76, RZ, 0x10, R77 ;  /* 0x00000010ff4c7819 */ /* 0x000fe2000001164d */
[----:B--2---:R-:W-:Y:S01]  /*8bb0*/  HADD2.F32 R50, -RZ, R37.H0_H0 ;  /* 0x20000025ff327230 */ /* 0x004fe20000004100 */
        /* <DEDUP_REMOVED lines=9> */
[----:B------:R-:W-:Y:S02]  /*8c50*/  HADD2.F32 R33, -RZ, R33.H1_H1 ;  /* 0x30000021ff217230 */ /* 0x000fe40000004100 */
[-C--:B------:R-:W-:Y:S01]  /*8c60*/  FFMA.FTZ R37, R52, R51.reuse, -R37 ;  /* 0x0000003334257223 */ /* 0x080fe20000010825 */
[----:B------:R-:W-:Y:S02]  /*8c70*/  HADD2.F32 R64, -RZ, R64.H0_H0 ;  /* 0x20000040ff407230 */ /* 0x000fe40000004100 */
[-C--:B------:R-:W-:Y:S01]  /*8c80*/  FMUL.FTZ R52, R53, R76.reuse ;  /* 0x0000004c35347220 */ /* 0x080fe20000410000 */
[----:B------:R-:W-:Y:S01]  /*8c90*/  SHF.R.U32.HI R78, RZ, 0x10, R79 ;  /* 0x00000010ff4e7819 */ /* 0x000fe2000001164f */
[----:B------:R-:W-:Y:S01]  /*8ca0*/  FMUL.FTZ R76, R33, R76 ;  /* 0x0000004c214c7220 */ /* 0x000fe20000410000 */
[----:B------:R-:W-:Y:S01]  /*8cb0*/  FFMA.FTZ R49, R50, R51, R49 ;  /* 0x0000003332317223 */ /* 0x000fe20000010031 */
[----:B------:R-:W-:Y:S01]  /*8cc0*/  SHF.R.U64 R47, R66, 0x10, R67 ;  /* 0x00000010422f7819 */ /* 0x000fe20000001243 */
[----:B------:R-:W-:-:S02]  /*8cd0*/  HADD2.F32 R51, -RZ, R39.H0_H0 ;  /* 0x20000027ff337230 */ /* 0x000fc40000004100 */
[-C--:B------:R-:W-:Y:S01]  /*8ce0*/  FFMA.FTZ R76, R53, R64.reuse, R76 ;  /* 0x00000040354c7223 */ /* 0x080fe2000001004c */
[----:B------:R-:W-:Y:S01]  /*8cf0*/  HADD2.F32 R53, -RZ, R39.H1_H1 ;  /* 0x30000027ff357230 */ /* 0x000fe20000004100 */
[----:B------:R-:W-:Y:S01]  /*8d00*/  SHF.R.U32.HI R66, RZ, 0x10, R67 ;  /* 0x00000010ff427819 */ /* 0x000fe20000011643 */
[----:B------:R-:W-:Y:S02]  /*8d10*/  HADD2.F32 R50, -RZ, R166.H1_H1 ;  /* 0x300000a6ff327230 */ /* 0x000fe40000004100 */
[----:B------:R-:W-:Y:S01]  /*8d20*/  FFMA.FTZ R52, R33, R64, -R52 ;  /* 0x0000004021347223 */ /* 0x000fe20000010834 */
[--C-:B------:R-:W-:Y:S01]  /*8d30*/  HADD2.F32 R39, -RZ, R35.reuse.H0_H0 ;  /* 0x20000023ff277230 */ /* 0x100fe20000004100 */
[----:B------:R-:W-:Y:S01]  /*8d40*/  F2FP.F16.F32.PACK_AB R49, R76, R49 ;  /* 0x000000314c31723e */ /* 0x000fe200000000ff */
[----:B------:R-:W-:Y:S02]  /*8d50*/  HADD2.F32 R78, -RZ, R78.H0_H0 ;  /* 0x2000004eff4e7230 */ /* 0x000fe40000004100 */
[----:B------:R-:W-:Y:S01]  /*8d60*/  FMUL.FTZ R54, R51, R50 ;  /* 0x0000003233367220 */ /* 0x000fe20000410000 */
[----:B------:R-:W-:-:S02]  /*8d70*/  HADD2.F32 R35, -RZ, R35.H1_H1 ;  /* 0x30000023ff237230 */ /* 0x000fc40000004100 */
[----:B------:R-:W-:Y:S01]  /*8d80*/  FMUL.FTZ R55, R39, R50 ;  /* 0x0000003227377220 */ /* 0x000fe20000410000 */
[----:B------:R-:W-:Y:S02]  /*8d90*/  HADD2.F32 R66, -RZ, R66.H0_H0 ;  /* 0x20000042ff427230 */ /* 0x000fe40000004100 */
[-C--:B------:R-:W-:Y:S01]  /*8da0*/  FMUL.FTZ R50, R53, R78.reuse ;  /* 0x0000004e35327220 */ /* 0x080fe20000410000 */
[----:B------:R-:W-:Y:S02]  /*8db0*/  HADD2.F32 R33, -RZ, R164.H1_H1 ;  /* 0x300000a4ff217230 */ /* 0x000fe40000004100 */
[C---:B------:R-:W-:Y:S01]  /*8dc0*/  FMUL.FTZ R78, R35.reuse, R78 ;  /* 0x0000004e234e7220 */ /* 0x040fe20000410000 */
[----:B------:R-:W-:Y:S02]  /*8dd0*/  HADD2.F32 R167, -RZ, R167.H0_H0 ;  /* 0x200000a7ffa77230 */ /* 0x000fe40000004100 */
[----:B------:R-:W-:Y:S01]  /*8de0*/  FFMA.FTZ R50, R35, R66, -R50 ;  /* 0x0000004223327223 */ /* 0x000fe20000010832 */
[----:B------:R-:W-:-:S02]  /*8df0*/  HADD2.F32 R35, -RZ, R36.H0_H0 ;  /* 0x20000024ff237230 */ /* 0x000fc40000004100 */
[-C--:B------:R-:W-:Y:S01]  /*8e00*/  FFMA.FTZ R54, R39, R33.reuse, -R54 ;  /* 0x0000002127367223 */ /* 0x080fe20000010836 */
[----:B------:R-:W-:Y:S02]  /*8e10*/  HADD2.F32 R46, -RZ, R46.H0_H0 ;  /* 0x2000002eff2e7230 */ /* 0x000fe40000004100 */
[----:B------:R-:W-:Y:S01]  /*8e20*/  FFMA.FTZ R55, R51, R33, R55 ;  /* 0x0000002133377223 */ /* 0x000fe20000010037 */
[----:B------:R-:W-:Y:S02]  /*8e30*/  HADD2.F32 R36, -RZ, R36.H1_H1 ;  /* 0x30000024ff247230 */ /* 0x000fe40000004100 */
[----:B------:R-:W-:Y:S01]  /*8e40*/  FMUL.FTZ R39, R35, R167 ;  /* 0x000000a723277220 */ /* 0x000fe20000410000 */
[----:B------:R-:W-:Y:S02]  /*8e50*/  HADD2.F32 R165, -RZ, R165.H0_H0 ;  /* 0x200000a5ffa57230 */ /* 0x000fe40000004100 */
[----:B------:R-:W-:Y:S01]  /*8e60*/  FFMA.FTZ R78, R53, R66, R78 ;  /* 0x00000042354e7223 */ /* 0x000fe2000001004e */
[----:B------:R-:W-:-:S02]  /*8e70*/  HADD2.F32 R33, -RZ, R32.H0_H0 ;  /* 0x20000020ff217230 */ /* 0x000fc40000004100 */
[-C--:B------:R-:W-:Y:S01]  /*8e80*/  FMUL.FTZ R51, R36, R46.reuse ;  /* 0x0000002e24337220 */ /* 0x080fe20000410000 */
[----:B------:R-:W-:Y:S01]  /*8e90*/  HADD2.F32 R32, -RZ, R32.H1_H1 ;  /* 0x30000020ff207230 */ /* 0x000fe20000004100 */
[----:B------:R-:W-:Y:S01]  /*8ea0*/  F2FP.F16.F32.PACK_AB R37, R52, R37 ;  /* 0x000000253425723e */ /* 0x000fe200000000ff */
[----:B------:R-:W-:Y:S02]  /*8eb0*/  HADD2.F32 R45, -RZ, R45.H0_H0 ;  /* 0x2000002dff2d7230 */ /* 0x000fe40000004100 */
[C---:B------:R-:W-:Y:S01]  /*8ec0*/  FMUL.FTZ R167, R33.reuse, R167 ;  /* 0x000000a721a77220 */ /* 0x040fe20000410000 */
[----:B------:R-:W-:Y:S01]  /*8ed0*/  FFMA.FTZ R39, R33, R165, -R39 ;  /* 0x000000a521277223 */ /* 0x000fe20000010827 */
[C---:B------:R-:W-:Y:S01]  /*8ee0*/  FMUL.FTZ R46, R32.reuse, R46 ;  /* 0x0000002e202e7220 */ /* 0x040fe20000410000 */
[----:B------:R-:W-:Y:S02]  /*8ef0*/  HADD2.F32 R33, -RZ, R38.H0_H0 ;  /* 0x20000026ff217230 */ /* 0x000fe40000004100 */
[----:B------:R-:W-:Y:S01]  /*8f00*/  FFMA.FTZ R51, R32, R45, -R51 ;  /* 0x0000002d20337223 */ /* 0x000fe20000010833 */
[----:B------:R-:W-:-:S02]  /*8f10*/  HADD2.F32 R166, -RZ, R166.H0_H0 ;  /* 0x200000a6ffa67230 */ /* 0x000fc40000004100 */
[----:B------:R-:W-:Y:S01]  /*8f20*/  FFMA.FTZ R167, R35, R165, R167 ;  /* 0x000000a523a77223 */ /* 0x000fe200000100a7 */
[----:B------:R-:W-:Y:S02]  /*8f30*/  HADD2.F32 R48, -RZ, R48.H0_H0 ;  /* 0x20000030ff307230 */ /* 0x000fe40000004100 */
[----:B------:R-:W-:Y:S01]  /*8f40*/  FFMA.FTZ R46, R36, R45, R46 ;  /* 0x0000002d242e7223 */ /* 0x000fe2000001002e */
        /* <DEDUP_REMOVED lines=10> */
[----:B------:R-:W-:Y:S01]  /*8ff0*/  F2FP.F16.F32.PACK_AB R55, R78, R55 ;  /* 0x000000374e37723e */ /* 0x000fe200000000ff */
[-C--:B------:R-:W-:Y:S01]  /*9000*/  FFMA.FTZ R35, R32, R164.reuse, -R35 ;  /* 0x000000a420237223 */ /* 0x080fe20000010823 */
[----:B------:R-:W-:Y:S01]  /*9010*/  FFMA.FTZ R166, R33, R164, R166 ;  /* 0x000000a421a67223 */ /* 0x000fe200000100a6 */
[-C--:B------:R-:W-:Y:S01]  /*9020*/  FFMA.FTZ R36, R34, R47.reuse, -R36 ;  /* 0x0000002f22247223 */ /* 0x080fe20000010824 */
[----:B------:R-:W-:Y:S01]  /*9030*/  FFMA.FTZ R48, R38, R47, R48 ;  /* 0x0000002f26307223 */ /* 0x000fe20000010030 */
[----:B------:R-:W-:Y:S01]  /*9040*/  F2FP.F16.F32.PACK_AB R46, R46, R167 ;  /* 0x000000a72e2e723e */ /* 0x000fe200000000ff */
[----:B------:R-:W-:Y:S01]  /*9050*/  IMAD.MOV.U32 R33, RZ, RZ, R37 ;  /* 0x000000ffff217224 */ /* 0x000fe200078e0025 */
[----:B------:R-:W-:Y:S01]  /*9060*/  F2FP.F16.F32.PACK_AB R32, R51, R39 ;  /* 0x000000273320723e */ /* 0x000fe200000000ff */
[----:B------:R-:W-:Y:S01]  /*9070*/  IMAD.MOV.U32 R37, RZ, RZ, R49 ;  /* 0x000000ffff257224 */ /* 0x000fe200078e0031 */
[----:B------:R-:W-:Y:S01]  /*9080*/  F2FP.F16.F32.PACK_AB R34, R36, R35 ;  /* 0x000000232422723e */ /* 0x000fe200000000ff */
[----:B------:R-:W-:Y:S01]  /*9090*/  IMAD.MOV.U32 R35, RZ, RZ, R50 ;  /* 0x000000ffff237224 */ /* 0x000fe200078e0032 */
[----:B------:R-:W-:Y:S01]  /*90a0*/  F2FP.F16.F32.PACK_AB R38, R48, R166 ;  /* 0x000000a63026723e */ /* 0x000fe200000000ff */
[----:B------:R-:W-:Y:S01]  /*90b0*/  IMAD.MOV.U32 R39, RZ, RZ, R55 ;  /* 0x000000ffff277224 */ /* 0x000fe200078e0037 */
[----:B------:R-:W-:-:S07]  /*90c0*/  MOV R36, R46 ;  /* 0x0000002e00247202 */ /* 0x000fce0000000f00 */
.L_x_2566:
[----:B------:R-:W-:Y:S05]  /*90d0*/  BSYNC B2 ;  /* 0x0000000000027941 */ /* 0x000fea0003800000 */
.L_x_2565:
[----:B0-----:R0:W-:Y:S04]  /*90e0*/  STG.E.128 desc[UR60][R40.64], R32 ;  /* 0x0000002028007986 */ /* 0x0011e8000c101d3c */
[----:B--2---:R0:W-:Y:S02]  /*90f0*/  @!P3 STG.E.128 desc[UR60][R42.64], R36 ;  /* 0x000000242a00b986 */ /* 0x0041e4000c101d3c */
.L_x_2564:
[----:B------:R-:W-:Y:S05]  /*9100*/  BSYNC B1 ;  /* 0x0000000000017941 */ /* 0x000fea0003800000 */
.L_x_2563:
[----:B------:R-:W-:Y:S01]  /*9110*/  ISETP.NE.AND P3, PT, R10, RZ, PT ;  /* 0x000000ff0a00720c */ /* 0x000fe20003f65270 */
[----:B------:R-:W-:-:S12]  /*9120*/  BSSY B1, `(.L_x_2567) ;  /* 0x0000075000017945 */ /* 0x000fd80003800000 */
[----:B------:R-:W-:Y:S05]  /*9130*/  @!P3 BRA `(.L_x_2568) ;  /* 0x0000000400ccb947 */ /* 0x000fea0003800000 */
[----:B0-----:R-:W-:Y:S01]  /*9140*/  SEL R32, R120, R144, !P1 ;  /* 0x0000009078207207 */ /* 0x001fe20004800000 */
[----:B------:R-:W-:Y:S01]  /*9150*/  BSSY B2, `(.L_x_2569) ;  /* 0x000006f000027945 */ /* 0x000fe20003800000 */
[----:B---34-:R-:W-:Y:S02]  /*9160*/  IADD3 R36, P3, P4, R92, R124, R13 ;  /* 0x0000007c5c247210 */ /* 0x018fe40007c7e00d */
[----:B------:R-:W-:Y:S02]  /*9170*/  SHF.R.S32.HI R33, RZ, 0x1f, R32 ;  /* 0x0000001fff217819 */ /* 0x000fe40000011420 */
[----:B------:R-:W-:Y:S02]  /*9180*/  IADD3.X R38, R90, R44, R108, P3, P4 ;  /* 0x0000002c5a267210 */ /* 0x000fe40001fe846c */
[----:B------:R-:W-:Y:S02]  /*9190*/  LEA.HI R32, R33, R32, RZ, 0x4 ;  /* 0x0000002021207211 */ /* 0x000fe400078f20ff */
[----:B------:R-:W-:-:S02]  /*91a0*/  SHF.R.U32.HI R39, RZ, 0x3, R194 ;  /* 0x00000003ff277819 */ /* 0x000fc400000116c2 */
[----:B------:R-:W-:-:S04]  /*91b0*/  LEA.HI.SX32 R34, R32, R111, 0x1c ;  /* 0x0000006f20227211 */ /* 0x000fc800078fe2ff */
[----:B------:R-:W-:Y:S01]  /*91c0*/  SHF.R.S32.HI R37, RZ, 0x1f, R34 ;  /* 0x0000001fff257819 */ /* 0x000fe20000011422 */
[----:B------:R-:W-:-:S03]  /*91d0*/  IMAD.SHL.U32 R35, R34, 0x8, RZ ;  /* 0x0000000822237824 */ /* 0x000fc600078e00ff */
[----:B------:R-:W-:Y:S02]  /*91e0*/  LEA.HI R37, R37, R34, RZ, 0x3 ;  /* 0x0000002225257211 */ /* 0x000fe400078f18ff */
[----:B------:R-:W-:Y:S02]  /*91f0*/  ISETP.GE.AND P3, PT, R35, R142, PT ;  /* 0x0000008e2300720c */ /* 0x000fe40003f66270 */
[----:B------:R-:W-:Y:S02]  /*9200*/  LOP3.LUT R34, R194, 0x38, R35, 0xf8, !PT ;  /* 0x00000038c2227812 */ /* 0x000fe400078ef823 */
[----:B------:R-:W-:-:S04]  /*9210*/  SHF.L.U32 R37, R37, 0xa, RZ ;  /* 0x0000000a25257819 */ /* 0x000fc800000006ff */
[----:B------:R-:W-:-:S05]  /*9220*/  LOP3.LUT R37, R37, 0x7fffe000, RZ, 0xc0, !PT ;  /* 0x7fffe00025257812 */ /* 0x000fca00078ec0ff */
[--C-:B------:R-:W-:Y:S02]  /*9230*/  @!P3 SHF.R.S32.HI R33, RZ, 0x1f, R35.reuse ;  /* 0x0000001fff21b819 */ /* 0x100fe40000011423 */
[----:B------:R-:W-:Y:S02]  /*9240*/  @!P3 IADD3 R32, P4, P5, R92, R124, R35 ;  /* 0x0000007c5c20b210 */ /* 0x000fe40007d9e023 */
[----:B------:R-:W-:Y:S02]  /*9250*/  LOP3.LUT R35, R34, R39, RZ, 0x3c, !PT ;  /* 0x0000002722237212 */ /* 0x000fe400078e3cff */
[----:B------:R-:W-:Y:S02]  /*9260*/  @!P3 IADD3.X R33, R90, R44, R33, P4, P5 ;  /* 0x0000002c5a21b210 */ /* 0x000fe400027ea421 */
[----:B------:R-:W-:Y:S01]  /*9270*/  IADD3 R37, R35, R37, R198 ;  /* 0x0000002523257210 */ /* 0x000fe20007ffe0c6 */
[----:B------:R-:W-:Y:S01]  /*9280*/  IMAD R35, R16, 0x6000, R136 ;  /* 0x0000600010237824 */ /* 0x000fe200078e0288 */
[----:B------:R-:W-:-:S03]  /*9290*/  LEA R40, P4, R36, R114, 0x1 ;  /* 0x0000007224287211 */ /* 0x000fc600078808ff */
        /* <DEDUP_REMOVED lines=11> */
[----:B------:R-:W-:Y:S01]  /*9350*/  HADD2.F32 R55, -RZ, R163.H1_H1 ;  /* 0x300000a3ff377230 */ /* 0x000fe20000004100 */
[----:B------:R-:W-:Y:S01]  /*9360*/  SHF.R.U32.HI R72, RZ, 0x10, R73 ;  /* 0x00000010ff487819 */ /* 0x000fe20000011649 */
[----:B0-----:R-:W-:Y:S01]  /*9370*/  HADD2.F32 R52, -RZ, R33.H0_H0 ;  /* 0x20000021ff347230 */ /* 0x001fe20000004100 */
[--C-:B------:R-:W-:Y:S01]  /*9380*/  SHF.R.U64 R45, R60, 0x10, R61.reuse ;  /* 0x000000103c2d7819 */ /* 0x100fe2000000123d */
[--C-:B--2---:R-:W-:Y:S01]  /*9390*/  HADD2.F32 R50, -RZ, R37.reuse.H0_H0 ;  /* 0x20000025ff327230 */ /* 0x104fe20000004100 */
[----:B------:R-:W-:Y:S01]  /*93a0*/  SHF.R.U32.HI R60, RZ, 0x10, R61 ;  /* 0x00000010ff3c7819 */ /* 0x000fe2000001163d */
[----:B------:R-:W-:Y:S02]  /*93b0*/  HADD2.F32 R51, -RZ, R37.H1_H1 ;  /* 0x30000025ff337230 */ /* 0x000fe40000004100 */
[----:B------:R-:W-:Y:S01]  /*93c0*/  FMUL.FTZ R37, R52, R55 ;  /* 0x0000003734257220 */ /* 0x000fe20000410000 */
[----:B------:R-:W-:Y:S01]  /*93d0*/  HADD2.F32 R72, -RZ, R72.H0_H0 ;  /* 0x20000048ff487230 */ /* 0x000fe20000004100 */
[--C-:B------:R-:W-:Y:S01]  /*93e0*/  SHF.R.U64 R48, R74, 0x10, R75.reuse ;  /* 0x000000104a307819 */ /* 0x100fe2000000124b */
[----:B------:R-:W-:Y:S01]  /*93f0*/  HADD2.F32 R49, -RZ, R155.H1_H1 ;  /* 0x3000009bff317230 */ /* 0x000fe20000004100 */
[----:B------:R-:W-:Y:S01]  /*9400*/  SHF.R.U32.HI R74, RZ, 0x10, R75 ;  /* 0x00000010ff4a7819 */ /* 0x000fe2000001164b */
[----:B------:R-:W-:-:S02]  /*9410*/  HADD2.F32 R53, -RZ, R33.H1_H1 ;  /* 0x30000021ff357230 */ /* 0x000fc40000004100 */
[C---:B------:R-:W-:Y:S01]  /*9420*/  FMUL.FTZ R33, R50.reuse, R55 ;  /* 0x0000003732217220 */ /* 0x040fe20000410000 */
[----:B------:R-:W-:Y:S02]  /*9430*/  HADD2.F32 R60, -RZ, R60.H0_H0 ;  /* 0x2000003cff3c7230 */ /* 0x000fe40000004100 */
[-C--:B------:R-:W-:Y:S01]  /*9440*/  FMUL.FTZ R54, R51, R72.reuse ;  /* 0x0000004833367220 */ /* 0x080fe20000410000 */
[-C--:B------:R-:W-:Y:S01]  /*9450*/  FFMA.FTZ R37, R50, R49.reuse, R37 ;  /* 0x0000003132257223 */ /* 0x080fe20000010025 */
[C---:B------:R-:W-:Y:S01]  /*9460*/  FMUL.FTZ R72, R53.reuse, R72 ;  /* 0x0000004835487220 */ /* 0x040fe20000410000 */
[----:B------:R-:W-:Y:S01]  /*9470*/  FFMA.FTZ R33, R52, R49, -R33 ;  /* 0x0000003134217223 */ /* 0x000fe20000010821 */
[----:B------:R-:W-:Y:S01]  /*9480*/  FFMA.FTZ R50, R53, R60, -R54 ;  /* 0x0000003c35327223 */ /* 0x000fe20000010836 */
[----:B------:R-:W-:Y:S01]  /*9490*/  HADD2.F32 R53, -RZ, R156.H1_H1 ;  /* 0x3000009cff357230 */ /* 0x000fe20000004100 */
[--C-:B------:R-:W-:Y:S01]  /*94a0*/  SHF.R.U64 R47, R62, 0x10, R63.reuse ;  /* 0x000000103e2f7819 */ /* 0x100fe2000000123f */
[----:B------:R-:W-:Y:S01]  /*94b0*/  HADD2.F32 R52, -RZ, R39.H0_H0 ;  /* 0x20000027ff347230 */ /* 0x000fe20000004100 */
[----:B------:R-:W-:Y:S01]  /*94c0*/  SHF.R.U32.HI R62, RZ, 0x10, R63 ;  /* 0x00000010ff3e7819 */ /* 0x000fe2000001163f */
[----:B------:R-:W-:-:S02]  /*94d0*/  HADD2.F32 R66, -RZ, R35.H0_H0 ;  /* 0x20000023ff427230 */ /* 0x000fc40000004100 */
[----:B------:R-:W-:Y:S01]  /*94e0*/  FFMA.FTZ R60, R51, R60, R72 ;  /* 0x0000003c333c7223 */ /* 0x000fe20000010048 */
[----:B------:R-:W-:Y:S01]  /*94f0*/  HADD2.F32 R54, -RZ, R39.H1_H1 ;  /* 0x30000027ff367230 */ /* 0x000fe20000004100 */
[----:B------:R-:W-:Y:S01]  /*9500*/  F2FP.F16.F32.PACK_AB R33, R50, R33 ;  /* 0x000000213221723e */ /* 0x000fe200000000ff */
[----:B------:R-:W-:Y:S02]  /*9510*/  HADD2.F32 R39, -RZ, R74.H0_H0 ;  /* 0x2000004aff277230 */ /* 0x000fe40000004100 */
[----:B------:R-:W-:Y:S02]  /*9520*/  HADD2.F32 R64, -RZ, R35.H1_H1 ;  /* 0x30000023ff407230 */ /* 0x000fe40000004100 */
[-C--:B------:R-:W-:Y:S01]  /*9530*/  FMUL.FTZ R35, R52, R53.reuse ;  /* 0x0000003534237220 */ /* 0x080fe20000410000 */
[----:B------:R-:W-:Y:S02]  /*9540*/  HADD2.F32 R49, -RZ, R154.H1_H1 ;  /* 0x3000009aff317230 */ /* 0x000fe40000004100 */
[----:B------:R-:W-:Y:S01]  /*9550*/  FMUL.FTZ R53, R66, R53 ;  /* 0x0000003542357220 */ /* 0x000fe20000410000 */
[----:B------:R-:W-:-:S02]  /*9560*/  HADD2.F32 R51, -RZ, R62.H0_H0 ;  /* 0x2000003eff337230 */ /* 0x000fc40000004100 */
[-C--:B------:R-:W-:Y:S01]  /*9570*/  FMUL.FTZ R55, R54, R39.reuse ;  /* 0x0000002736377220 */ /* 0x080fe20000410000 */
[----:B------:R-:W-:Y:S01]  /*9580*/  FMUL.FTZ R61, R64, R39 ;  /* 0x00000027403d7220 */ /* 0x000fe20000410000 */
[-C--:B------:R-:W-:Y:S01]  /*9590*/  FFMA.FTZ R39, R52, R49.reuse, R53 ;  /* 0x0000003134277223 */ /* 0x080fe20000010035 */
[----:B------:R-:W-:Y:S02]  /*95a0*/  HADD2.F32 R62, -RZ, R36.H0_H0 ;  /* 0x20000024ff3e7230 */ /* 0x000fe40000004100 */
[----:B------:R-:W-:Y:S01]  /*95b0*/  FFMA.FTZ R35, R66, R49, -R35 ;  /* 0x0000003142237223 */ /* 0x000fe20000010823 */
[----:B------:R-:W-:Y:S02]  /*95c0*/  HADD2.F32 R53, -RZ, R46.H0_H0 ;  /* 0x2000002eff357230 */ /* 0x000fe40000004100 */
[-C--:B------:R-:W-:Y:S01]  /*95d0*/  FFMA.FTZ R52, R64, R51.reuse, -R55 ;  /* 0x0000003340347223 */ /* 0x080fe20000010837 */
[----:B------:R-:W-:Y:S02]  /*95e0*/  HADD2.F32 R36, -RZ, R36.H1_H1 ;  /* 0x30000024ff247230 */ /* 0x000fe40000004100 */
[----:B------:R-:W-:Y:S01]  /*95f0*/  FFMA.FTZ R54, R54, R51, R61 ;  /* 0x0000003336367223 */ /* 0x000fe2000001003d */
[----:B------:R-:W-:Y:S01]  /*9600*/  HADD2.F32 R49, -RZ, R32.H1_H1 ;  /* 0x30000020ff317230 */ /* 0x000fe20000004100 */
[----:B------:R-:W-:Y:S01]  /*9610*/  F2FP.F16.F32.PACK_AB R37, R60, R37 ;  /* 0x000000253c25723e */ /* 0x000fe200000000ff */
[----:B------:R-:W-:-:S02]  /*9620*/  HADD2.F32 R163, -RZ, R163.H0_H0 ;  /* 0x200000a3ffa37230 */ /* 0x000fc40000004100 */
[-C--:B------:R-:W-:Y:S01]  /*9630*/  FMUL.FTZ R64, R36, R53.reuse ;  /* 0x0000003524407220 */ /* 0x080fe20000410000 */
[----:B------:R-:W-:Y:S02]  /*9640*/  HADD2.F32 R51, -RZ, R45.H0_H0 ;  /* 0x2000002dff337230 */ /* 0x000fe40000004100 */
[----:B------:R-:W-:Y:S01]  /*9650*/  FMUL.FTZ R53, R49, R53 ;  /* 0x0000003531357220 */ /* 0x000fe20000410000 */
[----:B------:R-:W-:Y:S02]  /*9660*/  HADD2.F32 R155, -RZ, R155.H0_H0 ;  /* 0x2000009bff9b7230 */ /* 0x000fe40000004100 */
[----:B------:R-:W-:Y:S01]  /*9670*/  FMUL.FTZ R45, R62, R163 ;  /* 0x000000a33e2d7220 */ /* 0x000fe20000410000 */
[----:B------:R-:W-:Y:S02]  /*9680*/  HADD2.F32 R46, -RZ, R32.H0_H0 ;  /* 0x20000020ff2e7230 */ /* 0x000fe40000004100 */
[----:B------:R-:W-:Y:S01]  /*9690*/  FFMA.FTZ R36, R36, R51, R53 ;  /* 0x0000003324247223 */ /* 0x000fe20000010035 */
[----:B------:R-:W-:Y:S01]  /*96a0*/  HADD2.F32 R53, -RZ, R48.H0_H0 ;  /* 0x20000030ff357230 */ /* 0x000fe20000004100 */
[----:B------:R-:W-:Y:S01]  /*96b0*/  F2FP.F16.F32.PACK_AB R35, R52, R35 ;  /* 0x000000233423723e */ /* 0x000fe200000000ff */
[----:B------:R-:W-:-:S02]  /*96c0*/  HADD2.F32 R48, -RZ, R38.H0_H0 ;  /* 0x20000026ff307230 */ /* 0x000fc40000004100 */
[C---:B------:R-:W-:Y:S01]  /*96d0*/  FFMA.FTZ R32, R46.reuse, R155, -R45 ;  /* 0x0000009b2e207223 */ /* 0x040fe2000001082d */
[----:B------:R-:W-:Y:S01]  /*96e0*/  FMUL.FTZ R163, R46, R163 ;  /* 0x000000a32ea37220 */ /* 0x000fe20000410000 */
[----:B------:R-:W-:Y:S01]  /*96f0*/  FFMA.FTZ R45, R49, R51, -R64 ;  /* 0x00000033312d7223 */ /* 0x000fe20000010840 */
[----:B------:R-:W-:Y:S01]  /*9700*/  HADD2.F32 R51, -RZ, R156.H0_H0 ;  /* 0x2000009cff337230 */ /* 0x000fe20000004100 */
[----:B------:R-:W-:Y:S01]  /*9710*/  F2FP.F16.F32.PACK_AB R39, R54, R39 ;  /* 0x000000273627723e */ /* 0x000fe200000000ff */
[----:B------:R-:W-:Y:S02]  /*9720*/  HADD2.F32 R46, -RZ, R34.H0_H0 ;  /* 0x20000022ff2e7230 */ /* 0x000fe40000004100 */
[----:B------:R-:W-:Y:S01]  /*9730*/  FFMA.FTZ R155, R62, R155, R163 ;  /* 0x0000009b3e9b7223 */ /* 0x000fe200000100a3 */
[----:B------:R-:W-:Y:S02]  /*9740*/  HADD2.F32 R38, -RZ, R38.H1_H1 ;  /* 0x30000026ff267230 */ /* 0x000fe40000004100 */
[----:B------:R-:W-:Y:S01]  /*9750*/  FMUL.FTZ R55, R48, R51 ;  /* 0x0000003330377220 */ /* 0x000fe20000410000 */
[----:B------:R-:W-:-:S02]  /*9760*/  HADD2.F32 R34, -RZ, R34.H1_H1 ;  /* 0x30000022ff227230 */ /* 0x000fc40000004100 */
[----:B------:R-:W-:Y:S01]  /*9770*/  FMUL.FTZ R51, R46, R51 ;  /* 0x000000332e337220 */ /* 0x000fe20000410000 */
[----:B------:R-:W-:Y:S02]  /*9780*/  HADD2.F32 R49, -RZ, R154.H0_H0 ;  /* 0x2000009aff317230 */ /* 0x000fe40000004100 */
        /* <DEDUP_REMOVED lines=8> */
[----:B------:R-:W-:-:S03]  /*9810*/  F2FP.F16.F32.PACK_AB R36, R36, R155 ;  /* 0x0000009b2424723e */ /* 0x000fc600000000ff */
[----:B------:R-:W-:Y:S02]  /*9820*/  F2FP.F16.F32.PACK_AB R34, R34, R55 ;  /* 0x000000372222723e */ /* 0x000fe400000000ff */
[----:B------:R-:W-:-:S07]  /*9830*/  F2FP.F16.F32.PACK_AB R38, R38, R51 ;  /* 0x000000332626723e */ /* 0x000fce00000000ff */
.L_x_2570:
[----:B------:R-:W-:Y:S05]  /*9840*/  BSYNC B2 ;  /* 0x0000000000027941 */ /* 0x000fea0003800000 */
.L_x_2569:
[----:B0-----:R0:W-:Y:S04]  /*9850*/  STG.E.128 desc[UR60][R40.64], R32 ;  /* 0x0000002028007986 */ /* 0x0011e8000c101d3c */
[----:B--2---:R0:W-:Y:S02]  /*9860*/  @!P3 STG.E.128 desc[UR60][R42.64], R36 ;  /* 0x000000242a00b986 */ /* 0x0041e4000c101d3c */
.L_x_2568:
[----:B------:R-:W-:Y:S05]  /*9870*/  BSYNC B1 ;  /* 0x0000000000017941 */ /* 0x000fea0003800000 */
.L_x_2567:
[----:B------:R-:W-:-:S13]  /*9880*/  ISETP.NE.AND P3, PT, R9, RZ, PT ;  /* 0x000000ff0900720c */ /* 0x000fda0003f65270 */
[----:B------:R-:W-:Y:S05]  /*9890*/  @!P3 BRA `(.L_x_2521) ;  /* 0x0000000800ccb947 */ /* 0x000fea0003800000 */
[----:B0-----:R-:W2:Y:S01]  /*98a0*/  LDL R32, [R1+0x1c] ;  /* 0x00001c0001207983 */ /* 0x001ea20000100800 */
[----:B------:R-:W-:Y:S01]  /*98b0*/  SHF.R.U32.HI R35, RZ, 0x3, R194 ;  /* 0x00000003ff237819 */ /* 0x000fe200000116c2 */
[----:B------:R-:W-:Y:S01]  /*98c0*/  BSSY B1, `(.L_x_2571) ;  /* 0x000006e000017945 */ /* 0x000fe20003800000 */
[----:B--2---:R-:W-:-:S04]  /*98d0*/  LOP3.LUT P4, RZ, R32, 0x1, RZ, 0xc0, !PT ;  /* 0x0000000120ff7812 */ /* 0x004fc8000788c0ff */
[----:B------:R-:W-:Y:S02]  /*98e0*/  SEL R144, R120, R144, !P4 ;  /* 0x0000009078907207 */ /* 0x000fe40006000000 */
[----:B---34-:R-:W-:Y:S02]  /*98f0*/  IADD3 R41, P3, P4, R92, R124, R12 ;  /* 0x0000007c5c297210 */ /* 0x018fe40007c7e00c */
[----:B------:R-:W-:Y:S02]  /*9900*/  SHF.R.S32.HI R33, RZ, 0x1f, R144 ;  /* 0x0000001fff217819 */ /* 0x000fe40000011490 */
[----:B------:R-:W-:Y:S02]  /*9910*/  IADD3.X R42, R90, R44, R107, P3, P4 ;  /* 0x0000002c5a2a7210 */ /* 0x000fe40001fe846b */
[----:B------:R-:W-:Y:S02]  /*9920*/  LEA.HI R33, R33, R144, RZ, 0x4 ;  /* 0x0000009021217211 */ /* 0x000fe400078f20ff */
[----:B------:R-:W-:-:S02]  /*9930*/  ISETP.GE.AND P4, PT, R186, R117, PT ;  /* 0x00000075ba00720c */ /* 0x000fc40003f86270 */
[----:B------:R-:W-:Y:S02]  /*9940*/  LEA.HI.SX32 R33, R33, R110, 0x1c ;  /* 0x0000006e21217211 */ /* 0x000fe400078fe2ff */
[----:B------:R-:W-:Y:S02]  /*9950*/  LEA R40, P3, R41, R114, 0x1 ;  /* 0x0000007229287211 */ /* 0x000fe400078608ff */
[----:B------:R-:W-:Y:S01]  /*9960*/  SHF.R.S32.HI R32, RZ, 0x1f, R33 ;  /* 0x0000001fff207819 */ /* 0x000fe20000011421 */
[----:B------:R-:W-:Y:S01]  /*9970*/  IMAD.SHL.U32 R43, R33, 0x8, RZ ;  /* 0x00000008212b7824 */ /* 0x000fe200078e00ff */
[----:B------:R-:W-:Y:S02]  /*9980*/  LEA.HI.X R41, R41, R115, R42, 0x1, P3 ;  /* 0x0000007329297211 */ /* 0x000fe400018f0c2a */
[----:B------:R-:W-:Y:S02]  /*9990*/  LEA.HI R33, R32, R33, RZ, 0x3 ;  /* 0x0000002120217211 */ /* 0x000fe400078f18ff */
[----:B------:R-:W-:-:S03]  /*99a0*/  LOP3.LUT R32, R194, 0x38, R43, 0xf8, !PT ;  /* 0x00000038c2207812 */ /* 0x000fc600078ef82b */
[----:B------:R-:W-:Y:S01]  /*99b0*/  IMAD.SHL.U32 R34, R33, 0x400, RZ ;  /* 0x0000040021227824 */ /* 0x000fe200078e00ff */
[----:B------:R-:W-:-:S04]  /*99c0*/  LOP3.LUT R33, R32, R35, RZ, 0x3c, !PT ;  /* 0x0000002320217212 */ /* 0x000fc800078e3cff */
[----:B------:R-:W-:-:S04]  /*99d0*/  LOP3.LUT R34, R34, 0x7fffe000, RZ, 0xc0, !PT ;  /* 0x7fffe00022227812 */ /* 0x000fc800078ec0ff */
[----:B------:R-:W-:Y:S01]  /*99e0*/  IADD3 R35, R33, R34, R198 ;  /* 0x0000002221237210 */ /* 0x000fe20007ffe0c6 */
[----:B------:R-:W-:-:S04]  /*99f0*/  IMAD R33, R16, 0x6000, R135 ;  /* 0x0000600010217824 */ /* 0x000fc800078e0287 */
[----:B------:R-:W-:Y:S01]  /*9a00*/  IMAD R35, R16, 0x6000, R35 ;  /* 0x0000600010237824 */ /* 0x000fe200078e0223 */
[----:B------:R-:W-:-:S03]  /*9a10*/  LEA R33, R33, R2, 0x1 ;  /* 0x0000000221217211 */ /* 0x000fc600078e08ff */
[----:B------:R-:W-:-:S03]  /*9a20*/  IMAD R36, R35, 0x2, R2 ;  /* 0x0000000223247824 */ /* 0x000fc600078e0202 */
[----:B------:R-:W0:Y:S04]  /*9a30*/  LDS.128 R32, [R33+0x1c400] ;  /* 0x01c4000021207984 */ /* 0x000e280000000c00 */
[----:B------:R-:W2:Y:S01]  /*9a40*/  LDS.128 R36, [R36+0x1c400] ;  /* 0x01c4000024247984 */ /* 0x000ea20000000c00 */
[----:B------:R-:W-:Y:S05]  /*9a50*/  @P4 BRA `(.L_x_2572) ;  /* 0x0000000400504947 */ /* 0x000fea0003800000 */
[----:B------:R-:W-:Y:S01]  /*9a60*/  SHF.R.U32.HI R53, RZ, 0x10, R69 ;  /* 0x00000010ff357819 */ /* 0x000fe20000011645 */
[----:B--2---:R-:W-:Y:S01]  /*9a70*/  IMAD.MOV.U32 R48, RZ, RZ, R37 ;  /* 0x000000ffff307224 */ /* 0x004fe200078e0025 */
[----:B------:R-:W-:Y:S01]  /*9a80*/  SHF.R.U32.HI R51, RZ, 0x10, R57 ;  /* 0x00000010ff337819 */ /* 0x000fe20000011639 */
[----:B------:R-:W-:Y:S01]  /*9a90*/  IMAD.MOV.U32 R49, RZ, RZ, R39 ;  /* 0x000000ffff317224 */ /* 0x000fe200078e0027 */
[----:B------:R-:W-:Y:S01]  /*9aa0*/  SHF.R.U64 R42, R56, 0x10, R57 ;  /* 0x00000010382a7819 */ /* 0x000fe20000001239 */
[----:B------:R-:W-:Y:S01]  /*9ab0*/  HADD2.F32 R53, -RZ, R53.H0_H0 ;  /* 0x20000035ff357230 */ /* 0x000fe20000004100 */
[--C-:B------:R-:W-:Y:S01]  /*9ac0*/  SHF.R.U64 R47, R70, 0x10, R71.reuse ;  /* 0x00000010462f7819 */ /* 0x100fe20000001247 */
[--C-:B------:R-:W-:Y:S01]  /*9ad0*/  HADD2.F32 R39, -RZ, R48.reuse.H0_H0 ;  /* 0x20000030ff277230 */ /* 0x100fe20000004100 */
[----:B------:R-:W-:Y:S01]  /*9ae0*/  SHF.R.U32.HI R70, RZ, 0x10, R71 ;  /* 0x00000010ff467819 */ /* 0x000fe20000011647 */
[----:B------:R-:W-:Y:S01]  /*9af0*/  HADD2.F32 R50, -RZ, R48.H1_H1 ;  /* 0x30000030ff327230 */ /* 0x000fe20000004100 */
[----:B------:R-:W-:Y:S01]  /*9b00*/  SHF.R.U64 R45, R58, 0x10, R59 ;  /* 0x000000103a2d7819 */ /* 0x000fe2000000123b */
[----:B0-----:R-:W-:Y:S01]  /*9b10*/  IMAD.MOV.U32 R37, RZ, RZ, R35 ;  /* 0x000000ffff257224 */ /* 0x001fe200078e0023 */
[----:B------:R-:W-:Y:S01]  /*9b20*/  SHF.R.U32.HI R58, RZ, 0x10, R59 ;  /* 0x00000010ff3a7819 */ /* 0x000fe2000001163b */
[----:B------:R-:W-:-:S02]  /*9b30*/  HADD2.F32 R54, -RZ, R152.H1_H1 ;  /* 0x30000098ff367230 */ /* 0x000fc40000004100 */
[-C--:B------:R-:W-:Y:S01]  /*9b40*/  FMUL.FTZ R55, R50, R53.reuse ;  /* 0x0000003532377220 */ /* 0x080fe20000410000 */
[--C-:B------:R-:W-:Y:S01]  /*9b50*/  HADD2.F32 R48, -RZ, R33.reuse.H1_H1 ;  /* 0x30000021ff307230 */ /* 0x100fe20000004100 */
[----:B------:R-:W-:Y:S01]  /*9b60*/  SHF.R.U64 R46, R68, 0x10, R69 ;  /* 0x00000010442e7819 */ /* 0x000fe20000001245 */
[----:B------:R-:W-:Y:S02]  /*9b70*/  HADD2.F32 R35, -RZ, R33.H0_H0 ;  /* 0x20000021ff237230 */ /* 0x000fe40000004100 */
[-C--:B------:R-:W-:Y:S01]  /*9b80*/  FMUL.FTZ R56, R39, R54.reuse ;  /* 0x0000003627387220 */ /* 0x080fe20000410000 */
[----:B------:R-:W-:Y:S02]  /*9b90*/  HADD2.F32 R52, -RZ, R150.H1_H1 ;  /* 0x30000096ff347230 */ /* 0x000fe40000004100 */
[----:B------:R-:W-:Y:S01]  /*9ba0*/  FMUL.FTZ R53, R48, R53 ;  /* 0x0000003530357220 */ /* 0x000fe20000410000 */
[----:B------:R-:W-:Y:S02]  /*9bb0*/  HADD2.F32 R51, -RZ, R51.H0_H0 ;  /* 0x20000033ff337230 */ /* 0x000fe40000004100 */
[----:B------:R-:W-:Y:S01]  /*9bc0*/  FMUL.FTZ R54, R35, R54 ;  /* 0x0000003623367220 */ /* 0x000fe20000410000 */
[----:B------:R-:W-:-:S02]  /*9bd0*/  HADD2.F32 R70, -RZ, R70.H0_H0 ;  /* 0x20000046ff467230 */ /* 0x000fc40000004100 */
[-C--:B------:R-:W-:Y:S01]  /*9be0*/  FFMA.FTZ R33, R35, R52.reuse, -R56 ;  /* 0x0000003423217223 */ /* 0x080fe20000010838 */
[----:B------:R-:W-:Y:S02]  /*9bf0*/  HADD2.F32 R56, -RZ, R151.H1_H1 ;  /* 0x30000097ff387230 */ /* 0x000fe40000004100 */
[-C--:B------:R-:W-:Y:S01]  /*9c00*/  FFMA.FTZ R48, R48, R51.reuse, -R55 ;  /* 0x0000003330307223 */ /* 0x080fe20000010837 */
[----:B------:R-:W-:Y:S01]  /*9c10*/  FFMA.FTZ R50, R50, R51, R53 ;  /* 0x0000003332327223 */ /* 0x000fe20000010035 */
[----:B------:R-:W-:Y:S01]  /*9c20*/  FFMA.FTZ R35, R39, R52, R54 ;  /* 0x0000003427237223 */ /* 0x000fe20000010036 */
[--C-:B------:R-:W-:Y:S02]  /*9c30*/  HADD2.F32 R51, -RZ, R49.reuse.H0_H0 ;  /* 0x20000031ff337230 */ /* 0x100fe40000004100 */
[----:B------:R-:W-:Y:S01]  /*9c40*/  HADD2.F32 R49, -RZ, R49.H1_H1 ;  /* 0x30000031ff317230 */ /* 0x000fe20000004100 */
[----:B------:R-:W-:Y:S01]  /*9c50*/  F2FP.F16.F32.PACK_AB R33, R48, R33 ;  /* 0x000000213021723e */ /* 0x000fe200000000ff */
[----:B------:R-:W-:-:S02]  /*9c60*/  HADD2.F32 R39, -RZ, R37.H0_H0 ;  /* 0x20000025ff277230 */ /* 0x000fc40000004100 */
[----:B------:R-:W-:Y:S01]  /*9c70*/  FMUL.FTZ R60, R51, R56 ;  /* 0x00000038333c7220 */ /* 0x000fe20000410000 */
[----:B------:R-:W-:Y:S02]  /*9c80*/  HADD2.F32 R52, -RZ, R37.H1_H1 ;  /* 0x30000025ff347230 */ /* 0x000fe40000004100 */
[----:B------:R-:W-:Y:S01]  /*9c90*/  FMUL.FTZ R53, R49, R70 ;  /* 0x0000004631357220 */ /* 0x000fe20000410000 */
[----:B------:R-:W-:Y:S02]  /*9ca0*/  HADD2.F32 R54, -RZ, R149.H1_H1 ;  /* 0x30000095ff367230 */ /* 0x000fe40000004100 */
[----:B------:R-:W-:Y:S01]  /*9cb0*/  FMUL.FTZ R56, R39, R56 ;  /* 0x0000003827387220 */ /* 0x000fe20000410000 */
[----:B------:R-:W-:Y:S02]  /*9cc0*/  HADD2.F32 R58, -RZ, R58.H0_H0 ;  /* 0x2000003aff3a7230 */ /* 0x000fe40000004100 */
[----:B------:R-:W-:Y:S01]  /*9cd0*/  FMUL.FTZ R70, R52, R70 ;  /* 0x0000004634467220 */ /* 0x000fe20000410000 */
[----:B------:R-:W-:-:S02]  /*9ce0*/  HADD2.F32 R152, -RZ, R152.H0_H0 ;  /* 0x20000098ff987230 */ /* 0x000fc40000004100 */
        /* <DEDUP_REMOVED lines=9> */
[----:B------:R-:W-:-:S02]  /*9d80*/  HADD2.F32 R36, -RZ, R36.H1_H1 ;  /* 0x30000024ff247230 */ /* 0x000fc40000004100 */
[-C--:B------:R-:W-:Y:S01]  /*9d90*/  FMUL.FTZ R55, R49, R152.reuse ;  /* 0x0000009831377220 */ /* 0x080fe20000410000 */
[----:B------:R-:W-:Y:S02]  /*9da0*/  HADD2.F32 R32, -RZ, R32.H1_H1 ;  /* 0x30000020ff207230 */ /* 0x000fe40000004100 */
[----:B------:R-:W-:Y:S01]  /*9db0*/  FMUL.FTZ R152, R46, R152 ;  /* 0x000000982e987220 */ /* 0x000fe20000410000 */
[----:B------:R-:W-:Y:S02]  /*9dc0*/  HADD2.F32 R51, -RZ, R42.H0_H0 ;  /* 0x2000002aff337230 */ /* 0x000fe40000004100 */
[-C--:B------:R-:W-:Y:S01]  /*9dd0*/  FMUL.FTZ R57, R36, R53.reuse ;  /* 0x0000003524397220 */ /* 0x080fe20000410000 */
[----:B------:R-:W-:Y:S02]  /*9de0*/  HADD2.F32 R150, -RZ, R150.H0_H0 ;  /* 0x20000096ff967230 */ /* 0x000fe40000004100 */
[----:B------:R-:W-:Y:S01]  /*9df0*/  FMUL.FTZ R53, R32, R53 ;  /* 0x0000003520357220 */ /* 0x000fe20000410000 */
[----:B------:R-:W-:-:S02]  /*9e00*/  HADD2.F32 R151, -RZ, R151.H0_H0 ;  /* 0x20000097ff977230 */ /* 0x000fc40000004100 */
[-C--:B------:R-:W-:Y:S01]  /*9e10*/  FFMA.FTZ R42, R32, R51.reuse, -R57 ;  /* 0x00000033202a7223 */ /* 0x080fe20000010839 */
[----:B------:R-:W-:Y:S02]  /*9e20*/  HADD2.F32 R47, -RZ, R47.H0_H0 ;  /* 0x2000002fff2f7230 */ /* 0x000fe40000004100 */
[----:B------:R-:W-:Y:S01]  /*9e30*/  FFMA.FTZ R53, R36, R51, R53 ;  /* 0x0000003324357223 */ /* 0x000fe20000010035 */
[----:B------:R-:W-:Y:S02]  /*9e40*/  HADD2.F32 R36, -RZ, R38.H0_H0 ;  /* 0x20000026ff247230 */ /* 0x000fe40000004100 */
[-C--:B------:R-:W-:Y:S01]  /*9e50*/  FFMA.FTZ R152, R49, R150.reuse, R152 ;  /* 0x0000009631987223 */ /* 0x080fe20000010098 */
[----:B------:R-:W-:Y:S02]  /*9e60*/  HADD2.F32 R32, -RZ, R34.H0_H0 ;  /* 0x20000022ff207230 */ /* 0x000fe40000004100 */
[----:B------:R-:W-:Y:S01]  /*9e70*/  FFMA.FTZ R55, R46, R150, -R55 ;  /* 0x000000962e377223 */ /* 0x000fe20000010837 */
        /* <DEDUP_REMOVED lines=17> */
[----:B------:R-:W-:-:S07]  /*9f90*/  MOV R35, R52 ;  /* 0x0000003400237202 */ /* 0x000fce0000000f00 */
.L_x_2572:
[----:B------:R-:W-:Y:S05]  /*9fa0*/  BSYNC B1 ;  /* 0x0000000000017941 */ /* 0x000fea0003800000 */
.L_x_2571:
        /* <DEDUP_REMOVED lines=10> */
.L_x_2488:
[----:B------:R-:W2:Y:S02]  /*a050*/  LDL R32, [R1+0x18] ;  /* 0x0000180001207983 */ /* 0x000ea40000100800 */
[----:B--2---:R-:W-:-:S13]  /*a060*/  R2UR UR4, R32 ;  /* 0x00000000200472ca */ /* 0x004fda00000e0000 */
[----:B------:R-:W-:-:S06]  /*a070*/  UISETP.NE.AND UP0, UPT, UR4, 0x3, UPT ;  /* 0x000000030400788c */ /* 0x000fcc000bf05270 */
[----:B------:R-:W-:-:S13]  /*a080*/  PLOP3.LUT P2, PT, PT, PT, UP0, 0x80, 0x0 ;  /* 0x000000000000781c */ /* 0x000fda0003f4f008 */
[----:B------:R-:W-:Y:S05]  /*a090*/  @!P2 BRA `(.L_x_2573) ;  /* 0x000000000004a947 */ /* 0x000fea0003800000 */
[----:B------:R-:W-:Y:S01]  /*a0a0*/  BPT.TRAP 0x1 ;  /* 0x000000040000795c */ /* 0x000fe20000300000 */
.L_x_2573:
[----:B------:R-:W-:Y:S01]  /*a0b0*/  IMAD R3, R16, 0x8, R2 ;  /* 0x0000000810037824 */ /* 0x000fe200078e0202 */
[----:B------:R-:W-:Y:S01]  /*a0c0*/  SHF.L.U32 R0, R188, 0x1f, RZ ;  /* 0x0000001fbc007819 */ /* 0x000fe200000006ff */
[----:B------:R-:W-:Y:S01]  /*a0d0*/  IMAD R4, R24, -0x80, R25 ;  /* 0xffffff8018047824 */ /* 0x000fe200078e0219 */
[----:B------:R-:W-:Y:S02]  /*a0e0*/  BSSY B1, `(.L_x_2574) ;  /* 0x0000005000017945 */ /* 0x000fe40003800000 */
[----:B------:R-:W1:Y:S02]  /*a0f0*/  SYNCS.PHASECHK.TRANS64.TRYWAIT P4, [R3+URZ+0x34890], R0 ;  /* 0x03489000030075a7 */ /* 0x000e64000808017f */
[----:B------:R-:W-:-:S04]  /*a100*/  VIMNMX R4, R4, 0x80, PT ;  /* 0x0000008004047848 */ /* 0x000fc80003fe0100 */
[----:B------:R-:W-:Y:S01]  /*a110*/  ISETP.GE.AND P3, PT, R17, R4, PT ;  /* 0x000000041100720c */ /* 0x000fe20003f66270 */
[----:B-1----:R-:W-:-:S12]  /*a120*/  @!P4 BRA `(.L_x_2575) ;  /* 0x000001c0005cc947 */ /* 0x002fd80003800000 */
.L_x_2874:
[----:B------:R-:W-:Y:S05]  /*a130*/  BSYNC B1 ;  /* 0x0000000000017941 */ /* 0x000fea0003800000 */
.L_x_2574:
[----:B------:R-:W-:Y:S04]  /*a140*/  BSSY B1, `(.L_x_2576) ;  /* 0x0000014000017945 */ /* 0x000fe80003800000 */
[----:B------:R-:W-:Y:S05]  /*a150*/  @P3 BRA `(.L_x_2577) ;  /* 0x0000000000483947 */ /* 0x000fea0003800000 */
[----:B------:R-:W-:Y:S02]  /*a160*/  ISETP.NE.AND P4, PT, R11, RZ, PT ;  /* 0x000000ff0b00720c */ /* 0x000fe40003f85270 */
[----:B------:R-:W-:-:S11]  /*a170*/  ISETP.NE.AND P3, PT, R10, RZ, PT ;  /* 0x000000ff0a00720c */ /* 0x000fd60003f65270 */
[----:B0-----:R-:W0:Y:S04]  /*a180*/  @P4 LDS.128 R32, [R43] ;  /* 0x000000002b204984 */ /* 0x001e280000000c00 */
[----:B------:R-:W2:Y:S04]  /*a190*/  @P3 LDS.128 R36, [R42] ;  /* 0x000000002a243984 */ /* 0x000ea80000000c00 */
[----:B0-----:R-:W-:Y:S01]  /*a1a0*/  @P4 STG.E.128 desc[UR60][R44.64], R32 ;  /* 0x000000202c004986 */ /* 0x001fe2000c101d3c */
[----:B------:R-:W-:-:S03]  /*a1b0*/  ISETP.NE.AND P4, PT, R9, RZ, PT ;  /* 0x000000ff0900720c */ /* 0x000fc60003f85270 */
[----:B--2---:R-:W-:Y:S01]  /*a1c0*/  @P3 STG.E.128 desc[UR60][R44.64+0x40], R36 ;  /* 0x000040242c003986 */ /* 0x004fe2000c101d3c */
[----:B------:R-:W-:-:S09]  /*a1d0*/  ISETP.NE.AND P3, PT, R8, RZ, PT ;  /* 0x000000ff0800720c */ /* 0x000fd20003f65270 */
[----:B------:R-:W0:Y:S04]  /*a1e0*/  @P4 LDS.128 R32, [R43+0x4000] ;  /* 0x004000002b204984 */ /* 0x000e280000000c00 */
[----:B------:R-:W2:Y:S04]  /*a1f0*/  @P3 LDS.128 R36, [R42+0x4000] ;  /* 0x004000002a243984 */ /* 0x000ea80000000c00 */
[----:B0-----:R-:W-:Y:S01]  /*a200*/  @P4 STG.E.128 desc[UR60][R44.64+0x80], R32 ;  /* 0x000080202c004986 */ /* 0x001fe2000c101d3c */
[----:B------:R-:W-:-:S03]  /*a210*/  ISETP.NE.AND P4, PT, R6, RZ, PT ;  /* 0x000000ff0600720c */ /* 0x000fc60003f85270 */
[----:B--2---:R-:W-:Y:S01]  /*a220*/  @P3 STG.E.128 desc[UR60][R44.64+0xc0], R36 ;  /* 0x0000c0242c003986 */ /* 0x004fe2000c101d3c */
[----:B------:R-:W-:-:S09]  /*a230*/  ISETP.NE.AND P3, PT, R7, RZ, PT ;  /* 0x000000ff0700720c */ /* 0x000fd20003f65270 */
[----:B------:R-:W0:Y:S04]  /*a240*/  @P4 LDS.128 R36, [R42+0x8000] ;  /* 0x008000002a244984 */ /* 0x000e280000000c00 */
[----:B------:R-:W2:Y:S04]  /*a250*/  @P3 LDS.128 R32, [R43+0x8000] ;  /* 0x008000002b203984 */ /* 0x000ea80000000c00 */
[----:B0-----:R3:W-:Y:S04]  /*a260*/  @P4 STG.E.128 desc[UR60][R44.64+0x140], R36 ;  /* 0x000140242c004986 */ /* 0x0017e8000c101d3c */
[----:B--2---:R3:W-:Y:S02]  /*a270*/  @P3 STG.E.128 desc[UR60][R44.64+0x100], R32 ;  /* 0x000100202c003986 */ /* 0x0047e4000c101d3c */
.L_x_2577:
[----:B------:R-:W-:Y:S05]  /*a280*/  BSYNC B1 ;  /* 0x0000000000017941 */ /* 0x000fea0003800000 */
.L_x_2576:
[----:B------:R-:W-:-:S13]  /*a290*/  ISETP.GE.AND P3, PT, R214, R4, PT ;  /* 0x00000004d600720c */ /* 0x000fda0003f66270 */
[----:B------:R-:W-:Y:S05]  /*a2a0*/  @P3 BRA `(.L_x_2521) ;  /* 0x0000000000483947 */ /* 0x000fea0003800000 */
[----:B------:R-:W-:Y:S02]  /*a2b0*/  ISETP.NE.AND P4, PT, R11, RZ, PT ;  /* 0x000000ff0b00720c */ /* 0x000fe40003f85270 */
[----:B------:R-:W-:-:S11]  /*a2c0*/  ISETP.NE.AND P3, PT, R9, RZ, PT ;  /* 0x000000ff0900720c */ /* 0x000fd60003f65270 */
[----:B0--3--:R-:W0:Y:S04]  /*a2d0*/  @P4 LDS.128 R32, [R43+0x2000] ;  /* 0x002000002b204984 */ /* 0x009e280000000c00 */
[----:B------:R-:W2:Y:S04]  /*a2e0*/  @P3 LDS.128 R36, [R43+0x6000] ;  /* 0x006000002b243984 */ /* 0x000ea80000000c00 */
        /* <DEDUP_REMOVED lines=14> */
.L_x_2521:
[----:B------:R-:W-:Y:S05]  /*a3d0*/  BSYNC B0 ;  /* 0x0000000000007941 */ /* 0x000fea0003800000 */
.L_x_2487:
[----:B0-234-:R-:W0:Y:S01]  /*a3e0*/  S2R R32, SR_TID.X ;  /* 0x0000000000207919 */ /* 0x01de220000002100 */
[----:B------:R-:W-:Y:S01]  /*a3f0*/  @!PT LDS RZ, [RZ] ;  /* 0x00000000fffff984 */ /* 0x000fe20000000800 */
[----:B------:R-:W-:Y:S01]  /*a400*/  @!PT LDS RZ, [RZ] ;  /* 0x00000000fffff984 */ /* 0x000fe20000000800 */
[----:B------:R-:W-:Y:S01]  /*a410*/  @!PT LDS RZ, [RZ] ;  /* 0x00000000fffff984 */ /* 0x000fe20000000800 */
[----:B------:R-:W-:Y:S01]  /*a420*/  @!PT LDS RZ, [RZ] ;  /* 0x00000000fffff984 */ /* 0x000fe20000000800 */
[----:B------:R2:W-:Y:S06]  /*a430*/  MEMBAR.ALL.CTA ;  /* 0x0000000000007992 */ /* 0x0005ec0000008000 */
[----:B--2---:R-:W2:Y:S01]  /*a440*/  FENCE.VIEW.ASYNC.S ;  /* 0x00000000000073c6 */ /* 0x004ea20000000000 */
[----:B------:R-:W-:Y:S05]  /*a450*/  WARPSYNC.ALL ;  /* 0x0000000000007948 */ /* 0x000fea0003800000 */
[----:B------:R-:W-:Y:S01]  /*a460*/  BSSY B0, `(.L_x_2578) ;  /* 0x0000009000007945 */ /* 0x000fe20003800000 */
[----:B0-----:R-:W-:Y:S01]  /*a470*/  LOP3.LUT R32, R32, 0x7f, RZ, 0xc0, !PT ;  /* 0x0000007f20207812 */ /* 0x001fe200078ec0ff */
[----:B--2---:R0:W-:Y:S03]  /*a480*/  BAR.SYNC.DEFER_BLOCKING R148, 0x80 ;  /* 0x000200940000751d */ /* 0x0041e60000010000 */
[----:B------:R-:W-:-:S13]  /*a490*/  ISETP.NE.AND P3, PT, R32, RZ, PT ;  /* 0x000000ff2000720c */ /* 0x000fda0003f65270 */
[----:B------:R-:W-:-:S05]  /*a4a0*/  @!P3 VIADD R32, R3, 0x348a0 ;  /* 0x000348a00320b836 */ /* 0x000fca0000000000 */
[----:B------:R-:W-:-:S04]  /*a4b0*/  @!P3 PRMT R32, RZ, 0x654, R32 ;  /* 0x00000654ff20b816 */ /* 0x000fc80000000020 */
[----:B------:R0:W-:Y:S01]  /*a4c0*/  @!P3 SYNCS.ARRIVE.TRANS64.RED.A1T0 RZ, [R32+URZ], RZ ;  /* 0x000000ff20ffb9a7 */ /* 0x0001e2000810043f */
[----:B------:R-:W-:Y:S05]  /*a4d0*/  @!P2 BRA `(.L_x_2579) ;  /* 0x000000000004a947 */ /* 0x000fea0003800000 */
[----:B------:R-:W-:Y:S01]  /*a4e0*/  BPT.TRAP 0x1 ;  /* 0x000000040000795c */ /* 0x000fe20000300000 */
.L_x_2579:
[----:B------:R-:W-:Y:S05]  /*a4f0*/  BSYNC B0 ;  /* 0x0000000000007941 */ /* 0x000fea0003800000 */
.L_x_2578:
[----:B------:R-:W2:Y:S01]  /*a500*/  SYNCS.PHASECHK.TRANS64.TRYWAIT P4, [R3+URZ+0x348b0], R0 ;  /* 0x0348b000030075a7 */ /* 0x000ea2000808017f */
[----:B0-----:R-:W-:Y:S01]  /*a510*/  IMAD R32, R16, 0x4000, R27 ;  /* 0x0000400010207824 */ /* 0x001fe200078e021b */
[----:B------:R-:W-:Y:S01]  /*a520*/  ULDC.64 UR42, c[0x0][0x328] ;  /* 0x0000ca00002a7ab9 */ /* 0x000fe20000000a00 */
[----:B------:R-:W-:Y:S01]  /*a530*/  ULDC.64 UR40, c[0x0][0x318] ;  /* 0x0000c60000287ab9 */ /* 0x000fe20000000a00 */
[----:B------:R-:W-:Y:S01]  /*a540*/  BSSY B0, `(.L_x_2580) ;  /* 0x0000004000007945 */ /* 0x000fe20003800000 */
[----:B------:R-:W-:Y:S01]  /*a550*/  ISETP.GE.AND P2, PT, R17, R4, PT ;  /* 0x000000041100720c */ /* 0x000fe20003f46270 */
[----:B------:R-:W-:Y:S02]  /*a560*/  IMAD.IADD R34, R122, 0x1, R32 ;  /* 0x000000017a227824 */ /* 0x000fe400078e0220 */
[----:B--2---:R-:W-:Y:S10]  /*a570*/  @!P4 BRA `(.L_x_2581) ;  /* 0x000001bc005cc947 */ /* 0x004ff40003800000 */
.L_x_2875:
[----:B------:R-:W-:Y:S05]  /*a580*/  BSYNC B0 ;  /* 0x0000000000007941 */ /* 0x000fea0003800000 */
.L_x_2580:
[----:B------:R-:W-:Y:S01]  /*a590*/  BSSY B0, `(.L_x_2582) ;  /* 0x000001a000007945 */ /* 0x000fe20003800000 */
[----:B01----:R-:W-:Y:S01]  /*a5a0*/  LEA R0, R32, R113, 0x1 ;  /* 0x0000007120007211 */ /* 0x003fe200078e08ff */
        /* <DEDUP_REMOVED lines=24> */
.L_x_2583:
[----:B------:R-:W-:Y:S05]  /*a730*/  BSYNC B0 ;  /* 0x0000000000007941 */ /* 0x000fea0003800000 */
.L_x_2582:
        /* <DEDUP_REMOVED lines=25> */
.L_x_2585:
[----:B------:R-:W-:Y:S05]  /*a8d0*/  BSYNC B0 ;  /* 0x0000000000007941 */ /* 0x000fea0003800000 */
.L_x_2584:
[----:B------:R-:W3:Y:S01]  /*a8e0*/  LDL R0, [R1+0x1c] ;  /* 0x00001c0001007983 */ /* 0x000ee20000100800 */
[----:B------:R-:W-:Y:S01]  /*a8f0*/  @!P3 VIADD R3, R3, 0x348c0 ;  /* 0x000348c00303b836 */ /* 0x000fe20000000000 */
[----:B------:R-:W-:Y:S01]  /*a900*/  PLOP3.LUT P2, PT, PT, PT, PT, 0x8, 0x0 ;  /* 0x000000000000781c */ /* 0x000fe20003f4e170 */
[----:B------:R-:W-:Y:S01]  /*a910*/  VIADD R16, R16, 0x1 ;  /* 0x0000000110107836 */ /* 0x000fe20000000000 */
[----:B------:R-:W-:Y:S01]  /*a920*/  @!PT LDS RZ, [RZ] ;  /* 0x00000000fffff984 */ /* 0x000fe20000000800 */
[----:B------:R-:W-:Y:S01]  /*a930*/  @!PT LDS RZ, [RZ] ;  /* 0x00000000fffff984 */ /* 0x000fe20000000800 */
[----:B------:R-:W-:Y:S01]  /*a940*/  @!PT LDS RZ, [RZ] ;  /* 0x00000000fffff984 */ /* 0x000fe20000000800 */
[----:B------:R-:W-:Y:S01]  /*a950*/  @!PT LDS RZ, [RZ] ;  /* 0x00000000fffff984 */ /* 0x000fe20000000800 */
[----:B------:R1:W-:Y:S06]  /*a960*/  MEMBAR.ALL.CTA ;  /* 0x0000000000007992 */ /* 0x0003ec0000008000 */
[----:B-1----:R-:W1:Y:S01]  /*a970*/  FENCE.VIEW.ASYNC.S ;  /* 0x00000000000073c6 */ /* 0x002e620000000000 */
[----:B------:R-:W-:Y:S01]  /*a980*/  @!P3 PRMT R3, RZ, 0x654, R3 ;  /* 0x00000654ff03b816 */ /* 0x000fe20000000003 */
[----:B-1----:R1:W-:Y:S06]  /*a990*/  BAR.SYNC.DEFER_BLOCKING R148, 0x80 ;  /* 0x000200940000751d */ /* 0x0023ec0000010000 */
[----:B------:R4:W-:Y:S01]  /*a9a0*/  @!P3 SYNCS.ARRIVE.TRANS64.RED.A1T0 RZ, [R3+URZ], RZ ;  /* 0x000000ff03ffb9a7 */ /* 0x0009e2000810043f */
[----:B------:R-:W-:-:S04]  /*a9b0*/  ISETP.NE.AND P3, PT, R16, 0x2, PT ;  /* 0x000000021000780c */ /* 0x000fc80003f65270 */
[----:B------:R-:W-:Y:S02]  /*a9c0*/  SEL R16, R16, RZ, P3 ;  /* 0x000000ff10107207 */ /* 0x000fe40001800000 */
[----:B----4-:R-:W-:-:S04]  /*a9d0*/  SEL R3, RZ, 0x1, P3 ;  /* 0x00000001ff037807 */ /* 0x010fc80001800000 */
[----:B------:R-:W-:Y:S02]  /*a9e0*/  LOP3.LUT R188, R188, R3, RZ, 0x3c, !PT ;  /* 0x00000003bcbc7212 */ /* 0x000fe400078e3cff */
[----:B---3--:R-:W-:-:S13]  /*a9f0*/  LOP3.LUT P4, RZ, R0, 0x2, RZ, 0xc0, !PT ;  /* 0x0000000200ff7812 */ /* 0x008fda000788c0ff */
[----:B-1----:R-:W-:Y:S05]  /*aa00*/  @P4 BRA `(.L_x_2586) ;  /* 0xffffff8000ac4947 */ /* 0x002fea000383ffff */
.L_x_2482:
[----:B------:R-:W1:Y:S01]  /*aa10*/  LDC R0, c[0x0][0x448] ;  /* 0x00011200ff007b82 */ /* 0x000e620000000800 */
[----:B------:R-:W-:Y:S01]  /*aa20*/  IADD3 R3, R200, 0x7f, RZ ;  /* 0x0000007fc8037810 */ /* 0x000fe20007ffe0ff */
[----:B------:R-:W-:Y:S01]  /*aa30*/  BSSY B0, `(.L_x_2587) ;  /* 0x0000010000007945 */ /* 0x000fe20003800000 */
[----:B------:R-:W-:Y:S01]  /*aa40*/  IMAD.MOV.U32 R88, RZ, RZ, RZ ;  /* 0x000000ffff587224 */ /* 0x000fe200078e00ff */
[----:B-1----:R-:W-:-:S13]  /*aa50*/  ISETP.NE.AND P0, PT, R0, 0x1, PT ;  /* 0x000000010000780c */ /* 0x002fda0003f05270 */
[----:B------:R-:W1:Y:S08]  /*aa60*/  @P0 LDC R0, c[0x0][0x44c] ;  /* 0x00011300ff000b82 */ /* 0x000e700000000800 */
[----:B------:R-:W3:Y:S01]  /*aa70*/  @P0 LDC R5, c[0x0][0x450] ;  /* 0x00011400ff050b82 */ /* 0x000ee20000000800 */
[----:B-1----:R-:W-:-:S05]  /*aa80*/  @P0 IMAD.HI.U32 R0, R3, R0, RZ ;  /* 0x0000000003000227 */ /* 0x002fca00078e00ff */
[----:B---3--:R-:W-:-:S05]  /*aa90*/  @P0 SHF.R.U32.HI R3, RZ, R5, R0 ;  /* 0x00000005ff030219 */ /* 0x008fca0000011600 */
[----:B------:R-:W-:-:S05]  /*aaa0*/  IMAD.IADD R3, R146, 0x1, R3 ;  /* 0x0000000192037824 */ /* 0x000fca00078e0203 */
[----:B------:R-:W-:-:S04]  /*aab0*/  SHF.R.S32.HI R0, RZ, 0x1f, R3 ;  /* 0x0000001fff007819 */ /* 0x000fc80000011403 */
[----:B------:R-:W-:-:S04]  /*aac0*/  LEA.HI R0, R0, R3, RZ, 0x7 ;  /* 0x0000000300007211 */ /* 0x000fc800078f38ff */
[----:B------:R-:W-:-:S04]  /*aad0*/  SHF.R.S32.HI R0, RZ, 0x7, R0 ;  /* 0x00000007ff007819 */ /* 0x000fc80000011400 */
[----:B------:R-:W-:-:S04]  /*aae0*/  VIMNMX R147, R147, R0, PT ;  /* 0x0000000093937248 */ /* 0x000fc80003fe0100 */
[----:B------:R-:W-:Y:S01]  /*aaf0*/  ISETP.GE.AND P0, PT, R147, 0x1, PT ;  /* 0x000000019300780c */ /* 0x000fe20003f06270 */
[----:B------:R-:W-:-:S12]  /*ab00*/  @P2 BRA `(.L_x_2588) ;  /* 0x0000000000082947 */ /* 0x000fd80003800000 */
[----:B------:R-:W1:Y:S02]  /*ab10*/  FENCE.VIEW.ASYNC.G ;  /* 0x00000000000073c6 */ /* 0x000e640000000100 */
[----:B-1----:R-:W-:Y:S06]  /*ab20*/  BAR.ARV 0xc, 0x180 ;  /* 0x0306000000007b1d */ /* 0x002fec0000002000 */
.L_x_2588:
[----:B------:R-:W-:Y:S05]  /*ab30*/  BSYNC B0 ;  /* 0x0000000000007941 */ /* 0x000fea0003800000 */
.L_x_2587:
[----:B------:R-:W-:Y:S04]  /*ab40*/  BSSY B0, `(.L_x_2589) ;  /* 0x000001f000007945 */ /* 0x000fe80003800000 */
[----:B------:R-:W-:Y:S05]  /*ab50*/  @!P0 BRA `(.L_x_2590) ;  /* 0x0000000000748947 */ /* 0x000fea0003800000 */
[----:B------:R-:W-:Y:S01]  /*ab60*/  ISETP.NE.AND P0, PT, R209, RZ, PT ;  /* 0x000000ffd100720c */ /* 0x000fe20003f05270 */
[----:B------:R-:W-:-:S03]  /*ab70*/  ULDC UR4, c[0x0][0x9f0] ;  /* 0x00027c0000047ab9 */ /* 0x000fc60000000800 */
[----:B------:R-:W-:-:S04]  /*ab80*/  SEL R9, R209, UR4, P0 ;  /* 0x00000004d1097c07 */ /* 0x000fc80008000000 */
[-C--:B------:R-:W-:Y:S02]  /*ab90*/  IABS R6, R9.reuse ;  /* 0x0000000900067213 */ /* 0x080fe40000000000 */
[----:B------:R-:W-:Y:S02]  /*aba0*/  IADD3 R0, R9, -0x1, R147 ;  /* 0xffffffff09007810 */ /* 0x000fe40007ffe093 */
[----:B------:R-:W1:Y:S01]  /*abb0*/  I2F.RP R3, R6 ;  /* 0x0000000600037306 */ /* 0x000e620000209400 */
[-C--:B------:R-:W-:Y:S02]  /*abc0*/  IABS R10, R9.reuse ;  /* 0x00000009000a7213 */ /* 0x080fe40000000000 */
[----:B------:R-:W-:Y:S02]  /*abd0*/  IABS R8, R0 ;  /* 0x0000000000087213 */ /* 0x000fe40000000000 */
[----:B------:R-:W-:-:S04]  /*abe0*/  LOP3.LUT R0, R0, R9, RZ, 0x3c, !PT ;  /* 0x0000000900007212 */ /* 0x000fc800078e3cff */
[----:B------:R-:W-:Y:S01]  /*abf0*/  ISETP.GE.AND P2, PT, R0, RZ, PT ;  /* 0x000000ff0000720c */ /* 0x000fe20003f46270 */
[----:B-1----:R-:W1:Y:S02]  /*ac00*/  MUFU.RCP R3, R3 ;  /* 0x0000000300037308 */ /* 0x002e640000001000 */
[----:B-1----:R-:W-:Y:S01]  /*ac10*/  VIADD R4, R3, 0xffffffe ;  /* 0x0ffffffe03047836 */ /* 0x002fe20000000000 */
[----:B------:R-:W-:-:S05]  /*ac20*/  IADD3 R3, RZ, -R10, RZ ;  /* 0x8000000aff037210 */ /* 0x000fca0007ffe0ff */
[----:B------:R1:W3:Y:S02]  /*ac30*/  F2I.FTZ.U32.TRUNC.NTZ R5, R4 ;  /* 0x0000000400057305 */ /* 0x0002e4000021f000 */
[----:B-1----:R-:W-:Y:S02]  /*ac40*/  IMAD.MOV.U32 R4, RZ, RZ, RZ ;  /* 0x000000ffff047224 */ /* 0x002fe400078e00ff */
[----:B---3--:R-:W-:-:S04]  /*ac50*/  IMAD.MOV R7, RZ, RZ, -R5 ;  /* 0x000000ffff077224 */ /* 0x008fc800078e0a05 */
        /* <DEDUP_REMOVED lines=10> */
[----:B------:R-:W-:Y:S02]  /*ad00*/  @!P2 IADD3 R5, -R5, RZ, RZ ;  /* 0x000000ff0505a210 */ /* 0x000fe40007ffe1ff */
[----:B------:R-:W-:-:S05]  /*ad10*/  @!P1 LOP3.LUT R5, RZ, R9, RZ, 0x33, !PT ;  /* 0x00000009ff059212 */ /* 0x000fca00078e33ff */
[----:B------:R-:W-:-:S07]  /*ad20*/  IMAD.MOV.U32 R88, RZ, RZ, R5 ;  /* 0x000000ffff587224 */ /* 0x000fce00078e0005 */
.L_x_2590:
[----:B------:R-:W-:Y:S05]  /*ad30*/  BSYNC B0 ;  /* 0x0000000000007941 */ /* 0x000fea0003800000 */
.L_x_2589:
        /* <DEDUP_REMOVED lines=27> */
[----:B0-----:R-:W-:Y:S02]  /*aef0*/  CS2R R42, SRZ ;  /* 0x00000000002a7805 */ /* 0x001fe4000001ff00 */
[----:B--2---:R-:W-:Y:S02]  /*af00*/  CS2R R40, SRZ ;  /* 0x0000000000287805 */ /* 0x004fe4000001ff00 */
        /* <DEDUP_REMOVED lines=12> */
[----:B---3--:R-:W-:Y:S02]  /*afd0*/  R2UR UR4, R3 ;  /* 0x00000000030472ca */ /* 0x008fe400000e0000 */
[----:B0-----:R-:W-:-:S04]  /*afe0*/  LEA.HI R3, R0, R0, RZ, 0x1 ;  /* 0x0000000000037211 */ /* 0x001fc800078f08ff */
[----:B------:R-:W-:-:S05]  /*aff0*/  LOP3.LUT R3, R3, 0x1e, RZ, 0xc0, !PT ;  /* 0x0000001e03037812 */ /* 0x000fca00078ec0ff */
[----:B------:R-:W-:Y:S02]  /*b000*/  IMAD.IADD R3, R0, 0x1, -R3 ;  /* 0x0000000100037824 */ /* 0x000fe400078e0a03 */
[----:B------:R-:W-:-:S05]  /*b010*/  IMAD.U32 R0, RZ, RZ, UR4 ;  /* 0x00000004ff007e24 */ /* 0x000fca000f8e00ff */
[----:B------:R-:W-:Y:S02]  /*b020*/  LOP3.LUT P0, RZ, R0, 0x3ff, RZ, 0xc0, !PT ;  /* 0x000003ff00ff7812 */ /* 0x000fe4000780c0ff */
[----:B------:R-:W-:-:S04]  /*b030*/  LEA R3, R3, UR4, 0xd ;  /* 0x0000000403037c11 */ /* 0x000fc8000f8e68ff */
[----:B------:R-:W-:Y:S02]  /*b040*/  SHF.R.U32.HI R3, RZ, 0x4, R3 ;  /* 0x00000004ff037819 */ /* 0x000fe40000011603 */
[----:B------:R-:W-:Y:S02]  /*b050*/  P2R R24, PR, RZ, 0x1 ;  /* 0x00000001ff187803 */ /* 0x000fe40000000000 */
[----:B------:R-:W-:-:S03]  /*b060*/  LOP3.LUT R68, R3, 0x3fff, RZ, 0xc0, !PT ;  /* 0x00003fff03447812 */ /* 0x000fc600078ec0ff */
        /* <DEDUP_REMOVED lines=17> */
.L_x_2592:
        /* <DEDUP_REMOVED lines=12> */
.L_x_2596:
[----:B-1----:R1:W2:Y:S02]  /*b240*/  SYNCS.PHASECHK.TRANS64.TRYWAIT P0, [R2+URZ+0x34800], R3 ;  /* 0x03480003020075a7 */ /* 0x0022a4000800017f */
[----:B--2---:R-:W-:Y:S05]  /*b250*/  @!P0 NANOSLEEP.SYNCS 0x989680 ;  /* 0x009896800000895d */ /* 0x004fea0003900000 */
[----:B------:R-:W2:Y:S02]  /*b260*/  @!P0 SYNCS.PHASECHK.TRANS64 P0, [R2+URZ+0x34800], R3 ;  /* 0x03480003020085a7 */ /* 0x000ea4000800007f */
[----:B--2---:R-:W-:Y:S05]  /*b270*/  @!P0 BRA `(.L_x_2596) ;  /* 0xfffffffc00f08947 */ /* 0x004fea000383ffff */
.L_x_2595:
[----:B------:R-:W-:Y:S05]  /*b280*/  BSYNC B0 ;  /* 0x0000000000007941 */ /* 0x000fea0003800000 */
.L_x_2594:
[----:B------:R-:W-:Y:S05]  /*b290*/  BRA `(.L_x_2597) ;  /* 0x0000006c001c7947 */ /* 0x000fea0003800000 */
.L_x_2593:
[----:B------:R-:W-:Y:S01]  /*b2a0*/  ISETP.NE.AND P0, PT, R24, RZ, PT ;  /* 0x000000ff1800720c */ /* 0x000fe20003f05270 */
[----:B------:R-:W-:Y:S01]  /*b2b0*/  ULDC.64 UR4, c[0x0][0x3f8] ;  /* 0x0000fe0000047ab9 */ /* 0x000fe20000000a00 */
[----:B-----5:R-:W-:Y:S01]  /*b2c0*/  SHF.R.S32.HI R0, RZ, 0x1f, R141 ;  /* 0x0000001fff007819 */ /* 0x020fe2000001148d */
[----:B------:R-:W-:Y:S01]  /*b2d0*/  ULDC.64 UR6, c[0x0][0x408] ;  /* 0x0001020000067ab9 */ /* 0x000fe20000000a00 */
[----:B------:R-:W-:-:S04]  /*b2e0*/  IMAD.WIDE.U32 R24, R141, UR4, RZ ;  /* 0x000000048d187c25 */ /* 0x000fc8000f8e00ff */
[C---:B------:R-:W-:Y:S02]  /*b2f0*/  IMAD R4, R0.reuse, UR4, RZ ;  /* 0x0000000400047c24 */ /* 0x040fe4000f8e02ff */
[----:B------:R-:W-:Y:S02]  /*b300*/  IMAD R0, R0, UR6, RZ ;  /* 0x0000000600007c24 */ /* 0x000fe4000f8e02ff */
[----:B------:R-:W-:-:S04]  /*b310*/  IMAD.WIDE.U32 R26, R141, UR6, RZ ;  /* 0x000000068d1a7c25 */ /* 0x000fc8000f8e00ff */
[C---:B------:R-:W-:Y:S02]  /*b320*/  IMAD R31, R141.reuse, UR7, R0 ;  /* 0x000000078d1f7c24 */ /* 0x040fe4000f8e0200 */
[----:B------:R-:W-:-:S03]  /*b330*/  IMAD R29, R141, UR5, R4 ;  /* 0x000000058d1d7c24 */ /* 0x000fc6000f8e0204 */
[----:B------:R-:W-:Y:S01]  /*b340*/  IADD3 R31, R31, R27, RZ ;  /* 0x0000001b1f1f7210 */ /* 0x000fe20007ffe0ff */
[----:B------:R-:W-:Y:S01]  /*b350*/  IMAD.IADD R29, R29, 0x1, R25 ;  /* 0x000000011d1d7824 */ /* 0x000fe200078e0219 */
        /* <DEDUP_REMOVED lines=9> */
[----:B------:R-:W-:Y:S01]  /*b3f0*/  MOV R10, UR4 ;  /* 0x00000004000a7c02 */ /* 0x000fe20008000f00 */
[----:B------:R-:W-:Y:S02]  /*b400*/  IMAD.U32 R7, RZ, RZ, UR7 ;  /* 0x00000007ff077e24 */ /* 0x000fe4000f8e00ff */
[----:B------:R-:W-:-:S02]  /*b410*/  IMAD.U32 R11, RZ, RZ, UR5 ;  /* 0x00000005ff0b7e24 */ /* 0x000fc4000f8e00ff */
[----:B------:R-:W-:Y:S02]  /*b420*/  IMAD.MOV.U32 R8, RZ, RZ, 0x70 ;  /* 0x00000070ff087424 */ /* 0x000fe400078e00ff */
[----:B------:R-:W-:Y:S02]  /*b430*/  IMAD.MOV.U32 R12, RZ, RZ, 0x1 ;  /* 0x00000001ff0c7424 */ /* 0x000fe400078e00ff */
[----:B0-----:R-:W-:-:S07]  /*b440*/  IMAD.MOV.U32 R13, RZ, RZ, RZ ;  /* 0x000000ffff0d7224 */ /* 0x001fce00078e00ff */
[----:B------:R-:W-:-:S07]  /*b450*/  LEPC R20, `(.L_x_2598) ;  /* 0x000000001014794e */ /* 0x000fce0000000000 */
[----:B-1----:R-:W-:Y:S05]  /*b460*/  CALL.ABS.NOINC R14 ;  /* 0x000000000e007343 */ /* 0x002fea0003c00000 */
.L_x_2598:
[----:B------:R-:W-:Y:S01]  /*b470*/  ULDC.U8 UR4, c[0x0][0x410] ;  /* 0x0001040000047ab9 */ /* 0x000fe20000000000 */
[----:B------:R-:W-:Y:S01]  /*b480*/  BSSY B0, `(.L_x_2599) ;  /* 0x00006a0000007945 */ /* 0x000fe20003800000 */
[----:B------:R-:W-:Y:S02]  /*b490*/  ISETP.NE.AND P0, PT, RZ, UR4, PT ;  /* 0x00000004ff007c0c */ /* 0x000fe4000bf05270 */
[----:B------:R-:W-:-:S11]  /*b4a0*/  IADD3 R64, R17, R200, RZ ;  /* 0x000000c811407210 */ /* 0x000fd60007ffe0ff */
[----:B------:R-:W-:Y:S05]  /*b4b0*/  @!P0 BRA `(.L_x_2600) ;  /* 0x0000003400788947 */ /* 0x000fea0003800000 */
[----:B------:R-:W0:Y:S01]  /*b4c0*/  LDC R10, c[0x0][0x448] ;  /* 0x00011200ff0a7b82 */ /* 0x000e220000000800 */
[----:B------:R-:W-:Y:S01]  /*b4d0*/  IMAD R3, R217, 0x40, R64 ;  /* 0x00000040d9037824 */ /* 0x000fe200078e0240 */
[----:B------:R-:W-:Y:S01]  /*b4e0*/  ULDC.64 UR4, c[0x0][0x3f8] ;  /* 0x0000fe0000047ab9 */ /* 0x000fe20000000a00 */
[----:B------:R-:W-:Y:S01]  /*b4f0*/  ULDC.64 UR6, c[0x0][0x408] ;  /* 0x0001020000067ab9 */ /* 0x000fe20000000a00 */
[----:B------:R-:W-:Y:S01]  /*b500*/  MOV R9, R31 ;  /* 0x0000001f00097202 */ /* 0x000fe20000000f00 */
[----:B------:R-:W-:Y:S01]  /*b510*/  IMAD.MOV.U32 R6, RZ, RZ, R24 ;  /* 0x000000ffff067224 */ /* 0x000fe200078e0018 */
[----:B------:R-:W-:Y:S01]  /*b520*/  SHF.R.S32.HI R73, RZ, 0x1f, R192 ;  /* 0x0000001fff497819 */ /* 0x000fe200000114c0 */
[----:B------:R-:W-:Y:S01]  /*b530*/  IMAD.MOV.U32 R7, RZ, RZ, R29 ;  /* 0x000000ffff077224 */ /* 0x000fe200078e001d */
[----:B------:R-:W-:Y:S01]  /*b540*/  SHF.R.S32.HI R79, RZ, 0x1f, R190 ;  /* 0x0000001fff4f7819 */ /* 0x000fe200000114be */
[----:B------:R-:W-:Y:S01]  /*b550*/  IMAD.MOV.U32 R8, RZ, RZ, R26 ;  /* 0x000000ffff087224 */ /* 0x000fe200078e001a */
[----:B------:R-:W-:-:S02]  /*b560*/  SHF.R.S32.HI R72, RZ, 0x1f, R189 ;  /* 0x0000001fff487819 */ /* 0x000fc400000114bd */
[----:B------:R-:W-:Y:S02]  /*b570*/  SHF.R.S32.HI R76, RZ, 0x1f, R191 ;  /* 0x0000001fff4c7819 */ /* 0x000fe400000114bf */
[----:B0-----:R-:W-:-:S13]  /*b580*/  ISETP.NE.AND P0, PT, R10, 0x1, PT ;  /* 0x000000010a00780c */ /* 0x001fda0003f05270 */
[----:B------:R-:W0:Y:S08]  /*b590*/  @P0 LDC R0, c[0x0][0x44c] ;  /* 0x00011300ff000b82 */ /* 0x000e300000000800 */
[----:B------:R-:W1:Y:S01]  /*b5a0*/  @P0 LDC R5, c[0x0][0x450] ;  /* 0x00011400ff050b82 */ /* 0x000e620000000800 */
[----:B0-----:R-:W-:-:S05]  /*b5b0*/  @P0 IMAD.HI.U32 R0, R3, R0, RZ ;  /* 0x0000000003000227 */ /* 0x001fca00078e00ff */
[----:B-1----:R-:W-:-:S04]  /*b5c0*/  @P0 SHF.R.U32.HI R3, RZ, R5, R0 ;  /* 0x00000005ff030219 */ /* 0x002fc80000011600 */
        /* <DEDUP_REMOVED lines=17> */
[----:B------:R0:W1:Y:S04]  /*b6e0*/  SHFL.IDX PT, R5, R0, RZ, 0x1c1f ;  /* 0x001c1fff00057589 */ /* 0x00006800000e0000 */
[----:B------:R0:W2:Y:S04]  /*b6f0*/  SHFL.IDX PT, R8, R4, RZ, 0x1c1f ;  /* 0x001c1fff04087589 */ /* 0x0000a800000e0000 */
[----:B------:R0:W3:Y:S04]  /*b700*/  SHFL.IDX PT, R33, R63, RZ, 0x1c1f ;  /* 0x001c1fff3f217589 */ /* 0x0000e800000e0000 */
[----:B------:R0:W4:Y:S02]  /*b710*/  SHFL.IDX PT, R32, R3, RZ, 0x1c1f ;  /* 0x001c1fff03207589 */ /* 0x00012400000e0000 */
.L_x_2881:
        /* <DEDUP_REMOVED lines=27> */
[----:B------:R-:W-:Y:S02]  /*b8d0*/  @!P2 SHF.L.U64.HI R10, R190, 0x1, R79 ;  /* 0x00000001be0aa819 */ /* 0x000fe4000001024f */
[-C--:B--2---:R-:W-:Y:S01]  /*b8e0*/  @!P3 IADD3 R30, P6, R8, R29.reuse, RZ ;  /* 0x0000001d081eb210 */ /* 0x084fe20007fde0ff */
[----:B------:R-:W-:Y:S01]  /*b8f0*/  @!P0 IMAD.SHL.U32 R7, R189, 0x2, RZ ;  /* 0x00000002bd078824 */ /* 0x000fe200078e00ff */
[----:B----4-:R-:W-:Y:S01]  /*b900*/  @!P3 IADD3 R28, P5, R32, R29, RZ ;  /* 0x0000001d201cb210 */ /* 0x010fe20007fbe0ff */
[----:B-1----:R-:W-:Y:S01]  /*b910*/  @!P4 IMAD.MOV.U32 R9, RZ, RZ, R5 ;  /* 0x000000ffff09c224 */ /* 0x002fe200078e0005 */
[----:B------:R-:W-:Y:S01]  /*b920*/  @!P1 SHF.L.U32 R15, R191, 0x1, RZ ;  /* 0x00000001bf0f9819 */ /* 0x000fe200000006ff */
[--C-:B------:R-:W-:Y:S01]  /*b930*/  @!P3 IMAD.X R31, R5, 0x1, R6.reuse, P6 ;  /* 0x00000001051fb824 */ /* 0x100fe200030e0606 */
[-C--:B------:R-:W-:Y:S01]  /*b940*/  @!P2 IADD3 R26, P6, R8, R25.reuse, RZ ;  /* 0x00000019081aa210 */ /* 0x080fe20007fde0ff */
[----:B---3--:R-:W-:Y:S01]  /*b950*/  @!P3 IMAD.X R29, R33, 0x1, R6, P5 ;  /* 0x00000001211db824 */ /* 0x008fe200028e0606 */
[----:B------:R-:W-:Y:S01]  /*b960*/  @!P2 IADD3 R24, P5, R32, R25, RZ ;  /* 0x000000192018a210 */ /* 0x000fe20007fbe0ff */
[----:B------:R-:W-:Y:S01]  /*b970*/  @!P4 IMAD.WIDE R36, R22, 0x2, R8 ;  /* 0x000000021624c825 */ /* 0x000fe200078e0208 */
[----:B------:R-:W-:-:S03]  /*b980*/  @!P1 SHF.L.U64.HI R6, R191, 0x1, R76 ;  /* 0x00000001bf069819 */ /* 0x000fc6000001024c */
[--C-:B------:R-:W-:Y:S01]  /*b990*/  @!P2 IMAD.X R27, R5, 0x1, R10.reuse, P6 ;  /* 0x00000001051ba824 */ /* 0x100fe200030e060a */
[-C--:B------:R-:W-:Y:S01]  /*b9a0*/  @!P1 IADD3 R20, P6, R8, R15.reuse, RZ ;  /* 0x0000000f08149210 */ /* 0x080fe20007fde0ff */
[----:B------:R-:W-:Y:S01]  /*b9b0*/  @!P2 IMAD.X R25, R33, 0x1, R10, P5 ;  /* 0x000000012119a824 */ /* 0x000fe200028e060a */
[----:B------:R-:W-:Y:S01]  /*b9c0*/  ISETP.GE.AND P5, PT, R193, UR4, PT ;  /* 0x00000004c1007c0c */ /* 0x000fe2000bfa6270 */
[----:B------:R-:W-:Y:S01]  /*b9d0*/  @!P4 IMAD.WIDE R34, R22, 0x2, R32 ;  /* 0x000000021622c825 */ /* 0x000fe200078e0220 */
[----:B------:R-:W-:Y:S01]  /*b9e0*/  @!P1 IADD3.X R21, R5, R6, RZ, P6, !PT ;  /* 0x0000000605159210 */ /* 0x000fe200037fe4ff */
[----:B------:R1:W5:Y:S01]  /*b9f0*/  @!P4 LD.E.64 R60, desc[UR60][R36.64] ;  /* 0x0000003c243cc980 */ /* 0x000362000c101b00 */
[----:B------:R-:W-:Y:S02]  /*ba00*/  @!P1 IADD3 R14, P6, R32, R15, RZ ;  /* 0x0000000f200e9210 */ /* 0x000fe40007fde0ff */
[----:B------:R-:W-:Y:S01]  /*ba10*/  @!P0 SHF.L.U64.HI R10, R189, 0x1, R72 ;  /* 0x00000001bd0a8819 */ /* 0x000fe20000010248 */
[----:B------:R2:W5:Y:S02]  /*ba20*/  @!P4 LD.E.64 R58, desc[UR60][R34.64] ;  /* 0x0000003c223ac980 */ /* 0x000564000c101b00 */
[----:B------:R-:W-:Y:S01]  /*ba30*/  @!P1 IMAD.X R15, R33, 0x1, R6, P6 ;  /* 0x00000001210f9824 */ /* 0x000fe200030e0606 */
[----:B------:R-:W-:-:S05]  /*ba40*/  @!P0 IADD3 R12, P6, R8, R7, RZ ;  /* 0x00000007080c8210 */ /* 0x000fca0007fde0ff */
[----:B------:R-:W-:Y:S01]  /*ba50*/  @!P0 IMAD.X R13, R5, 0x1, R10, P6 ;  /* 0x00000001050d8824 */ /* 0x000fe200030e060a */
[----:B------:R-:W-:Y:S02]  /*ba60*/  @!P0 IADD3 R6, P6, R32, R7, RZ ;  /* 0x0000000720068210 */ /* 0x000fe40007fde0ff */
[C---:B------:R-:W-:Y:S02]  /*ba70*/  @!P5 SHF.L.U32 R11, R193.reuse, 0x1, RZ ;  /* 0x00000001c10bd819 */ /* 0x040fe400000006ff */
[----:B------:R-:W-:Y:S01]  /*ba80*/  @!P5 SHF.L.U64.HI R38, R193, 0x1, R236 ;  /* 0x00000001c126d819 */ /* 0x000fe200000102ec */
[----:B------:R-:W-:Y:S01]  /*ba90*/  @!P0 IMAD.X R7, R33, 0x1, R10, P6 ;  /* 0x0000000121078824 */ /* 0x000fe200030e060a */
[-C--:B------:R-:W-:Y:S02]  /*baa0*/  @!P5 IADD3 R8, P4, R8, R11.reuse, RZ ;  /* 0x0000000b0808d210 */ /* 0x080fe40007f9e0ff */
[----:B------:R-:W-:Y:S02]  /*bab0*/  @!P5 IADD3 R10, P6, R32, R11, RZ ;  /* 0x0000000b200ad210 */ /* 0x000fe40007fde0ff */
[----:B------:R-:W-:-:S02]  /*bac0*/  CS2R R56, SRZ ;  /* 0x0000000000387805 */ /* 0x000fc4000001ff00 */
[----:B------:R-:W-:Y:S01]  /*bad0*/  CS2R R54, SRZ ;  /* 0x0000000000367805 */ /* 0x000fe2000001ff00 */
[--C-:B------:R-:W-:Y:S01]  /*bae0*/  @!P5 IMAD.X R9, R5, 0x1, R38.reuse, P4 ;  /* 0x000000010509d824 */ /* 0x100fe200020e0626 */
[----:B------:R-:W-:Y:S01]  /*baf0*/  CS2R R52, SRZ ;  /* 0x0000000000347805 */ /* 0x000fe2000001ff00 */
[----:B------:R-:W-:Y:S01]  /*bb00*/  @!P5 IMAD.X R11, R33, 0x1, R38, P6 ;  /* 0x00000001210bd824 */ /* 0x000fe200030e0626 */
[----:B------:R-:W-:Y:S02]  /*bb10*/  CS2R R50, SRZ ;  /* 0x0000000000327805 */ /* 0x000fe4000001ff00 */
[----:B------:R-:W-:Y:S02]  /*bb20*/  CS2R R48, SRZ ;  /* 0x0000000000307805 */ /* 0x000fe4000001ff00 */
[----:B------:R-:W-:Y:S02]  /*bb30*/  CS2R R46, SRZ ;  /* 0x00000000002e7805 */ /* 0x000fe4000001ff00 */
[----:B------:R-:W-:-:S02]  /*bb40*/  CS2R R44, SRZ ;  /* 0x00000000002c7805 */ /* 0x000fc4000001ff00 */
[----:B------:R-:W-:Y:S02]  /*bb50*/  CS2R R42, SRZ ;  /* 0x00000000002a7805 */ /* 0x000fe4000001ff00 */
[----:B-1----:R-:W-:Y:S02]  /*bb60*/  CS2R R36, SRZ ;  /* 0x0000000000247805 */ /* 0x002fe4000001ff00 */
        /* <DEDUP_REMOVED lines=11> */
.L_x_2603:
[----:B------:R-:W-:Y:S05]  /*bc20*/  BSYNC B1 ;  /* 0x0000000000017941 */ /* 0x000fea0003800000 */
.L_x_2602:
[----:B-1---5:R-:W-:Y:S01]  /*bc30*/  IMAD.MOV.U32 R5, RZ, RZ, R58 ;  /* 0x000000ffff057224 */ /* 0x022fe200078e003a */
[----:B--2---:R-:W-:Y:S01]  /*bc40*/  MOV R6, R59 ;  /* 0x0000003b00067202 */ /* 0x004fe20000000f00 */
[----:B------:R-:W-:Y:S01]  /*bc50*/  IMAD.MOV.U32 R8, RZ, RZ, R55 ;  /* 0x000000ffff087224 */ /* 0x000fe200078e0037 */
[----:B------:R-:W-:Y:S01]  /*bc60*/  UMOV UR4, 0xffffffff ;  /* 0xffffffff00047882 */ /* 0x000fe20000000000 */
[----:B------:R-:W-:Y:S01]  /*bc70*/  IMAD.MOV.U32 R7, RZ, RZ, R54 ;  /* 0x000000ffff077224 */ /* 0x000fe200078e0036 */
[----:B------:R-:W-:Y:S01]  /*bc80*/  PRMT R87, R5, 0x7610, R87 ;  /* 0x0000761005577816 */ /* 0x000fe20000000057 */
[----:B------:R-:W-:Y:S01]  /*bc90*/  IMAD.MOV.U32 R5, RZ, RZ, R50 ;  /* 0x000000ffff057224 */ /* 0x000fe200078e0032 */
[----:B------:R-:W-:Y:S01]  /*bca0*/  PRMT R86, R86, 0x5410, R6 ;  /* 0x0000541056567816 */ /* 0x000fe20000000006 */
[----:B------:R-:W-:Y:S01]  /*bcb0*/  IMAD.MOV.U32 R6, RZ, RZ, R51 ;  /* 0x000000ffff067224 */ /* 0x000fe200078e0033 */
[----:B------:R-:W-:Y:S01]  /*bcc0*/  PRMT R82, R8, 0x7610, R82 ;  /* 0x0000761008527816 */ /* 0x000fe20000000052 */
[----:B------:R-:W-:Y:S01]  /*bcd0*/  IMAD.MOV.U32 R8, RZ, RZ, R47 ;  /* 0x000000ffff087224 */ /* 0x000fe200078e002f */
[----:B------:R-:W-:-:S02]  /*bce0*/  PRMT R81, R81, 0x5410, R7 ;  /* 0x0000541051517816 */ /* 0x000fc40000000007 */
[----:B------:R-:W-:Y:S02]  /*bcf0*/  CS2R R30, SRZ ;  /* 0x00000000001e7805 */ /* 0x000fe4000001ff00 */
        /* <DEDUP_REMOVED lines=24> */
[----:B------:R-:W-:Y:S01]  /*be80*/  IMAD.MOV.U32 R7, RZ, RZ, R36 ;  /* 0x000000ffff077224 */ /* 0x000fe200078e0024 */
[----:B------:R-:W-:Y:S01]  /*be90*/  MOV R6, R45 ;  /* 0x0000002d00067202 */ /* 0x000fe20000000f00 */
[----:B------:R-:W-:-:S03]  /*bea0*/  IMAD.MOV.U32 R8, RZ, RZ, R37 ;  /* 0x000000ffff087224 */ /* 0x000fc600078e0025 */
[----:B------:R-:W-:Y:S02]  /*beb0*/  PRMT R70, R6, 0x5410, R5 ;  /* 0x0000541006467816 */ /* 0x000fe40000000005 */
[----:B------:R-:W-:Y:S01]  /*bec0*/  PRMT R66, R8, 0x5410, R7 ;  /* 0x0000541008427816 */ /* 0x000fe20000000007 */
[----:B------:R-:W-:Y:S06]  /*bed0*/  BRA.DIV UR4, `(.L_x_2604) ;  /* 0x000001a6048c7947 */ /* 0x000fec000b800000 */
[----:B0-----:R-:W0:Y:S04]  /*bee0*/  SHFL.IDX PT, R0, R0, 0x1, 0x1c1f ;  /* 0x003c1f0000007f89 */ /* 0x001e2800000e0000 */
[----:B------:R1:W2:Y:S04]  /*bef0*/  SHFL.IDX PT, R65, R4, 0x1, 0x1c1f ;  /* 0x003c1f0004417f89 */ /* 0x0002a800000e0000 */
[----:B------:R-:W0:Y:S04]  /*bf00*/  SHFL.IDX PT, R63, R63, 0x1, 0x1c1f ;  /* 0x003c1f003f3f7f89 */ /* 0x000e2800000e0000 */
[----:B------:R1:W0:Y:S02]  /*bf10*/  SHFL.IDX PT, R62, R3, 0x1, 0x1c1f ;  /* 0x003c1f00033e7f89 */ /* 0x00022400000e0000 */
.L_x_2887:
[----:B------:R-:W-:Y:S01]  /*bf20*/  VIADD R64, R64, 0x40 ;  /* 0x0000004040407836 */ /* 0x000fe20000000000 */
[----:B-1----:R-:W-:Y:S01]  /*bf30*/  LOP3.LUT R4, R195, 0x18, R18, 0xf8, !PT ;  /* 0x00000018c3047812 */ /* 0x002fe200078ef812 */
[----:B------:R-:W-:Y:S01]  /*bf40*/  BSSY B1, `(.L_x_2605) ;  /* 0x0000055000017945 */ /* 0x000fe20003800000 */
[----:B------:R-:W-:Y:S02]  /*bf50*/  LOP3.LUT P0, RZ, R237, 0x4, RZ, 0xc0, !PT ;  /* 0x00000004edff7812 */ /* 0x000fe4000780c0ff */
[----:B---34-:R-:W-:Y:S02]  /*bf60*/  CS2R R32, SRZ ;  /* 0x0000000000207805 */ /* 0x018fe4000001ff00 */
[----:B------:R-:W-:Y:S02]  /*bf70*/  ISETP.GE.AND P1, PT, R64, R67, PT ;  /* 0x000000434000720c */ /* 0x000fe40003f26270 */
[----:B------:R-:W-:Y:S02]  /*bf80*/  CS2R R26, SRZ ;  /* 0x00000000001a7805 */ /* 0x000fe4000001ff00 */
[----:B------:R-:W-:-:S02]  /*bf90*/  LOP3.LUT R3, R4, R197, RZ, 0x3c, !PT ;  /* 0x000000c504037212 */ /* 0x000fc400078e3cff */
[----:B------:R-:W-:Y:S02]  /*bfa0*/  CS2R R20, SRZ ;  /* 0x0000000000147805 */ /* 0x000fe4000001ff00 */
[----:B------:R-:W-:Y:S02]  /*bfb0*/  CS2R R12, SRZ ;  /* 0x00000000000c7805 */ /* 0x000fe4000001ff00 */
[----:B------:R-:W-:Y:S02]  /*bfc0*/  CS2R R8, SRZ ;  /* 0x0000000000087805 */ /* 0x000fe4000001ff00 */
[----:B------:R-:W-:Y:S01]  /*bfd0*/  CS2R R40, SRZ ;  /* 0x0000000000287805 */ /* 0x000fe2000001ff00 */
[----:B------:R-:W-:Y:S01]  /*bfe0*/  IMAD R3, R196, 0x200, R3 ;  /* 0x00000200c4037824 */ /* 0x000fe200078e0203 */
        /* <DEDUP_REMOVED lines=19> */
[-C--:B--2---:R-:W-:Y:S01]  /*c120*/  @!P4 IADD3 R26, P5, R65, R24.reuse, RZ ;  /* 0x00000018411ac210 */ /* 0x084fe20007fbe0ff */
[----:B------:R-:W-:Y:S01]  /*c130*/  @!P1 IMAD.SHL.U32 R4, R189, 0x2, RZ ;  /* 0x00000002bd049824 */ /* 0x000fe200078e00ff */
[----:B0-----:R-:W-:Y:S02]  /*c140*/  @!P4 IADD3 R24, P6, R62, R24, RZ ;  /* 0x000000183e18c210 */ /* 0x001fe40007fde0ff */
[----:B------:R-:W-:Y:S01]  /*c150*/  @!P2 SHF.L.U64.HI R76, R191, 0x1, R76 ;  /* 0x00000001bf4ca819 */ /* 0x000fe2000001024c */
[----:B------:R-:W-:Y:S01]  /*c160*/  @!P4 IMAD.X R27, R0, 0x1, R73, P5 ;  /* 0x00000001001bc824 */ /* 0x000fe200028e0649 */
[----:B------:R-:W-:Y:S02]  /*c170*/  @!P3 IADD3 R20, P5, R65, R14, RZ ;  /* 0x0000000e4114b210 */ /* 0x000fe40007fbe0ff */
[----:B------:R-:W-:-:S02]  /*c180*/  @!P4 IADD3.X R25, R63, R73, RZ, P6, !PT ;  /* 0x000000493f19c210 */ /* 0x000fc400037fe4ff */
[----:B------:R-:W-:Y:S01]  /*c190*/  @!P3 IADD3 R14, P6, R62, R14, RZ ;  /* 0x0000000e3e0eb210 */ /* 0x000fe20007fde0ff */
[--C-:B------:R-:W-:Y:S01]  /*c1a0*/  @!P3 IMAD.X R21, R0, 0x1, R79.reuse, P5 ;  /* 0x000000010015b824 */ /* 0x100fe200028e064f */
[-C--:B------:R-:W-:Y:S02]  /*c1b0*/  @!P2 IADD3 R12, P5, R65, R10.reuse, RZ ;  /* 0x0000000a410ca210 */ /* 0x080fe40007fbe0ff */
[----:B------:R-:W-:Y:S01]  /*c1c0*/  @!P1 SHF.L.U64.HI R72, R189, 0x1, R72 ;  /* 0x00000001bd489819 */ /* 0x000fe20000010248 */
[----:B------:R-:W-:Y:S01]  /*c1d0*/  @!P3 IMAD.X R15, R63, 0x1, R79, P6 ;  /* 0x000000013f0fb824 */ /* 0x000fe200030e064f */
[----:B------:R-:W-:Y:S01]  /*c1e0*/  @!P2 IADD3 R10, P6, R62, R10, RZ ;  /* 0x0000000a3e0aa210 */ /* 0x000fe20007fde0ff */
[----:B------:R-:W-:Y:S01]  /*c1f0*/  @!P2 IMAD.X R13, R0, 0x1, R76, P5 ;  /* 0x00000001000da824 */ /* 0x000fe200028e064c */
[----:B------:R-:W-:Y:S02]  /*c200*/  @!P1 IADD3 R8, P5, R65, R4, RZ ;  /* 0x0000000441089210 */ /* 0x000fe40007fbe0ff */
[----:B------:R-:W-:-:S02]  /*c210*/  @!P2 IADD3.X R11, R63, R76, RZ, P6, !PT ;  /* 0x0000004c3f0ba210 */ /* 0x000fc400037fe4ff */
[----:B------:R-:W-:Y:S01]  /*c220*/  ISETP.GE.AND P6, PT, R22, UR4, PT ;  /* 0x0000000416007c0c */ /* 0x000fe2000bfc6270 */
[----:B------:R-:W-:Y:S01]  /*c230*/  @!P1 IMAD.X R9, R0, 0x1, R72, P5 ;  /* 0x0000000100099824 */ /* 0x000fe200028e0648 */
[----:B------:R-:W-:-:S05]  /*c240*/  @!P1 IADD3 R4, P5, R62, R4, RZ ;  /* 0x000000043e049210 */ /* 0x000fca0007fbe0ff */
[----:B------:R-:W-:Y:S01]  /*c250*/  @!P1 IMAD.X R5, R63, 0x1, R72, P5 ;  /* 0x000000013f059824 */ /* 0x000fe200028e0648 */
[----:B------:R-:W-:-:S05]  /*c260*/  ISETP.GE.AND P5, PT, R193, UR4, PT ;  /* 0x00000004c1007c0c */ /* 0x000fca000bfa6270 */
[----:B------:R-:W-:Y:S01]  /*c270*/  @!P6 MOV R6, R62 ;  /* 0x0000003e0006e202 */ /* 0x000fe20000000f00 */
        /* <DEDUP_REMOVED lines=33> */
.L_x_2606:
[----:B------:R-:W-:Y:S05]  /*c490*/  BSYNC B1 ;  /* 0x0000000000017941 */ /* 0x000fea0003800000 */
.L_x_2605:
[----:B---3--:R-:W-:Y:S01]  /*c4a0*/  LEA.HI R4, R213, R213, RZ, 0x1 ;  /* 0x000000d5d5047211 */ /* 0x008fe200078f08ff */
[----:B-----5:R-:W-:Y:S01]  /*c4b0*/  IMAD.MOV.U32 R5, RZ, RZ, R30 ;  /* 0x000000ffff057224 */ /* 0x020fe200078e001e */
[C---:B------:R-:W-:Y:S01]  /*c4c0*/  IADD3 R6, R3.reuse, 0x10400, RZ ;  /* 0x0001040003067810 */ /* 0x040fe20007ffe0ff */
[----:B0-----:R-:W-:Y:S01]  /*c4d0*/  VIADD R0, R3, 0x10440 ;  /* 0x0001044003007836 */ /* 0x001fe20000000000 */
[----:B------:R-:W-:Y:S01]  /*c4e0*/  LOP3.LUT R4, R4, 0xfffffffe, RZ, 0xc0, !PT ;  /* 0xfffffffe04047812 */ /* 0x000fe200078ec0ff */
[----:B------:R-:W-:Y:S01]  /*c4f0*/  IMAD.MOV.U32 R7, RZ, RZ, R33 ;  /* 0x000000ffff077224 */ /* 0x000fe200078e0021 */
[----:B------:R-:W-:Y:S01]  /*c500*/  PRMT R84, R5, 0x7610, R84 ;  /* 0x0000761005547816 */ /* 0x000fe20000000054 */
[----:B------:R-:W-:Y:S01]  /*c510*/  IMAD.MOV.U32 R5, RZ, RZ, R31 ;  /* 0x000000ffff057224 */ /* 0x000fe200078e001f */
[----:B------:R-:W-:Y:S01]  /*c520*/  MOV R62, R20 ;  /* 0x00000014003e7202 */ /* 0x000fe20000000f00 */
[----:B------:R-:W-:Y:S01]  /*c530*/  IMAD.IADD R4, R213, 0x1, -R4 ;  /* 0x00000001d5047824 */ /* 0x000fe200078e0a04 */
[----:B------:R-:W-:Y:S01]  /*c540*/  VIADDMNMX R67, R67, -R200, 0x80, PT ;  /* 0x0000008043437446 */ /* 0x000fe200038009c8 */
[----:B------:R-:W-:Y:S01]  /*c550*/  @P0 VIADD R0, R6, 0xffffffc0 ;  /* 0xffffffc006000836 */ /* 0x000fe20000000000 */
[----:B------:R-:W-:Y:S01]  /*c560*/  PRMT R84, R84, 0x5410, R5 ;  /* 0x0000541054547816 */ /* 0x000fe20000000005 */
[----:B------:R-:W-:Y:S01]  /*c570*/  IMAD.MOV.U32 R63, RZ, RZ, R34 ;  /* 0x000000ffff3f7224 */ /* 0x000fe200078e0022 */
[----:B------:R-:W-:Y:S01]  /*c580*/  SHF.L.U32 R5, R4, 0x1f, RZ ;  /* 0x0000001f04057819 */ /* 0x000fe200000006ff */
[----:B------:R-:W-:Y:S01]  /*c590*/  IMAD.MOV.U32 R4, RZ, RZ, R21 ;  /* 0x000000ffff047224 */ /* 0x000fe200078e0015 */
[----:B------:R-:W-:Y:S01]  /*c5a0*/  MOV R6, R32 ;  /* 0x0000002000067202 */ /* 0x000fe20000000f00 */
[----:B------:R-:W-:Y:S01]  /*c5b0*/  BSSY B1, `(.L_x_2607) ;  /* 0x0000021000017945 */ /* 0x000fe20003800000 */
[----:B------:R-:W0:Y:S01]  /*c5c0*/  SYNCS.PHASECHK.TRANS64.TRYWAIT P0, [R2+URZ+0x34800], R5 ;  /* 0x03480005020075a7 */ /* 0x000e22000800017f */
        /* <DEDUP_REMOVED lines=12> */
[----:B------:R-:W-:Y:S01]  /*c690*/  MOV R63, R15 ;  /* 0x0000000f003f7202 */ /* 0x000fe20000000f00 */
[----:B------:R-:W-:Y:S01]  /*c6a0*/  IMAD.MOV.U32 R4, RZ, RZ, R35 ;  /* 0x000000ffff047224 */ /* 0x000fe200078e0023 */
[----:B------:R-:W-:Y:S02]  /*c6b0*/  ISETP.GE.AND P1, PT, R17, R67, PT ;  /* 0x000000431100720c */ /* 0x000fe40003f26270 */
[----:B------:R-:W-:Y:S01]  /*c6c0*/  PRMT R64, R7, 0x5410, R6 ;  /* 0x0000541007407816 */ /* 0x000fe20000000006 */
[----:B------:R-:W-:Y:S01]  /*c6d0*/  IMAD.MOV.U32 R6, RZ, RZ, R40 ;  /* 0x000000ffff067224 */ /* 0x000fe200078e0028 */
[----:B------:R-:W-:Y:S01]  /*c6e0*/  PRMT R83, R83, 0x5410, R4 ;  /* 0x0000541053537816 */ /* 0x000fe20000000004 */
[----:B------:R-:W-:-:S02]  /*c6f0*/  IMAD.MOV.U32 R7, RZ, RZ, R41 ;  /* 0x000000ffff077224 */ /* 0x000fc400078e0029 */
[----:B------:R-:W-:-:S03]  /*c700*/  IMAD.MOV.U32 R4, RZ, RZ, R24 ;  /* 0x000000ffff047224 */ /* 0x000fc600078e0018 */
        /* <DEDUP_REMOVED lines=8> */
[----:B--2---:R-:W-:Y:S01]  /*c790*/  PRMT R65, R7, 0x5410, R63 ;  /* 0x0000541007417816 */ /* 0x004fe2000000003f */
[----:B------:R-:W-:Y:S01]  /*c7a0*/  IMAD.MOV.U32 R6, RZ, RZ, R11 ;  /* 0x000000ffff067224 */ /* 0x000fe200078e000b */
[----:B0-----:R-:W-:Y:S06]  /*c7b0*/  @!P0 BRA `(.L_x_2608) ;  /* 0x0000019c00c88947 */ /* 0x001fec0003800000 */
.L_x_2888:
[----:B------:R-:W-:Y:S05]  /*c7c0*/  BSYNC B1 ;  /* 0x0000000000017941 */ /* 0x000fea0003800000 */
.L_x_2607:
[----:B------:R-:W-:Y:S01]  /*c7d0*/  BSSY B1, `(.L_x_2609) ;  /* 0x0000116000017945 */ /* 0x000fe20003800000 */
[----:B------:R-:W-:-:S03]  /*c7e0*/  PRMT R63, R4, 0x5410, R6 ;  /* 0x00005410043f7816 */ /* 0x000fc60000000006 */
[----:B------:R-:W-:Y:S05]  /*c7f0*/  @P1 BRA `(.L_x_2610) ;  /* 0x00000010004c1947 */ /* 0x000fea0003800000 */
[----:B------:R-:W1:Y:S01]  /*c800*/  LDC R4, c[0x0][0x3f4] ;  /* 0x0000fd00ff047b82 */ /* 0x000e620000000800 */
[----:B------:R-:W-:Y:S01]  /*c810*/  BSSY B2, `(.L_x_2611) ;  /* 0x0000032000027945 */ /* 0x000fe20003800000 */
[-C--:B-1----:R-:W-:Y:S02]  /*c820*/  ISETP.GE.AND P0, PT, R22, R4.reuse, PT ;  /* 0x000000041600720c */ /* 0x082fe40003f06270 */
[-C--:B------:R-:W-:Y:S02]  /*c830*/  ISETP.GE.AND P1, PT, R192, R4.reuse, PT ;  /* 0x00000004c000720c */ /* 0x080fe40003f26270 */
[-C--:B------:R-:W-:Y:S02]  /*c840*/  ISETP.GE.AND P2, PT, R190, R4.reuse, PT ;  /* 0x00000004be00720c */ /* 0x080fe40003f46270 */
[-C--:B------:R-:W-:Y:S02]  /*c850*/  ISETP.GE.AND P3, PT, R191, R4.reuse, PT ;  /* 0x00000004bf00720c */ /* 0x080fe40003f66270 */
[----:B------:R-:W-:-:S02]  /*c860*/  ISETP.GE.AND P4, PT, R189, R4, PT ;  /* 0x00000004bd00720c */ /* 0x000fc40003f86270 */
[----:B------:R-:W-:-:S03]  /*c870*/  ISETP.GE.AND P5, PT, R193, R4, PT ;  /* 0x00000004c100720c */ /* 0x000fc60003fa6270 */
[----:B------:R-:W-:Y:S10]  /*c880*/  @P0 BRA `(.L_x_2612) ;  /* 0x0000000000a80947 */ /* 0x000ff40003800000 */
[----:B0-----:R-:W0:Y:S01]  /*c890*/  LDS.128 R4, [R3+0x10400] ;  /* 0x0104000003047984 */ /* 0x001e220000000c00 */
        /* <DEDUP_REMOVED lines=8> */
[----:B0-----:R-:W-:-:S02]  /*c920*/  HADD2.F32 R61, -RZ, R7.H1_H1 ;  /* 0x30000007ff3d7230 */ /* 0x001fc40000004100 */
[----:B------:R-:W-:Y:S02]  /*c930*/  HADD2.F32 R60, -RZ, R7.H0_H0 ;  /* 0x20000007ff3c7230 */ /* 0x000fe40000004100 */
[--C-:B------:R-:W-:Y:S02]  /*c940*/  HADD2.F32 R7, -RZ, R4.reuse.H0_H0 ;  /* 0x20000004ff077230 */ /* 0x100fe40000004100 */
[C---:B------:R-:W-:Y:S01]  /*c950*/  FMUL.FTZ R94, R61.reuse, R87 ;  /* 0x000000573d5e7220 */ /* 0x040fe20000410000 */
[----:B------:R-:W-:Y:S02]  /*c960*/  HADD2.F32 R4, -RZ, R4.H1_H1 ;  /* 0x30000004ff047230 */ /* 0x000fe40000004100 */
[-C--:B------:R-:W-:Y:S01]  /*c970*/  FMUL.FTZ R93, R61, R91.reuse ;  /* 0x0000005b3d5d7220 */ /* 0x080fe20000410000 */
[--C-:B------:R-:W-:Y:S02]  /*c980*/  HADD2.F32 R58, -RZ, R6.reuse.H0_H0 ;  /* 0x20000006ff3a7230 */ /* 0x100fe40000004100 */
[----:B------:R-:W-:Y:S01]  /*c990*/  FFMA.FTZ R96, R60, R91, R94 ;  /* 0x0000005b3c607223 */ /* 0x000fe2000001005e */
[----:B------:R-:W-:-:S02]  /*c9a0*/  HADD2.F32 R59, -RZ, R6.H1_H1 ;  /* 0x30000006ff3b7230 */ /* 0x000fc40000004100 */
[----:B------:R-:W-:Y:S01]  /*c9b0*/  FMUL.FTZ R92, R4, R90 ;  /* 0x0000005a045c7220 */ /* 0x000fe20000410000 */
[--C-:B------:R-:W-:Y:S02]  /*c9c0*/  HADD2.F32 R61, -RZ, R86.reuse.H1_H1 ;  /* 0x30000056ff3d7230 */ /* 0x100fe40000004100 */
[----:B------:R-:W-:Y:S01]  /*c9d0*/  FFMA.FTZ R93, R60, R87, -R93 ;  /* 0x000000573c5d7223 */ /* 0x000fe2000001085d */
[--C-:B------:R-:W-:Y:S02]  /*c9e0*/  HADD2.F32 R6, -RZ, R5.reuse.H0_H0 ;  /* 0x20000005ff067230 */ /* 0x100fe40000004100 */
[-C--:B------:R-:W-:Y:S01]  /*c9f0*/  FMUL.FTZ R94, R4, R89.reuse ;  /* 0x00000059045e7220 */ /* 0x080fe20000410000 */
[----:B------:R-:W-:Y:S02]  /*ca00*/  HADD2.F32 R86, -RZ, R86.H0_H0 ;  /* 0x20000056ff567230 */ /* 0x000fe40000004100 */
[----:B------:R-:W-:Y:S01]  /*ca10*/  FFMA.FTZ R92, R7, R89, -R92 ;  /* 0x00000059075c7223 */ /* 0x000fe2000001085c */
[----:B------:R-:W-:-:S02]  /*ca20*/  HADD2.F32 R5, -RZ, R5.H1_H1 ;  /* 0x30000005ff057230 */ /* 0x000fc40000004100 */
[----:B------:R-:W-:Y:S01]  /*ca30*/  FFMA.FTZ R87, R7, R90, R94 ;  /* 0x0000005a07577223 */ /* 0x000fe2000001005e */
[----:B------:R-:W-:Y:S02]  /*ca40*/  HADD2.F32 R60, -RZ, R95.H0_H0 ;  /* 0x2000005fff3c7230 */ /* 0x000fe40000004100 */
[CC--:B------:R-:W-:Y:S01]  /*ca50*/  FMUL.FTZ R89, R59.reuse, R61.reuse ;  /* 0x0000003d3b597220 */ /* 0x0c0fe20000410000 */
[----:B------:R-:W-:Y:S02]  /*ca60*/  HADD2.F32 R4, -RZ, R97.H0_H0 ;  /* 0x20000061ff047230 */ /* 0x000fe40000004100 */
[----:B------:R-:W-:Y:S01]  /*ca70*/  FMUL.FTZ R90, R59, R86 ;  /* 0x000000563b5a7220 */ /* 0x000fe20000410000 */
[C---:B------:R-:W-:Y:S01]  /*ca80*/  FMUL.FTZ R7, R5.reuse, R60 ;  /* 0x0000003c05077220 */ /* 0x040fe20000410000 */
[C---:B------:R-:W-:Y:S01]  /*ca90*/  FFMA.FTZ R89, R58.reuse, R86, -R89 ;  /* 0x000000563a597223 */ /* 0x040fe20000010859 */
[-C--:B------:R-:W-:Y:S01]  /*caa0*/  FMUL.FTZ R59, R5, R4.reuse ;  /* 0x00000004053b7220 */ /* 0x080fe20000410000 */
[----:B------:R-:W-:Y:S01]  /*cab0*/  FFMA.FTZ R90, R58, R61, R90 ;  /* 0x0000003d3a5a7223 */ /* 0x000fe2000001005a */
[----:B------:R-:W-:Y:S01]  /*cac0*/  FFMA.FTZ R5, R6, R4, -R7 ;  /* 0x0000000406057223 */ /* 0x000fe20000010807 */
[----:B------:R-:W-:Y:S01]  /*cad0*/  F2FP.F16.F32.PACK_AB R7, R96, R93 ;  /* 0x0000005d6007723e */ /* 0x000fe200000000ff */
[----:B------:R-:W-:Y:S01]  /*cae0*/  FFMA.FTZ R60, R6, R60, R59 ;  /* 0x0000003c063c7223 */ /* 0x000fe2000001003b */
[----:B------:R-:W-:-:S02]  /*caf0*/  F2FP.F16.F32.PACK_AB R4, R87, R92 ;  /* 0x0000005c5704723e */ /* 0x000fc400000000ff */
[----:B------:R-:W-:Y:S02]  /*cb00*/  F2FP.F16.F32.PACK_AB R6, R90, R89 ;  /* 0x000000595a06723e */ /* 0x000fe400000000ff */
[----:B------:R-:W-:-:S05]  /*cb10*/  F2FP.F16.F32.PACK_AB R5, R60, R5 ;  /* 0x000000053c05723e */ /* 0x000fca00000000ff */
[----:B------:R1:W-:Y:S02]  /*cb20*/  STS.128 [R3+0x10400], R4 ;  /* 0x0104000403007388 */ /* 0x0003e40000000c00 */
.L_x_2612:
[----:B------:R-:W-:Y:S05]  /*cb30*/  BSYNC B2 ;  /* 0x0000000000027941 */ /* 0x000fea0003800000 */
.L_x_2611:
[----:B------:R-:W-:Y:S04]  /*cb40*/  BSSY B2, `(.L_x_2613) ;  /* 0x000002c000027945 */ /* 0x000fe80003800000 */
[----:B------:R-:W-:Y:S05]  /*cb50*/  @P1 BRA `(.L_x_2614) ;  /* 0x0000000000a81947 */ /* 0x000fea0003800000 */
[----:B01----:R-:W0:Y:S01]  /*cb60*/  LDS.128 R4, [R0] ;  /* 0x0000000000047984 */ /* 0x003e220000000c00 */
[----:B------:R-:W-:Y:S01]  /*cb70*/  SHF.R.U32.HI R59, RZ, 0x10, R57 ;  /* 0x00000010ff3b7819 */ /* 0x000fe20000011639 */
[--C-:B------:R-:W-:Y:S01]  /*cb80*/  HADD2.F32 R58, -RZ, R82.reuse.H1_H1 ;  /* 0x30000052ff3a7230 */ /* 0x100fe20000004100 */
[----:B------:R-:W-:Y:S01]  /*cb90*/  SHF.R.U32.HI R61, RZ, 0x10, R55 ;  /* 0x00000010ff3d7819 */ /* 0x000fe20000011637 */
[----:B------:R-:W-:Y:S01]  /*cba0*/  HADD2.F32 R60, -RZ, R81.H1_H1 ;  /* 0x30000051ff3c7230 */ /* 0x000fe20000004100 */
[----:B------:R-:W-:Y:S01]  /*cbb0*/  SHF.R.U64 R91, R56, 0x10, R57 ;  /* 0x00000010385b7819 */ /* 0x000fe20000001239 */
[----:B------:R-:W-:Y:S01]  /*cbc0*/  HADD2.F32 R59, -RZ, R59.H0_H0 ;  /* 0x2000003bff3b7230 */ /* 0x000fe20000004100 */
[----:B------:R-:W-:Y:S01]  /*cbd0*/  SHF.R.U64 R89, R54, 0x10, R55 ;  /* 0x0000001036597819 */ /* 0x000fe20000001237 */
[----:B------:R-:W-:Y:S02]  /*cbe0*/  HADD2.F32 R61, -RZ, R61.H0_H0 ;  /* 0x2000003dff3d7230 */ /* 0x000fe40000004100 */
[----:B------:R-:W-:-:S02]  /*cbf0*/  HADD2.F32 R82, -RZ, R82.H0_H0 ;  /* 0x20000052ff527230 */ /* 0x000fc40000004100 */
        /* <DEDUP_REMOVED lines=19> */
[----:B------:R-:W-:Y:S02]  /*cd30*/  HADD2.F32 R4, -RZ, R91.H0_H0 ;  /* 0x2000005bff047230 */ /* 0x000fe40000004100 */
[-C--:B------:R-:W-:Y:S01]  /*cd40*/  FMUL.FTZ R55, R55, R56.reuse ;  /* 0x0000003837377220 */ /* 0x080fe20000410000 */
[C---:B------:R-:W-:Y:S01]  /*cd50*/  FMUL.FTZ R7, R5.reuse, R57 ;  /* 0x0000003905077220 */ /* 0x040fe20000410000 */
[C---:B------:R-:W-:Y:S01]  /*cd60*/  FFMA.FTZ R61, R54.reuse, R56, -R61 ;  /* 0x00000038363d7223 */ /* 0x040fe2000001083d */
[----:B------:R-:W-:Y:S01]  /*cd70*/  FMUL.FTZ R58, R5, R4 ;  /* 0x00000004053a7220 */ /* 0x000fe20000410000 */
[----:B------:R-:W-:Y:S01]  /*cd80*/  FFMA.FTZ R54, R54, R82, R55 ;  /* 0x0000005236367223 */ /* 0x000fe20000010037 */
[----:B------:R-:W-:Y:S01]  /*cd90*/  FFMA.FTZ R5, R6, R4, -R7 ;  /* 0x0000000406057223 */ /* 0x000fe20000010807 */
[----:B------:R-:W-:Y:S01]  /*cda0*/  F2FP.F16.F32.PACK_AB R7, R92, R87 ;  /* 0x000000575c07723e */ /* 0x000fe200000000ff */
[----:B------:R-:W-:Y:S01]  /*cdb0*/  FFMA.FTZ R58, R6, R57, R58 ;  /* 0x00000039063a7223 */ /* 0x000fe2000001003a */
[----:B------:R-:W-:-:S02]  /*cdc0*/  F2FP.F16.F32.PACK_AB R4, R59, R86 ;  /* 0x000000563b04723e */ /* 0x000fc400000000ff */
[----:B------:R-:W-:Y:S02]  /*cdd0*/  F2FP.F16.F32.PACK_AB R6, R54, R61 ;  /* 0x0000003d3606723e */ /* 0x000fe400000000ff */
[----:B------:R-:W-:-:S05]  /*cde0*/  F2FP.F16.F32.PACK_AB R5, R58, R5 ;  /* 0x000000053a05723e */ /* 0x000fca00000000ff */
[----:B------:R2:W-:Y:S02]  /*cdf0*/  STS.128 [R0], R4 ;  /* 0x0000000400007388 */ /* 0x0005e40000000c00 */
.L_x_2614:
[----:B------:R-:W-:Y:S05]  /*ce00*/  BSYNC B2 ;  /* 0x0000000000027941 */ /* 0x000fea0003800000 */
.L_x_2613:
        /* <DEDUP_REMOVED lines=44> */
.L_x_2616:
[----:B------:R-:W-:Y:S05]  /*d0d0*/  BSYNC B2 ;  /* 0x0000000000027941 */ /* 0x000fea0003800000 */
.L_x_2615:
[----:B------:R-:W-:Y:S04]  /*d0e0*/  BSSY B2, `(.L_x_2617) ;  /* 0x000002c000027945 */ /* 0x000fe80003800000 */
[----:B------:R-:W-:Y:S05]  /*d0f0*/  @P3 BRA `(.L_x_2618) ;  /* 0x0000000000a83947 */ /* 0x000fea0003800000 */
[----:B0123--:R-:W0:Y:S01]  /*d100*/  LDS.128 R4, [R0+0x4000] ;  /* 0x0040000000047984 */ /* 0x00fe220000000c00 */
[----:B------:R-:W-:Y:S01]  /*d110*/  SHF.R.U32.HI R51, RZ, 0x10, R49 ;  /* 0x00000010ff337819 */ /* 0x000fe20000011631 */
[----:B------:R-:W-:Y:S01]  /*d120*/  HADD2.F32 R50, -RZ, R75.H0_H0 ;  /* 0x2000004bff327230 */ /* 0x000fe20000004100 */
[----:B------:R-:W-:Y:S01]  /*d130*/  SHF.R.U32.HI R53, RZ, 0x10, R47 ;  /* 0x00000010ff357819 */ /* 0x000fe2000001162f */
[--C-:B------:R-:W-:Y:S01]  /*d140*/  HADD2.F32 R52, -RZ, R74.reuse.H0_H0 ;  /* 0x2000004aff347230 */ /* 0x100fe20000004100 */
        /* <DEDUP_REMOVED lines=37> */
.L_x_2618:
[----:B------:R-:W-:Y:S05]  /*d3a0*/  BSYNC B2 ;  /* 0x0000000000027941 */ /* 0x000fea0003800000 */
.L_x_2617:
[----:B------:R-:W-:Y:S04]  /*d3b0*/  BSSY B2, `(.L_x_2619) ;  /* 0x000002c000027945 */ /* 0x000fe80003800000 */
[----:B------:R-:W-:Y:S05]  /*d3c0*/  @P4 BRA `(.L_x_2620) ;  /* 0x0000000000a84947 */ /* 0x000fea0003800000 */
[----:B01234-:R-:W0:Y:S01]  /*d3d0*/  LDS.128 R4, [R3+0x18400] ;  /* 0x0184000003047984 */ /* 0x01fe220000000c00 */
        /* <DEDUP_REMOVED lines=41> */
.L_x_2620:
[----:B------:R-:W-:Y:S05]  /*d670*/  BSYNC B2 ;  /* 0x0000000000027941 */ /* 0x000fea0003800000 */
.L_x_2619:
        /* <DEDUP_REMOVED lines=43> */
.L_x_2610:
[----:B------:R-:W-:Y:S05]  /*d930*/  BSYNC B1 ;  /* 0x0000000000017941 */ /* 0x000fea0003800000 */
.L_x_2609:
        /* <DEDUP_REMOVED lines=53> */
.L_x_2623:
[----:B------:R-:W-:Y:S05]  /*dc90*/  BSYNC B1 ;  /* 0x0000000000017941 */ /* 0x000fea0003800000 */
.L_x_2622:
[----:B------:R-:W-:Y:S04]  /*dca0*/  BSSY B1, `(.L_x_2624) ;  /* 0x000002c000017945 */ /* 0x000fe80003800000 */
[----:B------:R-:W-:Y:S05]  /*dcb0*/  @P1 BRA `(.L_x_2625) ;  /* 0x0000000000a81947 */ /* 0x000fea0003800000 */
[----:B0-----:R-:W0:Y:S01]  /*dcc0*/  LDS.128 R4, [R0+0x2000] ;  /* 0x0020000000047984 */ /* 0x001e220000000c00 */
[----:B------:R-:W-:Y:S01]  /*dcd0*/  SHF.R.U64 R41, R34, 0x10, R35 ;  /* 0x0000001022297819 */ /* 0x000fe20000001223 */
[----:B------:R-:W-:Y:S01]  /*dce0*/  HADD2.F32 R81, -RZ, R81.H0_H0 ;  /* 0x20000051ff517230 */ /* 0x000fe20000004100 */
[----:B------:R-:W-:Y:S01]  /*dcf0*/  SHF.R.U32.HI R36, RZ, 0x10, R33 ;  /* 0x00000010ff247819 */ /* 0x000fe20000011621 */
[----:B------:R-:W-:Y:S01]  /*dd00*/  HADD2.F32 R83, -RZ, R83.H1_H1 ;  /* 0x30000053ff537230 */ /* 0x000fe20000004100 */
[----:B------:R-:W-:Y:S01]  /*dd10*/  SHF.R.U32.HI R34, RZ, 0x10, R35 ;  /* 0x00000010ff227819 */ /* 0x000fe20000011623 */
        /* <DEDUP_REMOVED lines=12> */
[----:B------:R-:W-:Y:S01]  /*dde0*/  FFMA.FTZ R39, R32, R34, -R37 ;  /* 0x0000002220277223 */ /* 0x000fe20000010825 */
[----:B------:R-:W-:Y:S02]  /*ddf0*/  HADD2.F32 R31, -RZ, R6.H1_H1 ;  /* 0x30000006ff1f7230 */ /* 0x000fe40000004100 */
[----:B------:R-:W-:Y:S01]  /*de00*/  FMUL.FTZ R38, R4, R35 ;  /* 0x0000002304267220 */ /* 0x000fe20000410000 */
        /* <DEDUP_REMOVED lines=21> */
.L_x_2625:
[----:B------:R-:W-:Y:S05]  /*df60*/  BSYNC B1 ;  /* 0x0000000000017941 */ /* 0x000fea0003800000 */
.L_x_2624:
[----:B------:R-:W-:Y:S04]  /*df70*/  BSSY B1, `(.L_x_2626) ;  /* 0x000002c000017945 */ /* 0x000fe80003800000 */
[----:B------:R-:W-:Y:S05]  /*df80*/  @P2 BRA `(.L_x_2627) ;  /* 0x0000000000a82947 */ /* 0x000fea0003800000 */
[----:B01----:R-:W0:Y:S01]  /*df90*/  LDS.128 R4, [R3+0x16400] ;  /* 0x0164000003047984 */ /* 0x003e220000000c00 */
        /* <DEDUP_REMOVED lines=41> */
.L_x_2627:
[----:B------:R-:W-:Y:S05]  /*e230*/  BSYNC B1 ;  /* 0x0000000000017941 */ /* 0x000fea0003800000 */
.L_x_2626:
[----:B------:R-:W-:Y:S04]  /*e240*/  BSSY B1, `(.L_x_2628) ;  /* 0x000002c000017945 */ /* 0x000fe80003800000 */
[----:B------:R-:W-:Y:S05]  /*e250*/  @P3 BRA `(.L_x_2629) ;  /* 0x0000000000a83947 */ /* 0x000fea0003800000 */
[----:B012---:R-:W0:Y:S01]  /*e260*/  LDS.128 R4, [R0+0x6000] ;  /* 0x0060000000047984 */ /* 0x007e220000000c00 */
        /* <DEDUP_REMOVED lines=41> */
.L_x_2629:
[----:B------:R-:W-:Y:S05]  /*e500*/  BSYNC B1 ;  /* 0x0000000000017941 */ /* 0x000fea0003800000 */
.L_x_2628:
        /* <DEDUP_REMOVED lines=44> */
.L_x_2631:
[----:B------:R-:W-:Y:S05]  /*e7d0*/  BSYNC B1 ;  /* 0x0000000000017941 */ /* 0x000fea0003800000 */
.L_x_2630:
[----:B------:R-:W-:Y:S05]  /*e7e0*/  @P5 BRA `(.L_x_2621) ;  /* 0x0000003400a45947 */ /* 0x000fea0003800000 */
[----:B01234-:R-:W0:Y:S01]  /*e7f0*/  LDS.128 R4, [R0+0xa000] ;  /* 0x00a0000000047984 */ /* 0x01fe220000000c00 */
[----:B------:R-:W-:Y:S01]  /*e800*/  SHF.R.U32.HI R14, RZ, 0x10, R9 ;  /* 0x00000010ff0e7819 */ /* 0x000fe20000011609 */
[--C-:B------:R-:W-:Y:S01]  /*e810*/  HADD2.F32 R13, -RZ, R62.reuse.H0_H0 ;  /* 0x2000003eff0d7230 */ /* 0x100fe20000004100 */
[--C-:B------:R-:W-:Y:S01]  /*e820*/  SHF.R.U32.HI R12, RZ, 0x10, R11.reuse ;  /* 0x00000010ff0c7819 */ /* 0x100fe2000001160b */
        /* <DEDUP_REMOVED lines=39> */
.L_x_2600:
        /* <DEDUP_REMOVED lines=11> */
[----:B-1----:R-:W-:Y:S02]  /*eb50*/  @P0 SHF.R.U32.HI R3, RZ, R5, R0 ;  /* 0x00000005ff030219 */ /* 0x002fe40000011600 */
[----:B------:R-:W-:Y:S02]  /*eb60*/  MOV R5, R29 ;  /* 0x0000001d00057202 */ /* 0x000fe40000000f00 */
[----:B------:R-:W-:Y:S01]  /*eb70*/  SHF.R.S32.HI R0, RZ, 0x1f, R3 ;  /* 0x0000001fff007819 */ /* 0x000fe20000011403 */
[----:B------:R-:W-:-:S04]  /*eb80*/  IMAD.WIDE.U32 R6, R3, UR6, R6 ;  /* 0x0000000603067c25 */ /* 0x000fc8000f8e0006 */
[C---:B------:R-:W-:Y:S02]  /*eb90*/  IMAD R8, R0.reuse, UR4, RZ ;  /* 0x0000000400087c24 */ /* 0x040fe4000f8e02ff */
[----:B------:R-:W-:Y:S02]  /*eba0*/  IMAD R0, R0, UR6, RZ ;  /* 0x0000000600007c24 */ /* 0x000fe4000f8e02ff */
[----:B------:R-:W-:-:S04]  /*ebb0*/  IMAD.WIDE.U32 R4, R3, UR4, R4 ;  /* 0x0000000403047c25 */ /* 0x000fc8000f8e0004 */
[C---:B------:R-:W-:Y:S01]  /*ebc0*/  IMAD R61, R3.reuse, UR5, R8 ;  /* 0x00000005033d7c24 */ /* 0x040fe2000f8e0208 */
[----:B------:R-:W-:Y:S01]  /*ebd0*/  ULDC.64 UR4, c[0x0][0x3e8] ;  /* 0x0000fa0000047ab9 */ /* 0x000fe20000000a00 */
[----:B------:R-:W-:Y:S01]  /*ebe0*/  IMAD R67, R3, UR7, R0 ;  /* 0x0000000703437c24 */ /* 0x000fe2000f8e0200 */
[----:B------:R-:W-:Y:S01]  /*ebf0*/  ULDC.64 UR6, c[0x0][0x400] ;  /* 0x0001000000067ab9 */ /* 0x000fe20000000a00 */
[----:B------:R-:W-:Y:S01]  /*ec00*/  IMAD.IADD R61, R5, 0x1, R61 ;  /* 0x00000001053d7824 */ /* 0x000fe200078e023d */
[----:B------:R-:W-:Y:S01]  /*ec10*/  LEA R60, P0, R4, UR4, 0x1 ;  /* 0x00000004043c7c11 */ /* 0x000fe2000f8008ff */
[----:B------:R-:W-:Y:S01]  /*ec20*/  IMAD.IADD R67, R7, 0x1, R67 ;  /* 0x0000000107437824 */ /* 0x000fe200078e0243 */
[----:B------:R-:W-:Y:S01]  /*ec30*/  LEA R66, P1, R6, UR6, 0x1 ;  /* 0x0000000606427c11 */ /* 0x000fe2000f8208ff */
[----:B------:R-:W-:Y:S01]  /*ec40*/  UMOV UR4, 0xffffffff ;  /* 0xffffffff00047882 */ /* 0x000fe20000000000 */
[----:B------:R-:W-:Y:S02]  /*ec50*/  LEA.HI.X R61, R4, UR5, R61, 0x1, P0 ;  /* 0x00000005043d7c11 */ /* 0x000fe400080f0c3d */
[----:B------:R-:W-:Y:S01]  /*ec60*/  LEA.HI.X R67, R6, UR7, R67, 0x1, P1 ;  /* 0x0000000706437c11 */ /* 0x000fe200088f0c43 */
[----:B------:R-:W-:Y:S08]  /*ec70*/  BRA.DIV UR4, `(.L_x_2632) ;  /* 0x0000017a04ac7947 */ /* 0x000ff0000b800000 */
[----:B------:R-:W0:Y:S04]  /*ec80*/  SHFL.IDX PT, R3, R61, RZ, 0x1c1f ;  /* 0x001c1fff3d037589 */ /* 0x000e2800000e0000 */
[----:B------:R-:W1:Y:S04]  /*ec90*/  SHFL.IDX PT, R0, R60, RZ, 0x1c1f ;  /* 0x001c1fff3c007589 */ /* 0x000e6800000e0000 */
[----:B------:R2:W3:Y:S04]  /*eca0*/  SHFL.IDX PT, R5, R67, RZ, 0x1c1f ;  /* 0x001c1fff43057589 */ /* 0x0004e800000e0000 */
[----:B------:R2:W4:Y:S01]  /*ecb0*/  SHFL.IDX PT, R14, R66, RZ, 0x1c1f ;  /* 0x001c1fff420e7589 */ /* 0x00052200000e0000 */
[----:B0-----:R-:W-:Y:S01]  /*ecc0*/  IMAD.MOV.U32 R7, RZ, RZ, R3 ;  /* 0x000000ffff077224 */ /* 0x001fe200078e0003 */
[----:B-12---:R-:W-:-:S07]  /*ecd0*/  MOV R6, R0 ;  /* 0x0000000000067202 */ /* 0x006fce0000000f00 */
.L_x_2894:
[----:B------:R-:W-:Y:S01]  /*ece0*/  IMAD R69, R201, R10, RZ ;  /* 0x0000000ac9457224 */ /* 0x000fe200078e02ff */
[----:B------:R-:W-:Y:S01]  /*ecf0*/  BSSY B1, `(.L_x_2633) ;  /* 0x000002e000017945 */ /* 0x000fe20003800000 */
[----:B---3--:R-:W-:Y:S01]  /*ed00*/  IMAD.MOV.U32 R15, RZ, RZ, R5 ;  /* 0x000000ffff0f7224 */ /* 0x008fe200078e0005 */
[----:B------:R-:W-:Y:S02]  /*ed10*/  CS2R R44, SRZ ;  /* 0x00000000002c7805 */ /* 0x000fe4000001ff00 */
[----:B------:R-:W-:Y:S02]  /*ed20*/  CS2R R46, SRZ ;  /* 0x00000000002e7805 */ /* 0x000fe4000001ff00 */
[----:B------:R-:W-:Y:S02]  /*ed30*/  ISETP.GE.AND P0, PT, R64, R69, PT ;  /* 0x000000454000720c */ /* 0x000fe40003f06270 */
        /* <DEDUP_REMOVED lines=33> */
[--C-:B----4-:R-:W-:Y:S01]  /*ef50*/  @!P1 IMAD.WIDE R8, R3, 0x2, R14.reuse ;  /* 0x0000000203089825 */ /* 0x110fe200078e020e */
[----:B------:R0:W5:Y:S03]  /*ef60*/  @!P1 LD.E.128 R28, desc[UR60][R4.64] ;  /* 0x0000003c041c9980 */ /* 0x000166000c101d00 */
[--C-:B------:R-:W-:Y:S01]  /*ef70*/  @!P2 IMAD.WIDE R10, R11, 0x2, R14.reuse ;  /* 0x000000020b0aa825 */ /* 0x100fe200078e020e */
[----:B------:R0:W5:Y:S03]  /*ef80*/  @!P1 LD.E.128 R40, desc[UR60][R8.64] ;  /* 0x0000003c08289980 */ /* 0x000166000c101d00 */
[----:B------:R-:W-:Y:S01]  /*ef90*/  @!P0 IMAD.WIDE R14, R18, 0x2, R14 ;  /* 0x00000002120e8825 */ /* 0x000fe200078e020e */
[----:B------:R0:W5:Y:S04]  /*efa0*/  @!P2 LD.E.128 R24, desc[UR60][R6.64] ;  /* 0x0000003c0618a980 */ /* 0x000168000c101d00 */
[----:B------:R0:W5:Y:S04]  /*efb0*/  @!P0 LD.E.128 R44, desc[UR60][R14.64] ;  /* 0x0000003c0e2c8980 */ /* 0x000168000c101d00 */
[----:B------:R0:W5:Y:S02]  /*efc0*/  @!P2 LD.E.128 R36, desc[UR60][R10.64] ;  /* 0x0000003c0a24a980 */ /* 0x000164000c101d00 */
.L_x_2634:
[----:B------:R-:W-:Y:S05]  /*efd0*/  BSYNC B1 ;  /* 0x0000000000017941 */ /* 0x000fea0003800000 */
.L_x_2633:
[----:B0----5:R-:W-:Y:S01]  /*efe0*/  IMAD.MOV.U32 R4, RZ, RZ, R46 ;  /* 0x000000ffff047224 */ /* 0x021fe200078e002e */
[----:B------:R-:W-:Y:S01]  /*eff0*/  MOV R0, R44 ;  /* 0x0000002c00007202 */ /* 0x000fe20000000f00 */
        /* <DEDUP_REMOVED lines=35> */
[----:B------:R-:W-:Y:S01]  /*f230*/  IMAD.MOV.U32 R3, RZ, RZ, R25 ;  /* 0x000000ffff037224 */ /* 0x000fe200078e0019 */
[----:B------:R-:W-:Y:S02]  /*f240*/  MOV R0, R24 ;  /* 0x0000001800007202 */ /* 0x000fe40000000f00 */
[----:B------:R-:W-:Y:S02]  /*f250*/  PRMT R78, R4, 0x5410, R5 ;  /* 0x00005410044e7816 */ /* 0x000fe40000000005 */
[----:B------:R-:W-:Y:S02]  /*f260*/  CS2R R4, SRZ ;  /* 0x0000000000047805 */ /* 0x000fe4000001ff00 */
[----:B------:R-:W-:Y:S01]  /*f270*/  PRMT R77, R0, 0x5410, R3 ;  /* 0x00005410004d7816 */ /* 0x000fe20000000003 */
[----:B------:R-:W-:Y:S06]  /*f280*/  BRA.DIV UR4, `(.L_x_2635) ;  /* 0x0000017604a07947 */ /* 0x000fec000b800000 */
[----:B------:R-:W0:Y:S04]  /*f290*/  SHFL.IDX PT, R61, R61, 0x1, 0x1c1f ;  /* 0x003c1f003d3d7f89 */ /* 0x000e2800000e0000 */
[----:B------:R-:W1:Y:S04]  /*f2a0*/  SHFL.IDX PT, R60, R60, 0x1, 0x1c1f ;  /* 0x003c1f003c3c7f89 */ /* 0x000e6800000e0000 */
[----:B------:R-:W2:Y:S04]  /*f2b0*/  SHFL.IDX PT, R67, R67, 0x1, 0x1c1f ;  /* 0x003c1f0043437f89 */ /* 0x000ea800000e0000 */
[----:B------:R-:W3:Y:S02]  /*f2c0*/  SHFL.IDX PT, R66, R66, 0x1, 0x1c1f ;  /* 0x003c1f0042427f89 */ /* 0x000ee400000e0000 */
.L_x_2900:
[----:B------:R-:W-:Y:S01]  /*f2d0*/  VIADD R64, R64, 0x40 ;  /* 0x0000004040407836 */ /* 0x000fe20000000000 */
[----:B------:R-:W-:Y:S01]  /*f2e0*/  BSSY B1, `(.L_x_2636) ;  /* 0x000002c000017945 */ /* 0x000fe20003800000 */
[----:B------:R-:W-:Y:S02]  /*f2f0*/  CS2R R6, SRZ ;  /* 0x0000000000067805 */ /* 0x000fe4000001ff00 */
[----:B------:R-:W-:Y:S02]  /*f300*/  CS2R R8, SRZ ;  /* 0x0000000000087805 */ /* 0x000fe4000001ff00 */
[----:B------:R-:W-:Y:S02]  /*f310*/  CS2R R10, SRZ ;  /* 0x00000000000a7805 */ /* 0x000fe4000001ff00 */
[----:B------:R-:W-:Y:S02]  /*f320*/  ISETP.GE.AND P0, PT, R64, R69, PT ;  /* 0x000000454000720c */ /* 0x000fe40003f06270 */
[----:B------:R-:W-:-:S02]  /*f330*/  CS2R R12, SRZ ;  /* 0x00000000000c7805 */ /* 0x000fc4000001ff00 */
[----:B----4-:R-:W-:Y:S02]  /*f340*/  CS2R R14, SRZ ;  /* 0x00000000000e7805 */ /* 0x010fe4000001ff00 */
        /* <DEDUP_REMOVED lines=14> */
[----:B------:R-:W-:-:S03]  /*f430*/  CS2R R6, SRZ ;  /* 0x0000000000067805 */ /* 0x000fc6000001ff00 */
[----:B------:R-:W-:-:S04]  /*f440*/  @!P1 SHF.L.U32 R63, R234, 0x3, RZ ;  /* 0x00000003ea3f9819 */ /* 0x000fc800000006ff */
[----:B01----:R-:W-:-:S04]  /*f450*/  @!P0 IMAD.WIDE R12, R18, 0x2, R60 ;  /* 0x00000002120c8825 */ /* 0x003fc800078e023c */
[----:B------:R-:W-:Y:S01]  /*f460*/  @!P2 IMAD.SHL.U32 R65, R235, 0x8, RZ ;  /* 0x00000008eb41a824 */ /* 0x000fe200078e00ff */
[----:B------:R0:W5:Y:S01]  /*f470*/  @!P0 LD.E.128 R48, desc[UR60][R12.64] ;  /* 0x0000003c0c308980 */ /* 0x000162000c101d00 */
[--C-:B------:R-:W-:Y:S01]  /*f480*/  @!P1 IMAD.WIDE R20, R63, 0x2, R60.reuse ;  /* 0x000000023f149825 */ /* 0x100fe200078e023c */
[----:B------:R-:W-:Y:S02]  /*f490*/  CS2R R52, SRZ ;  /* 0x0000000000347805 */ /* 0x000fe4000001ff00 */
[----:B------:R-:W-:Y:S02]  /*f4a0*/  CS2R R54, SRZ ;  /* 0x0000000000367805 */ /* 0x000fe4000001ff00 */
[----:B------:R-:W-:Y:S01]  /*f4b0*/  CS2R R8, SRZ ;  /* 0x0000000000087805 */ /* 0x000fe2000001ff00 */
[----:B------:R-:W-:Y:S01]  /*f4c0*/  @!P2 IMAD.WIDE R60, R65, 0x2, R60 ;  /* 0x00000002413ca825 */ /* 0x000fe200078e023c */
[----:B------:R-:W-:Y:S02]  /*f4d0*/  CS2R R10, SRZ ;  /* 0x00000000000a7805 */ /* 0x000fe4000001ff00 */
[----:B------:R-:W-:-:S02]  /*f4e0*/  CS2R R56, SRZ ;  /* 0x0000000000387805 */ /* 0x000fc4000001ff00 */
[----:B------:R-:W-:Y:S01]  /*f4f0*/  CS2R R58, SRZ ;  /* 0x00000000003a7805 */ /* 0x000fe2000001ff00 */
[--C-:B--23--:R-:W-:Y:S01]  /*f500*/  @!P1 IMAD.WIDE R62, R63, 0x2, R66.reuse ;  /* 0x000000023f3e9825 */ /* 0x10cfe200078e0242 */
[----:B0-----:R-:W-:Y:S02]  /*f510*/  CS2R R12, SRZ ;  /* 0x00000000000c7805 */ /* 0x001fe4000001ff00 */
[----:B------:R-:W-:Y:S01]  /*f520*/  CS2R R14, SRZ ;  /* 0x00000000000e7805 */ /* 0x000fe2000001ff00 */
[----:B------:R4:W5:Y:S01]  /*f530*/  @!P1 LD.E.128 R52, desc[UR60][R20.64] ;  /* 0x0000003c14349980 */ /* 0x000962000c101d00 */
[----:B------:R-:W-:-:S03]  /*f540*/  @!P2 IMAD.WIDE R64, R65, 0x2, R66 ;  /* 0x000000024140a825 */ /* 0x000fc600078e0242 */
[----:B------:R4:W5:Y:S01]  /*f550*/  @!P1 LD.E.128 R8, desc[UR60][R62.64] ;  /* 0x0000003c3e089980 */ /* 0x000962000c101d00 */
[----:B------:R-:W-:-:S03]  /*f560*/  @!P0 IMAD.WIDE R66, R18, 0x2, R66 ;  /* 0x0000000212428825 */ /* 0x000fc600078e0242 */
[----:B------:R4:W5:Y:S04]  /*f570*/  @!P2 LD.E.128 R56, desc[UR60][R60.64] ;  /* 0x0000003c3c38a980 */ /* 0x000968000c101d00 */
[----:B------:R4:W5:Y:S04]  /*f580*/  @!P0 LD.E.128 R4, desc[UR60][R66.64] ;  /* 0x0000003c42048980 */ /* 0x000968000c101d00 */
[----:B------:R4:W5:Y:S02]  /*f590*/  @!P2 LD.E.128 R12, desc[UR60][R64.64] ;  /* 0x0000003c400ca980 */ /* 0x000964000c101d00 */
.L_x_2637:
[----:B------:R-:W-:Y:S05]  /*f5a0*/  BSYNC B1 ;  /* 0x0000000000017941 */ /* 0x000fea0003800000 */
.L_x_2636:
[----:B------:R-:W-:Y:S01]  /*f5b0*/  LEA.HI R0, R213, R213, RZ, 0x1 ;  /* 0x000000d5d5007211 */ /* 0x000fe200078f08ff */
[----:B-----5:R-:W-:Y:S01]  /*f5c0*/  IMAD.MOV.U32 R3, RZ, RZ, R4 ;  /* 0x000000ffff037224 */ /* 0x020fe200078e0004 */
[----:B----4-:R-:W-:Y:S01]  /*f5d0*/  MOV R21, R7 ;  /* 0x0000000700157202 */ /* 0x010fe20000000f00 */
[----:B------:R-:W-:Y:S01]  /*f5e0*/  IMAD.MOV.U32 R20, RZ, RZ, R5 ;  /* 0x000000ffff147224 */ /* 0x000fe200078e0005 */
[----:B------:R-:W-:Y:S01]  /*f5f0*/  LOP3.LUT R0, R0, 0xfffffffe, RZ, 0xc0, !PT ;  /* 0xfffffffe00007812 */ /* 0x000fe200078ec0ff */
[----:B-1----:R-:W-:Y:S01]  /*f600*/  IMAD.MOV.U32 R60, RZ, RZ, R49 ;  /* 0x000000ffff3c7224 */ /* 0x002fe200078e0031 */
[----:B------:R-:W-:Y:S01]  /*f610*/  BSSY B1, `(.L_x_2638) ;  /* 0x0000029000017945 */ /* 0x000fe20003800000 */
[----:B------:R-:W-:Y:S01]  /*f620*/  IMAD.MOV.U32 R62, RZ, RZ, R50 ;  /* 0x000000ffff3e7224 */ /* 0x000fe200078e0032 */
[----:B------:R-:W-:Y:S01]  /*f630*/  PRMT R79, R3, 0x5410, R20 ;  /* 0x00005410034f7816 */ /* 0x000fe20000000014 */
[----:B------:R-:W-:Y:S02]  /*f640*/  IMAD.IADD R0, R213, 0x1, -R0 ;  /* 0x00000001d5007824 */ /* 0x000fe400078e0a00 */
[----:B------:R-:W-:Y:S01]  /*f650*/  IMAD.MOV.U32 R3, RZ, RZ, R6 ;  /* 0x000000ffff037224 */ /* 0x000fe200078e0006 */
[----:B------:R-:W-:Y:S01]  /*f660*/  PRMT R82, R62, 0x7610, R82 ;  /* 0x000076103e527816 */ /* 0x000fe20000000052 */
[----:B------:R-:W-:Y:S01]  /*f670*/  IMAD.MOV.U32 R20, RZ, RZ, R9 ;  /* 0x000000ffff147224 */ /* 0x000fe200078e0009 */
[----:B0-----:R-:W-:Y:S01]  /*f680*/  SHF.L.U32 R61, R0, 0x1f, RZ ;  /* 0x0000001f003d7819 */ /* 0x001fe200000006ff */
[----:B------:R-:W-:Y:S01]  /*f690*/  IMAD.MOV.U32 R63, RZ, RZ, R57 ;  /* 0x000000ffff3f7224 */ /* 0x000fe200078e0039 */
[----:B------:R-:W-:Y:S01]  /*f6a0*/  PRMT R80, R3, 0x5410, R21 ;  /* 0x0000541003507816 */ /* 0x000fe20000000015 */
[----:B------:R-:W-:Y:S01]  /*f6b0*/  IMAD.MOV.U32 R3, RZ, RZ, R8 ;  /* 0x000000ffff037224 */ /* 0x000fe200078e0008 */
[----:B------:R-:W0:Y:S01]  /*f6c0*/  SYNCS.PHASECHK.TRANS64.TRYWAIT P0, [R2+URZ+0x34800], R61 ;  /* 0x0348003d020075a7 */ /* 0x000e22000800017f */
[----:B------:R-:W-:Y:S01]  /*f6d0*/  IMAD.MOV.U32 R21, RZ, RZ, R10 ;  /* 0x000000ffff157224 */ /* 0x000fe200078e000a */
[----:B------:R-:W-:-:S02]  /*f6e0*/  MOV R0, R11 ;  /* 0x0000000b00007202 */ /* 0x000fc40000000f00 */
[----:B------:R-:W-:Y:S01]  /*f6f0*/  PRMT R70, R3, 0x5410, R20 ;  /* 0x0000541003467816 */ /* 0x000fe20000000014 */
[----:B------:R-:W-:Y:S01]  /*f700*/  IMAD.MOV.U32 R3, RZ, RZ, R12 ;  /* 0x000000ffff037224 */ /* 0x000fe200078e000c */
[----:B------:R-:W-:Y:S01]  /*f710*/  PRMT R71, R21, 0x7610, R71 ;  /* 0x0000761015477816 */ /* 0x000fe20000000047 */
[----:B------:R-:W-:Y:S01]  /*f720*/  IMAD.MOV.U32 R20, RZ, RZ, R13 ;  /* 0x000000ffff147224 */ /* 0x000fe200078e000d */
[----:B------:R-:W-:Y:S01]  /*f730*/  MOV R62, R53 ;  /* 0x00000035003e7202 */ /* 0x000fe20000000f00 */
[----:B------:R-:W-:Y:S01]  /*f740*/  IMAD.MOV.U32 R21, RZ, RZ, R14 ;  /* 0x000000ffff157224 */ /* 0x000fe200078e000e */
[----:B------:R-:W-:Y:S02]  /*f750*/  PRMT R71, R71, 0x5410, R0 ;  /* 0x0000541047477816 */ /* 0x000fe40000000000 */
[----:B------:R-:W-:Y:S01]  /*f760*/  PRMT R0, R3, 0x5410, R20 ;  /* 0x0000541003007816 */ /* 0x000fe20000000014 */
[----:B------:R-:W-:Y:S01]  /*f770*/  IMAD.MOV.U32 R20, RZ, RZ, R15 ;  /* 0x000000ffff147224 */ /* 0x000fe200078e000f */
[----:B------:R-:W-:-:S02]  /*f780*/  PRMT R3, R21, 0x7610, R3 ;  /* 0x0000761015037816 */ /* 0x000fc40000000003 */
[----:B------:R-:W-:Y:S02]  /*f790*/  MOV R21, R48 ;  /* 0x0000003000157202 */ /* 0x000fe40000000f00 */
[----:B------:R-:W-:Y:S02]  /*f7a0*/  PRMT R3, R3, 0x5410, R20 ;  /* 0x0000541003037816 */ /* 0x000fe40000000014 */
        /* <DEDUP_REMOVED lines=9> */
[----:B------:R-:W-:-:S03]  /*f840*/  IMAD.MOV.U32 R62, RZ, RZ, R56 ;  /* 0x000000ffff3e7224 */ /* 0x000fc600078e0038 */
[----:B------:R-:W-:Y:S02]  /*f850*/  PRMT R74, R21, 0x5410, R60 ;  /* 0x00005410154a7816 */ /* 0x000fe4000000003c */
[----:B------:R-:W-:Y:S01]  /*f860*/  PRMT R21, R62, 0x5410, R63 ;  /* 0x000054103e157816 */ /* 0x000fe2000000003f */
[----:B------:R-:W-:Y:S01]  /*f870*/  IMAD.MOV.U32 R62, RZ, RZ, R59 ;  /* 0x000000ffff3e7224 */ /* 0x000fe200078e003b */
[----:B------:R-:W-:Y:S01]  /*f880*/  MOV R60, R58 ;  /* 0x0000003a003c7202 */ /* 0x000fe20000000f00 */
[----:B0-----:R-:W-:Y:S06]  /*f890*/  @!P0 BRA `(.L_x_2639) ;  /* 0x0000017000908947 */ /* 0x001fec0003800000 */
.L_x_2901:
[----:B------:R-:W-:Y:S05]  /*f8a0*/  BSYNC B1 ;  /* 0x0000000000017941 */ /* 0x000fea0003800000 */
.L_x_2638:
        /* <DEDUP_REMOVED lines=10> */
[--C-:B------:R-:W-:Y:S01]  /*f950*/  HADD2.F32 R105, -RZ, R96.reuse.H0_H0 ;  /* 0x20000060ff697230 */ /* 0x100fe20000004100 */
[----:B------:R-:W-:Y:S01]  /*f960*/  LOP3.LUT R60, R195, 0x38, R18, 0xf8, !PT ;  /* 0x00000038c33c7812 */ /* 0x000fe200078ef812 */
[----:B------:R-:W-:Y:S01]  /*f970*/  HADD2.F32 R103, -RZ, R96.H1_H1 ;  /* 0x30000060ff677230 */ /* 0x000fe20000004100 */
[----:B0-----:R-:W-:Y:S01]  /*f980*/  SHF.R.S32.HI R61, RZ, 0x1f, R62 ;  /* 0x0000001fff3d7819 */ /* 0x001fe2000001143e */
[----:B------:R-:W-:Y:S01]  /*f990*/  HADD2.F32 R102, -RZ, R92.H1_H1 ;  /* 0x3000005cff667230 */ /* 0x000fe20000004100 */
[----:B------:R-:W-:Y:S01]  /*f9a0*/  SHF.R.U32.HI R95, RZ, 0x10, R45 ;  /* 0x00000010ff5f7819 */ /* 0x000fe2000001162d */
[----:B------:R-:W-:Y:S01]  /*f9b0*/  HADD2.F32 R104, -RZ, R91.H1_H1 ;  /* 0x3000005bff687230 */ /* 0x000fe20000004100 */
[----:B------:R-:W-:Y:S01]  /*f9c0*/  LEA.HI R63, R61, R62, RZ, 0x3 ;  /* 0x0000003e3d3f7211 */ /* 0x000fe200078f18ff */
[----:B------:R-:W-:Y:S01]  /*f9d0*/  IMAD.SHL.U32 R62, R62, 0x8, RZ ;  /* 0x000000083e3e7824 */ /* 0x000fe200078e00ff */
[----:B------:R-:W-:Y:S01]  /*f9e0*/  LOP3.LUT R61, R60, R197, RZ, 0x3c, !PT ;  /* 0x000000c53c3d7212 */ /* 0x000fe200078e3cff */
[----:B------:R-:W-:Y:S01]  /*f9f0*/  HADD2.F32 R95, -RZ, R95.H0_H0 ;  /* 0x2000005fff5f7230 */ /* 0x000fe20000004100 */
[----:B------:R-:W-:Y:S01]  /*fa00*/  SHF.R.U32.HI R93, RZ, 0x10, R33 ;  /* 0x00000010ff5d7819 */ /* 0x000fe20000011621 */
[----:B------:R-:W-:Y:S01]  /*fa10*/  IMAD.SHL.U32 R63, R63, 0x400, RZ ;  /* 0x000004003f3f7824 */ /* 0x000fe200078e00ff */
[----:B------:R-:W-:Y:S01]  /*fa20*/  LOP3.LUT R62, R195, 0x38, R62, 0xf8, !PT ;  /* 0x00000038c33e7812 */ /* 0x000fe200078ef83e */
[----:B------:R-:W-:Y:S01]  /*fa30*/  IMAD R61, R196, 0x200, R61 ;  /* 0x00000200c43d7824 */ /* 0x000fe200078e023d */
[----:B------:R-:W-:Y:S01]  /*fa40*/  SHF.R.U64 R32, R32, 0x10, R33 ;  /* 0x0000001020207819 */ /* 0x000fe20000001221 */
[----:B------:R-:W-:Y:S01]  /*fa50*/  HADD2.F32 R93, -RZ, R93.H0_H0 ;  /* 0x2000005dff5d7230 */ /* 0x000fe20000004100 */
[----:B------:R-:W-:-:S02]  /*fa60*/  LOP3.LUT R63, R63, 0x7fffe000, RZ, 0xc0, !PT ;  /* 0x7fffe0003f3f7812 */ /* 0x000fc400078ec0ff */
[----:B------:R-:W-:Y:S02]  /*fa70*/  LOP3.LUT R65, R62, R197, RZ, 0x3c, !PT ;  /* 0x000000c53e417212 */ /* 0x000fe400078e3cff */
[----:B------:R-:W-:Y:S01]  /*fa80*/  LEA R83, R61, R2, 0x1 ;  /* 0x000000023d537211 */ /* 0x000fe200078e08ff */
[----:B------:R-:W-:Y:S01]  /*fa90*/  IMAD R64, R196, 0x200, R63 ;  /* 0x00000200c4407824 */ /* 0x000fe200078e023f */
[----:B------:R-:W-:Y:S02]  /*faa0*/  SHF.R.U64 R33, R44, 0x10, R45 ;  /* 0x000000102c217819 */ /* 0x000fe4000000122d */
[----:B------:R-:W-:Y:S01]  /*fab0*/  SHF.R.U64 R34, R34, 0x10, R35 ;  /* 0x0000001022227819 */ /* 0x000fe20000001223 */
[----:B------:R-:W-:Y:S01]  /*fac0*/  IMAD.IADD R65, R64, 0x1, R65 ;  /* 0x0000000140417824 */ /* 0x000fe200078e0241 */
[----:B------:R-:W0:Y:S01]  /*fad0*/  LDS.128 R60, [R83+0x10400] ;  /* 0x01040000533c7984 */ /* 0x000e220000000c00 */
[----:B------:R-:W-:Y:S02]  /*fae0*/  SHF.R.U32.HI R44, RZ, 0x10, R35 ;  /* 0x00000010ff2c7819 */ /* 0x000fe40000011623 */
[----:B------:R-:W-:Y:S01]  /*faf0*/  IMAD R84, R65, 0x2, R2 ;  /* 0x0000000241547824 */ /* 0x000fe200078e0202 */
[----:B------:R-:W-:-:S02]  /*fb00*/  SHF.R.U64 R35, R46, 0x10, R47 ;  /* 0x000000102e237819 */ /* 0x000fc4000000122f */
[----:B------:R-:W-:Y:S01]  /*fb10*/  SHF.R.U32.HI R46, RZ, 0x10, R47 ;  /* 0x00000010ff2e7819 */ /* 0x000fe2000001162f */
[----:B------:R-:W-:Y:S01]  /*fb20*/  HADD2.F32 R44, -RZ, R44.H0_H0 ;  /* 0x2000002cff2c7230 */ /* 0x000fe20000004100 */
[----:B--23--:R-:W1:Y:S01]  /*fb30*/  LDS.128 R64, [R84+0x10400] ;  /* 0x0104000054407984 */ /* 0x00ce620000000c00 */
[--C-:B0-----:R-:W-:Y:S02]  /*fb40*/  HADD2.F32 R98, -RZ, R61.reuse.H0_H0 ;  /* 0x2000003dff627230 */ /* 0x101fe40000004100 */
[----:B------:R-:W-:Y:S02]  /*fb50*/  HADD2.F32 R94, -RZ, R61.H1_H1 ;  /* 0x3000003dff5e7230 */ /* 0x000fe40000004100 */
[----:B------:R-:W-:Y:S02]  /*fb60*/  HADD2.F32 R61, -RZ, R60.H0_H0 ;  /* 0x2000003cff3d7230 */ /* 0x000fe40000004100 */
[----:B------:R-:W-:Y:S02]  /*fb70*/  HADD2.F32 R47, -RZ, R62.H0_H0 ;  /* 0x2000003eff2f7230 */ /* 0x000fe40000004100 */
[----:B-1----:R-:W-:-:S02]  /*fb80*/  HADD2.F32 R100, -RZ, R65.H0_H0 ;  /* 0x20000041ff647230 */ /* 0x002fc40000004100 */
[----:B------:R-:W-:Y:S02]  /*fb90*/  HADD2.F32 R101, -RZ, R65.H1_H1 ;  /* 0x30000041ff657230 */ /* 0x000fe40000004100 */
[----:B------:R-:W-:Y:S02]  /*fba0*/  HADD2.F32 R99, -RZ, R64.H0_H0 ;  /* 0x20000040ff637230 */ /* 0x000fe40000004100 */
[C---:B------:R-:W-:Y:S01]  /*fbb0*/  FMUL.FTZ R65, R100.reuse, R105 ;  /* 0x0000006964417220 */ /* 0x040fe20000410000 */
[-C--:B------:R-:W-:Y:S01]  /*fbc0*/  FMUL.FTZ R107, R100, R103.reuse ;  /* 0x00000067646b7220 */ /* 0x080fe20000410000 */
[----:B------:R-:W-:Y:S02]  /*fbd0*/  HADD2.F32 R100, -RZ, R92.H0_H0 ;  /* 0x2000005cff647230 */ /* 0x000fe40000004100 */
[----:B------:R-:W-:Y:S01]  /*fbe0*/  FFMA.FTZ R65, R98, R103, -R65 ;  /* 0x0000006762417223 */ /* 0x000fe20000010841 */
[C---:B------:R-:W-:Y:S01]  /*fbf0*/  FMUL.FTZ R103, R101.reuse, R95 ;  /* 0x0000005f65677220 */ /* 0x040fe20000410000 */
[----:B------:R-:W-:Y:S01]  /*fc00*/  FMUL.FTZ R101, R101, R93 ;  /* 0x0000005d65657220 */ /* 0x000fe20000410000 */
[----:B------:R-:W-:Y:S01]  /*fc10*/  FMUL.FTZ R106, R99, R102 ;  /* 0x00000066636a7220 */ /* 0x000fe20000410000 */
[----:B------:R-:W-:-:S02]  /*fc20*/  HADD2.F32 R97, -RZ, R66.H0_H0 ;  /* 0x20000042ff617230 */ /* 0x000fc40000004100 */
[-C--:B------:R-:W-:Y:S01]  /*fc30*/  FMUL.FTZ R99, R99, R100.reuse ;  /* 0x0000006463637220 */ /* 0x080fe20000410000 */
[C---:B------:R-:W-:Y:S01]  /*fc40*/  FFMA.FTZ R92, R94.reuse, R93, -R103 ;  /* 0x0000005d5e5c7223 */ /* 0x040fe20000010867 */
[----:B------:R-:W-:Y:S01]  /*fc50*/  FFMA.FTZ R93, R94, R95, R101 ;  /* 0x0000005f5e5d7223 */ /* 0x000fe20000010065 */
[C---:B------:R-:W-:Y:S01]  /*fc60*/  FFMA.FTZ R94, R61.reuse, R100, -R106 ;  /* 0x000000643d5e7223 */ /* 0x040fe2000001086a */
[----:B------:R-:W-:Y:S02]  /*fc70*/  HADD2.F32 R100, -RZ, R91.H0_H0 ;  /* 0x2000005bff647230 */ /* 0x000fe40000004100 */
[----:B------:R-:W-:Y:S01]  /*fc80*/  FFMA.FTZ R61, R61, R102, R99 ;  /* 0x000000663d3d7223 */ /* 0x000fe20000010063 */
[----:B------:R-:W-:Y:S02]  /*fc90*/  HADD2.F32 R96, -RZ, R67.H0_H0 ;  /* 0x20000043ff607230 */ /* 0x000fe40000004100 */
[----:B------:R-:W-:Y:S01]  /*fca0*/  FMUL.FTZ R102, R97, R104 ;  /* 0x0000006861667220 */ /* 0x000fe20000410000 */
[----:B------:R-:W-:-:S02]  /*fcb0*/  HADD2.F32 R95, -RZ, R90.H1_H1 ;  /* 0x3000005aff5f7230 */ /* 0x000fc40000004100 */
[-C--:B------:R-:W-:Y:S01]  /*fcc0*/  FMUL.FTZ R106, R97, R100.reuse ;  /* 0x00000064616a7220 */ /* 0x080fe20000410000 */
[----:B------:R-:W-:Y:S02]  /*fcd0*/  HADD2.F32 R91, -RZ, R90.H0_H0 ;  /* 0x2000005aff5b7230 */ /* 0x000fe40000004100 */
[----:B------:R-:W-:Y:S01]  /*fce0*/  FFMA.FTZ R90, R47, R100, -R102 ;  /* 0x000000642f5a7223 */ /* 0x000fe20000010866 */
[----:B------:R-:W-:Y:S02]  /*fcf0*/  HADD2.F32 R45, -RZ, R63.H0_H0 ;  /* 0x2000003fff2d7230 */ /* 0x000fe40000004100 */
[C---:B------:R-:W-:Y:S01]  /*fd00*/  FMUL.FTZ R102, R96.reuse, R95 ;  /* 0x0000005f60667220 */ /* 0x040fe20000410000 */
[----:B------:R-:W-:Y:S02]  /*fd10*/  HADD2.F32 R67, -RZ, R67.H1_H1 ;  /* 0x30000043ff437230 */ /* 0x000fe40000004100 */
[----:B------:R-:W-:Y:S01]  /*fd20*/  FMUL.FTZ R96, R96, R91 ;  /* 0x0000005b60607220 */ /* 0x000fe20000410000 */
[----:B------:R-:W-:-:S02]  /*fd30*/  HADD2.F32 R100, -RZ, R46.H0_H0 ;  /* 0x2000002eff647230 */ /* 0x000fc40000004100 */
[----:B------:R-:W-:Y:S01]  /*fd40*/  FFMA.FTZ R46, R47, R104, R106 ;  /* 0x000000682f2e7223 */ /* 0x000fe2000001006a */
[----:B------:R-:W-:Y:S02]  /*fd50*/  HADD2.F32 R63, -RZ, R63.H1_H1 ;  /* 0x3000003fff3f7230 */ /* 0x000fe40000004100 */
[C---:B------:R-:W-:Y:S01]  /*fd60*/  FFMA.FTZ R102, R45.reuse, R91, -R102 ;  /* 0x0000005b2d667223 */ /* 0x040fe20000010866 */
[----:B------:R-:W-:Y:S01]  /*fd70*/  FFMA.FTZ R96, R45, R95, R96 ;  /* 0x0000005f2d607223 */ /* 0x000fe20000010060 */
[----:B------:R-:W-:Y:S02]  /*fd80*/  HADD2.F32 R64, -RZ, R64.H1_H1 ;  /* 0x30000040ff407230 */ /* 0x000fe40000004100 */
[C---:B------:R-:W-:Y:S01]  /*fd90*/  FMUL.FTZ R104, R67.reuse, R100 ;  /* 0x0000006443687220 */ /* 0x040fe20000410000 */
[----:B------:R-:W-:Y:S02]  /*fda0*/  HADD2.F32 R66, -RZ, R66.H1_H1 ;  /* 0x30000042ff427230 */ /* 0x000fe40000004100 */
[----:B------:R-:W-:Y:S01]  /*fdb0*/  FMUL.FTZ R106, R67, R44 ;  /* 0x0000002c436a7220 */ /* 0x000fe20000410000 */
[----:B------:R-:W-:-:S02]  /*fdc0*/  HADD2.F32 R45, -RZ, R33.H0_H0 ;  /* 0x20000021ff2d7230 */ /* 0x000fc40000004100 */
[C---:B------:R-:W-:Y:S01]  /*fdd0*/  FFMA.FTZ R95, R63.reuse, R44, -R104 ;  /* 0x0000002c3f5f7223 */ /* 0x040fe20000010868 */
[----:B------:R-:W-:Y:S02]  /*fde0*/  HADD2.F32 R47, -RZ, R35.H0_H0 ;  /* 0x20000023ff2f7230 */ /* 0x000fe40000004100 */
[----:B------:R-:W-:Y:S01]  /*fdf0*/  FFMA.FTZ R97, R63, R100, R106 ;  /* 0x000000643f617223 */ /* 0x000fe2000001006a */
[----:B------:R-:W-:Y:S02]  /*fe00*/  HADD2.F32 R33, -RZ, R32.H0_H0 ;  /* 0x20000020ff217230 */ /* 0x000fe40000004100 */
[----:B------:R-:W-:Y:S01]  /*fe10*/  FMUL.FTZ R63, R64, R45 ;  /* 0x0000002d403f7220 */ /* 0x000fe20000410000 */
[----:B------:R-:W-:Y:S02]  /*fe20*/  HADD2.F32 R35, -RZ, R34.H0_H0 ;  /* 0x20000022ff237230 */ /* 0x000fe40000004100 */
[----:B------:R-:W-:Y:S01]  /*fe30*/  FMUL.FTZ R67, R66, R47 ;  /* 0x0000002f42437220 */ /* 0x000fe20000410000 */
[----:B------:R-:W-:-:S02]  /*fe40*/  HADD2.F32 R60, -RZ, R60.H1_H1 ;  /* 0x3000003cff3c7230 */ /* 0x000fc40000004100 */
[----:B------:R-:W-:Y:S01]  /*fe50*/  FMUL.FTZ R64, R64, R33 ;  /* 0x0000002140407220 */ /* 0x000fe20000410000 */
[----:B------:R-:W-:Y:S02]  /*fe60*/  HADD2.F32 R62, -RZ, R62.H1_H1 ;  /* 0x3000003eff3e7230 */ /* 0x000fe40000004100 */
[----:B------:R-:W-:Y:S01]  /*fe70*/  FMUL.FTZ R66, R66, R35 ;  /* 0x0000002342427220 */ /* 0x000fe20000410000 */
[----:B------:R-:W-:Y:S01]  /*fe80*/  FFMA.FTZ R98, R98, R105, R107 ;  /* 0x0000006962627223 */ /* 0x000fe2000001006b */
        /* <DEDUP_REMOVED lines=14> */
.L_x_2643:
[----:B------:R-:W-:Y:S05]  /*ff70*/  BSYNC B2 ;  /* 0x0000000000027941 */ /* 0x000fea0003800000 */
.L_x_2642:
[----:B------:R-:W-:Y:S04]  /*ff80*/  BSSY B2, `(.L_x_2644) ;  /* 0x0000062000027945 */ /* 0x000fe80003800000 */
[----:B------:R-:W-:Y:S05]  /*ff90*/  @P1 BRA `(.L_x_2645) ;  /* 0x0000000400801947 */ /* 0x000fea0003800000 */
[----:B------:R-:W4:Y:S01]  /*ffa0*/  LDL R95, [R1+0x78] ;  /* 0x00007800015f7983 */ /* 0x000f220000100800 */
[----:B-1----:R-:W-:Y:S01]  /*ffb0*/  LEA.HI R32, R72, R234, RZ, 0x1d ;  /* 0x000000ea48207211 */ /* 0x002fe200078fe8ff */
[----:B------:R-:W-:Y:S01]  /*ffc0*/  HADD2.F32 R84, -RZ, R85.H1_H1 ;  /* 0x30000055ff547230 */ /* 0x000fe20000004100 */
[--C-:B------:R-:W-:Y:S01]  /*ffd0*/  SHF.R.U64 R28, R28, 0x10, R29.reuse ;  /* 0x000000101c1c7819 */ /* 0x100fe2000000121d */
[----:B------:R-:W-:Y:S01]  /*ffe0*/  HADD2.F32 R83, -RZ, R87.H1_H1 ;  /* 0x30000057ff537230 */ /* 0x000fe20000004100 */
[----:B------:R-:W-:Y:S02]  /*fff0*/  SHF.R.S32.HI R33, RZ, 0x1f, R32 ;  /* 0x0000001fff217819 */ /* 0x000fe40000011420 */
[----:B------:R-:W-:Y:S02]  /*10000*/  SHF.R.U32.HI R90, RZ, 0x10, R29 ;  /* 0x00000010ff5a7819 */ /* 0x000fe4000001161d */
[----:B------:R-:W-:Y:S01]  /*10010*/  LEA.HI R33, R33, R32, RZ, 0x3 ;  /* 0x0000002021217211 */ /* 0x000fe200078f18ff */
[----:B------:R-:W-:Y:S01]  /*10020*/  IMAD.SHL.U32 R32, R32, 0x8, RZ ;  /* 0x0000000820207824 */ /* 0x000fe200078e00ff */
[----:B------:R-:W-:-:S02]  /*10030*/  SHF.R.U64 R29, R30, 0x10, R31 ;  /* 0x000000101e1d7819 */ /* 0x000fc4000000121f */
[----:B------:R-:W-:Y:S02]  /*10040*/  SHF.L.U32 R33, R33, 0xa, RZ ;  /* 0x0000000a21217819 */ /* 0x000fe400000006ff */
[----:B------:R-:W-:Y:S01]  /*10050*/  LOP3.LUT R32, R195, 0x38, R32, 0xf8, !PT ;  /* 0x00000038c3207812 */ /* 0x000fe200078ef820 */
[----:B------:R-:W-:Y:S01]  /*10060*/  HADD2.F32 R29, -RZ, R29.H0_H0 ;  /* 0x2000001dff1d7230 */ /* 0x000fe20000004100 */
[----:B------:R-:W-:Y:S02]  /*10070*/  LOP3.LUT R33, R33, 0x7fffe000, RZ, 0xc0, !PT ;  /* 0x7fffe00021217812 */ /* 0x000fe400078ec0ff */
[----:B------:R-:W-:Y:S02]  /*10080*/  LOP3.LUT R45, R32, R197, RZ, 0x3c, !PT ;  /* 0x000000c5202d7212 */ /* 0x000fe400078e3cff */
[----:B------:R-:W-:Y:S01]  /*10090*/  SHF.R.U64 R30, R42, 0x10, R43 ;  /* 0x000000102a1e7819 */ /* 0x000fe2000000122b */
[----:B------:R-:W-:Y:S01]  /*100a0*/  IMAD R44, R196, 0x200, R33 ;  /* 0x00000200c42c7824 */ /* 0x000fe200078e0221 */
[----:B------:R-:W-:-:S02]  /*100b0*/  SHF.R.U32.HI R42, RZ, 0x10, R43 ;  /* 0x00000010ff2a7819 */ /* 0x000fc4000001162b */
[----:B------:R-:W-:Y:S01]  /*100c0*/  SHF.R.U32.HI R91, RZ, 0x10, R41 ;  /* 0x00000010ff5b7819 */ /* 0x000fe20000011629 */
[----:B------:R-:W-:Y:S01]  /*100d0*/  IMAD.IADD R45, R44, 0x1, R45 ;  /* 0x000000012c2d7824 */ /* 0x000fe200078e022d */
[----:B------:R-:W-:Y:S02]  /*100e0*/  SHF.R.U32.HI R31, RZ, 0x10, R31 ;  /* 0x00000010ff1f7819 */ /* 0x000fe4000001161f */
[----:B------:R-:W-:Y:S01]  /*100f0*/  SHF.R.U64 R40, R40, 0x10, R41 ;  /* 0x0000001028287819 */ /* 0x000fe20000001229 */
[----:B------:R-:W-:Y:S02]  /*10100*/  IMAD R60, R45, 0x2, R2 ;  /* 0x000000022d3c7824 */ /* 0x000fe400078e0202 */
[----:B------:R-:W-:-:S03]  /*10110*/  HADD2.F32 R91, -RZ, R91.H0_H0 ;  /* 0x2000005bff5b7230 */ /* 0x000fc60000004100 */
[----:B------:R-:W1:Y:S02]  /*10120*/  LDS.128 R44, [R60+0x10400] ;  /* 0x010400003c2c7984 */ /* 0x000e640000000c00 */
[--C-:B-1----:R-:W-:Y:S02]  /*10130*/  HADD2.F32 R43, -RZ, R45.reuse.H0_H0 ;  /* 0x2000002dff2b7230 */ /* 0x102fe40000004100 */
[----:B------:R-:W-:Y:S02]  /*10140*/  HADD2.F32 R65, -RZ, R45.H1_H1 ;  /* 0x3000002dff417230 */ /* 0x000fe40000004100 */
[----:B------:R-:W-:Y:S02]  /*10150*/  HADD2.F32 R63, -RZ, R44.H0_H0 ;  /* 0x2000002cff3f7230 */ /* 0x000fe40000004100 */
[C---:B------:R-:W-:Y:S01]  /*10160*/  FMUL.FTZ R45, R43.reuse, R84 ;  /* 0x000000542b2d7220 */ /* 0x040fe20000410000 */
[----:B------:R-:W-:Y:S01]  /*10170*/  FMUL.FTZ R93, R43, R83 ;  /* 0x000000532b5d7220 */ /* 0x000fe20000410000 */
[----:B---3--:R-:W-:-:S02]  /*10180*/  HADD2.F32 R66, -RZ, R46.H0_H0 ;  /* 0x2000002eff427230 */ /* 0x008fc40000004100 */
[--C-:B--2---:R-:W-:Y:S02]  /*10190*/  HADD2.F32 R67, -RZ, R47.reuse.H0_H0 ;  /* 0x2000002fff437230 */ /* 0x104fe40000004100 */
[----:B------:R-:W-:Y:S02]  /*101a0*/  HADD2.F32 R47, -RZ, R47.H1_H1 ;  /* 0x3000002fff2f7230 */ /* 0x000fe40000004100 */
[----:B------:R-:W-:Y:S02]  /*101b0*/  HADD2.F32 R44, -RZ, R44.H1_H1 ;  /* 0x3000002cff2c7230 */ /* 0x000fe40000004100 */
[----:B------:R-:W-:Y:S01]  /*101c0*/  HADD2.F32 R46, -RZ, R46.H1_H1 ;  /* 0x3000002eff2e7230 */ /* 0x000fe20000004100 */
[----:B----4-:R-:W1:Y:S02]  /*101d0*/  LDS.128 R32, [R95] ;  /* 0x000000005f207984 */ /* 0x010e640000000c00 */
[--C-:B-1----:R-:W-:Y:S02]  /*101e0*/  HADD2.F32 R62, -RZ, R33.reuse.H0_H0 ;  /* 0x20000021ff3e7230 */ /* 0x102fe40000004100 */
[----:B------:R-:W-:-:S02]  /*101f0*/  HADD2.F32 R64, -RZ, R33.H1_H1 ;  /* 0x30000021ff407230 */ /* 0x000fc40000004100 */
[----:B0-----:R-:W-:Y:S02]  /*10200*/  HADD2.F32 R61, -RZ, R32.H0_H0 ;  /* 0x20000020ff3d7230 */ /* 0x001fe40000004100 */
[C---:B------:R-:W-:Y:S01]  /*10210*/  FFMA.FTZ R43, R62.reuse, R83, -R45 ;  /* 0x000000533e2b7223 */ /* 0x040fe2000001082d */
[----:B------:R-:W-:Y:S02]  /*10220*/  HADD2.F32 R83, -RZ, R90.H0_H0 ;  /* 0x2000005aff537230 */ /* 0x000fe40000004100 */
[----:B------:R-:W-:Y:S01]  /*10230*/  FFMA.FTZ R45, R62, R84, R93 ;  /* 0x000000543e2d7223 */ /* 0x000fe2000001005d */
[----:B------:R-:W-:Y:S02]  /*10240*/  HADD2.F32 R90, -RZ, R85.H0_H0 ;  /* 0x20000055ff5a7230 */ /* 0x000fe40000004100 */
[C---:B------:R-:W-:Y:S01]  /*10250*/  FMUL.FTZ R85, R65.reuse, R91 ;  /* 0x0000005b41557220 */ /* 0x040fe20000410000 */
[----:B------:R-:W-:Y:S02]  /*10260*/  HADD2.F32 R84, -RZ, R87.H0_H0 ;  /* 0x20000057ff547230 */ /* 0x000fe40000004100 */
[----:B------:R-:W-:Y:S01]  /*10270*/  FMUL.FTZ R87, R65, R83 ;  /* 0x0000005341577220 */ /* 0x000fe20000410000 */
[----:B------:R-:W-:-:S02]  /*10280*/  HADD2.F32 R65, -RZ, R86.H0_H0 ;  /* 0x20000056ff417230 */ /* 0x000fc40000004100 */
[C---:B------:R-:W-:Y:S01]  /*10290*/  FMUL.FTZ R92, R63.reuse, R90 ;  /* 0x0000005a3f5c7220 */ /* 0x040fe20000410000 */
[----:B------:R-:W-:Y:S01]  /*102a0*/  FFMA.FTZ R62, R64, R83, -R85 ;  /* 0x00000053403e7223 */ /* 0x000fe20000010855 */
[-C--:B------:R-:W-:Y:S01]  /*102b0*/  FMUL.FTZ R83, R63, R84.reuse ;  /* 0x000000543f537220 */ /* 0x080fe20000410000 */
[--C-:B------:R-:W-:Y:S02]  /*102c0*/  HADD2.F32 R63, -RZ, R89.reuse.H0_H0 ;  /* 0x20000059ff3f7230 */ /* 0x100fe40000004100 */
[C---:B------:R-:W-:Y:S01]  /*102d0*/  FFMA.FTZ R92, R61.reuse, R84, -R92 ;  /* 0x000000543d5c7223 */ /* 0x040fe2000001085c */
[----:B------:R-:W-:Y:S02]  /*102e0*/  HADD2.F32 R86, -RZ, R86.H1_H1 ;  /* 0x30000056ff567230 */ /* 0x000fe40000004100 */
[----:B------:R-:W-:Y:S01]  /*102f0*/  FFMA.FTZ R83, R61, R90, R83 ;  /* 0x0000005a3d537223 */ /* 0x000fe20000010053 */
[----:B------:R-:W-:Y:S02]  /*10300*/  HADD2.F32 R84, -RZ, R89.H1_H1 ;  /* 0x30000059ff547230 */ /* 0x000fe40000004100 */
[C---:B------:R-:W-:Y:S01]  /*10310*/  FMUL.FTZ R90, R66.reuse, R65 ;  /* 0x00000041425a7220 */ /* 0x040fe20000410000 */
        /* <DEDUP_REMOVED lines=10> */
[C---:B------:R-:W-:Y:S01]  /*103c0*/  FFMA.FTZ R96, R41.reuse, R84, -R96 ;  /* 0x0000005429607223 */ /* 0x040fe20000010860 */
[----:B------:R-:W-:Y:S01]  /*103d0*/  FFMA.FTZ R67, R41, R86, R67 ;  /* 0x0000005629437223 */ /* 0x000fe20000010043 */
[C---:B------:R-:W-:Y:S01]  /*103e0*/  FMUL.FTZ R98, R47.reuse, R66 ;  /* 0x000000422f627220 */ /* 0x040fe20000410000 */
[-C--:B------:R-:W-:Y:S01]  /*103f0*/  FMUL.FTZ R84, R47, R42.reuse ;  /* 0x0000002a2f547220 */ /* 0x080fe20000410000 */
[----:B------:R-:W-:Y:S02]  /*10400*/  HADD2.F32 R33, -RZ, R40.H0_H0 ;  /* 0x20000028ff217230 */ /* 0x000fe40000004100 */
[----:B------:R-:W-:Y:S01]  /*10410*/  FFMA.FTZ R64, R64, R91, R87 ;  /* 0x0000005b40407223 */ /* 0x000fe20000010057 */
[----:B------:R-:W-:Y:S02]  /*10420*/  HADD2.F32 R41, -RZ, R30.H0_H0 ;  /* 0x2000001eff297230 */ /* 0x000fe40000004100 */
[----:B------:R-:W-:Y:S01]  /*10430*/  FFMA.FTZ R63, R35, R42, -R98 ;  /* 0x0000002a233f7223 */ /* 0x000fe20000010862 */
[----:B------:R-:W-:-:S02]  /*10440*/  HADD2.F32 R31, -RZ, R28.H0_H0 ;  /* 0x2000001cff1f7230 */ /* 0x000fc40000004100 */
        /* <DEDUP_REMOVED lines=21> */
.L_x_2645:
[----:B------:R-:W-:Y:S05]  /*105a0*/  BSYNC B2 ;  /* 0x0000000000027941 */ /* 0x000fea0003800000 */
.L_x_2644:
[----:B------:R-:W-:Y:S05]  /*105b0*/  @P2 BRA `(.L_x_2641) ;  /* 0x0000000400802947 */ /* 0x000fea0003800000 */
[----:B------:R-:W5:Y:S01]  /*105c0*/  LDL R65, [R1+0x70] ;  /* 0x0000700001417983 */ /* 0x000f620000100800 */
[----:B------:R-:W-:Y:S01]  /*105d0*/  LEA.HI R72, R72, R235, RZ, 0x1d ;  /* 0x000000eb48487211 */ /* 0x000fe200078fe8ff */
[--C-:B-1----:R-:W-:Y:S01]  /*105e0*/  HADD2.F32 R44, -RZ, R77.reuse.H1_H1 ;  /* 0x3000004dff2c7230 */ /* 0x102fe20000004100 */
[--C-:B0-----:R-:W-:Y:S01]  /*105f0*/  SHF.R.U64 R61, R38, 0x10, R39.reuse ;  /* 0x00000010263d7819 */ /* 0x101fe20000001227 */
[--C-:B------:R-:W-:Y:S01]  /*10600*/  HADD2.F32 R46, -RZ, R76.reuse.H0_H0 ;  /* 0x2000004cff2e7230 */ /* 0x100fe20000004100 */
[----:B----4-:R-:W-:Y:S01]  /*10610*/  SHF.R.S32.HI R29, RZ, 0x1f, R72 ;  /* 0x0000001fff1d7819 */ /* 0x010fe20000011448 */
[----:B------:R-:W-:Y:S01]  /*10620*/  HADD2.F32 R76, -RZ, R76.H1_H1 ;  /* 0x3000004cff4c7230 */ /* 0x000fe20000004100 */
[----:B------:R-:W-:Y:S01]  /*10630*/  SHF.R.U32.HI R47, RZ, 0x10, R39 ;  /* 0x00000010ff2f7819 */ /* 0x000fe20000011627 */
[----:B------:R-:W-:Y:S01]  /*10640*/  HADD2.F32 R77, -RZ, R77.H0_H0 ;  /* 0x2000004dff4d7230 */ /* 0x000fe20000004100 */
[----:B------:R-:W-:Y:S01]  /*10650*/  LEA.HI R29, R29, R72, RZ, 0x3 ;  /* 0x000000481d1d7211 */ /* 0x000fe200078f18ff */
[----:B------:R-:W-:Y:S01]  /*10660*/  IMAD.SHL.U32 R72, R72, 0x8, RZ ;  /* 0x0000000848487824 */ /* 0x000fe200078e00ff */
[----:B------:R-:W-:-:S02]  /*10670*/  SHF.R.U64 R24, R24, 0x10, R25 ;  /* 0x0000001018187819 */ /* 0x000fc40000001219 */
[----:B------:R-:W-:Y:S02]  /*10680*/  SHF.L.U32 R29, R29, 0xa, RZ ;  /* 0x0000000a1d1d7819 */ /* 0x000fe400000006ff */
[----:B------:R-:W-:Y:S02]  /*10690*/  LOP3.LUT R72, R195, 0x38, R72, 0xf8, !PT ;  /* 0x00000038c3487812 */ /* 0x000fe400078ef848 */
[----:B------:R-:W-:Y:S02]  /*106a0*/  LOP3.LUT R29, R29, 0x7fffe000, RZ, 0xc0, !PT ;  /* 0x7fffe0001d1d7812 */ /* 0x000fe400078ec0ff */
[----:B------:R-:W-:Y:S02]  /*106b0*/  LOP3.LUT R33, R72, R197, RZ, 0x3c, !PT ;  /* 0x000000c548217212 */ /* 0x000fe400078e3cff */
[----:B------:R-:W-:Y:S01]  /*106c0*/  SHF.R.U32.HI R45, RZ, 0x10, R25 ;  /* 0x00000010ff2d7819 */ /* 0x000fe20000011619 */
[----:B------:R-:W-:Y:S01]  /*106d0*/  IMAD R32, R196, 0x200, R29 ;  /* 0x00000200c4207824 */ /* 0x000fe200078e021d */
[----:B------:R-:W-:-:S02]  /*106e0*/  SHF.R.U64 R25, R26, 0x10, R27 ;  /* 0x000000101a197819 */ /* 0x000fc4000000121b */
[----:B------:R-:W-:Y:S01]  /*106f0*/  SHF.R.U32.HI R63, RZ, 0x10, R27 ;  /* 0x00000010ff3f7819 */ /* 0x000fe2000001161b */
[----:B------:R-:W-:Y:S01]  /*10700*/  IMAD.IADD R33, R32, 0x1, R33 ;  /* 0x0000000120217824 */ /* 0x000fe200078e0221 */
[--C-:B------:R-:W-:Y:S01]  /*10710*/  SHF.R.U32.HI R60, RZ, 0x10, R37.reuse ;  /* 0x00000010ff3c7819 */ /* 0x100fe20000011625 */
[----:B------:R-:W-:Y:S01]  /*10720*/  HADD2.F32 R25, -RZ, R25.H0_H0 ;  /* 0x20000019ff197230 */ /* 0x000fe20000004100 */
[----:B------:R-:W-:Y:S01]  /*10730*/  SHF.R.U64 R36, R36, 0x10, R37 ;  /* 0x0000001024247819 */ /* 0x000fe20000001225 */
[----:B------:R-:W-:Y:S02]  /*10740*/  IMAD R40, R33, 0x2, R2 ;  /* 0x0000000221287824 */ /* 0x000fe400078e0202 */
[----:B------:R-:W-:-:S03]  /*10750*/  HADD2.F32 R60, -RZ, R60.H0_H0 ;  /* 0x2000003cff3c7230 */ /* 0x000fc60000004100 */
[----:B------:R-:W0:Y:S02]  /*10760*/  LDS.128 R32, [R40+0x10400] ;  /* 0x0104000028207984 */ /* 0x000e240000000c00 */
[--C-:B0-----:R-:W-:Y:S02]  /*10770*/  HADD2.F32 R39, -RZ, R33.reuse.H0_H0 ;  /* 0x20000021ff277230 */ /* 0x101fe40000004100 */
[----:B------:R-:W-:Y:S02]  /*10780*/  HADD2.F32 R41, -RZ, R33.H1_H1 ;  /* 0x30000021ff297230 */ /* 0x000fe40000004100 */
[----:B------:R-:W-:Y:S02]  /*10790*/  HADD2.F32 R33, -RZ, R32.H0_H0 ;  /* 0x20000020ff217230 */ /* 0x000fe40000004100 */
[C---:B------:R-:W-:Y:S01]  /*107a0*/  FMUL.FTZ R62, R39.reuse, R46 ;  /* 0x0000002e273e7220 */ /* 0x040fe20000410000 */
[----:B------:R-:W-:Y:S01]  /*107b0*/  FMUL.FTZ R64, R39, R44 ;  /* 0x0000002c27407220 */ /* 0x000fe20000410000 */
[----:B------:R-:W-:-:S02]  /*107c0*/  HADD2.F32 R42, -RZ, R34.H0_H0 ;  /* 0x20000022ff2a7230 */ /* 0x000fc40000004100 */
[----:B---3--:R-:W-:Y:S01]  /*107d0*/  FMUL.FTZ R66, R41, R60 ;  /* 0x0000003c29427220 */ /* 0x008fe20000410000 */
[----:B------:R-:W-:Y:S02]  /*107e0*/  HADD2.F32 R39, -RZ, R75.H1_H1 ;  /* 0x3000004bff277230 */ /* 0x000fe40000004100 */
[----:B------:R-:W-:Y:S02]  /*107f0*/  HADD2.F32 R43, -RZ, R35.H0_H0 ;  /* 0x20000023ff2b7230 */ /* 0x000fe40000004100 */
[----:B------:R-:W-:Y:S02]  /*10800*/  HADD2.F32 R75, -RZ, R75.H0_H0 ;  /* 0x2000004bff4b7230 */ /* 0x000fe40000004100 */
[----:B------:R-:W-:Y:S02]  /*10810*/  HADD2.F32 R35, -RZ, R35.H1_H1 ;  /* 0x30000023ff237230 */ /* 0x000fe40000004100 */
[----:B------:R-:W-:Y:S02]  /*10820*/  HADD2.F32 R32, -RZ, R32.H1_H1 ;  /* 0x30000020ff207230 */ /* 0x000fe40000004100 */
[----:B------:R-:W-:Y:S01]  /*10830*/  HADD2.F32 R34, -RZ, R34.H1_H1 ;  /* 0x30000022ff227230 */ /* 0x000fe20000004100 */
[----:B-----5:R-:W0:Y:S02]  /*10840*/  LDS.128 R28, [R65] ;  /* 0x00000000411c7984 */ /* 0x020e240000000c00 */
[----:B0-----:R-:W-:-:S02]  /*10850*/  HADD2.F32 R27, -RZ, R29.H0_H0 ;  /* 0x2000001dff1b7230 */ /* 0x001fc40000004100 */
[----:B------:R-:W-:Y:S02]  /*10860*/  HADD2.F32 R26, -RZ, R28.H0_H0 ;  /* 0x2000001cff1a7230 */ /* 0x000fe40000004100 */
[----:B------:R-:W-:Y:S02]  /*10870*/  HADD2.F32 R29, -RZ, R29.H1_H1 ;  /* 0x3000001dff1d7230 */ /* 0x000fe40000004100 */
[C---:B------:R-:W-:Y:S01]  /*10880*/  FFMA.FTZ R62, R27.reuse, R44, -R62 ;  /* 0x0000002c1b3e7223 */ /* 0x040fe2000001083e */
[----:B------:R-:W-:Y:S01]  /*10890*/  FFMA.FTZ R64, R27, R46, R64 ;  /* 0x0000002e1b407223 */ /* 0x000fe20000010040 */
[----:B------:R-:W-:Y:S02]  /*108a0*/  HADD2.F32 R44, -RZ, R45.H0_H0 ;  /* 0x2000002dff2c7230 */ /* 0x000fe40000004100 */
[C---:B------:R-:W-:Y:S01]  /*108b0*/  FMUL.FTZ R27, R33.reuse, R76 ;  /* 0x0000004c211b7220 */ /* 0x040fe20000410000 */
[----:B------:R-:W-:Y:S01]  /*108c0*/  FMUL.FTZ R33, R33, R77 ;  /* 0x0000004d21217220 */ /* 0x000fe20000410000 */
[----:B------:R-:W-:-:S02]  /*108d0*/  HADD2.F32 R37, -RZ, R30.H0_H0 ;  /* 0x2000001eff257230 */ /* 0x000fc40000004100 */
[C---:B------:R-:W-:Y:S01]  /*108e0*/  FFMA.FTZ R77, R26.reuse, R77, -R27 ;  /* 0x0000004d1a4d7223 */ /* 0x040fe2000001081b */
[----:B------:R-:W-:Y:S01]  /*108f0*/  FMUL.FTZ R46, R41, R44 ;  /* 0x0000002c292e7220 */ /* 0x000fe20000410000 */
[--C-:B------:R-:W-:Y:S02]  /*10900*/  HADD2.F32 R27, -RZ, R78.reuse.H0_H0 ;  /* 0x2000004eff1b7230 */ /* 0x100fe40000004100 */
[----:B------:R-:W-:Y:S01]  /*10910*/  FFMA.FTZ R76, R26, R76, R33 ;  /* 0x0000004c1a4c7223 */ /* 0x000fe20000010021 */
[----:B------:R-:W-:Y:S01]  /*10920*/  FMUL.FTZ R26, R42, R39 ;  /* 0x000000272a1a7220 */ /* 0x000fe20000410000 */
[----:B------:R-:W-:Y:S02]  /*10930*/  HADD2.F32 R78, -RZ, R78.H1_H1 ;  /* 0x3000004eff4e7230 */ /* 0x000fe40000004100 */
[C---:B------:R-:W-:Y:S01]  /*10940*/  FFMA.FTZ R41, R29.reuse, R44, -R66 ;  /* 0x0000002c1d297223 */ /* 0x040fe20000010842 */
[----:B------:R-:W-:Y:S01]  /*10950*/  FFMA.FTZ R45, R29, R60, R46 ;  /* 0x0000003c1d2d7223 */ /* 0x000fe2000001002e */
[----:B------:R-:W-:-:S02]  /*10960*/  HADD2.F32 R38, -RZ, R31.H0_H0 ;  /* 0x2000001fff267230 */ /* 0x000fc40000004100 */
[-C--:B------:R-:W-:Y:S01]  /*10970*/  FMUL.FTZ R46, R42, R27.reuse ;  /* 0x0000001b2a2e7220 */ /* 0x080fe20000410000 */
[----:B------:R-:W-:Y:S01]  /*10980*/  FFMA.FTZ R44, R37, R27, -R26 ;  /* 0x0000001b252c7223 */ /* 0x000fe2000001081a */
[----:B------:R-:W-:Y:S02]  /*10990*/  HADD2.F32 R42, -RZ, R47.H0_H0 ;  /* 0x2000002fff2a7230 */ /* 0x000fe40000004100 */
[CC--:B------:R-:W-:Y:S01]  /*109a0*/  FMUL.FTZ R27, R43.reuse, R75.reuse ;  /* 0x0000004b2b1b7220 */ /* 0x0c0fe20000410000 */
[----:B------:R-:W-:Y:S02]  /*109b0*/  HADD2.F32 R26, -RZ, R63.H0_H0 ;  /* 0x2000003fff1a7230 */ /* 0x000fe40000004100 */
[-C--:B------:R-:W-:Y:S01]  /*109c0*/  FMUL.FTZ R60, R43, R78.reuse ;  /* 0x0000004e2b3c7220 */ /* 0x080fe20000410000 */
[----:B------:R-:W-:Y:S02]  /*109d0*/  HADD2.F32 R31, -RZ, R31.H1_H1 ;  /* 0x3000001fff1f7230 */ /* 0x000fe40000004100 */
[C---:B------:R-:W-:Y:S01]  /*109e0*/  FFMA.FTZ R78, R38.reuse, R78, -R27 ;  /* 0x0000004e264e7223 */ /* 0x040fe2000001081b */
[C---:B------:R-:W-:Y:S01]  /*109f0*/  FMUL.FTZ R66, R35.reuse, R42 ;  /* 0x0000002a23427220 */ /* 0x040fe20000410000 */
        /* <DEDUP_REMOVED lines=8> */
[----:B------:R-:W-:Y:S02]  /*10a80*/  HADD2.F32 R28, -RZ, R28.H1_H1 ;  /* 0x3000001cff1c7230 */ /* 0x000fe40000004100 */
[----:B------:R-:W-:Y:S01]  /*10a90*/  FMUL.FTZ R31, R32, R29 ;  /* 0x0000001d201f7220 */ /* 0x000fe20000410000 */
[----:B------:R-:W-:-:S02]  /*10aa0*/  HADD2.F32 R30, -RZ, R30.H1_H1 ;  /* 0x3000001eff1e7230 */ /* 0x000fc40000004100 */
        /* <DEDUP_REMOVED lines=8> */
[----:B------:R-:W-:Y:S02]  /*10b30*/  F2FP.F16.F32.PACK_AB R25, R41, R62 ;  /* 0x0000003e2919723e */ /* 0x000fe400000000ff */
[----:B------:R-:W-:-:S02]  /*10b40*/  F2FP.F16.F32.PACK_AB R24, R24, R77 ;  /* 0x0000004d1818723e */ /* 0x000fc400000000ff */
[----:B------:R-:W-:Y:S02]  /*10b50*/  F2FP.F16.F32.PACK_AB R26, R37, R44 ;  /* 0x0000002c251a723e */ /* 0x000fe400000000ff */
[----:B------:R-:W-:Y:S02]  /*10b60*/  F2FP.F16.F32.PACK_AB R31, R43, R60 ;  /* 0x0000003c2b1f723e */ /* 0x000fe400000000ff */
[----:B------:R-:W-:Y:S01]  /*10b70*/  F2FP.F16.F32.PACK_AB R29, R45, R64 ;  /* 0x000000402d1d723e */ /* 0x000fe200000000ff */
[----:B------:R0:W-:Y:S01]  /*10b80*/  STS.128 [R65], R24 ;  /* 0x0000001841007388 */ /* 0x0001e20000000c00 */
[----:B------:R-:W-:Y:S02]  /*10b90*/  F2FP.F16.F32.PACK_AB R28, R35, R76 ;  /* 0x0000004c231c723e */ /* 0x000fe400000000ff */
[----:B------:R-:W-:-:S05]  /*10ba0*/  F2FP.F16.F32.PACK_AB R30, R33, R46 ;  /* 0x0000002e211e723e */ /* 0x000fca00000000ff */
[----:B------:R0:W-:Y:S02]  /*10bb0*/  STS.128 [R40+0x10400], R28 ;  /* 0x0104001c28007388 */ /* 0x0001e40000000c00 */
.L_x_2641:
[----:B------:R-:W-:Y:S05]  /*10bc0*/  BSYNC B1 ;  /* 0x0000000000017941 */ /* 0x000fea0003800000 */
.L_x_2640:
[----:B------:R-:W-:-:S13]  /*10bd0*/  ISETP.GE.AND P0, PT, R214, R20, PT ;  /* 0x00000014d600720c */ /* 0x000fda0003f06270 */
[----:B------:R-:W-:Y:S05]  /*10be0*/  @P0 BRA `(.L_x_2621) ;  /* 0x0000001000a40947 */ /* 0x000fea0003800000 */
[----:B------:R-:W5:Y:S01]  /*10bf0*/  LDC R20, c[0x0][0x3f4] ;  /* 0x0000fd00ff147b82 */ /* 0x000f620000000800 */
[----:B------:R-:W-:Y:S01]  /*10c00*/  BSSY B1, `(.L_x_2646) ;  /* 0x0000065000017945 */ /* 0x000fe20003800000 */
[----:B----4-:R-:W-:Y:S02]  /*10c10*/  SHF.R.U32.HI R60, RZ, 0x3, R194 ;  /* 0x00000003ff3c7819 */ /* 0x010fe400000116c2 */
[-C--:B-----5:R-:W-:Y:S02]  /*10c20*/  ISETP.GE.AND P0, PT, R18, R20.reuse, PT ;  /* 0x000000141200720c */ /* 0x0a0fe40003f06270 */
[-C--:B------:R-:W-:Y:S02]  /*10c30*/  ISETP.GE.AND P1, PT, R185, R20.reuse, PT ;  /* 0x00000014b900720c */ /* 0x080fe40003f26270 */
[----:B------:R-:W-:-:S09]  /*10c40*/  ISETP.GE.AND P2, PT, R186, R20, PT ;  /* 0x00000014ba00720c */ /* 0x000fd20003f46270 */
[----:B------:R-:W-:Y:S05]  /*10c50*/  @P0 BRA `(.L_x_2647) ;  /* 0x00000004007c0947 */ /* 0x000fea0003800000 */
[----:B0-----:R-:W4:Y:S01]  /*10c60*/  LDL R61, [R1+0x74] ;  /* 0x00007400013d7983 */ /* 0x001f220000100800 */
[----:B------:R-:W-:Y:S01]  /*10c70*/  LEA.HI R24, R20, R217, RZ, 0x1d ;  /* 0x000000d914187211 */ /* 0x000fe200078fe8ff */
[----:B------:R-:W-:Y:S01]  /*10c80*/  HADD2.F32 R40, -RZ, R79.H1_H1 ;  /* 0x3000004fff287230 */ /* 0x000fe20000004100 */
[----:B------:R-:W-:Y:S01]  /*10c90*/  SHF.R.U32.HI R37, RZ, 0x10, R5 ;  /* 0x00000010ff257819 */ /* 0x000fe20000011605 */
[----:B------:R-:W-:Y:S01]  /*10ca0*/  HADD2.F32 R38, -RZ, R81.H1_H1 ;  /* 0x30000051ff267230 */ /* 0x000fe20000004100 */
[----:B------:R-:W-:Y:S01]  /*10cb0*/  SHF.R.S32.HI R27, RZ, 0x1f, R24 ;  /* 0x0000001fff1b7819 */ /* 0x000fe20000011418 */
[----:B------:R-:W-:Y:S01]  /*10cc0*/  IMAD.SHL.U32 R25, R24, 0x8, RZ ;  /* 0x0000000818197824 */ /* 0x000fe200078e00ff */
[----:B-1----:R-:W-:Y:S01]  /*10cd0*/  SHF.R.U64 R47, R48, 0x10, R49 ;  /* 0x00000010302f7819 */ /* 0x002fe20000001231 */
[----:B------:R-:W-:Y:S01]  /*10ce0*/  HADD2.F32 R37, -RZ, R37.H0_H0 ;  /* 0x20000025ff257230 */ /* 0x000fe20000004100 */
[----:B------:R-:W-:Y:S01]  /*10cf0*/  LEA.HI R27, R27, R24, RZ, 0x3 ;  /* 0x000000181b1b7211 */ /* 0x000fe200078f18ff */
[----:B------:R-:W-:Y:S01]  /*10d00*/  HADD2.F32 R79, -RZ, R79.H0_H0 ;  /* 0x2000004fff4f7230 */ /* 0x000fe20000004100 */
[----:B------:R-:W-:Y:S01]  /*10d10*/  LOP3.LUT R24, R194, 0x38, R25, 0xf8, !PT ;  /* 0x00000038c2187812 */ /* 0x000fe200078ef819 */
[----:B------:R-:W-:Y:S01]  /*10d20*/  HADD2.F32 R81, -RZ, R81.H0_H0 ;  /* 0x20000051ff517230 */ /* 0x000fe20000004100 */
[----:B------:R-:W-:-:S02]  /*10d30*/  SHF.L.U32 R27, R27, 0xa, RZ ;  /* 0x0000000a1b1b7819 */ /* 0x000fc400000006ff */
[----:B------:R-:W-:Y:S02]  /*10d40*/  LOP3.LUT R29, R24, R60, RZ, 0x3c, !PT ;  /* 0x0000003c181d7212 */ /* 0x000fe400078e3cff */
[----:B------:R-:W-:Y:S02]  /*10d50*/  LOP3.LUT R28, R27, 0x7fffe000, RZ, 0xc0, !PT ;  /* 0x7fffe0001b1c7812 */ /* 0x000fe400078ec0ff */
[----:B------:R-:W-:Y:S02]  /*10d60*/  SHF.R.U64 R45, R4, 0x10, R5 ;  /* 0x00000010042d7819 */ /* 0x000fe40000001205 */
[----:B------:R-:W-:Y:S02]  /*10d70*/  IADD3 R29, R29, R28, R198 ;  /* 0x0000001c1d1d7210 */ /* 0x000fe40007ffe0c6 */
[----:B------:R-:W-:Y:S02]  /*10d80*/  SHF.R.U32.HI R48, RZ, 0x10, R49 ;  /* 0x00000010ff307819 */ /* 0x000fe40000011631 */
[----:B------:R-:W-:Y:S01]  /*10d90*/  SHF.R.U64 R46, R50, 0x10, R51 ;  /* 0x00000010322e7819 */ /* 0x000fe20000001233 */
[----:B------:R-:W-:Y:S01]  /*10da0*/  IMAD R32, R29, 0x2, R2 ;  /* 0x000000021d207824 */ /* 0x000fe200078e0202 */
[----:B------:R-:W-:-:S02]  /*10db0*/  SHF.R.U64 R43, R6, 0x10, R7 ;  /* 0x00000010062b7819 */ /* 0x000fc40000001207 */
[----:B------:R-:W-:Y:S02]  /*10dc0*/  SHF.R.U32.HI R50, RZ, 0x10, R51 ;  /* 0x00000010ff327819 */ /* 0x000fe40000011633 */
[----:B------:R-:W0:Y:S01]  /*10dd0*/  LDS.128 R28, [R32+0x10400] ;  /* 0x01040000201c7984 */ /* 0x000e220000000c00 */
[----:B------:R-:W-:Y:S01]  /*10de0*/  SHF.R.U32.HI R41, RZ, 0x10, R7 ;  /* 0x00000010ff297819 */ /* 0x000fe20000011607 */
        /* <DEDUP_REMOVED lines=11> */
[----:B----4-:R-:W0:Y:S02]  /*10ea0*/  LDS.128 R24, [R61] ;  /* 0x000000003d187984 */ /* 0x010e240000000c00 */
[----:B0-----:R-:W-:-:S02]  /*10eb0*/  HADD2.F32 R5, -RZ, R25.H0_H0 ;  /* 0x20000019ff057230 */ /* 0x001fc40000004100 */
[----:B------:R-:W-:Y:S02]  /*10ec0*/  HADD2.F32 R25, -RZ, R25.H1_H1 ;  /* 0x30000019ff197230 */ /* 0x000fe40000004100 */
[----:B------:R-:W-:Y:S02]  /*10ed0*/  HADD2.F32 R4, -RZ, R24.H0_H0 ;  /* 0x20000018ff047230 */ /* 0x000fe40000004100 */
[C---:B------:R-:W-:Y:S01]  /*10ee0*/  FFMA.FTZ R42, R5.reuse, R38, -R42 ;  /* 0x00000026052a7223 */ /* 0x040fe2000001082a */
[C---:B------:R-:W-:Y:S01]  /*10ef0*/  FMUL.FTZ R38, R34.reuse, R37 ;  /* 0x0000002522267220 */ /* 0x040fe20000410000 */
[----:B------:R-:W-:Y:S01]  /*10f00*/  FFMA.FTZ R44, R5, R40, R44 ;  /* 0x00000028052c7223 */ /* 0x000fe2000001002c */
[----:B------:R-:W-:Y:S01]  /*10f10*/  FMUL.FTZ R5, R29, R79 ;  /* 0x0000004f1d057220 */ /* 0x000fe20000410000 */
[-C--:B------:R-:W-:Y:S01]  /*10f20*/  FMUL.FTZ R40, R34, R33.reuse ;  /* 0x0000002122287220 */ /* 0x080fe20000410000 */
[----:B------:R-:W-:Y:S01]  /*10f30*/  FFMA.FTZ R39, R25, R33, -R38 ;  /* 0x0000002119277223 */ /* 0x000fe20000010826 */
[----:B------:R-:W-:-:S02]  /*10f40*/  HADD2.F32 R33, -RZ, R80.H0_H0 ;  /* 0x20000050ff217230 */ /* 0x000fc40000004100 */
[-C--:B------:R-:W-:Y:S01]  /*10f50*/  FMUL.FTZ R34, R29, R81.reuse ;  /* 0x000000511d227220 */ /* 0x080fe20000410000 */
[C---:B------:R-:W-:Y:S01]  /*10f60*/  FFMA.FTZ R81, R4.reuse, R81, -R5 ;  /* 0x0000005104517223 */ /* 0x040fe20000010805 */
[----:B------:R-:W-:Y:S02]  /*10f70*/  HADD2.F32 R5, -RZ, R82.H0_H0 ;  /* 0x20000052ff057230 */ /* 0x000fe40000004100 */
[----:B------:R-:W-:Y:S01]  /*10f80*/  FFMA.FTZ R37, R25, R37, R40 ;  /* 0x0000002519257223 */ /* 0x000fe20000010028 */
[----:B------:R-:W-:Y:S02]  /*10f90*/  HADD2.F32 R6, -RZ, R26.H0_H0 ;  /* 0x2000001aff067230 */ /* 0x000fe40000004100 */
[----:B------:R-:W-:Y:S01]  /*10fa0*/  FMUL.FTZ R25, R35, R33 ;  /* 0x0000002123197220 */ /* 0x000fe20000410000 */
[----:B------:R-:W-:Y:S02]  /*10fb0*/  HADD2.F32 R82, -RZ, R82.H1_H1 ;  /* 0x30000052ff527230 */ /* 0x000fe40000004100 */
[----:B------:R-:W-:Y:S01]  /*10fc0*/  FFMA.FTZ R79, R4, R79, R34 ;  /* 0x0000004f044f7223 */ /* 0x000fe20000010022 */
[----:B------:R-:W-:-:S02]  /*10fd0*/  HADD2.F32 R80, -RZ, R80.H1_H1 ;  /* 0x30000050ff507230 */ /* 0x000fc40000004100 */
        /* <DEDUP_REMOVED lines=39> */
.L_x_2647:
[----:B------:R-:W-:Y:S05]  /*11250*/  BSYNC B1 ;  /* 0x0000000000017941 */ /* 0x000fea0003800000 */
.L_x_2646:
[----:B------:R-:W-:Y:S04]  /*11260*/  BSSY B1, `(.L_x_2648) ;  /* 0x0000061000017945 */ /* 0x000fe80003800000 */
[----:B------:R-:W-:Y:S05]  /*11270*/  @P1 BRA `(.L_x_2649) ;  /* 0x00000004007c1947 */ /* 0x000fea0003800000 */
[----:B-1----:R-:W5:Y:S01]  /*11280*/  LDL R46, [R1+0x6c] ;  /* 0x00006c00012e7983 */ /* 0x002f620000100800 */
[----:B----4-:R-:W-:Y:S01]  /*11290*/  LEA.HI R4, R20, R234, RZ, 0x1d ;  /* 0x000000ea14047211 */ /* 0x010fe200078fe8ff */
[----:B------:R-:W-:Y:S01]  /*112a0*/  HADD2.F32 R33, -RZ, R73.H1_H1 ;  /* 0x30000049ff217230 */ /* 0x000fe20000004100 */
[----:B------:R-:W-:Y:S01]  /*112b0*/  SHF.R.U32.HI R35, RZ, 0x10, R9 ;  /* 0x00000010ff237819 */ /* 0x000fe20000011609 */
[--C-:B------:R-:W-:Y:S01]  /*112c0*/  HADD2.F32 R34, -RZ, R70.reuse.H1_H1 ;  /* 0x30000046ff227230 */ /* 0x100fe20000004100 */
[----:B------:R-:W-:Y:S01]  /*112d0*/  SHF.R.S32.HI R7, RZ, 0x1f, R4 ;  /* 0x0000001fff077819 */ /* 0x000fe20000011404 */
[----:B------:R-:W-:Y:S01]  /*112e0*/  IMAD.SHL.U32 R5, R4, 0x8, RZ ;  /* 0x0000000804057824 */ /* 0x000fe200078e00ff */
[----:B------:R-:W-:Y:S01]  /*112f0*/  SHF.R.U64 R45, R52, 0x10, R53 ;  /* 0x00000010342d7819 */ /* 0x000fe20000001235 */
[----:B------:R-:W-:Y:S01]  /*11300*/  HADD2.F32 R35, -RZ, R35.H0_H0 ;  /* 0x20000023ff237230 */ /* 0x000fe20000004100 */
[----:B------:R-:W-:Y:S01]  /*11310*/  LEA.HI R7, R7, R4, RZ, 0x3 ;  /* 0x0000000407077211 */ /* 0x000fe200078f18ff */
[----:B------:R-:W-:Y:S01]  /*11320*/  HADD2.F32 R70, -RZ, R70.H0_H0 ;  /* 0x20000046ff467230 */ /* 0x000fe20000004100 */
[----:B------:R-:W-:-:S02]  /*11330*/  LOP3.LUT R4, R194, 0x38, R5, 0xf8, !PT ;  /* 0x00000038c2047812 */ /* 0x000fc400078ef805 */
[----:B------:R-:W-:Y:S01]  /*11340*/  SHF.R.U32.HI R52, RZ, 0x10, R53 ;  /* 0x00000010ff347819 */ /* 0x000fe20000011635 */
[----:B------:R-:W-:Y:S01]  /*11350*/  IMAD.SHL.U32 R7, R7, 0x400, RZ ;  /* 0x0000040007077824 */ /* 0x000fe200078e00ff */
[----:B0-----:R-:W-:Y:S02]  /*11360*/  LOP3.LUT R25, R4, R60, RZ, 0x3c, !PT ;  /* 0x0000003c04197212 */ /* 0x001fe400078e3cff */
[----:B------:R-:W-:Y:S02]  /*11370*/  SHF.R.U64 R43, R8, 0x10, R9 ;  /* 0x00000010082b7819 */ /* 0x000fe40000001209 */
[----:B------:R-:W-:Y:S02]  /*11380*/  LOP3.LUT R24, R7, 0x7fffe000, RZ, 0xc0, !PT ;  /* 0x7fffe00007187812 */ /* 0x000fe400078ec0ff */
[----:B------:R-:W-:Y:S02]  /*11390*/  SHF.R.U64 R41, R10, 0x10, R11 ;  /* 0x000000100a297819 */ /* 0x000fe4000000120b */
[----:B------:R-:W-:-:S02]  /*113a0*/  IADD3 R25, R25, R24, R198 ;  /* 0x0000001819197210 */ /* 0x000fc40007ffe0c6 */
        /* <DEDUP_REMOVED lines=11> */
[----:B------:R-:W-:Y:S01]  /*11460*/  FMUL.FTZ R36, R30, R35 ;  /* 0x000000231e247220 */ /* 0x000fe20000410000 */
        /* <DEDUP_REMOVED lines=11> */
[----:B------:R-:W-:Y:S02]  /*11520*/  HADD2.F32 R8, -RZ, R73.H0_H0 ;  /* 0x20000049ff087230 */ /* 0x000fe40000004100 */
[-C--:B------:R-:W-:Y:S01]  /*11530*/  FMUL.FTZ R34, R30, R29.reuse ;  /* 0x0000001d1e227220 */ /* 0x080fe20000410000 */
[----:B------:R-:W-:Y:S01]  /*11540*/  FMUL.FTZ R30, R25, R70 ;  /* 0x00000046191e7220 */ /* 0x000fe20000410000 */
[----:B------:R-:W-:Y:S01]  /*11550*/  FFMA.FTZ R36, R9, R29, -R36 ;  /* 0x0000001d09247223 */ /* 0x000fe20000010824 */
[----:B------:R-:W-:-:S02]  /*11560*/  HADD2.F32 R29, -RZ, R71.H0_H0 ;  /* 0x20000047ff1d7230 */ /* 0x000fc40000004100 */
[-C--:B------:R-:W-:Y:S01]  /*11570*/  FMUL.FTZ R25, R25, R8.reuse ;  /* 0x0000000819197220 */ /* 0x080fe20000410000 */
[----:B------:R-:W-:Y:S01]  /*11580*/  FFMA.FTZ R33, R5, R8, -R30 ;  /* 0x0000000805217223 */ /* 0x000fe2000001081e */
[----:B------:R-:W-:Y:S02]  /*11590*/  HADD2.F32 R8, -RZ, R74.H0_H0 ;  /* 0x2000004aff087230 */ /* 0x000fe40000004100 */
[----:B------:R-:W-:Y:S01]  /*115a0*/  FFMA.FTZ R34, R9, R35, R34 ;  /* 0x0000002309227223 */ /* 0x000fe20000010022 */
[----:B------:R-:W-:Y:S02]  /*115b0*/  HADD2.F32 R10, -RZ, R6.H0_H0 ;  /* 0x20000006ff0a7230 */ /* 0x000fe40000004100 */
[----:B------:R-:W-:Y:S01]  /*115c0*/  FFMA.FTZ R70, R5, R70, R25 ;  /* 0x0000004605467223 */ /* 0x000fe20000010019 */
[----:B------:R-:W-:Y:S02]  /*115d0*/  HADD2.F32 R71, -RZ, R71.H1_H1 ;  /* 0x30000047ff477230 */ /* 0x000fe40000004100 */
[----:B------:R-:W-:Y:S01]  /*115e0*/  FMUL.FTZ R5, R31, R29 ;  /* 0x0000001d1f057220 */ /* 0x000fe20000410000 */
[----:B------:R-:W-:-:S02]  /*115f0*/  HADD2.F32 R74, -RZ, R74.H1_H1 ;  /* 0x3000004aff4a7230 */ /* 0x000fc40000004100 */
[-C--:B------:R-:W-:Y:S01]  /*11600*/  FMUL.FTZ R9, R31, R8.reuse ;  /* 0x000000081f097220 */ /* 0x080fe20000410000 */
[----:B------:R-:W-:Y:S02]  /*11610*/  HADD2.F32 R30, -RZ, R38.H0_H0 ;  /* 0x20000026ff1e7230 */ /* 0x000fe40000004100 */
[----:B------:R-:W-:Y:S01]  /*11620*/  FFMA.FTZ R31, R10, R8, -R5 ;  /* 0x000000080a1f7223 */ /* 0x000fe20000010805 */
[--C-:B------:R-:W-:Y:S02]  /*11630*/  HADD2.F32 R11, -RZ, R7.reuse.H0_H0 ;  /* 0x20000007ff0b7230 */ /* 0x100fe40000004100 */
[C---:B------:R-:W-:Y:S01]  /*11640*/  FMUL.FTZ R38, R32.reuse, R71 ;  /* 0x0000004720267220 */ /* 0x040fe20000410000 */
[----:B------:R-:W-:Y:S02]  /*11650*/  HADD2.F32 R8, -RZ, R54.H0_H0 ;  /* 0x20000036ff087230 */ /* 0x000fe40000004100 */
[----:B------:R-:W-:Y:S01]  /*11660*/  FMUL.FTZ R32, R32, R74 ;  /* 0x0000004a20207220 */ /* 0x000fe20000410000 */
[----:B------:R-:W-:-:S02]  /*11670*/  HADD2.F32 R7, -RZ, R7.H1_H1 ;  /* 0x30000007ff077230 */ /* 0x000fc40000004100 */
[----:B------:R-:W-:Y:S01]  /*11680*/  FFMA.FTZ R38, R11, R74, -R38 ;  /* 0x0000004a0b267223 */ /* 0x000fe20000010826 */
[----:B------:R-:W-:Y:S01]  /*11690*/  FMUL.FTZ R40, R27, R30 ;  /* 0x0000001e1b287220 */ /* 0x000fe20000410000 */
[----:B------:R-:W-:Y:S01]  /*116a0*/  FFMA.FTZ R32, R11, R71, R32 ;  /* 0x000000470b207223 */ /* 0x000fe20000010020 */
[-C--:B------:R-:W-:Y:S01]  /*116b0*/  FMUL.FTZ R42, R27, R8.reuse ;  /* 0x000000081b2a7220 */ /* 0x080fe20000410000 */
[----:B------:R-:W-:Y:S02]  /*116c0*/  HADD2.F32 R11, -RZ, R43.H0_H0 ;  /* 0x2000002bff0b7230 */ /* 0x000fe40000004100 */
[----:B------:R-:W-:Y:S01]  /*116d0*/  FFMA.FTZ R10, R10, R29, R9 ;  /* 0x0000001d0a0a7223 */ /* 0x000fe20000010009 */
[----:B------:R-:W-:Y:S02]  /*116e0*/  HADD2.F32 R5, -RZ, R45.H0_H0 ;  /* 0x2000002dff057230 */ /* 0x000fe40000004100 */
[----:B------:R-:W-:Y:S01]  /*116f0*/  FFMA.FTZ R35, R7, R8, -R40 ;  /* 0x0000000807237223 */ /* 0x000fe20000010828 */
[----:B------:R-:W-:-:S02]  /*11700*/  HADD2.F32 R25, -RZ, R41.H0_H0 ;  /* 0x20000029ff197230 */ /* 0x000fc40000004100 */
[----:B------:R-:W-:Y:S01]  /*11710*/  FFMA.FTZ R41, R7, R30, R42 ;  /* 0x0000001e07297223 */ /* 0x000fe2000001002a */
[----:B------:R-:W-:Y:S02]  /*11720*/  HADD2.F32 R9, -RZ, R44.H0_H0 ;  /* 0x2000002cff097230 */ /* 0x000fe40000004100 */
[C---:B------:R-:W-:Y:S01]  /*11730*/  FMUL.FTZ R7, R24.reuse, R11 ;  /* 0x0000000b18077220 */ /* 0x040fe20000410000 */
[----:B------:R-:W-:Y:S02]  /*11740*/  HADD2.F32 R4, -RZ, R4.H1_H1 ;  /* 0x30000004ff047230 */ /* 0x000fe40000004100 */
        /* <DEDUP_REMOVED lines=18> */
.L_x_2649:
[----:B------:R-:W-:Y:S05]  /*11870*/  BSYNC B1 ;  /* 0x0000000000017941 */ /* 0x000fea0003800000 */
.L_x_2648:
[----:B------:R-:W-:Y:S05]  /*11880*/  @P2 BRA `(.L_x_2621) ;  /* 0x00000004007c2947 */ /* 0x000fea0003800000 */
[----:B------:R-:W5:Y:S01]  /*11890*/  LDL R41, [R1+0x68] ;  /* 0x0000680001297983 */ /* 0x000f620000100800 */
[----:B------:R-:W-:Y:S01]  /*118a0*/  LEA.HI R20, R20, R235, RZ, 0x1d ;  /* 0x000000eb14147211 */ /* 0x000fe200078fe8ff */
[--C-:B0-----:R-:W-:Y:S01]  /*118b0*/  HADD2.F32 R29, -RZ, R21.reuse.H1_H1 ;  /* 0x30000015ff1d7230 */ /* 0x101fe20000004100 */
[----:B------:R-:W-:Y:S01]  /*118c0*/  SHF.R.U32.HI R30, RZ, 0x10, R13 ;  /* 0x00000010ff1e7819 */ /* 0x000fe2000001160d */
[--C-:B------:R-:W-:Y:S01]  /*118d0*/  HADD2.F32 R31, -RZ, R0.reuse.H1_H1 ;  /* 0x30000000ff1f7230 */ /* 0x100fe20000004100 */
[----:B----4-:R-:W-:Y:S01]  /*118e0*/  SHF.R.S32.HI R7, RZ, 0x1f, R20 ;  /* 0x0000001fff077819 */ /* 0x010fe20000011414 */
[----:B------:R-:W-:Y:S01]  /*118f0*/  HADD2.F32 R28, -RZ, R0.H0_H0 ;  /* 0x20000000ff1c7230 */ /* 0x000fe20000004100 */
[----:B------:R-:W-:Y:S01]  /*11900*/  SHF.L.U32 R5, R20, 0x3, RZ ;  /* 0x0000000314057819 */ /* 0x000fe200000006ff */
[----:B------:R-:W-:Y:S01]  /*11910*/  HADD2.F32 R30, -RZ, R30.H0_H0 ;  /* 0x2000001eff1e7230 */ /* 0x000fe20000004100 */
[----:B------:R-:W-:Y:S01]  /*11920*/  LEA.HI R7, R7, R20, RZ, 0x3 ;  /* 0x0000001407077211 */ /* 0x000fe200078f18ff */
[----:B------:R-:W-:Y:S01]  /*11930*/  HADD2.F32 R0, -RZ, R21.H0_H0 ;  /* 0x20000015ff007230 */ /* 0x000fe20000004100 */
[----:B------:R-:W-:Y:S01]  /*11940*/  LOP3.LUT R4, R194, 0x38, R5, 0xf8, !PT ;  /* 0x00000038c2047812 */ /* 0x000fe200078ef805 */
[----:B------:R-:W-:Y:S01]  /*11950*/  HADD2.F32 R21, -RZ, R3.H0_H0 ;  /* 0x20000003ff157230 */ /* 0x000fe20000004100 */
[----:B------:R-:W-:Y:S01]  /*11960*/  SHF.R.U64 R40, R56, 0x10, R57 ;  /* 0x0000001038287819 */ /* 0x000fe20000001239 */
[----:B------:R-:W-:Y:S01]  /*11970*/  IMAD.SHL.U32 R7, R7, 0x400, RZ ;  /* 0x0000040007077824 */ /* 0x000fe200078e00ff */
[----:B------:R-:W-:-:S02]  /*11980*/  LOP3.LUT R9, R4, R60, RZ, 0x3c, !PT ;  /* 0x0000003c04097212 */ /* 0x000fc400078e3cff */
[----:B------:R-:W-:Y:S02]  /*11990*/  SHF.R.U32.HI R56, RZ, 0x10, R57 ;  /* 0x00000010ff387819 */ /* 0x000fe40000011639 */
[----:B------:R-:W-:Y:S02]  /*119a0*/  LOP3.LUT R8, R7, 0x7fffe000, RZ, 0xc0, !PT ;  /* 0x7fffe00007087812 */ /* 0x000fe400078ec0ff */
[----:B------:R-:W-:Y:S02]  /*119b0*/  SHF.R.U64 R38, R12, 0x10, R13 ;  /* 0x000000100c267819 */ /* 0x000fe4000000120d */
[----:B------:R-:W-:Y:S02]  /*119c0*/  IADD3 R9, R9, R8, R198 ;  /* 0x0000000809097210 */ /* 0x000fe40007ffe0c6 */
[--C-:B------:R-:W-:Y:S02]  /*119d0*/  SHF.R.U64 R39, R58, 0x10, R59.reuse ;  /* 0x000000103a277819 */ /* 0x100fe4000000123b */
[----:B------:R-:W-:Y:S01]  /*119e0*/  SHF.R.U32.HI R58, RZ, 0x10, R59 ;  /* 0x00000010ff3a7819 */ /* 0x000fe2000001163b */
[----:B------:R-:W-:Y:S01]  /*119f0*/  IMAD R20, R9, 0x2, R2 ;  /* 0x0000000209147824 */ /* 0x000fe200078e0202 */
[----:B------:R-:W-:-:S02]  /*11a00*/  SHF.R.U32.HI R36, RZ, 0x10, R15 ;  /* 0x00000010ff247819 */ /* 0x000fc4000001160f */
[----:B------:R-:W-:Y:S02]  /*11a10*/  SHF.R.U64 R37, R14, 0x10, R15 ;  /* 0x000000100e257819 */ /* 0x000fe4000000120f */
[----:B------:R-:W0:Y:S02]  /*11a20*/  LDS.128 R8, [R20+0x10400] ;  /* 0x0104000014087984 */ /* 0x000e240000000c00 */
[--C-:B0-----:R-:W-:Y:S02]  /*11a30*/  HADD2.F32 R24, -RZ, R9.reuse.H0_H0 ;  /* 0x20000009ff187230 */ /* 0x101fe40000004100 */
[----:B------:R-:W-:Y:S02]  /*11a40*/  HADD2.F32 R25, -RZ, R9.H1_H1 ;  /* 0x30000009ff197230 */ /* 0x000fe40000004100 */
[----:B------:R-:W-:Y:S02]  /*11a50*/  HADD2.F32 R9, -RZ, R8.H0_H0 ;  /* 0x20000008ff097230 */ /* 0x000fe40000004100 */
[C---:B-1----:R-:W-:Y:S01]  /*11a60*/  FMUL.FTZ R33, R24.reuse, R31 ;  /* 0x0000001f18217220 */ /* 0x042fe20000410000 */
[----:B------:R-:W-:Y:S01]  /*11a70*/  FMUL.FTZ R35, R24, R29 ;  /* 0x0000001d18237220 */ /* 0x000fe20000410000 */
[----:B------:R-:W-:-:S02]  /*11a80*/  HADD2.F32 R24, -RZ, R56.H0_H0 ;  /* 0x20000038ff187230 */ /* 0x000fc40000004100 */
[C---:B------:R-:W-:Y:S01]  /*11a90*/  FMUL.FTZ R32, R25.reuse, R30 ;  /* 0x0000001e19207220 */ /* 0x040fe20000410000 */
[----:B------:R-:W-:Y:S02]  /*11aa0*/  HADD2.F32 R26, -RZ, R10.H0_H0 ;  /* 0x2000000aff1a7230 */ /* 0x000fe40000004100 */
[--C-:B------:R-:W-:Y:S02]  /*11ab0*/  HADD2.F32 R27, -RZ, R11.reuse.H0_H0 ;  /* 0x2000000bff1b7230 */ /* 0x100fe40000004100 */
[----:B------:R-:W-:Y:S01]  /*11ac0*/  FMUL.FTZ R34, R25, R24 ;  /* 0x0000001819227220 */ /* 0x000fe20000410000 */
        /* <DEDUP_REMOVED lines=11> */
[C---:B------:R-:W-:Y:S01]  /*11b80*/  FFMA.FTZ R32, R13.reuse, R24, -R32 ;  /* 0x000000180d207223 */ /* 0x040fe20000010820 */
[----:B------:R-:W-:Y:S02]  /*11b90*/  HADD2.F32 R9, -RZ, R69.H0_H0 ;  /* 0x20000045ff097230 */ /* 0x000fe40000004100 */
[----:B------:R-:W-:Y:S01]  /*11ba0*/  FFMA.FTZ R34, R13, R30, R34 ;  /* 0x0000001e0d227223 */ /* 0x000fe20000010022 */
[----:B------:R-:W-:-:S02]  /*11bb0*/  HADD2.F32 R24, -RZ, R3.H1_H1 ;  /* 0x30000003ff187230 */ /* 0x000fc40000004100 */
[C---:B------:R-:W-:Y:S01]  /*11bc0*/  FFMA.FTZ R13, R5.reuse, R0, -R12 ;  /* 0x00000000050d7223 */ /* 0x040fe2000001080c */
[----:B------:R-:W-:Y:S01]  /*11bd0*/  FFMA.FTZ R25, R5, R28, R25 ;  /* 0x0000001c05197223 */ /* 0x000fe20000010019 */
[----:B------:R-:W-:Y:S02]  /*11be0*/  HADD2.F32 R15, -RZ, R7.H0_H0 ;  /* 0x20000007ff0f7230 */ /* 0x000fe40000004100 */
        /* <DEDUP_REMOVED lines=8> */
[----:B------:R-:W-:Y:S01]  /*11c70*/  FFMA.FTZ R30, R15, R0, -R30 ;  /* 0x000000000f1e7223 */ /* 0x000fe2000001081e */
[----:B------:R-:W-:Y:S02]  /*11c80*/  HADD2.F32 R7, -RZ, R7.H1_H1 ;  /* 0x30000007ff077230 */ /* 0x000fe40000004100 */
[C---:B------:R-:W-:Y:S01]  /*11c90*/  FFMA.FTZ R28, R14.reuse, R9, -R5 ;  /* 0x000000090e1c7223 */ /* 0x040fe20000010805 */
[C---:B------:R-:W-:Y:S01]  /*11ca0*/  FMUL.FTZ R36, R11.reuse, R26 ;  /* 0x0000001a0b247220 */ /* 0x040fe20000410000 */
[----:B------:R-:W-:Y:S01]  /*11cb0*/  FMUL.FTZ R0, R11, R12 ;  /* 0x0000000c0b007220 */ /* 0x000fe20000410000 */
[----:B------:R-:W-:Y:S01]  /*11cc0*/  FFMA.FTZ R14, R14, R21, R3 ;  /* 0x000000150e0e7223 */ /* 0x000fe20000010003 */
        /* <DEDUP_REMOVED lines=27> */
.L_x_2621:
[----:B------:R-:W-:Y:S05]  /*11e80*/  BSYNC B0 ;  /* 0x0000000000007941 */ /* 0x000fea0003800000 */
.L_x_2599:
        /* <DEDUP_REMOVED lines=8> */
.L_x_2597:
[----:B01234-:R-:W2:Y:S02]  /*11f10*/  LDL R0, [R1+0x18] ;  /* 0x0000180001007983 */ /* 0x01fea40000100800 */
[----:B--2---:R-:W-:-:S13]  /*11f20*/  R2UR UR4, R0 ;  /* 0x00000000000472ca */ /* 0x004fda00000e0000 */
[----:B------:R-:W-:-:S05]  /*11f30*/  IMAD.U32 R0, RZ, RZ, UR4 ;  /* 0x00000004ff007e24 */ /* 0x000fca000f8e00ff */
[----:B------:R-:W-:-:S13]  /*11f40*/  ISETP.NE.AND P0, PT, R0, 0x3, PT ;  /* 0x000000030000780c */ /* 0x000fda0003f05270 */
[----:B------:R-:W-:Y:S05]  /*11f50*/  @!P0 BRA `(.L_x_2650) ;  /* 0x0000000000048947 */ /* 0x000fea0003800000 */
[----:B------:R-:W-:Y:S01]  /*11f60*/  BPT.TRAP 0x1 ;  /* 0x000000040000795c */ /* 0x000fe20000300000 */
.L_x_2650:
[----:B------:R-:W-:Y:S01]  /*11f70*/  IMAD R6, R184, 0x8, R2 ;  /* 0x00000008b8067824 */ /* 0x000fe200078e0202 */
[----:B------:R-:W-:-:S04]  /*11f80*/  SHF.L.U32 R3, R187, 0x1f, RZ ;  /* 0x0000001fbb037819 */ /* 0x000fc800000006ff */
[----:B------:R0:W1:Y:S01]  /*11f90*/  SYNCS.PHASECHK.TRANS64.TRYWAIT P2, [R6+URZ+0x34830], R3 ;  /* 0x03483003060075a7 */ /* 0x000062000804017f */
[----:B------:R-:W-:Y:S05]  /*11fa0*/  @!P0 BRA `(.L_x_2651) ;  /* 0x0000000000048947 */ /* 0x000fea0003800000 */
[----:B------:R-:W-:Y:S01]  /*11fb0*/  BPT.TRAP 0x1 ;  /* 0x000000040000795c */ /* 0x000fe20000300000 */
.L_x_2651:
[----:B------:R-:W2:Y:S02]  /*11fc0*/  S2R R0, SR_TID.X ;  /* 0x0000000000007919 */ /* 0x000ea40000002100 */
[----:B--2---:R-:W-:-:S04]  /*11fd0*/  LOP3.LUT R0, R0, 0x7f, RZ, 0xc0, !PT ;  /* 0x0000007f00007812 */ /* 0x004fc800078ec0ff */
[----:B------:R-:W-:Y:S01]  /*11fe0*/  ISETP.NE.AND P1, PT, R0, RZ, PT ;  /* 0x000000ff0000720c */ /* 0x000fe20003f25270 */
[----:B-1----:R-:W-:-:S12]  /*11ff0*/  @P2 BRA `(.L_x_2652) ;  /* 0x0000000000082947 */ /* 0x002fd80003800000 */
[----:B------:R-:W1:Y:S02]  /*12000*/  SYNCS.PHASECHK.TRANS64.TRYWAIT P2, [R6+URZ+0x34830], R3 ;  /* 0x03483003060075a7 */ /* 0x000e64000804017f */
[----:B-1----:R-:W-:Y:S05]  /*12010*/  @!P2 BRA `(.L_x_2653) ;  /* 0x0000014800c4a947 */ /* 0x002fea0003800000 */
.L_x_2652:
[----:B------:R-:W-:Y:S05]  /*12020*/  WARPSYNC.ALL ;  /* 0x0000000000007948 */ /* 0x000fea0003800000 */
[----:B------:R-:W-:Y:S01]  /*12030*/  IADD3 R0, R2, 0x1c400, RZ ;  /* 0x0001c40002007810 */ /* 0x000fe20007ffe0ff */
[----:B------:R-:W-:Y:S01]  /*12040*/  IMAD.MOV.U32 R5, RZ, RZ, 0x40000040 ;  /* 0x40000040ff057424 */ /* 0x000fe200078e00ff */
[----:B------:R-:W-:Y:S01]  /*12050*/  R2UR UR52, R68 ;  /* 0x00000000443472ca */ /* 0x000fe200000e0000 */
[----:B------:R-:W-:Y:S01]  /*12060*/  UMOV UR53, 0x40000040 ;  /* 0x4000004000357882 */ /* 0x000fe20000000000 */
[----:B------:R-:W-:Y:S01]  /*12070*/  SHF.R.U32.HI R0, RZ, 0x4, R0 ;  /* 0x00000004ff007819 */ /* 0x000fe20000011600 */
[----:B------:R-:W-:Y:S01]  /*12080*/  WARPGROUP.ARRIVE ;  /* 0x00000000000079c5 */ /* 0x000fe20000000000 */
[----:B------:R-:W-:Y:S01]  /*12090*/  R2UR UR55, R5 ;  /* 0x00000000053772ca */ /* 0x000fe200000e0000 */
[----:B------:R-:W-:Y:S01]  /*120a0*/  IMAD.MOV.U32 R9, RZ, RZ, 0x40000040 ;  /* 0x40000040ff097424 */ /* 0x000fe200078e00ff */
[----:B------:R-:W-:Y:S01]  /*120b0*/  LOP3.LUT R0, R0, 0x3fff, RZ, 0xc0, !PT ;  /* 0x00003fff00007812 */ /* 0x000fe200078ec0ff */
[----:B------:R-:W-:Y:S01]  /*120c0*/  UMOV UR49, 0x40000040 ;  /* 0x4000004000317882 */ /* 0x000fe20000000000 */
[----:B------:R-:W-:Y:S01]  /*120d0*/  UMOV UR45, 0x40000040 ;  /* 0x40000040002d7882 */ /* 0x000fe20000000000 */
[----:B------:R-:W-:Y:S01]  /*120e0*/  UMOV UR9, 0x40000040 ;  /* 0x4000004000097882 */ /* 0x000fe20000000000 */
[----:B------:R-:W-:Y:S01]  /*120f0*/  LOP3.LUT R7, R0, 0x10000, RZ, 0xfc, !PT ;  /* 0x0001000000077812 */ /* 0x000fe200078efcff */
[----:B------:R-:W-:Y:S01]  /*12100*/  IMAD.U32 R11, RZ, RZ, UR9 ;  /* 0x00000009ff0b7e24 */ /* 0x000fe2000f8e00ff */
[----:B------:R-:W-:Y:S01]  /*12110*/  R2UR UR51, R9 ;  /* 0x00000000093372ca */ /* 0x000fe200000e0000 */
[----:B------:R-:W-:Y:S01]  /*12120*/  ULOP3.LUT UR52, UR52, 0x10000, URZ, 0xfc, !UPT ;  /* 0x0001000034347892 */ /* 0x000fe2000f8efc3f */
[----:B------:R-:W-:Y:S01]  /*12130*/  MOV R9, 0x40000040 ;  /* 0x4000004000097802 */ /* 0x000fe20000000f00 */
[----:B------:R-:W-:Y:S01]  /*12140*/  IMAD R4, R184, 0xc00, R7 ;  /* 0x00000c00b8047824 */ /* 0x000fe200078e0207 */
[----:B------:R-:W-:Y:S01]  /*12150*/  UMOV UR57, 0x40000040 ;  /* 0x4000004000397882 */ /* 0x000fe20000000000 */
[----:B------:R-:W-:Y:S01]  /*12160*/  UIADD3 UR48, UR52, 0x2, URZ ;  /* 0x0000000234307890 */ /* 0x000fe2000fffe03f */
[----:B------:R-:W-:Y:S01]  /*12170*/  R2UR UR47, R9 ;  /* 0x00000000092f72ca */ /* 0x000fe200000e0000 */
[C---:B------:R-:W-:Y:S01]  /*12180*/  VIADD R8, R4.reuse, 0x2 ;  /* 0x0000000204087836 */ /* 0x040fe20000000000 */
[----:B------:R-:W-:Y:S01]  /*12190*/  R2UR UR54, R4 ;  /* 0x00000000043672ca */ /* 0x000fe200000e0000 */
[----:B------:R-:W-:Y:S01]  /*121a0*/  UIADD3 UR44, UR52, 0x4, URZ ;  /* 0x00000004342c7890 */ /* 0x000fe2000fffe03f */
[----:B------:R-:W-:Y:S01]  /*121b0*/  IMAD.MOV.U32 R9, RZ, RZ, 0x40000040 ;  /* 0x40000040ff097424 */ /* 0x000fe200078e00ff */
[----:B------:R-:W-:Y:S01]  /*121c0*/  UIADD3 UR4, UR52, 0x6, URZ ;  /* 0x0000000634047890 */ /* 0x000fe2000fffe03f */
[----:B------:R-:W-:Y:S01]  /*121d0*/  R2UR UR50, R8 ;  /* 0x00000000083272ca */ /* 0x000fe200000e0000 */
[----:B------:R-:W-:Y:S01]  /*121e0*/  VIADD R8, R4, 0x4 ;  /* 0x0000000404087836 */ /* 0x000fe20000000000 */
[----:B------:R-:W-:Y:S01]  /*121f0*/  UIADD3 UR56, UR52, 0x804, URZ ;  /* 0x0000080434387890 */ /* 0x000fe2000fffe03f */
[----:B------:R-:W-:Y:S01]  /*12200*/  R2UR UR11, R9 ;  /* 0x00000000090b72ca */ /* 0x000fe200000e0000 */
[----:B------:R-:W-:Y:S01]  /*12210*/  IMAD.MOV.U32 R9, RZ, RZ, 0x40000040 ;  /* 0x40000040ff097424 */ /* 0x000fe200078e00ff */
[----:B------:R-:W-:Y:S01]  /*12220*/  UIADD3 UR36, UR52, 0x806, URZ ;  /* 0x0000080634247890 */ /* 0x000fe2000fffe03f */
[----:B------:R-:W-:Y:S01]  /*12230*/  R2UR UR46, R8 ;  /* 0x00000000082e72ca */ /* 0x000fe200000e0000 */
[----:B------:R-:W-:Y:S01]  /*12240*/  VIADD R8, R4, 0x6 ;  /* 0x0000000604087836 */ /* 0x000fe20000000000 */
[----:B------:R-:W-:Y:S01]  /*12250*/  UMOV UR8, UR4 ;  /* 0x0000000400087c82 */ /* 0x000fe20008000000 */
[----:B------:R-:W-:Y:S01]  /*12260*/  HGMMA.64x128x16.F32 R24, gdesc[UR52], RZ, !UPT, gsb0 ;  /* 0x01e00000341879f0 */ /* 0x000fe2000c0008ff */
[----:B------:R-:W-:Y:S01]  /*12270*/  UIADD3 UR4, UR52, 0x400, URZ ;  /* 0x0000040034047890 */ /* 0x000fe2000fffe03f */
[----:B------:R-:W-:Y:S01]  /*12280*/  IMAD.U32 R10, RZ, RZ, UR8 ;  /* 0x00000008ff0a7e24 */ /* 0x000fe2000f8e00ff */
[----:B------:R-:W-:Y:S01]  /*12290*/  R2UR UR10, R8 ;  /* 0x00000000080a72ca */ /* 0x000fe200000e0000 */
[----:B------:R-:W-:Y:S01]  /*122a0*/  IMAD.MOV.U32 R5, RZ, RZ, 0x40000040 ;  /* 0x40000040ff057424 */ /* 0x000fe200078e00ff */
[----:B------:R-:W-:Y:S01]  /*122b0*/  IADD3 R8, R4, 0x400, RZ ;  /* 0x0000040004087810 */ /* 0x000fe20007ffe0ff */
[----:B------:R-:W-:Y:S01]  /*122c0*/  UMOV UR37, 0x40000040 ;  /* 0x4000004000257882 */ /* 0x000fe20000000000 */
[----:B------:R2:W-:Y:S01]  /*122d0*/  STL.64 [R1+0x38], R10 ;  /* 0x0000380a01007387 */ /* 0x0005e20000100a00 */
[----:B------:R-:W3:Y:S01]  /*122e0*/  LDC R0, c[0x0][0x448] ;  /* 0x00011200ff007b82 */ /* 0x000ee20000000800 */
[----:B------:R-:W-:Y:S01]  /*122f0*/  R2UR UR39, R5 ;  /* 0x00000000052772ca */ /* 0x000fe200000e0000 */
[----:B------:R-:W-:Y:S01]  /*12300*/  IMAD.IADD R12, R205, 0x1, R200 ;  /* 0x00000001cd0c7824 */ /* 0x000fe200078e02c8 */
[----:B------:R-:W-:Y:S01]  /*12310*/  BSSY B0, `(.L_x_2654) ;  /* 0x0000530000007945 */ /* 0x000fe20003800000 */
[----:B01----:R-:W-:Y:S01]  /*12320*/  @!P1 VIADD R6, R6, 0x34840 ;  /* 0x0003484006069836 */ /* 0x003fe20000000000 */
[----:B------:R-:W-:-:S02]  /*12330*/  CS2R R150, SRZ ;  /* 0x0000000000967805 */ /* 0x000fc4000001ff00 */
[----:B------:R-:W-:Y:S02]  /*12340*/  CS2R R148, SRZ ;  /* 0x0000000000947805 */ /* 0x000fe4000001ff00 */
[----:B------:R-:W-:Y:S02]  /*12350*/  CS2R R146, SRZ ;  /* 0x0000000000927805 */ /* 0x000fe4000001ff00 */
[----:B------:R-:W-:Y:S02]  /*12360*/  CS2R R144, SRZ ;  /* 0x0000000000907805 */ /* 0x000fe4000001ff00 */
[----:B------:R-:W-:Y:S02]  /*12370*/  @!P1 PRMT R6, RZ, 0x654, R6 ;  /* 0x00000654ff069816 */ /* 0x000fe40000000006 */
[----:B------:R-:W-:Y:S02]  /*12380*/  CS2R R142, SRZ ;  /* 0x00000000008e7805 */ /* 0x000fe4000001ff00 */
[----:B-----5:R-:W-:-:S02]  /*12390*/  CS2R R140, SRZ ;  /* 0x00000000008c7805 */ /* 0x020fc4000001ff00 */
        /* <DEDUP_REMOVED lines=12> */
[----:B---3--:R-:W-:Y:S02]  /*12460*/  ISETP.NE.AND P2, PT, R0, 0x1, PT ;  /* 0x000000010000780c */ /* 0x008fe40003f45270 */
[----:B------:R-:W-:-:S11]  /*12470*/  CS2R R114, SRZ ;  /* 0x0000000000727805 */ /* 0x000fd6000001ff00 */
[----:B------:R-:W0:Y:S08]  /*12480*/  @P2 LDC R3, c[0x0][0x44c] ;  /* 0x00011300ff032b82 */ /* 0x000e300000000800 */
[----:B------:R-:W1:Y:S01]  /*12490*/  @P2 LDC R5, c[0x0][0x450] ;  /* 0x00011400ff052b82 */ /* 0x000e620000000800 */
[----:B0-----:R-:W-:-:S04]  /*124a0*/  @P2 IMAD.HI.U32 R0, R12, R3, RZ ;  /* 0x000000030c002227 */ /* 0x001fc800078e00ff */
[----:B------:R-:W-:Y:S01]  /*124b0*/  IMAD.MOV.U32 R3, RZ, RZ, -0x80 ;  /* 0xffffff80ff037424 */ /* 0x000fe200078e00ff */
[----:B-1----:R-:W-:-:S03]  /*124c0*/  @P2 SHF.R.U32.HI R12, RZ, R5, R0 ;  /* 0x00000005ff0c2219 */ /* 0x002fc60000011600 */
[----:B------:R-:W-:Y:S02]  /*124d0*/  IMAD R3, R88, R3, 0x80 ;  /* 0x0000008058037424 */ /* 0x000fe400078e0203 */
[----:B------:R-:W0:Y:S03]  /*124e0*/  SHFL.IDX PT, R0, R12, 0x1, 0x1c1f ;  /* 0x003c1f000c007f89 */ /* 0x000e2600000e0000 */
[----:B------:R-:W-:-:S04]  /*124f0*/  IADD3 R107, -R204, 0x1, R3 ;  /* 0x00000001cc6b7810 */ /* 0x000fc80007ffe103 */
[----:B------:R-:W-:Y:S01]  /*12500*/  IADD3 R107, -R201, R107, R202 ;  /* 0x0000006bc96b7210 */ /* 0x000fe20007ffe1ca */
        /* <DEDUP_REMOVED lines=8> */
[----:B------:R-:W-:Y:S01]  /*12590*/  HGMMA.64x128x16.F32 R24, gdesc[UR8], R24, gsb0 ;  /* 0x01e00000081879f0 */ /* 0x000fe20008000818 */
[----:B------:R-:W-:Y:S01]  /*125a0*/  R2UR UR10, R8 ;  /* 0x00000000080a72ca */ /* 0x000fe200000e0000 */
[----:B------:R-:W-:Y:S01]  /*125b0*/  UMOV UR8, UR4 ;  /* 0x0000000400087c82 */ /* 0x000fe20008000000 */
[----:B------:R-:W-:Y:S01]  /*125c0*/  R2UR UR11, R9 ;  /* 0x00000000090b72ca */ /* 0x000fe200000e0000 */
[----:B------:R-:W-:Y:S01]  /*125d0*/  UMOV UR9, 0x40000040 ;  /* 0x4000004000097882 */ /* 0x000fe20000000000 */
[----:B------:R-:W-:Y:S01]  /*125e0*/  VIADD R8, R4, 0x402 ;  /* 0x0000040204087836 */ /* 0x000fe20000000000 */
[----:B------:R-:W-:Y:S01]  /*125f0*/  MOV R9, 0x40000040 ;  /* 0x4000004000097802 */ /* 0x000fe20000000f00 */
        /* <DEDUP_REMOVED lines=11> */
[----:B------:R-:W-:Y:S01]  /*126b0*/  VIADD R8, R4, 0x404 ;  /* 0x0000040404087836 */ /* 0x000fe20000000000 */
[----:B------:R-:W-:Y:S01]  /*126c0*/  UIADD3 UR4, UR52, 0x404, URZ ;  /* 0x0000040434047890 */ /* 0x000fe2000fffe03f */
[----:B------:R-:W-:Y:S02]  /*126d0*/  IMAD.MOV.U32 R9, RZ, RZ, 0x40000040 ;  /* 0x40000040ff097424 */ /* 0x000fe400078e00ff */
[----:B-1----:R-:W-:Y:S02]  /*126e0*/  IMAD.U32 R10, RZ, RZ, UR8 ;  /* 0x00000008ff0a7e24 */ /* 0x002fe4000f8e00ff */
        /* <DEDUP_REMOVED lines=11> */
[----:B------:R-:W-:Y:S01]  /*127a0*/  IMAD.MOV.U32 R9, RZ, RZ, 0x40000040 ;  /* 0x40000040ff097424 */ /* 0x000fe200078e00ff */
[----:B-1----:R-:W-:Y:S01]  /*127b0*/  MOV R10, UR8 ;  /* 0x00000008000a7c02 */ /* 0x002fe20008000f00 */
        /* <DEDUP_REMOVED lines=35> */
[C---:B------:R-:W-:Y:S01]  /*129f0*/  VIADD R8, R4.reuse, 0x804 ;  /* 0x0000080404087836 */ /* 0x040fe20000000000 */
[----:B------:R-:W-:Y:S01]  /*12a00*/  MOV R9, 0x40000040 ;  /* 0x4000004000097802 */ /* 0x000fe20000000f00 */
[----:B------:R-:W-:Y:S01]  /*12a10*/  VIADD R4, R4, 0x806 ;  /* 0x0000080604047836 */ /* 0x000fe20000000000 */
[----:B------:R-:W-:Y:S01]  /*12a20*/  ULDC UR4, c[0x0][0x988] ;  /* 0x0002620000047ab9 */ /* 0x000fe20000000800 */
[----:B-1----:R-:W-:Y:S01]  /*12a30*/  IMAD.U32 R10, RZ, RZ, UR8 ;  /* 0x00000008ff0a7e24 */ /* 0x002fe2000f8e00ff */
[----:B------:R-:W-:Y:S01]  /*12a40*/  R2UR UR58, R8 ;  /* 0x00000000083a72ca */ /* 0x000fe200000e0000 */
[----:B------:R-:W-:Y:S01]  /*12a50*/  IMAD.U32 R11, RZ, RZ, UR9 ;  /* 0x00000009ff0b7e24 */ /* 0x000fe2000f8e00ff */
[----:B------:R-:W-:-:S02]  /*12a60*/  R2UR UR59, R9 ;  /* 0x00000000093b72ca */ /* 0x000fc400000e0000 */
[----:B------:R-:W-:Y:S02]  /*12a70*/  R2UR UR38, R4 ;  /* 0x00000000042672ca */ /* 0x000fe400000e0000 */
[----:B------:R1:W-:Y:S02]  /*12a80*/  STL.64 [R1], R10 ;  /* 0x0000000a01007387 */ /* 0x0003e40000100a00 */
[----:B-1----:R-:W-:-:S04]  /*12a90*/  IADD3 R10, -R204, R202, R3 ;  /* 0x000000cacc0a7210 */ /* 0x002fc80007ffe103 */
[----:B0-----:R-:W-:-:S04]  /*12aa0*/  VIADDMNMX R0, R0, R107, R10, PT ;  /* 0x0000006b00007246 */ /* 0x001fc8000380010a */
        /* <DEDUP_REMOVED lines=8> */
[----:B------:R-:W-:Y:S01]  /*12b30*/  HGMMA.64x128x16.F32 R24, gdesc[UR56], R24, gsb0 ;  /* 0x01e00000381879f0 */ /* 0x000fe20008000818 */
[----:B------:R-:W-:Y:S01]  /*12b40*/  ULDC UR58, c[0x0][0x988] ;  /* 0x00026200003a7ab9 */ /* 0x000fe20000000800 */
[----:B------:R-:W-:Y:S01]  /*12b50*/  ULDC UR59, c[0x0][0x988] ;  /* 0x00026200003b7ab9 */ /* 0x000fe20000000800 */
        /* <DEDUP_REMOVED lines=9> */
[----:B------:R-:W-:Y:S01]  /*12bf0*/  FMNMX.FTZ R4, R113, R111, !PT ;  /* 0x0000006f71047209 */ /* 0x000fe20007810000 */
[----:B------:R-:W1:Y:S01]  /*12c00*/  SHFL.IDX PT, R30, R12, RZ, 0x1c1f ;  /* 0x001c1fff0c1e7589 */ /* 0x000e6200000e0000 */
        /* <DEDUP_REMOVED lines=85> */
[----:B------:R-:W-:Y:S02]  /*13160*/  FMNMX.FTZ R4, R27, R4, !PT ;  /* 0x000000041b047209 */ /* 0x000fe40007810000 */
[----:B------:R-:W-:Y:S02]  /*13170*/  MOV R0, UR4 ;  /* 0x0000000400007c02 */ /* 0x000fe40008000f00 */
[----:B------:R-:W-:Y:S02]  /*13180*/  FMNMX.FTZ R14, R87, R4, !PT ;  /* 0x00000004570e7209 */ /* 0x000fe40007810000 */
[----:B-1----:R-:W-:-:S02]  /*13190*/  VIADDMNMX R30, R30, R107, R10, PT ;  /* 0x0000006b1e1e7246 */ /* 0x002fc4000380010a */
[----:B------:R-:W-:Y:S01]  /*131a0*/  CS2R R106, SRZ ;  /* 0x00000000006a7805 */ /* 0x000fe2000001ff00 */
[----:B------:R-:W1:Y:S01]  /*131b0*/  SHFL.BFLY PT, R31, R14, 0x2, 0x1f ;  /* 0x0c401f000e1f7f89 */ /* 0x000e6200000e0000 */
[C---:B------:R-:W-:Y:S02]  /*131c0*/  ISETP.GT.AND P4, PT, R30.reuse, 0x1, PT ;  /* 0x000000011e00780c */ /* 0x040fe40003f84270 */
[----:B------:R-:W-:Y:S02]  /*131d0*/  ISETP.GT.AND P5, PT, R30, 0x8, PT ;  /* 0x000000081e00780c */ /* 0x000fe40003fa4270 */
[----:B------:R-:W-:Y:S02]  /*131e0*/  FSEL R25, R25, -INF , P4 ;  /* 0xff80000019197808 */ /* 0x000fe40002000000 */
[----:B------:R-:W-:Y:S02]  /*131f0*/  FSEL R35, R28, -INF , P5 ;  /* 0xff8000001c237808 */ /* 0x000fe40002800000 */
[----:B------:R-:W-:-:S02]  /*13200*/  ISETP.GT.AND P4, PT, R30, 0x10, PT ;  /* 0x000000101e00780c */ /* 0x000fc40003f84270 */
[----:B-1----:R-:W-:-:S05]  /*13210*/  FMNMX.FTZ R31, R14, R31, !PT ;  /* 0x0000001f0e1f7209 */ /* 0x002fca0007810000 */
[----:B------:R-:W1:Y:S02]  /*13220*/  SHFL.BFLY PT, R4, R31, 0x1, 0x1f ;  /* 0x0c201f001f047f89 */ /* 0x000e6400000e0000 */
        /* <DEDUP_REMOVED lines=8> */
[C---:B------:R-:W-:Y:S01]  /*132b0*/  ISETP.GT.AND P3, PT, R30.reuse, 0x9, PT ;  /* 0x000000091e00780c */ /* 0x040fe20003f64270 */
[-CC-:B------:R-:W-:Y:S01]  /*132c0*/  FFMA.FTZ R179, R101, R0.reuse, -R8.reuse ;  /* 0x0000000065b37223 */ /* 0x180fe20000010808 */
[----:B------:R-:W-:Y:S01]  /*132d0*/  FMNMX.FTZ R14, R31, R25, !PT ;  /* 0x000000191f0e7209 */ /* 0x000fe20007810000 */
[-CC-:B------:R-:W-:Y:S01]  /*132e0*/  FFMA.FTZ R26, R103, R0.reuse, -R8.reuse ;  /* 0x00000000671a7223 */ /* 0x180fe20000010808 */
        /* <DEDUP_REMOVED lines=10> */
[C---:B------:R-:W-:Y:S01]  /*13390*/  ISETP.GT.AND P4, PT, R30.reuse, 0x18, PT ;  /* 0x000000181e00780c */ /* 0x040fe20003f84270 */
        /* <DEDUP_REMOVED lines=12> */
[----:B------:R1:W-:Y:S01]  /*13460*/  MUFU.EX2 R14, R24 ;  /* 0x00000018000e7308 */ /* 0x0003e20000000800 */
        /* <DEDUP_REMOVED lines=10> */
[C---:B------:R-:W-:Y:S01]  /*13510*/  ISETP.GT.AND P4, PT, R30.reuse, 0x28, PT ;  /* 0x000000281e00780c */ /* 0x040fe20003f84270 */
[-CC-:B------:R-:W-:Y:S01]  /*13520*/  FFMA.FTZ R157, R13, R0.reuse, -R8.reuse ;  /* 0x000000000d9d7223 */ /* 0x180fe20000010808 */
[----:B------:R-:W-:Y:S01]  /*13530*/  FSEL R41, R41, -INF , P3 ;  /* 0xff80000029297808 */ /* 0x000fe20001800000 */
[--C-:B------:R-:W-:Y:S01]  /*13540*/  FFMA.FTZ R159, R15, R0, -R8.reuse ;  /* 0x000000000f9f7223 */ /* 0x100fe20000010808 */
[----:B------:R-:W-:Y:S01]  /*13550*/  FMNMX.FTZ R20, R93, R20, !PT ;  /* 0x000000145d147209 */ /* 0x000fe20007810000 */
[----:B------:R-:W2:Y:S01]  /*13560*/  MUFU.EX2 R10, R111 ;  /* 0x0000006f000a7308 */ /* 0x000ea20000000800 */
[----:B------:R-:W-:Y:S01]  /*13570*/  ISETP.GT.AND P3, PT, R30, 0x29, PT ;  /* 0x000000291e00780c */ /* 0x000fe20003f64270 */
[-CC-:B------:R-:W-:Y:S01]  /*13580*/  FFMA.FTZ R163, R11, R0.reuse, -R8.reuse ;  /* 0x000000000ba37223 */ /* 0x180fe20000010808 */
[----:B------:R-:W-:Y:S01]  /*13590*/  FSEL R101, R44, -INF , P4 ;  /* 0xff8000002c657808 */ /* 0x000fe20002000000 */
[--C-:B------:R-:W-:Y:S01]  /*135a0*/  FFMA.FTZ R153, R21, R0, -R8.reuse ;  /* 0x0000000015997223 */ /* 0x100fe20000010808 */
[----:B-1----:R-:W-:Y:S01]  /*135b0*/  FMNMX.FTZ R24, R41, R20, !PT ;  /* 0x0000001429187209 */ /* 0x002fe20007810000 */
        /* <DEDUP_REMOVED lines=8> */
[----:B------:R-:W-:Y:S01]  /*13640*/  FFMA.FTZ R83, R83, R0, -R8 ;  /* 0x0000000053537223 */ /* 0x000fe20000010808 */
[----:B------:R-:W-:Y:S01]  /*13650*/  FSEL R103, R48, -INF , P4 ;  /* 0xff80000030677808 */ /* 0x000fe20002000000 */
[----:B------:R-:W3:Y:S01]  /*13660*/  MUFU.EX2 R183, R183 ;  /* 0x000000b700b77308 */ /* 0x000ee20000000800 */
[----:B------:R-:W-:Y:S01]  /*13670*/  FMNMX.FTZ R24, R45, R24, !PT ;  /* 0x000000182d187209 */ /* 0x000fe20007810000 */
[----:B--2---:R-:W-:Y:S01]  /*13680*/  FADD.FTZ R48, R181, R10 ;  /* 0x0000000ab5307221 */ /* 0x004fe20000010000 */
[----:B------:R-:W-:-:S02]  /*13690*/  ISETP.GT.AND P4, PT, R30, 0x38, PT ;  /* 0x000000381e00780c */ /* 0x000fc40003f84270 */
[----:B------:R-:W-:Y:S02]  /*136a0*/  CS2R R112, SRZ ;  /* 0x0000000000707805 */ /* 0x000fe4000001ff00 */
[----:B------:R-:W-:Y:S02]  /*136b0*/  FSEL R49, R49, -INF , P3 ;  /* 0xff80000031317808 */ /* 0x000fe40001800000 */
[----:B------:R-:W-:Y:S02]  /*136c0*/  CS2R R110, SRZ ;  /* 0x00000000006e7805 */ /* 0x000fe4000001ff00 */
[----:B------:R-:W-:Y:S01]  /*136d0*/  FMNMX.FTZ R24, R103, R24, !PT ;  /* 0x0000001867187209 */ /* 0x000fe20007810000 */
[----:B------:R-:W2:Y:S01]  /*136e0*/  MUFU.EX2 R12, R12 ;  /* 0x0000000c000c7308 */ /* 0x000ea20000000800 */
[----:B------:R-:W-:Y:S02]  /*136f0*/  ISETP.GT.AND P3, PT, R30, 0x39, PT ;  /* 0x000000391e00780c */ /* 0x000fe40003f64270 */
[----:B------:R-:W-:-:S02]  /*13700*/  CS2R R108, SRZ ;  /* 0x00000000006c7805 */ /* 0x000fc4000001ff00 */
[----:B------:R-:W-:Y:S02]  /*13710*/  FSEL R99, R52, -INF , P4 ;  /* 0xff80000034637808 */ /* 0x000fe40002000000 */
[----:B-1----:R-:W-:Y:S01]  /*13720*/  FMNMX.FTZ R26, R49, R24, !PT ;  /* 0x00000018311a7209 */ /* 0x002fe20007810000 */
[----:B------:R-:W1:Y:S01]  /*13730*/  @P2 LDC R52, c[0x0][0x450] ;  /* 0x00011400ff342b82 */ /* 0x000e620000000800 */
[C---:B------:R-:W-:Y:S01]  /*13740*/  ISETP.GT.AND P4, PT, R30.reuse, 0x40, PT ;  /* 0x000000401e00780c */ /* 0x040fe20003f84270 */
[----:B------:R4:W-:Y:S01]  /*13750*/  MUFU.EX2 R24, R28 ;  /* 0x0000001c00187308 */ /* 0x0009e20000000800 */
[----:B------:R-:W-:Y:S02]  /*13760*/  FSEL R53, R53, -INF , P3 ;  /* 0xff80000035357808 */ /* 0x000fe40001800000 */
[----:B------:R-:W-:Y:S02]  /*13770*/  FMNMX.FTZ R26, R99, R26, !PT ;  /* 0x0000001a631a7209 */ /* 0x000fe40007810000 */
[----:B------:R-:W-:-:S02]  /*13780*/  ISETP.GT.AND P3, PT, R30, 0x41, PT ;  /* 0x000000411e00780c */ /* 0x000fc40003f64270 */
[----:B------:R-:W-:Y:S01]  /*13790*/  FSEL R97, R56, -INF , P4 ;  /* 0xff80000038617808 */ /* 0x000fe20002000000 */
[----:B------:R-:W0:Y:S01]  /*137a0*/  MUFU.EX2 R177, R177 ;  /* 0x000000b100b17308 */ /* 0x000e220000000800 */
[----:B------:R-:W-:Y:S02]  /*137b0*/  FMNMX.FTZ R26, R53, R26, !PT ;  /* 0x0000001a351a7209 */ /* 0x000fe40007810000 */
[C---:B------:R-:W-:Y:S02]  /*137c0*/  ISETP.GT.AND P4, PT, R30.reuse, 0x48, PT ;  /* 0x000000481e00780c */ /* 0x040fe40003f84270 */
[----:B------:R-:W-:Y:S02]  /*137d0*/  FSEL R57, R57, -INF , P3 ;  /* 0xff80000039397808 */ /* 0x000fe40001800000 */
[----:B------:R-:W-:Y:S01]  /*137e0*/  FMNMX.FTZ R26, R97, R26, !PT ;  /* 0x0000001a611a7209 */ /* 0x000fe20007810000 */
[----:B------:R-:W1:Y:S01]  /*137f0*/  MUFU.EX2 R179, R179 ;  /* 0x000000b300b37308 */ /* 0x000e620000000800 */
[----:B------:R-:W-:-:S02]  /*13800*/  ISETP.GT.AND P3, PT, R30, 0x49, PT ;  /* 0x000000491e00780c */ /* 0x000fc40003f64270 */
[----:B------:R-:W-:Y:S02]  /*13810*/  FSEL R95, R60, -INF , P4 ;  /* 0xff8000003c5f7808 */ /* 0x000fe40002000000 */
[----:B----4-:R-:W-:Y:S02]  /*13820*/  FMNMX.FTZ R28, R57, R26, !PT ;  /* 0x0000001a391c7209 */ /* 0x010fe40007810000 */
[C---:B------:R-:W-:Y:S01]  /*13830*/  ISETP.GT.AND P4, PT, R30.reuse, 0x50, PT ;  /* 0x000000501e00780c */ /* 0x040fe20003f84270 */
[----:B------:R4:W-:Y:S01]  /*13840*/  MUFU.EX2 R26, R32 ;  /* 0x00000020001a7308 */ /* 0x0009e20000000800 */
[----:B------:R-:W-:Y:S02]  /*13850*/  FSEL R61, R61, -INF , P3 ;  /* 0xff8000003d3d7808 */ /* 0x000fe40001800000 */
[----:B------:R-:W-:Y:S02]  /*13860*/  FMNMX.FTZ R28, R95, R28, !PT ;  /* 0x0000001c5f1c7209 */ /* 0x000fe40007810000 */
[----:B------:R-:W-:-:S02]  /*13870*/  ISETP.GT.AND P3, PT, R30, 0x51, PT ;  /* 0x000000511e00780c */ /* 0x000fc40003f64270 */
[----:B------:R-:W-:Y:S01]  /*13880*/  FSEL R91, R64, -INF , P4 ;  /* 0xff800000405b7808 */ /* 0x000fe20002000000 */
[----:B------:R-:W1:Y:S01]  /*13890*/  MUFU.EX2 R173, R173 ;  /* 0x000000ad00ad7308 */ /* 0x000e620000000800 */
[----:B------:R-:W-:Y:S02]  /*138a0*/  FMNMX.FTZ R28, R61, R28, !PT ;  /* 0x0000001c3d1c7209 */ /* 0x000fe40007810000 */
[C---:B------:R-:W-:Y:S02]  /*138b0*/  ISETP.GT.AND P4, PT, R30.reuse, 0x58, PT ;  /* 0x000000581e00780c */ /* 0x040fe40003f84270 */
[----:B------:R-:W-:Y:S02]  /*138c0*/  FSEL R65, R65, -INF , P3 ;  /* 0xff80000041417808 */ /* 0x000fe40001800000 */
[----:B------:R-:W-:Y:S01]  /*138d0*/  FMNMX.FTZ R28, R91, R28, !PT ;  /* 0x0000001c5b1c7209 */ /* 0x000fe20007810000 */
[----:B------:R-:W-:Y:S01]  /*138e0*/  MUFU.EX2 R175, R175 ;  /* 0x000000af00af7308 */ /* 0x000fe20000000800 */
        /* <DEDUP_REMOVED lines=9> */
[----:B------:R-:W-:Y:S01]  /*13980*/  MUFU.EX2 R169, R169 ;  /* 0x000000a900a97308 */ /* 0x000fe20000000800 */
        /* <DEDUP_REMOVED lines=15> */
[----:B------:R-:W-:Y:S01]  /*13a80*/  FMNMX.FTZ R34, R77, R34, !PT ;  /* 0x000000224d227209 */ /* 0x000fe20007810000 */
[--C-:B----4-:R-:W-:Y:S01]  /*13a90*/  FFMA.FTZ R36, R67, R0, -R8.reuse ;  /* 0x0000000043247223 */ /* 0x110fe20000010808 */
[C---:B------:R-:W-:Y:S02]  /*13aa0*/  ISETP.GT.AND P4, PT, R30.reuse, 0x78, PT ;  /* 0x000000781e00780c */ /* 0x040fe40003f84270 */
[----:B------:R-:W-:Y:S02]  /*13ab0*/  FSEL R81, R81, -INF , P3 ;  /* 0xff80000051517808 */ /* 0x000fe40001800000 */
[----:B------:R-:W-:Y:S01]  /*13ac0*/  FMNMX.FTZ R34, R55, R34, !PT ;  /* 0x0000002237227209 */ /* 0x000fe20007810000 */
[----:B------:R-:W-:Y:S01]  /*13ad0*/  MUFU.EX2 R167, R167 ;  /* 0x000000a700a77308 */ /* 0x000fe20000000800 */
[----:B------:R-:W-:Y:S01]  /*13ae0*/  ISETP.GT.AND P3, PT, R30, 0x79, PT ;  /* 0x000000791e00780c */ /* 0x000fe20003f64270 */
[----:B------:R-:W-:Y:S01]  /*13af0*/  FFMA.FTZ R30, R59, R0, -R8 ;  /* 0x000000003b1e7223 */ /* 0x000fe20000010808 */
[----:B------:R-:W-:-:S02]  /*13b00*/  FSEL R105, R84, -INF , P4 ;  /* 0xff80000054697808 */ /* 0x000fc40002000000 */
[----:B------:R-:W-:Y:S02]  /*13b10*/  FMNMX.FTZ R34, R81, R34, !PT ;  /* 0x0000002251227209 */ /* 0x000fe40007810000 */
[----:B------:R-:W-:Y:S01]  /*13b20*/  FSEL R85, R85, -INF , P3 ;  /* 0xff80000055557808 */ /* 0x000fe20001800000 */
[----:B------:R-:W-:Y:S01]  /*13b30*/  MUFU.EX2 R30, R30 ;  /* 0x0000001e001e7308 */ /* 0x000fe20000000800 */
[----:B------:R-:W-:Y:S02]  /*13b40*/  FMNMX.FTZ R34, R105, R34, !PT ;  /* 0x0000002269227209 */ /* 0x000fe40007810000 */
[----:B------:R-:W-:Y:S02]  /*13b50*/  F2FP.F16.F32.PACK_AB R181, R10, R181 ;  /* 0x000000b50ab5723e */ /* 0x000fe400000000ff */
[----:B------:R-:W-:Y:S01]  /*13b60*/  FMNMX.FTZ R3, R85, R34, !PT ;  /* 0x0000002255037209 */ /* 0x000fe20007810000 */
[--C-:B------:R-:W-:Y:S02]  /*13b70*/  FFMA.FTZ R34, R63, R0, -R8.reuse ;  /* 0x000000003f227223 */ /* 0x100fe40000010808 */
[----:B------:R-:W-:Y:S02]  /*13b80*/  MUFU.EX2 R161, R161 ;  /* 0x000000a100a17308 */ /* 0x000fe40000000800 */
[----:B------:R-:W4:Y:S06]  /*13b90*/  SHFL.BFLY PT, R40, R3, 0x2, 0x1f ;  /* 0x0c401f0003287f89 */ /* 0x000f2c00000e0000 */
[----:B------:R-:W-:Y:S08]  /*13ba0*/  MUFU.EX2 R34, R34 ;  /* 0x0000002200227308 */ /* 0x000ff00000000800 */
[----:B------:R-:W-:Y:S08]  /*13bb0*/  MUFU.EX2 R36, R36 ;  /* 0x0000002400247308 */ /* 0x000ff00000000800 */
[----:B------:R-:W-:Y:S01]  /*13bc0*/  MUFU.EX2 R163, R163 ;  /* 0x000000a300a37308 */ /* 0x000fe20000000800 */
[----:B----4-:R-:W-:Y:S01]  /*13bd0*/  FMNMX.FTZ R5, R3, R40, !PT ;  /* 0x0000002803057209 */ /* 0x010fe20007810000 */
[-CC-:B------:R-:W-:Y:S01]  /*13be0*/  FFMA.FTZ R40, R75, R0.reuse, -R8.reuse ;  /* 0x000000004b287223 */ /* 0x180fe20000010808 */
[----:B------:R-:W-:-:S03]  /*13bf0*/  FFMA.FTZ R8, R87, R0, -R8 ;  /* 0x0000000057087223 */ /* 0x000fc60000010808 */
[----:B------:R-:W4:Y:S02]  /*13c00*/  SHFL.BFLY PT, R44, R5, 0x1, 0x1f ;  /* 0x0c201f00052c7f89 */ /* 0x000f2400000e0000 */
[----:B------:R-:W-:Y:S08]  /*13c10*/  MUFU.EX2 R38, R38 ;  /* 0x0000002600267308 */ /* 0x000ff00000000800 */
[----:B------:R-:W-:Y:S08]  /*13c20*/  MUFU.EX2 R157, R157 ;  /* 0x0000009d009d7308 */ /* 0x000ff00000000800 */
[----:B------:R-:W-:Y:S01]  /*13c30*/  MUFU.EX2 R40, R40 ;  /* 0x0000002800287308 */ /* 0x000fe20000000800 */
[----:B----4-:R-:W-:Y:S01]  /*13c40*/  FMNMX.FTZ R3, R5, R44, !PT ;  /* 0x0000002c05037209 */ /* 0x010fe20007810000 */
[----:B---3--:R-:W-:-:S06]  /*13c50*/  FADD.FTZ R5, R183, R48 ;  /* 0x00000030b7057221 */ /* 0x008fcc0000010000 */
[----:B------:R-:W-:Y:S01]  /*13c60*/  MUFU.EX2 R159, R159 ;  /* 0x0000009f009f7308 */ /* 0x000fe20000000800 */
[C---:B--2---:R-:W-:Y:S01]  /*13c70*/  F2FP.F16.F32.PACK_AB R183, R12.reuse, R183 ;  /* 0x000000b70cb7723e */ /* 0x044fe200000000ff */
[C---:B------:R-:W-:Y:S01]  /*13c80*/  FMUL.FTZ R46, R3.reuse, R0 ;  /* 0x00000000032e7220 */ /* 0x040fe20000410000 */
[----:B------:R-:W-:Y:S01]  /*13c90*/  FSETP.NEU.FTZ.AND P3, PT, R3, -INF , PT ;  /* 0xff8000000300780b */ /* 0x000fe20003f7d000 */
[----:B------:R-:W-:Y:S01]  /*13ca0*/  FADD.FTZ R48, R12, R5 ;  /* 0x000000050c307221 */ /* 0x000fe20000010000 */
[----:B------:R-:W-:Y:S02]  /*13cb0*/  VIADD R12, R88, 0xfffffffe ;  /* 0xfffffffe580c7836 */ /* 0x000fe40000000000 */
[----:B------:R-:W-:Y:S01]  /*13cc0*/  FSEL R46, R46, RZ, P3 ;  /* 0x000000ff2e2e7208 */ /* 0x000fe20001800000 */
[----:B0-----:R-:W-:Y:S01]  /*13cd0*/  FADD.FTZ R5, R177, R48 ;  /* 0x00000030b1057221 */ /* 0x001fe20000010000 */
[----:B------:R-:W-:Y:S01]  /*13ce0*/  MUFU.EX2 R42, R42 ;  /* 0x0000002a002a7308 */ /* 0x000fe20000000800 */
[----:B------:R-:W-:-:S02]  /*13cf0*/  F2FP.F16.F32.PACK_AB R177, R14, R177 ;  /* 0x000000b10eb1723e */ /* 0x000fc400000000ff */
        /* <DEDUP_REMOVED lines=8> */
[----:B------:R-:W-:Y:S01]  /*13d80*/  FADD.FTZ R48, R14, R5 ;  /* 0x000000050e307221 */ /* 0x000fe20000010000 */
[-CC-:B------:R-:W-:Y:S01]  /*13d90*/  FFMA.FTZ R21, R37, R0.reuse, -R46.reuse ;  /* 0x0000000025157223 */ /* 0x180fe2000001082e */
[-CC-:B------:R-:W-:Y:S01]  /*13da0*/  FFMA.FTZ R172, R93, R0.reuse, -R46.reuse ;  /* 0x000000005dac7223 */ /* 0x180fe2000001082e */
[-C--:B------:R-:W-:Y:S01]  /*13db0*/  FFMA.FTZ R25, R41, R0.reuse, -R46 ;  /* 0x0000000029197223 */ /* 0x080fe2000001082e */
[----:B-1----:R-:W-:Y:S01]  /*13dc0*/  FADD.FTZ R11, R179, R48 ;  /* 0x00000030b30b7221 */ /* 0x002fe20000010000 */
[-CC-:B------:R-:W-:Y:S01]  /*13dd0*/  FFMA.FTZ R174, R101, R0.reuse, -R46.reuse ;  /* 0x0000000065ae7223 */ /* 0x180fe2000001082e */
[----:B------:R-:W0:Y:S01]  /*13de0*/  MUFU.EX2 R9, R9 ;  /* 0x0000000900097308 */ /* 0x000e220000000800 */
[-CC-:B------:R-:W-:Y:S01]  /*13df0*/  FFMA.FTZ R27, R45, R0.reuse, -R46.reuse ;  /* 0x000000002d1b7223 */ /* 0x180fe2000001082e */
[----:B------:R-:W-:Y:S01]  /*13e00*/  FADD.FTZ R50, R20, R11 ;  /* 0x0000000b14327221 */ /* 0x000fe20000010000 */
[-CC-:B------:R-:W-:Y:S01]  /*13e10*/  FFMA.FTZ R168, R103, R0.reuse, -R46.reuse ;  /* 0x0000000067a87223 */ /* 0x180fe2000001082e */
[-C--:B------:R-:W-:Y:S01]  /*13e20*/  FFMA.FTZ R29, R49, R0.reuse, -R46 ;  /* 0x00000000311d7223 */ /* 0x080fe2000001082e */
[----:B------:R-:W1:Y:S01]  /*13e30*/  @P2 LDC R37, c[0x0][0x44c] ;  /* 0x00011300ff252b82 */ /* 0x000e620000000800 */
[----:B------:R-:W-:Y:S01]  /*13e40*/  FADD.FTZ R11, R173, R50 ;  /* 0x00000032ad0b7221 */ /* 0x000fe20000010000 */
[-CC-:B------:R-:W-:Y:S01]  /*13e50*/  FFMA.FTZ R170, R99, R0.reuse, -R46.reuse ;  /* 0x0000000063aa7223 */ /* 0x180fe2000001082e */
[----:B------:R-:W2:Y:S01]  /*13e60*/  MUFU.EX2 R182, R182 ;  /* 0x000000b600b67308 */ /* 0x000ea20000000800 */
[-CC-:B------:R-:W-:Y:S01]  /*13e70*/  FFMA.FTZ R31, R53, R0.reuse, -R46.reuse ;  /* 0x00000000351f7223 */ /* 0x180fe2000001082e */
[-CC-:B------:R-:W-:Y:S01]  /*13e80*/  FFMA.FTZ R164, R97, R0.reuse, -R46.reuse ;  /* 0x0000000061a47223 */ /* 0x180fe2000001082e */
[-CC-:B------:R-:W-:Y:S01]  /*13e90*/  FFMA.FTZ R33, R57, R0.reuse, -R46.reuse ;  /* 0x0000000039217223 */ /* 0x180fe2000001082e */
[-CC-:B------:R-:W-:Y:S01]  /*13ea0*/  FFMA.FTZ R166, R95, R0.reuse, -R46.reuse ;  /* 0x000000005fa67223 */ /* 0x180fe2000001082e */
[-CC-:B------:R-:W-:Y:S01]  /*13eb0*/  FFMA.FTZ R35, R61, R0.reuse, -R46.reuse ;  /* 0x000000003d237223 */ /* 0x180fe2000001082e */
[-C--:B------:R-:W-:Y:S01]  /*13ec0*/  FFMA.FTZ R160, R91, R0.reuse, -R46 ;  /* 0x000000005ba07223 */ /* 0x080fe2000001082e */
[----:B------:R-:W-:Y:S01]  /*13ed0*/  IMAD.MOV.U32 R39, RZ, RZ, R200 ;  /* 0x000000ffff277224 */ /* 0x000fe200078e00c8 */
[----:B------:R-:W3:Y:S01]  /*13ee0*/  MUFU.EX2 R13, R13 ;  /* 0x0000000d000d7308 */ /* 0x000ee20000000800 */
[----:B0-----:R-:W-:Y:S01]  /*13ef0*/  FADD.FTZ R5, R180, R9 ;  /* 0x00000009b4057221 */ /* 0x001fe20000010000 */
[-CC-:B------:R-:W-:Y:S01]  /*13f00*/  FFMA.FTZ R162, R47, R0.reuse, -R46.reuse ;  /* 0x000000002fa27223 */ /* 0x180fe2000001082e */
[-CC-:B------:R-:W-:Y:S01]  /*13f10*/  FFMA.FTZ R156, R51, R0.reuse, -R46.reuse ;  /* 0x00000000339c7223 */ /* 0x180fe2000001082e */
[-CC-:B------:R-:W-:Y:S01]  /*13f20*/  FFMA.FTZ R41, R73, R0.reuse, -R46.reuse ;  /* 0x0000000049297223 */ /* 0x180fe2000001082e */
[-CC-:B------:R-:W-:Y:S01]  /*13f30*/  FFMA.FTZ R43, R43, R0.reuse, -R46.reuse ;  /* 0x000000002b2b7223 */ /* 0x180fe2000001082e */
[-CC-:B------:R-:W-:Y:S01]  /*13f40*/  FFMA.FTZ R77, R77, R0.reuse, -R46.reuse ;  /* 0x000000004d4d7223 */ /* 0x180fe2000001082e */
[-CC-:B------:R-:W-:Y:S01]  /*13f50*/  FFMA.FTZ R55, R55, R0.reuse, -R46.reuse ;  /* 0x0000000037377223 */ /* 0x180fe2000001082e */
[----:B------:R-:W0:Y:S01]  /*13f60*/  MUFU.EX2 R176, R176 ;  /* 0x000000b000b07308 */ /* 0x000e220000000800 */
[----:B--2---:R-:W-:Y:S01]  /*13f70*/  FADD.FTZ R48, R182, R5 ;  /* 0x00000005b6307221 */ /* 0x004fe20000010000 */
[-CC-:B------:R-:W-:Y:S01]  /*13f80*/  FFMA.FTZ R81, R81, R0.reuse, -R46.reuse ;  /* 0x0000000051517223 */ /* 0x180fe2000001082e */
[----:B------:R-:W-:Y:S01]  /*13f90*/  FFMA.FTZ R105, R105, R0, -R46 ;  /* 0x0000000069697223 */ /* 0x000fe2000001082e */
[----:B------:R-:W-:Y:S01]  /*13fa0*/  F2FP.F16.F32.PACK_AB R180, R9, R180 ;  /* 0x000000b409b4723e */ /* 0x000fe200000000ff */
[----:B-1----:R-:W-:Y:S01]  /*13fb0*/  @P2 IMAD.HI.U32 R37, R200, R37, RZ ;  /* 0x00000025c8252227 */ /* 0x002fe200078e00ff */
[----:B------:R-:W-:-:S02]  /*13fc0*/  F2FP.F16.F32.PACK_AB R179, R20, R179 ;  /* 0x000000b314b3723e */ /* 0x000fc400000000ff */
[----:B------:R-:W-:Y:S01]  /*13fd0*/  CS2R R102, SRZ ;  /* 0x0000000000667805 */ /* 0x000fe2000001ff00 */
[----:B------:R-:W1:Y:S01]  /*13fe0*/  MUFU.EX2 R15, R15 ;  /* 0x0000000f000f7308 */ /* 0x000e620000000800 */
[----:B---3--:R-:W-:Y:S01]  /*13ff0*/  FADD.FTZ R5, R13, R48 ;  /* 0x000000300d057221 */ /* 0x008fe20000010000 */
[C---:B------:R-:W-:Y:S01]  /*14000*/  FADD.FTZ R48, R24.reuse, R11 ;  /* 0x0000000b18307221 */ /* 0x040fe20000010000 */
[----:B------:R-:W-:Y:S01]  /*14010*/  @P2 SHF.R.U32.HI R39, RZ, R52, R37 ;  /* 0x00000034ff272219 */ /* 0x000fe20000011625 */
[----:B------:R-:W-:Y:S01]  /*14020*/  FFMA.FTZ R37, R65, R0, -R46 ;  /* 0x0000000041257223 */ /* 0x000fe2000001082e */
[----:B------:R-:W-:Y:S01]  /*14030*/  F2FP.F16.F32.PACK_AB R173, R24, R173 ;  /* 0x000000ad18ad723e */ /* 0x000fe200000000ff */
[----:B------:R-:W-:Y:S01]  /*14040*/  FADD.FTZ R11, R175, R48 ;  /* 0x00000030af0b7221 */ /* 0x000fe20000010000 */
[----:B------:R-:W-:Y:S01]  /*14050*/  IADD3 R49, R39, R202, -R201 ;  /* 0x000000ca27317210 */ /* 0x000fe20007ffe8c9 */
[----:B------:R-:W2:Y:S01]  /*14060*/  MUFU.EX2 R178, R178 ;  /* 0x000000b200b27308 */ /* 0x000ea20000000800 */
[----:B0-----:R-:W-:Y:S01]  /*14070*/  FADD.FTZ R6, R176, R5 ;  /* 0x00000005b0067221 */ /* 0x001fe20000010000 */
[C---:B------:R-:W-:Y:S01]  /*14080*/  FADD.FTZ R48, R26.reuse, R11 ;  /* 0x0000000b1a307221 */ /* 0x040fe20000010000 */
[-CC-:B------:R-:W-:Y:S01]  /*14090*/  FFMA.FTZ R39, R69, R0.reuse, -R46.reuse ;  /* 0x0000000045277223 */ /* 0x180fe2000001082e */
[----:B------:R-:W-:Y:S01]  /*140a0*/  SHF.R.S32.HI R50, RZ, 0x1f, R49 ;  /* 0x0000001fff327819 */ /* 0x000fe20000011431 */
[----:B------:R-:W-:Y:S01]  /*140b0*/  FFMA.FTZ R46, R85, R0, -R46 ;  /* 0x00000000552e7223 */ /* 0x000fe2000001082e */
[----:B------:R-:W-:Y:S01]  /*140c0*/  FADD.FTZ R11, R169, R48 ;  /* 0x00000030a90b7221 */ /* 0x000fe20000010000 */
[----:B------:R-:W-:Y:S01]  /*140d0*/  F2FP.F16.F32.PACK_AB R175, R26, R175 ;  /* 0x000000af1aaf723e */ /* 0x000fe200000000ff */
[----:B------:R-:W0:Y:S01]  /*140e0*/  MUFU.EX2 R21, R21 ;  /* 0x0000001500157308 */ /* 0x000e220000000800 */
[C---:B-1----:R-:W-:Y:S01]  /*140f0*/  FADD.FTZ R5, R15.reuse, R6 ;  /* 0x000000060f057221 */ /* 0x042fe20000010000 */
[----:B------:R-:W-:Y:S01]  /*14100*/  FADD.FTZ R48, R28, R11 ;  /* 0x0000000b1c307221 */ /* 0x000fe20000010000 */
[----:B------:R-:W-:-:S02]  /*14110*/  F2FP.F16.F32.PACK_AB R176, R15, R176 ;  /* 0x000000b00fb0723e */ /* 0x000fc400000000ff */
[----:B------:R-:W-:Y:S02]  /*14120*/  CS2R R100, SRZ ;  /* 0x0000000000647805 */ /* 0x000fe4000001ff00 */
[----:B------:R-:W-:Y:S01]  /*14130*/  F2FP.F16.F32.PACK_AB R169, R28, R169 ;  /* 0x000000a91ca9723e */ /* 0x000fe200000000ff */
[----:B------:R-:W-:Y:S01]  /*14140*/  FADD.FTZ R11, R171, R48 ;  /* 0x00000030ab0b7221 */ /* 0x000fe20000010000 */
[----:B------:R-:W-:Y:S01]  /*14150*/  F2FP.F16.F32.PACK_AB R171, R32, R171 ;  /* 0x000000ab20ab723e */ /* 0x000fe200000000ff */
[----:B------:R-:W1:Y:S01]  /*14160*/  MUFU.EX2 R172, R172 ;  /* 0x000000ac00ac7308 */ /* 0x000e620000000800 */
[----:B--2---:R-:W-:Y:S01]  /*14170*/  FADD.FTZ R6, R178, R5 ;  /* 0x00000005b2067221 */ /* 0x004fe20000010000 */
[----:B------:R-:W-:Y:S01]  /*14180*/  FADD.FTZ R48, R32, R11 ;  /* 0x0000000b20307221 */ /* 0x000fe20000010000 */
[----:B------:R-:W-:Y:S02]  /*14190*/  F2FP.F16.F32.PACK_AB R182, R13, R182 ;  /* 0x000000b60db6723e */ /* 0x000fe400000000ff */
[----:B------:R-:W-:-:S02]  /*141a0*/  CS2R R98, SRZ ;  /* 0x0000000000627805 */ /* 0x000fc4000001ff00 */
[----:B------:R-:W-:Y:S01]  /*141b0*/  CS2R R96, SRZ ;  /* 0x0000000000607805 */ /* 0x000fe2000001ff00 */
[----:B------:R-:W-:Y:S01]  /*141c0*/  FADD.FTZ R11, R165, R48 ;  /* 0x00000030a50b7221 */ /* 0x000fe20000010000 */
[C---:B------:R-:W-:Y:S01]  /*141d0*/  F2FP.F16.F32.PACK_AB R165, R30.reuse, R165 ;  /* 0x000000a51ea5723e */ /* 0x040fe200000000ff */
[----:B------:R-:W2:Y:S01]  /*141e0*/  MUFU.EX2 R25, R25 ;  /* 0x0000001900197308 */ /* 0x000ea20000000800 */
[C---:B0-----:R-:W-:Y:S01]  /*141f0*/  FADD.FTZ R5, R21.reuse, R6 ;  /* 0x0000000615057221 */ /* 0x041fe20000010000 */
[----:B------:R-:W-:Y:S01]  /*14200*/  FADD.FTZ R48, R30, R11 ;  /* 0x0000000b1e307221 */ /* 0x000fe20000010000 */
[----:B------:R-:W-:Y:S02]  /*14210*/  F2FP.F16.F32.PACK_AB R178, R21, R178 ;  /* 0x000000b215b2723e */ /* 0x000fe400000000ff */
[----:B------:R-:W-:Y:S02]  /*14220*/  CS2R R94, SRZ ;  /* 0x00000000005e7805 */ /* 0x000fe4000001ff00 */
[----:B------:R-:W-:Y:S01]  /*14230*/  CS2R R92, SRZ ;  /* 0x00000000005c7805 */ /* 0x000fe2000001ff00 */
[----:B------:R-:W-:Y:S01]  /*14240*/  FADD.FTZ R11, R167, R48 ;  /* 0x00000030a70b7221 */ /* 0x000fe20000010000 */
[----:B------:R-:W-:Y:S01]  /*14250*/  F2FP.F16.F32.PACK_AB R167, R34, R167 ;  /* 0x000000a722a7723e */ /* 0x000fe200000000ff */
[----:B------:R-:W0:Y:S01]  /*14260*/  MUFU.EX2 R174, R174 ;  /* 0x000000ae00ae7308 */ /* 0x000e220000000800 */
[----:B-1----:R-:W-:Y:S01]  /*14270*/  FADD.FTZ R6, R172, R5 ;  /* 0x00000005ac067221 */ /* 0x002fe20000010000 */
[----:B------:R-:W-:Y:S01]  /*14280*/  FADD.FTZ R48, R34, R11 ;  /* 0x0000000b22307221 */ /* 0x000fe20000010000 */
[----:B------:R-:W-:-:S02]  /*14290*/  LEA.HI R11, R50, R49, RZ, 0x7 ;  /* 0x00000031320b7211 */ /* 0x000fc400078f38ff */
[----:B------:R-:W-:Y:S02]  /*142a0*/  CS2R R90, SRZ ;  /* 0x00000000005a7805 */ /* 0x000fe4000001ff00 */
[----:B------:R-:W-:Y:S01]  /*142b0*/  CS2R R88, SRZ ;  /* 0x0000000000587805 */ /* 0x000fe2000001ff00 */
[----:B------:R-:W-:Y:S01]  /*142c0*/  FADD.FTZ R45, R161, R48 ;  /* 0x00000030a12d7221 */ /* 0x000fe20000010000 */
[C---:B------:R-:W-:Y:S01]  /*142d0*/  F2FP.F16.F32.PACK_AB R161, R36.reuse, R161 ;  /* 0x000000a124a1723e */ /* 0x040fe200000000ff */
[----:B------:R-:W1:Y:S01]  /*142e0*/  MUFU.EX2 R27, R27 ;  /* 0x0000001b001b7308 */ /* 0x000e620000000800 */
[C---:B--2---:R-:W-:Y:S01]  /*142f0*/  FADD.FTZ R5, R25.reuse, R6 ;  /* 0x0000000619057221 */ /* 0x044fe20000010000 */
[----:B------:R-:W-:Y:S01]  /*14300*/  FADD.FTZ R48, R36, R45 ;  /* 0x0000002d24307221 */ /* 0x000fe20000010000 */
[----:B------:R-:W-:-:S03]  /*14310*/  F2FP.F16.F32.PACK_AB R172, R25, R172 ;  /* 0x000000ac19ac723e */ /* 0x000fc600000000ff */
[----:B------:R-:W-:Y:S01]  /*14320*/  FADD.FTZ R45, R163, R48 ;  /* 0x00000030a32d7221 */ /* 0x000fe20000010000 */
[----:B------:R-:W-:Y:S01]  /*14330*/  F2FP.F16.F32.PACK_AB R163, R38, R163 ;  /* 0x000000a326a3723e */ /* 0x000fe200000000ff */
[----:B------:R-:W2:Y:S01]  /*14340*/  MUFU.EX2 R168, R168 ;  /* 0x000000a800a87308 */ /* 0x000ea20000000800 */
[----:B0-----:R-:W-:Y:S01]  /*14350*/  FADD.FTZ R6, R174, R5 ;  /* 0x00000005ae067221 */ /* 0x001fe20000010000 */
[----:B------:R-:W-:-:S04]  /*14360*/  FADD.FTZ R10, R38, R45 ;  /* 0x0000002d260a7221 */ /* 0x000fc80000010000 */
[----:B------:R-:W-:Y:S01]  /*14370*/  FADD.FTZ R45, R157, R10 ;  /* 0x0000000a9d2d7221 */ /* 0x000fe20000010000 */
[C---:B------:R-:W-:Y:S01]  /*14380*/  F2FP.F16.F32.PACK_AB R157, R40.reuse, R157 ;  /* 0x0000009d289d723e */ /* 0x040fe200000000ff */
        /* <DEDUP_REMOVED lines=48> */
[----:B0-----:R-:W-:Y:S01]  /*14690*/  FADD.FTZ R5, R155, R10 ;  /* 0x0000000a9b057221 */ /* 0x001fe20000010000 */
[----:B------:R-:W-:-:S04]  /*146a0*/  SHF.R.S32.HI R10, RZ, 0x7, R11 ;  /* 0x00000007ff0a7819 */ /* 0x000fc8000001140b */
[----:B------:R-:W-:Y:S02]  /*146b0*/  VIMNMX R15, R199, R10, !PT ;  /* 0x0000000ac70f7248 */ /* 0x000fe40007fe0100 */
[----:B------:R-:W0:Y:S01]  /*146c0*/  MUFU.EX2 R55, R55 ;  /* 0x0000003700377308 */ /* 0x000e220000000800 */
[----:B-1----:R-:W-:Y:S01]  /*146d0*/  FADD.FTZ R9, R43, R6 ;  /* 0x000000062b097221 */ /* 0x002fe20000010000 */
[----:B------:R-:W-:-:S06]  /*146e0*/  ISETP.GE.AND P3, PT, R12, R15, PT ;  /* 0x0000000f0c00720c */ /* 0x000fcc0003f66270 */
        /* <DEDUP_REMOVED lines=9> */
[----:B--2---:R-:W-:Y:S01]  /*14780*/  FADD.FTZ R9, R105, R6 ;  /* 0x0000000669097221 */ /* 0x004fe20000010000 */
[C---:B0-----:R-:W-:Y:S01]  /*14790*/  FADD.FTZ R5, R8.reuse, R5 ;  /* 0x0000000508057221 */ /* 0x041fe20000010000 */
[----:B------:R-:W-:Y:S01]  /*147a0*/  F2FP.F16.F32.PACK_AB R155, R8, R155 ;  /* 0x0000009b089b723e */ /* 0x000fe200000000ff */
[----:B------:R-:W-:Y:S02]  /*147b0*/  IMAD.MOV.U32 R8, RZ, RZ, 0x3f800000 ;  /* 0x3f800000ff087424 */ /* 0x000fe400078e00ff */
[C---:B-1----:R-:W-:Y:S01]  /*147c0*/  FADD.FTZ R6, R46.reuse, R9 ;  /* 0x000000092e067221 */ /* 0x042fe20000010000 */
[----:B------:R-:W-:Y:S02]  /*147d0*/  F2FP.F16.F32.PACK_AB R154, R46, R105 ;  /* 0x000000692e9a723e */ /* 0x000fe400000000ff */
[----:B------:R-:W-:Y:S02]  /*147e0*/  CS2R R104, SRZ ;  /* 0x0000000000687805 */ /* 0x000fe4000001ff00 */
[----:B------:R-:W-:Y:S01]  /*147f0*/  MOV R9, 0x3f800000 ;  /* 0x3f80000000097802 */ /* 0x000fe20000000f00 */
[----:B------:R-:W-:Y:S06]  /*14800*/  @!P3 BRA `(.L_x_2655) ;  /* 0x0000002c0080b947 */ /* 0x000fec0003800000 */
[----:B------:R-:W-:Y:S01]  /*14810*/  BSSY B1, `(.L_x_2655) ;  /* 0x00002df000017945 */ /* 0x000fe20003800000 */
[----:B------:R-:W-:Y:S01]  /*14820*/  IMAD.MOV.U32 R14, RZ, RZ, R4 ;  /* 0x000000ffff0e7224 */ /* 0x000fe200078e0004 */
[----:B------:R-:W-:Y:S01]  /*14830*/  MOV R8, 0x3f800000 ;  /* 0x3f80000000087802 */ /* 0x000fe20000000f00 */
[----:B------:R-:W-:Y:S02]  /*14840*/  IMAD.MOV.U32 R13, RZ, RZ, R3 ;  /* 0x000000ffff0d7224 */ /* 0x000fe400078e0003 */
[----:B------:R-:W-:Y:S02]  /*14850*/  IMAD.MOV.U32 R11, RZ, RZ, R187 ;  /* 0x000000ffff0b7224 */ /* 0x000fe400078e00bb */
[----:B------:R-:W-:Y:S02]  /*14860*/  IMAD.MOV.U32 R10, RZ, RZ, R184 ;  /* 0x000000ffff0a7224 */ /* 0x000fe400078e00b8 */
[----:B------:R-:W-:-:S07]  /*14870*/  IMAD.MOV.U32 R151, RZ, RZ, RZ ;  /* 0x000000ffff977224 */ /* 0x000fce00078e00ff */
.L_x_2666:
[----:B------:R-:W-:-:S05]  /*14880*/  VIADD R0, R10, 0x1 ;  /* 0x000000010a007836 */ /* 0x000fca0000000000 */
[----:B------:R-:W-:-:S04]  /*14890*/  ISETP.NE.AND P3, PT, R0, 0x2, PT ;  /* 0x000000020000780c */ /* 0x000fc80003f65270 */
[----:B------:R-:W-:Y:S02]  /*148a0*/  SEL R4, RZ, 0x1, P3 ;  /* 0x00000001ff047807 */ /* 0x000fe40001800000 */
[----:B------:R-:W-:Y:S02]  /*148b0*/  SEL R184, R0, RZ, P3 ;  /* 0x000000ff00b87207 */ /* 0x000fe40001800000 */
[----:B------:R-:W-:Y:S01]  /*148c0*/  LOP3.LUT R187, R11, R4, RZ, 0x3c, !PT ;  /* 0x000000040bbb7212 */ /* 0x000fe200078e3cff */
[----:B------:R-:W-:Y:S06]  /*148d0*/  @!P0 BRA `(.L_x_2656) ;  /* 0x0000000000048947 */ /* 0x000fec0003800000 */
[----:B------:R-:W-:Y:S01]  /*148e0*/  BPT.TRAP 0x1 ;  /* 0x000000040000795c */ /* 0x000fe20000300000 */
.L_x_2656:
[----:B------:R-:W-:Y:S01]  /*148f0*/  IMAD R20, R184, 0x8, R2 ;  /* 0x00000008b8147824 */ /* 0x000fe200078e0202 */
[----:B------:R-:W-:-:S04]  /*14900*/  SHF.L.U32 R3, R187, 0x1f, RZ ;  /* 0x0000001fbb037819 */ /* 0x000fc800000006ff */
[----:B------:R0:W1:Y:S01]  /*14910*/  SYNCS.PHASECHK.TRANS64.TRYWAIT P3, [R20+URZ+0x34830], R3 ;  /* 0x03483003140075a7 */ /* 0x000062000806017f */
[----:B------:R-:W-:Y:S05]  /*14920*/  @!P0 BRA `(.L_x_2657) ;  /* 0x0000000000048947 */ /* 0x000fea0003800000 */
[----:B------:R-:W-:Y:S01]  /*14930*/  BPT.TRAP 0x1 ;  /* 0x000000040000795c */ /* 0x000fe20000300000 */
.L_x_2657:
[----:B------:R-:W-:Y:S01]  /*14940*/  IMAD R0, R184, 0xc00, R7 ;  /* 0x00000c00b8007824 */ /* 0x000fe200078e0207 */
[----:B------:R-:W-:Y:S03]  /*14950*/  BSSY B2, `(.L_x_2658) ;  /* 0x0000006000027945 */ /* 0x000fe60003800000 */
[C---:B------:R-:W-:Y:S01]  /*14960*/  VIADD R26, R0.reuse, 0x2 ;  /* 0x00000002001a7836 */ /* 0x040fe20000000000 */
[----:B------:R-:W-:Y:S01]  /*14970*/  IADD3 R4, R0, 0x4, RZ ;  /* 0x0000000400047810 */ /* 0x000fe20007ffe0ff */
[----:B-1----:R-:W-:Y:S06]  /*14980*/  @P3 BRA `(.L_x_2659) ;  /* 0x0000000000083947 */ /* 0x002fec0003800000 */
[----:B------:R-:W1:Y:S02]  /*14990*/  SYNCS.PHASECHK.TRANS64.TRYWAIT P3, [R20+URZ+0x34830], R3 ;  /* 0x03483003140075a7 */ /* 0x000e64000806017f */
[----:B-1----:R-:W-:Y:S05]  /*149a0*/  @!P3 BRA `(.L_x_2660) ;  /* 0x000001200074b947 */ /* 0x002fea0003800000 */
.L_x_2659:
[----:B------:R-:W-:Y:S05]  /*149b0*/  BSYNC B2 ;  /* 0x0000000000027941 */ /* 0x000fea0003800000 */
.L_x_2658:
[----:B------:R-:W-:Y:S01]  /*149c0*/  IMAD.MOV.U32 R24, RZ, RZ, R0 ;  /* 0x000000ffff187224 */ /* 0x000fe200078e0000 */
[----:B------:R-:W-:Y:S01]  /*149d0*/  R2UR UR50, R26 ;  /* 0x000000001a3272ca */ /* 0x000fe200000e0000 */
[----:B------:R2:W-:Y:S03]  /*149e0*/  STL.64 [R1+0xb0], R14 ;  /* 0x0000b00e01007387 */ /* 0x0005e60000100a00 */
[----:B------:R-:W-:Y:S01]  /*149f0*/  R2UR UR54, R24 ;  /* 0x00000000183672ca */ /* 0x000fe200000e0000 */
[----:B------:R-:W-:Y:S01]  /*14a00*/  VIADD R24, R0, 0x6 ;  /* 0x0000000600187836 */ /* 0x000fe20000000000 */
[----:B------:R-:W-:-:S04]  /*14a10*/  MOV R26, R4 ;  /* 0x00000004001a7202 */ /* 0x000fc80000000f00 */
[----:B------:R-:W-:Y:S01]  /*14a20*/  R2UR UR34, R24 ;  /* 0x00000000182272ca */ /* 0x000fe200000e0000 */
[----:B------:R-:W-:Y:S01]  /*14a30*/  VIADD R24, R0, 0x404 ;  /* 0x0000040400187836 */ /* 0x000fe20000000000 */
[----:B------:R-:W-:Y:S01]  /*14a40*/  R2UR UR46, R26 ;  /* 0x000000001a2e72ca */ /* 0x000fe200000e0000 */
[----:B------:R-:W-:Y:S01]  /*14a50*/  VIADD R26, R0, 0x400 ;  /* 0x00000400001a7836 */ /* 0x000fe20000000000 */
[----:B--2---:R-:W2:Y:S01]  /*14a60*/  LDL.64 R14, [R1+0x30] ;  /* 0x00003000010e7983 */ /* 0x004ea20000100a00 */
        /* <DEDUP_REMOVED lines=10> */
[----:B------:R-:W-:Y:S01]  /*14b10*/  VIADD R28, R0, 0x800 ;  /* 0x00000800001c7836 */ /* 0x000fe20000000000 */
[----:B------:R-:W-:Y:S01]  /*14b20*/  R2UR UR18, R26 ;  /* 0x000000001a1272ca */ /* 0x000fe200000e0000 */
[----:B------:R-:W-:Y:S01]  /*14b30*/  VIADD R26, R0, 0x804 ;  /* 0x00000804001a7836 */ /* 0x000fe20000000000 */
[----:B------:R-:W-:Y:S01]  /*14b40*/  R2UR UR10, R24 ;  /* 0x00000000180a72ca */ /* 0x000fe200000e0000 */
[----:B------:R-:W-:Y:S01]  /*14b50*/  VIADD R24, R0, 0x806 ;  /* 0x0000080600187836 */ /* 0x000fe20000000000 */
[C---:B------:R-:W-:Y:S01]  /*14b60*/  R2UR UR51, R27.reuse ;  /* 0x000000001b3372ca */ /* 0x040fe200000e0000 */
[----:B------:R3:W-:Y:S01]  /*14b70*/  STL.64 [R1+0xa8], R12 ;  /* 0x0000a80c01007387 */ /* 0x0007e20000100a00 */
[----:B------:R-:W-:-:S02]  /*14b80*/  R2UR UR47, R27 ;  /* 0x000000001b2f72ca */ /* 0x000fc400000e0000 */
[----:B------:R-:W-:Y:S02]  /*14b90*/  R2UR UR35, R25 ;  /* 0x00000000192372ca */ /* 0x000fe400000e0000 */
[----:B------:R-:W-:Y:S02]  /*14ba0*/  R2UR UR31, R27 ;  /* 0x000000001b1f72ca */ /* 0x000fe400000e0000 */
[----:B------:R-:W-:Y:S02]  /*14bb0*/  R2UR UR27, R29 ;  /* 0x000000001d1b72ca */ /* 0x000fe400000e0000 */
[----:B------:R-:W-:Y:S02]  /*14bc0*/  R2UR UR23, R25 ;  /* 0x00000000191772ca */ /* 0x000fe400000e0000 */
[----:B------:R-:W-:Y:S01]  /*14bd0*/  R2UR UR19, R27 ;  /* 0x000000001b1372ca */ /* 0x000fe200000e0000 */
[----:B---3--:R-:W3:Y:S01]  /*14be0*/  LDL.64 R12, [R1+0x28] ;  /* 0x00002800010c7983 */ /* 0x008ee20000100a00 */
[----:B------:R-:W-:-:S02]  /*14bf0*/  R2UR UR14, R28 ;  /* 0x000000001c0e72ca */ /* 0x000fc400000e0000 */
[----:B------:R-:W-:Y:S01]  /*14c00*/  R2UR UR15, R29 ;  /* 0x000000001d0f72ca */ /* 0x000fe200000e0000 */
[----:B------:R4:W-:Y:S01]  /*14c10*/  STL.64 [R1+0xa0], R10 ;  /* 0x0000a00a01007387 */ /* 0x0009e20000100a00 */
[----:B------:R-:W-:Y:S02]  /*14c20*/  R2UR UR11, R25 ;  /* 0x00000000190b72ca */ /* 0x000fe400000e0000 */
[----:B------:R-:W-:Y:S02]  /*14c30*/  R2UR UR6, R26 ;  /* 0x000000001a0672ca */ /* 0x000fe400000e0000 */
[----:B------:R-:W-:Y:S02]  /*14c40*/  R2UR UR7, R27 ;  /* 0x000000001b0772ca */ /* 0x000fe400000e0000 */
[----:B------:R-:W-:Y:S02]  /*14c50*/  R2UR UR38, R24 ;  /* 0x00000000182672ca */ /* 0x000fe400000e0000 */
[----:B------:R-:W-:-:S02]  /*14c60*/  R2UR UR39, R25 ;  /* 0x00000000192772ca */ /* 0x000fc400000e0000 */
[----:B------:R-:W-:Y:S01]  /*14c70*/  WARPGROUP.ARRIVE ;  /* 0x00000000000079c5 */ /* 0x000fe20000000000 */
[----:B----4-:R-:W4:Y:S01]  /*14c80*/  LDL.64 R10, [R1+0x20] ;  /* 0x00002000010a7983 */ /* 0x010f220000100a00 */
[-C--:B------:R-:W-:Y:S01]  /*14c90*/  FMUL.FTZ R88, R88, R9.reuse ;  /* 0x0000000958587220 */ /* 0x080fe20000410000 */
[-C--:B------:R-:W-:Y:S02]  /*14ca0*/  FMUL.FTZ R89, R89, R9.reuse ;  /* 0x0000000959597220 */ /* 0x080fe40000410000 */
[----:B------:R0:W-:Y:S01]  /*14cb0*/  STL.64 [R1+0x98], R6 ;  /* 0x0000980601007387 */ /* 0x0001e20000100a00 */
[----:B------:R-:W-:Y:S01]  /*14cc0*/  HGMMA.64x128x16.F32 R24, gdesc[UR52], RZ, !UPT, gsb0 ;  /* 0x01e00000341879f0 */ /* 0x000fe2000c0008ff */
        /* <DEDUP_REMOVED lines=64> */
[----:B-1----:R-:W4:Y:S04]  /*150d0*/  LDL.64 R2, [R1+0x8] ;  /* 0x0000080001027983 */ /* 0x002f280000100a00 */
[----:B------:R-:W2:Y:S01]  /*150e0*/  LDL.64 R8, [R1+0x38] ;  /* 0x0000380001087983 */ /* 0x000ea20000100a00 */
[----:B------:R-:W-:-:S02]  /*150f0*/  WARPGROUP.DEPBAR.LE gsb0, 0x0 ;  /* 0x00008000000079c5 */ /* 0x000fc40000010000 */
[----:B------:R-:W-:-:S06]  /*15100*/  WARPGROUP.ARRIVE ;  /* 0x00000000000079c5 */ /* 0x000fcc0000000000 */
[----:B------:R-:W-:Y:S03]  /*15110*/  HGMMA.64x128x16.F32 R24, gdesc[UR48], R24, gsb0 ;  /* 0x01e00000301879f0 */ /* 0x000fe60008000818 */
[----:B------:R-:W-:Y:S02]  /*15120*/  WARPGROUP.DEPBAR.LE gsb0, 0x0 ;  /* 0x00008000000079c5 */ /* 0x000fe40000010000 */
[----:B------:R-:W-:-:S07]  /*15130*/  WARPGROUP.ARRIVE ;  /* 0x00000000000079c5 */ /* 0x000fce0000000000 */
[----:B------:R-:W-:Y:S01]  /*15140*/  HGMMA.64x128x16.F32 R24, gdesc[UR44], R24, gsb0 ;  /* 0x01e000002c1879f0 */ /* 0x000fe20008000818 */
[----:B--2---:R-:W-:Y:S02]  /*15150*/  R2UR UR32, R8 ;  /* 0x00000000082072ca */ /* 0x004fe400000e0000 */
[----:B------:R-:W-:Y:S02]  /*15160*/  R2UR UR33, R9 ;  /* 0x00000000092172ca */ /* 0x000fe400000e0000 */
[----:B------:R-:W-:Y:S01]  /*15170*/  R2UR UR28, R14 ;  /* 0x000000000e1c72ca */ /* 0x000fe200000e0000 */
[----:B------:R-:W2:Y:S01]  /*15180*/  LDL.64 R8, [R1] ;  /* 0x0000000001087983 */ /* 0x000ea20000100a00 */
[----:B------:R-:W-:Y:S02]  /*15190*/  WARPGROUP.DEPBAR.LE gsb0, 0x0 ;  /* 0x00008000000079c5 */ /* 0x000fe40000010000 */
[----:B------:R-:W-:-:S07]  /*151a0*/  WARPGROUP.ARRIVE ;  /* 0x00000000000079c5 */ /* 0x000fce0000000000 */
[----:B------:R-:W-:Y:S01]  /*151b0*/  HGMMA.64x128x16.F32 R24, gdesc[UR32], R24, gsb0 ;  /* 0x01e00000201879f0 */ /* 0x000fe20008000818 */
[----:B------:R-:W-:Y:S02]  /*151c0*/  R2UR UR29, R15 ;  /* 0x000000000f1d72ca */ /* 0x000fe400000e0000 */
[----:B---3--:R-:W-:Y:S01]  /*151d0*/  R2UR UR24, R12 ;  /* 0x000000000c1872ca */ /* 0x008fe200000e0000 */
[----:B------:R0:W5:Y:S01]  /*151e0*/  LDL.LU.64 R14, [R1+0xb0] ;  /* 0x0000b000010e7983 */ /* 0x0001620000300a00 */
[----:B------:R-:W-:Y:S02]  /*151f0*/  R2UR UR25, R13 ;  /* 0x000000000d1972ca */ /* 0x000fe400000e0000 */
[----:B----4-:R-:W-:Y:S01]  /*15200*/  R2UR UR20, R10 ;  /* 0x000000000a1472ca */ /* 0x010fe200000e0000 */
[----:B------:R0:W5:Y:S01]  /*15210*/  LDL.LU.64 R12, [R1+0xa8] ;  /* 0x0000a800010c7983 */ /* 0x0001620000300a00 */
[----:B------:R-:W-:Y:S02]  /*15220*/  WARPGROUP.DEPBAR.LE gsb0, 0x0 ;  /* 0x00008000000079c5 */ /* 0x000fe40000010000 */
[----:B------:R-:W-:-:S06]  /*15230*/  WARPGROUP.ARRIVE ;  /* 0x00000000000079c5 */ /* 0x000fcc0000000000 */
[----:B------:R-:W-:Y:S01]  /*15240*/  HGMMA.64x128x16.F32 R24, gdesc[UR28], R24, gsb0 ;  /* 0x01e000001c1879f0 */ /* 0x000fe20008000818 */
[----:B------:R-:W-:Y:S02]  /*15250*/  R2UR UR21, R11 ;  /* 0x000000000b1572ca */ /* 0x000fe400000e0000 */
[----:B------:R-:W-:Y:S01]  /*15260*/  R2UR UR16, R6 ;  /* 0x00000000061072ca */ /* 0x000fe200000e0000 */
[----:B------:R0:W5:Y:S01]  /*15270*/  LDL.LU.64 R10, [R1+0xa0] ;  /* 0x0000a000010a7983 */ /* 0x0001620000300a00 */
[----:B------:R-:W-:Y:S02]  /*15280*/  WARPGROUP.DEPBAR.LE gsb0, 0x0 ;  /* 0x00008000000079c5 */ /* 0x000fe40000010000 */
[----:B------:R-:W-:-:S06]  /*15290*/  WARPGROUP.ARRIVE ;  /* 0x00000000000079c5 */ /* 0x000fcc0000000000 */
[----:B------:R-:W-:Y:S01]  /*152a0*/  HGMMA.64x128x16.F32 R24, gdesc[UR24], R24, gsb0 ;  /* 0x01e00000181879f0 */ /* 0x000fe20008000818 */
[----:B------:R-:W-:Y:S02]  /*152b0*/  R2UR UR17, R7 ;  /* 0x00000000071172ca */ /* 0x000fe400000e0000 */
[----:B------:R-:W-:Y:S01]  /*152c0*/  R2UR UR12, R2 ;  /* 0x00000000020c72ca */ /* 0x000fe200000e0000 */
[----:B------:R0:W5:Y:S01]  /*152d0*/  LDL.LU.64 R6, [R1+0x98] ;  /* 0x0000980001067983 */ /* 0x0001620000300a00 */
[----:B------:R-:W-:Y:S02]  /*152e0*/  R2UR UR13, R3 ;  /* 0x00000000030d72ca */ /* 0x000fe400000e0000 */
[----:B--2---:R-:W-:Y:S01]  /*152f0*/  R2UR UR8, R8 ;  /* 0x00000000080872ca */ /* 0x004fe200000e0000 */
[----:B------:R0:W5:Y:S01]  /*15300*/  LDL.LU R2, [R1+0x90] ;  /* 0x0000900001027983 */ /* 0x0001620000300800 */
[----:B------:R-:W-:Y:S02]  /*15310*/  WARPGROUP.DEPBAR.LE gsb0, 0x0 ;  /* 0x00008000000079c5 */ /* 0x000fe40000010000 */
[----:B------:R-:W-:-:S06]  /*15320*/  WARPGROUP.ARRIVE ;  /* 0x00000000000079c5 */ /* 0x000fcc0000000000 */
[----:B------:R-:W-:Y:S03]  /*15330*/  HGMMA.64x128x16.F32 R24, gdesc[UR20], R24, gsb0 ;  /* 0x01e00000141879f0 */ /* 0x000fe60008000818 */
[----:B------:R-:W-:Y:S02]  /*15340*/  WARPGROUP.DEPBAR.LE gsb0, 0x0 ;  /* 0x00008000000079c5 */ /* 0x000fe40000010000 */
[----:B------:R-:W-:-:S07]  /*15350*/  WARPGROUP.ARRIVE ;  /* 0x00000000000079c5 */ /* 0x000fce0000000000 */
[----:B------:R-:W-:Y:S01]  /*15360*/  HGMMA.64x128x16.F32 R24, gdesc[UR16], R24, gsb0 ;  /* 0x01e00000101879f0 */ /* 0x000fe20008000818 */
[----:B------:R-:W-:Y:S02]  /*15370*/  R2UR UR9, R9 ;  /* 0x00000000090972ca */ /* 0x000fe400000e0000 */
[----:B------:R-:W-:Y:S02]  /*15380*/  WARPGROUP.DEPBAR.LE gsb0, 0x0 ;  /* 0x00008000000079c5 */ /* 0x000fe40000010000 */
[----:B------:R-:W-:-:S07]  /*15390*/  WARPGROUP.ARRIVE ;  /* 0x00000000000079c5 */ /* 0x000fce0000000000 */
[----:B------:R-:W-:Y:S01]  /*153a0*/  HGMMA.64x128x16.F32 R24, gdesc[UR12], R24, gsb0 ;  /* 0x01e000000c1879f0 */ /* 0x000fe20008000818 */
[----:B------:R-:W-:Y:S01]  /*153b0*/  UMOV UR4, UR56 ;  /* 0x0000003800047c82 */ /* 0x000fe20008000000 */
[----:B------:R-:W-:Y:S01]  /*153c0*/  UMOV UR5, UR57 ;  /* 0x0000003900057c82 */ /* 0x000fe20008000000 */
        /* <DEDUP_REMOVED lines=12> */
.L_x_2661:
[----:B-----5:R-:W-:Y:S02]  /*15490*/  SHF.L.U32 R0, R11, 0x1f, RZ ;  /* 0x0000001f0b007819 */ /* 0x020fe400000006ff */
[----:B------:R-:W-:-:S04]  /*154a0*/  LEA R21, R10, R2, 0x3 ;  /* 0x000000020a157211 */ /* 0x000fc800078e18ff */
[----:B------:R0:W1:Y:S01]  /*154b0*/  SYNCS.PHASECHK.TRANS64.TRYWAIT P3, [R21+URZ+0x34850], R0 ;  /* 0x03485000150075a7 */ /* 0x000062000806017f */
[----:B------:R-:W-:Y:S05]  /*154c0*/  @!P0 BRA `(.L_x_2662) ;  /* 0x0000000000048947 */ /* 0x000fea0003800000 */
[----:B------:R-:W-:Y:S01]  /*154d0*/  BPT.TRAP 0x1 ;  /* 0x000000040000795c */ /* 0x000fe20000300000 */
.L_x_2662:
[----:B------:R-:W-:Y:S04]  /*154e0*/  BSSY B2, `(.L_x_2663) ;  /* 0x0000004000027945 */ /* 0x000fe80003800000 */
[----:B-1----:R-:W-:Y:S05]  /*154f0*/  @P3 BRA `(.L_x_2664) ;  /* 0x0000000000083947 */ /* 0x002fea0003800000 */
[----:B------:R-:W1:Y:S02]  /*15500*/  SYNCS.PHASECHK.TRANS64.TRYWAIT P3, [R21+URZ+0x34850], R0 ;  /* 0x03485000150075a7 */ /* 0x000e64000806017f */
[----:B-1----:R-:W-:Y:S05]  /*15510*/  @!P3 BRA `(.L_x_2665) ;  /* 0x0000011400acb947 */ /* 0x002fea0003800000 */
.L_x_2664:
[----:B------:R-:W-:Y:S05]  /*15520*/  BSYNC B2 ;  /* 0x0000000000027941 */ /* 0x000fea0003800000 */
.L_x_2663:
[----:B01----:R-:W-:Y:S01]  /*15530*/  VIADD R0, R2, 0x400 ;  /* 0x0000040002007836 */ /* 0x003fe20000000000 */
[----:B------:R-:W-:Y:S01]  /*15540*/  WARPGROUP.ARRIVE ;  /* 0x00000000000079c5 */ /* 0x000fe20000000000 */
[----:B------:R-:W-:Y:S01]  /*15550*/  IMAD.MOV.U32 R9, RZ, RZ, 0x40000040 ;  /* 0x40000040ff097424 */ /* 0x000fe200078e00ff */
[----:B------:R-:W-:Y:S01]  /*15560*/  MOV R11, 0x40000040 ;  /* 0x40000040000b7802 */ /* 0x000fe20000000f00 */
[----:B------:R-:W0:Y:S01]  /*15570*/  @P2 LDC R3, c[0x0][0x44c] ;  /* 0x00011300ff032b82 */ /* 0x000e220000000800 */
[----:B------:R-:W-:Y:S01]  /*15580*/  SHF.R.U32.HI R0, RZ, 0x4, R0 ;  /* 0x00000004ff007819 */ /* 0x000fe20000011600 */
[----:B------:R-:W-:Y:S01]  /*15590*/  IMAD.IADD R4, R205, 0x1, R200 ;  /* 0x00000001cd047824 */ /* 0x000fe200078e02c8 */
[----:B------:R-:W-:Y:S01]  /*155a0*/  R2UR UR7, R9 ;  /* 0x00000000090772ca */ /* 0x000fe200000e0000 */
[----:B------:R-:W-:Y:S01]  /*155b0*/  @!P1 VIADD R20, R20, 0x34840 ;  /* 0x0003484014149836 */ /* 0x000fe20000000000 */
[----:B------:R-:W-:Y:S02]  /*155c0*/  LOP3.LUT R0, R0, 0x3fff, RZ, 0xc0, !PT ;  /* 0x00003fff00007812 */ /* 0x000fe400078ec0ff */
[----:B------:R-:W-:-:S02]  /*155d0*/  @!P1 IADD3 R21, R21, 0x34860, RZ ;  /* 0x0003486015159810 */ /* 0x000fc40007ffe0ff */
[----:B------:R-:W-:Y:S02]  /*155e0*/  LOP3.LUT R0, R0, 0x4000000, RZ, 0xfc, !PT ;  /* 0x0400000000007812 */ /* 0x000fe400078efcff */
[----:B------:R-:W-:Y:S02]  /*155f0*/  @!P1 PRMT R20, RZ, 0x654, R20 ;  /* 0x00000654ff149816 */ /* 0x000fe40000000014 */
[----:B------:R-:W-:Y:S01]  /*15600*/  @!P1 PRMT R21, RZ, 0x654, R21 ;  /* 0x00000654ff159816 */ /* 0x000fe20000000015 */
[----:B------:R-:W-:Y:S02]  /*15610*/  IMAD R8, R10, 0x800, R0 ;  /* 0x000008000a087824 */ /* 0x000fe400078e0200 */
[----:B------:R-:W1:Y:S02]  /*15620*/  @P2 LDC R0, c[0x0][0x450] ;  /* 0x00011400ff002b82 */ /* 0x000e640000000800 */
[C---:B------:R-:W-:Y:S01]  /*15630*/  VIADD R10, R8.reuse, 0x80 ;  /* 0x00000080080a7836 */ /* 0x040fe20000000000 */
[----:B------:R-:W-:Y:S01]  /*15640*/  R2UR UR6, R8 ;  /* 0x00000000080672ca */ /* 0x000fe200000e0000 */
[----:B0-----:R-:W-:-:S12]  /*15650*/  @P2 IMAD.HI.U32 R3, R4, R3, RZ ;  /* 0x0000000304032227 */ /* 0x001fd800078e00ff */
[----:B------:R-:W-:Y:S01]  /*15660*/  HGMMA.64x128x16.F32 R88, R180, gdesc[UR4].tnspB, R88, gsb0 ;  /* 0x41e00004b4587df0 */ /* 0x000fe20008000858 */
[----:B------:R-:W-:Y:S01]  /*15670*/  R2UR UR6, R10 ;  /* 0x000000000a0672ca */ /* 0x000fe200000e0000 */
[----:B------:R-:W-:Y:S01]  /*15680*/  VIADD R10, R8, 0x100 ;  /* 0x00000100080a7836 */ /* 0x000fe20000000000 */
[----:B------:R-:W-:Y:S01]  /*15690*/  R2UR UR7, R11 ;  /* 0x000000000b0772ca */ /* 0x000fe200000e0000 */
[----:B------:R-:W-:Y:S01]  /*156a0*/  IMAD.MOV.U32 R11, RZ, RZ, 0x40000040 ;  /* 0x40000040ff0b7424 */ /* 0x000fe200078e00ff */
[----:B-1----:R-:W-:Y:S01]  /*156b0*/  @P2 SHF.R.U32.HI R4, RZ, R0, R3 ;  /* 0x00000000ff042219 */ /* 0x002fe20000011603 */
[----:B------:R-:W-:-:S04]  /*156c0*/  IMAD.MOV.U32 R3, RZ, RZ, -0x80 ;  /* 0xffffff80ff037424 */ /* 0x000fc800078e00ff */
[----:B------:R-:W0:Y:S01]  /*156d0*/  SHFL.IDX PT, R0, R4, RZ, 0x1c1f ;  /* 0x001c1fff04007589 */ /* 0x000e2200000e0000 */
[----:B------:R-:W-:-:S03]  /*156e0*/  IMAD R3, R12, R3, 0x1 ;  /* 0x000000010c037424 */ /* 0x000fc600078e0203 */
[----:B------:R-:W1:Y:S02]  /*156f0*/  SHFL.IDX PT, R4, R4, 0x1, 0x1c1f ;  /* 0x003c1f0004047f89 */ /* 0x000e6400000e0000 */
[----:B------:R-:W-:-:S05]  /*15700*/  IADD3 R3, R202, R3, -R204 ;  /* 0x00000003ca037210 */ /* 0x000fca0007ffe8cc */
[----:B------:R-:W-:-:S05]  /*15710*/  IMAD.IADD R9, R3, 0x1, -R201 ;  /* 0x0000000103097824 */ /* 0x000fca00078e0ac9 */
[----:B0-----:R-:W-:-:S04]  /*15720*/  IADD3 R0, R9, R0, RZ ;  /* 0x0000000009007210 */ /* 0x001fc80007ffe0ff */
[C---:B------:R-:W-:Y:S01]  /*15730*/  ISETP.GT.AND P3, PT, R0.reuse, RZ, PT ;  /* 0x000000ff0000720c */ /* 0x040fe20003f64270 */
[----:B-1----:R-:W-:Y:S01]  /*15740*/  IMAD.IADD R9, R9, 0x1, R4 ;  /* 0x0000000109097824 */ /* 0x002fe200078e0204 */
        /* <DEDUP_REMOVED lines=49> */
[----:B------:R-:W-:Y:S01]  /*15a60*/  FMNMX.FTZ R3, R53, R3, !PT ;  /* 0x0000000335037209 */ /* 0x000fe20007810000 */
[----:B------:R-:W-:Y:S02]  /*15a70*/  WARPGROUP.DEPBAR.LE gsb0, 0x0 ;  /* 0x00008000000079c5 */ /* 0x000fe40000010000 */
[----:B------:R-:W-:Y:S01]  /*15a80*/  WARPGROUP.ARRIVE ;  /* 0x00000000000079c5 */ /* 0x000fe20000000000 */
[----:B------:R-:W-:Y:S02]  /*15a90*/  ISETP.GT.AND P3, PT, R0, 0x48, PT ;  /* 0x000000480000780c */ /* 0x000fe40003f64270 */
[----:B------:R-:W-:-:S02]  /*15aa0*/  FSEL R57, R57, -INF , P4 ;  /* 0xff80000039397808 */ /* 0x000fc40002000000 */
[----:B------:R-:W-:Y:S01]  /*15ab0*/  FMNMX.FTZ R3, R56, R3, !PT ;  /* 0x0000000338037209 */ /* 0x000fe20007810000 */
[----:B------:R-:W-:Y:S01]  /*15ac0*/  HGMMA.64x128x16.F32 R88, R176, gdesc[UR4].tnspB, R88, gsb0 ;  /* 0x41e00004b0587df0 */ /* 0x000fe20008000858 */
[----:B------:R-:W-:Y:S01]  /*15ad0*/  R2UR UR6, R10 ;  /* 0x000000000a0672ca */ /* 0x000fe200000e0000 */
[----:B------:R-:W-:Y:S01]  /*15ae0*/  VIADD R10, R8, 0x180 ;  /* 0x00000180080a7836 */ /* 0x000fe20000000000 */
[----:B------:R-:W-:Y:S01]  /*15af0*/  R2UR UR7, R11 ;  /* 0x000000000b0772ca */ /* 0x000fe200000e0000 */
[----:B------:R-:W-:Y:S01]  /*15b00*/  IMAD.MOV.U32 R11, RZ, RZ, 0x40000040 ;  /* 0x40000040ff0b7424 */ /* 0x000fe200078e00ff */
[----:B------:R-:W-:Y:S02]  /*15b10*/  ISETP.GT.AND P4, PT, R0, 0x49, PT ;  /* 0x000000490000780c */ /* 0x000fe40003f84270 */
[----:B------:R-:W-:Y:S02]  /*15b20*/  FSEL R60, R60, -INF , P3 ;  /* 0xff8000003c3c7808 */ /* 0x000fe40001800000 */
[----:B------:R-:W-:-:S02]  /*15b30*/  FMNMX.FTZ R3, R57, R3, !PT ;  /* 0x0000000339037209 */ /* 0x000fc40007810000 */
[----:B------:R-:W-:Y:S02]  /*15b40*/  FSEL R61, R61, -INF , P4 ;  /* 0xff8000003d3d7808 */ /* 0x000fe40002000000 */
[----:B------:R-:W-:Y:S02]  /*15b50*/  ISETP.GT.AND P3, PT, R0, 0x50, PT ;  /* 0x000000500000780c */ /* 0x000fe40003f64270 */
[----:B------:R-:W-:Y:S02]  /*15b60*/  FMNMX.FTZ R3, R60, R3, !PT ;  /* 0x000000033c037209 */ /* 0x000fe40007810000 */
[----:B------:R-:W-:Y:S02]  /*15b70*/  ISETP.GT.AND P4, PT, R0, 0x51, PT ;  /* 0x000000510000780c */ /* 0x000fe40003f84270 */
[----:B------:R-:W-:Y:S02]  /*15b80*/  FSEL R64, R64, -INF , P3 ;  /* 0xff80000040407808 */ /* 0x000fe40001800000 */
[----:B------:R-:W-:-:S02]  /*15b90*/  FMNMX.FTZ R3, R61, R3, !PT ;  /* 0x000000033d037209 */ /* 0x000fc40007810000 */
[----:B------:R-:W-:Y:S02]  /*15ba0*/  FSEL R65, R65, -INF , P4 ;  /* 0xff80000041417808 */ /* 0x000fe40002000000 */
[C---:B------:R-:W-:Y:S02]  /*15bb0*/  ISETP.GT.AND P4, PT, R0.reuse, 0x59, PT ;  /* 0x000000590000780c */ /* 0x040fe40003f84270 */
[----:B------:R-:W-:Y:S02]  /*15bc0*/  ISETP.GT.AND P3, PT, R0, 0x58, PT ;  /* 0x000000580000780c */ /* 0x000fe40003f64270 */
[----:B------:R-:W-:Y:S02]  /*15bd0*/  FMNMX.FTZ R3, R64, R3, !PT ;  /* 0x0000000340037209 */ /* 0x000fe40007810000 */
[----:B------:R-:W-:Y:S02]  /*15be0*/  FSEL R69, R69, -INF , P4 ;  /* 0xff80000045457808 */ /* 0x000fe40002000000 */
[----:B------:R-:W-:-:S02]  /*15bf0*/  ISETP.GT.AND P4, PT, R0, 0x61, PT ;  /* 0x000000610000780c */ /* 0x000fc40003f84270 */
[----:B------:R-:W-:Y:S02]  /*15c00*/  FSEL R68, R68, -INF , P3 ;  /* 0xff80000044447808 */ /* 0x000fe40001800000 */
[----:B------:R-:W-:Y:S02]  /*15c10*/  FMNMX.FTZ R3, R65, R3, !PT ;  /* 0x0000000341037209 */ /* 0x000fe40007810000 */
[C---:B------:R-:W-:Y:S02]  /*15c20*/  ISETP.GT.AND P5, PT, R0.reuse, 0x69, PT ;  /* 0x000000690000780c */ /* 0x040fe40003fa4270 */
[----:B------:R-:W-:Y:S02]  /*15c30*/  FSEL R73, R73, -INF , P4 ;  /* 0xff80000049497808 */ /* 0x000fe40002000000 */
[C---:B------:R-:W-:Y:S02]  /*15c40*/  ISETP.GT.AND P4, PT, R0.reuse, 0x71, PT ;  /* 0x000000710000780c */ /* 0x040fe40003f84270 */
[----:B------:R-:W-:-:S02]  /*15c50*/  ISETP.GT.AND P3, PT, R0, 0x60, PT ;  /* 0x000000600000780c */ /* 0x000fc40003f64270 */
[----:B------:R-:W-:Y:S02]  /*15c60*/  FMNMX.FTZ R3, R68, R3, !PT ;  /* 0x0000000344037209 */ /* 0x000fe40007810000 */
[----:B------:R-:W-:Y:S02]  /*15c70*/  FSEL R77, R77, -INF , P5 ;  /* 0xff8000004d4d7808 */ /* 0x000fe40002800000 */
[----:B------:R-:W-:Y:S02]  /*15c80*/  ISETP.GT.AND P5, PT, R0, 0x79, PT ;  /* 0x000000790000780c */ /* 0x000fe40003fa4270 */
[----:B------:R-:W-:Y:S02]  /*15c90*/  FSEL R81, R81, -INF , P4 ;  /* 0xff80000051517808 */ /* 0x000fe40002000000 */
[----:B------:R-:W-:Y:S02]  /*15ca0*/  FSEL R72, R72, -INF , P3 ;  /* 0xff80000048487808 */ /* 0x000fe40001800000 */
[----:B------:R-:W-:-:S02]  /*15cb0*/  FMNMX.FTZ R3, R69, R3, !PT ;  /* 0x0000000345037209 */ /* 0x000fc40007810000 */
[----:B------:R-:W-:Y:S02]  /*15cc0*/  ISETP.GT.AND P4, PT, R9, RZ, PT ;  /* 0x000000ff0900720c */ /* 0x000fe40003f84270 */
[----:B------:R-:W-:Y:S02]  /*15cd0*/  FSEL R85, R85, -INF , P5 ;  /* 0xff80000055557808 */ /* 0x000fe40002800000 */
[----:B------:R-:W-:Y:S02]  /*15ce0*/  ISETP.GT.AND P6, PT, R0, 0x68, PT ;  /* 0x000000680000780c */ /* 0x000fe40003fc4270 */
[----:B------:R-:W-:Y:S02]  /*15cf0*/  FMNMX.FTZ R3, R72, R3, !PT ;  /* 0x0000000348037209 */ /* 0x000fe40007810000 */
[----:B------:R-:W-:Y:S02]  /*15d00*/  ISETP.GT.AND P5, PT, R9, 0x1, PT ;  /* 0x000000010900780c */ /* 0x000fe40003fa4270 */
[----:B------:R-:W-:-:S02]  /*15d10*/  FSEL R26, R26, -INF , P4 ;  /* 0xff8000001a1a7808 */ /* 0x000fc40002000000 */
[----:B------:R-:W-:Y:S02]  /*15d20*/  FSEL R76, R76, -INF , P6 ;  /* 0xff8000004c4c7808 */ /* 0x000fe40003000000 */
[----:B------:R-:W-:Y:S02]  /*15d30*/  FMNMX.FTZ R3, R73, R3, !PT ;  /* 0x0000000349037209 */ /* 0x000fe40007810000 */
[----:B------:R-:W-:Y:S02]  /*15d40*/  ISETP.GT.AND P4, PT, R9, 0x8, PT ;  /* 0x000000080900780c */ /* 0x000fe40003f84270 */
[----:B------:R-:W-:Y:S02]  /*15d50*/  FSEL R27, R27, -INF , P5 ;  /* 0xff8000001b1b7808 */ /* 0x000fe40002800000 */
[----:B------:R-:W-:Y:S02]  /*15d60*/  FMNMX.FTZ R4, R26, R14, !PT ;  /* 0x0000000e1a047209 */ /* 0x000fe40007810000 */
[----:B------:R-:W-:-:S02]  /*15d70*/  ISETP.GT.AND P3, PT, R0, 0x70, PT ;  /* 0x000000700000780c */ /* 0x000fc40003f64270 */
[----:B------:R-:W-:Y:S02]  /*15d80*/  FMNMX.FTZ R3, R76, R3, !PT ;  /* 0x000000034c037209 */ /* 0x000fe40007810000 */
[----:B------:R-:W-:Y:S02]  /*15d90*/  ISETP.GT.AND P5, PT, R9, 0x9, PT ;  /* 0x000000090900780c */ /* 0x000fe40003fa4270 */
        /* <DEDUP_REMOVED lines=8> */
[----:B------:R-:W-:Y:S02]  /*15e20*/  FMNMX.FTZ R3, R80, R3, !PT ;  /* 0x0000000350037209 */ /* 0x000fe40007810000 */
[----:B------:R-:W-:-:S02]  /*15e30*/  ISETP.GT.AND P5, PT, R9, 0x11, PT ;  /* 0x000000110900780c */ /* 0x000fc40003fa4270 */
[----:B------:R-:W-:Y:S02]  /*15e40*/  FSEL R34, R34, -INF , P4 ;  /* 0xff80000022227808 */ /* 0x000fe40002000000 */
[----:B------:R-:W-:Y:S02]  /*15e50*/  FMNMX.FTZ R4, R31, R4, !PT ;  /* 0x000000041f047209 */ /* 0x000fe40007810000 */
[----:B------:R-:W-:Y:S02]  /*15e60*/  FSEL R84, R84, -INF , P6 ;  /* 0xff80000054547808 */ /* 0x000fe40003000000 */
[----:B------:R-:W-:Y:S02]  /*15e70*/  FMNMX.FTZ R3, R81, R3, !PT ;  /* 0x0000000351037209 */ /* 0x000fe40007810000 */
[----:B------:R-:W-:Y:S02]  /*15e80*/  ISETP.GT.AND P4, PT, R9, 0x18, PT ;  /* 0x000000180900780c */ /* 0x000fe40003f84270 */
[----:B------:R-:W-:-:S02]  /*15e90*/  FSEL R35, R35, -INF , P5 ;  /* 0xff80000023237808 */ /* 0x000fc40002800000 */
[----:B------:R-:W-:Y:S02]  /*15ea0*/  FMNMX.FTZ R4, R34, R4, !PT ;  /* 0x0000000422047209 */ /* 0x000fe40007810000 */
[----:B------:R-:W-:Y:S02]  /*15eb0*/  FMNMX.FTZ R3, R84, R3, !PT ;  /* 0x0000000354037209 */ /* 0x000fe40007810000 */
[----:B------:R-:W-:Y:S02]  /*15ec0*/  ISETP.GT.AND P5, PT, R9, 0x19, PT ;  /* 0x000000190900780c */ /* 0x000fe40003fa4270 */
[----:B------:R-:W-:Y:S02]  /*15ed0*/  FSEL R38, R38, -INF , P4 ;  /* 0xff80000026267808 */ /* 0x000fe40002000000 */
[----:B------:R-:W-:Y:S02]  /*15ee0*/  FMNMX.FTZ R4, R35, R4, !PT ;  /* 0x0000000423047209 */ /* 0x000fe40007810000 */
[----:B------:R-:W-:-:S02]  /*15ef0*/  FMNMX.FTZ R3, R85, R3, !PT ;  /* 0x0000000355037209 */ /* 0x000fc40007810000 */
[----:B------:R-:W-:Y:S02]  /*15f00*/  ISETP.GT.AND P4, PT, R9, 0x20, PT ;  /* 0x000000200900780c */ /* 0x000fe40003f84270 */
[----:B------:R-:W-:Y:S01]  /*15f10*/  FSEL R39, R39, -INF , P5 ;  /* 0xff80000027277808 */ /* 0x000fe20002800000 */
[----:B------:R-:W0:Y:S01]  /*15f20*/  SHFL.BFLY PT, R0, R3, 0x2, 0x1f ;  /* 0x0c401f0003007f89 */ /* 0x000e2200000e0000 */
[----:B------:R-:W-:Y:S02]  /*15f30*/  FMNMX.FTZ R4, R38, R4, !PT ;  /* 0x0000000426047209 */ /* 0x000fe40007810000 */
[----:B------:R-:W-:Y:S02]  /*15f40*/  ISETP.GT.AND P5, PT, R9, 0x21, PT ;  /* 0x000000210900780c */ /* 0x000fe40003fa4270 */
[----:B------:R-:W-:Y:S02]  /*15f50*/  FSEL R42, R42, -INF , P4 ;  /* 0xff8000002a2a7808 */ /* 0x000fe40002000000 */
[----:B------:R-:W-:Y:S01]  /*15f60*/  FMNMX.FTZ R4, R39, R4, !PT ;  /* 0x0000000427047209 */ /* 0x000fe20007810000 */
[----:B------:R-:W-:-:S02]  /*15f70*/  WARPGROUP.DEPBAR.LE gsb0, 0x0 ;  /* 0x00008000000079c5 */ /* 0x000fc40000010000 */
[----:B------:R-:W-:Y:S01]  /*15f80*/  WARPGROUP.ARRIVE ;  /* 0x00000000000079c5 */ /* 0x000fe20000000000 */
[----:B------:R-:W-:Y:S02]  /*15f90*/  ISETP.GT.AND P4, PT, R9, 0x28, PT ;  /* 0x000000280900780c */ /* 0x000fe40003f84270 */
[----:B------:R-:W-:Y:S02]  /*15fa0*/  FSEL R43, R43, -INF , P5 ;  /* 0xff8000002b2b7808 */ /* 0x000fe40002800000 */
[----:B------:R-:W-:Y:S01]  /*15fb0*/  FMNMX.FTZ R4, R42, R4, !PT ;  /* 0x000000042a047209 */ /* 0x000fe20007810000 */
[----:B------:R-:W-:Y:S01]  /*15fc0*/  HGMMA.64x128x16.F32 R88, R172, gdesc[UR4].tnspB, R88, gsb0 ;  /* 0x41e00004ac587df0 */ /* 0x000fe20008000858 */
[----:B------:R-:W-:Y:S02]  /*15fd0*/  R2UR UR6, R10 ;  /* 0x000000000a0672ca */ /* 0x000fe400000e0000 */
[----:B------:R-:W-:Y:S01]  /*15fe0*/  R2UR UR7, R11 ;  /* 0x000000000b0772ca */ /* 0x000fe200000e0000 */
[----:B------:R-:W-:Y:S01]  /*15ff0*/  IMAD.MOV.U32 R11, RZ, RZ, 0x40000040 ;  /* 0x40000040ff0b7424 */ /* 0x000fe200078e00ff */
[----:B------:R-:W-:-:S02]  /*16000*/  IADD3 R10, R8, 0x200, RZ ;  /* 0x00000200080a7810 */ /* 0x000fc40007ffe0ff */
        /* <DEDUP_REMOVED lines=15> */
[----:B0-----:R-:W-:Y:S01]  /*16100*/  FMNMX.FTZ R3, R3, R0, !PT ;  /* 0x0000000003037209 */ /* 0x001fe20007810000 */
[----:B------:R-:W-:Y:S01]  /*16110*/  IMAD.U32 R0, RZ, RZ, UR59 ;  /* 0x0000003bff007e24 */ /* 0x000fe2000f8e00ff */
        /* <DEDUP_REMOVED lines=48> */
[----:B------:R-:W-:Y:S02]  /*16420*/  FSEL R87, R87, -INF , P5 ;  /* 0xff80000057577808 */ /* 0x000fe40002800000 */
[----:B------:R-:W-:-:S04]  /*16430*/  FMNMX.FTZ R4, R86, R4, !PT ;  /* 0x0000000456047209 */ /* 0x000fc80007810000 */
[----:B------:R-:W-:Y:S01]  /*16440*/  FMNMX.FTZ R4, R87, R4, !PT ;  /* 0x0000000457047209 */ /* 0x000fe20007810000 */
[----:B------:R-:W-:Y:S02]  /*16450*/  WARPGROUP.DEPBAR.LE gsb0, 0x0 ;  /* 0x00008000000079c5 */ /* 0x000fe40000010000 */
[----:B------:R-:W-:Y:S02]  /*16460*/  WARPGROUP.ARRIVE ;  /* 0x00000000000079c5 */ /* 0x000fe40000000000 */
[----:B------:R-:W0:Y:S04]  /*16470*/  SHFL.BFLY PT, R9, R4, 0x2, 0x1f ;  /* 0x0c401f0004097f89 */ /* 0x000e2800000e0000 */
[----:B------:R-:W-:Y:S01]  /*16480*/  HGMMA.64x128x16.F32 R88, R168, gdesc[UR4].tnspB, R88, gsb0 ;  /* 0x41e00004a8587df0 */ /* 0x000fe20008000858 */
[----:B------:R-:W-:Y:S01]  /*16490*/  R2UR UR6, R10 ;  /* 0x000000000a0672ca */ /* 0x000fe200000e0000 */
[----:B------:R-:W-:Y:S01]  /*164a0*/  VIADD R10, R8, 0x280 ;  /* 0x00000280080a7836 */ /* 0x000fe20000000000 */
[----:B------:R-:W-:Y:S01]  /*164b0*/  R2UR UR7, R11 ;  /* 0x000000000b0772ca */ /* 0x000fe200000e0000 */
[----:B------:R-:W-:Y:S01]  /*164c0*/  IMAD.MOV.U32 R11, RZ, RZ, 0x40000040 ;  /* 0x40000040ff0b7424 */ /* 0x000fe200078e00ff */
[----:B0-----:R-:W-:-:S05]  /*164d0*/  FMNMX.FTZ R4, R4, R9, !PT ;  /* 0x0000000904047209 */ /* 0x001fca0007810000 */
[----:B------:R-:W0:Y:S02]  /*164e0*/  SHFL.BFLY PT, R9, R4, 0x1, 0x1f ;  /* 0x0c201f0004097f89 */ /* 0x000e2400000e0000 */
[----:B0-----:R-:W-:-:S04]  /*164f0*/  FMNMX.FTZ R4, R4, R9, !PT ;  /* 0x0000000904047209 */ /* 0x001fc80007810000 */
[----:B------:R-:W-:Y:S01]  /*16500*/  FSETP.NEU.FTZ.AND P4, PT, R4, -INF , PT ;  /* 0xff8000000400780b */ /* 0x000fe20003f9d000 */
[----:B------:R-:W-:Y:S02]  /*16510*/  WARPGROUP.DEPBAR.LE gsb0, 0x0 ;  /* 0x00008000000079c5 */ /* 0x000fe40000010000 */
[----:B------:R-:W-:-:S06]  /*16520*/  WARPGROUP.ARRIVE ;  /* 0x00000000000079c5 */ /* 0x000fcc0000000000 */
[----:B------:R-:W-:Y:S01]  /*16530*/  HGMMA.64x128x16.F32 R88, R164, gdesc[UR4].tnspB, R88, gsb0 ;  /* 0x41e00004a4587df0 */ /* 0x000fe20008000858 */
[----:B------:R-:W-:Y:S02]  /*16540*/  R2UR UR6, R10 ;  /* 0x000000000a0672ca */ /* 0x000fe400000e0000 */
[----:B------:R-:W-:Y:S01]  /*16550*/  R2UR UR7, R11 ;  /* 0x000000000b0772ca */ /* 0x000fe200000e0000 */
[----:B------:R-:W-:Y:S02]  /*16560*/  WARPGROUP.DEPBAR.LE gsb0, 0x0 ;  /* 0x00008000000079c5 */ /* 0x000fe40000010000 */
[----:B------:R-:W-:Y:S01]  /*16570*/  WARPGROUP.ARRIVE ;  /* 0x00000000000079c5 */ /* 0x000fe20000000000 */
[----:B------:R-:W0:Y:S09]  /*16580*/  SHFL.BFLY PT, R164, R3, 0x1, 0x1f ;  /* 0x0c201f0003a47f89 */ /* 0x000e3200000e0000 */
[----:B------:R-:W-:Y:S01]  /*16590*/  HGMMA.64x128x16.F32 R88, R160, gdesc[UR4].tnspB, R88, gsb0 ;  /* 0x41e00004a0587df0 */ /* 0x000fe20008000858 */
[----:B0-----:R-:W-:-:S04]  /*165a0*/  FMNMX.FTZ R3, R3, R164, !PT ;  /* 0x000000a403037209 */ /* 0x001fc80007810000 */
[C---:B------:R-:W-:Y:S01]  /*165b0*/  FSETP.NEU.FTZ.AND P3, PT, R3.reuse, -INF , PT ;  /* 0xff8000000300780b */ /* 0x040fe20003f7d000 */
[----:B------:R-:W-:-:S03]  /*165c0*/  FMUL.FTZ R11, R3, R0 ;  /* 0x00000000030b7220 */ /* 0x000fc60000410000 */
[----:B------:R-:W-:Y:S02]  /*165d0*/  FSEL R9, R3, RZ, P3 ;  /* 0x000000ff03097208 */ /* 0x000fe40001800000 */
[----:B------:R-:W-:Y:S02]  /*165e0*/  FSEL R11, R11, RZ, P3 ;  /* 0x000000ff0b0b7208 */ /* 0x000fe40001800000 */
[C---:B------:R-:W-:Y:S01]  /*165f0*/  ISETP.GT.AND P3, PT, R12.reuse, R15, PT ;  /* 0x0000000f0c00720c */ /* 0x040fe20003f64270 */
[----:B------:R-:W-:Y:S01]  /*16600*/  FADD.FTZ R9, -R9, R13 ;  /* 0x0000000d09097221 */ /* 0x000fe20000010100 */
[----:B------:R-:W-:Y:S02]  /*16610*/  VIADD R12, R12, 0xffffffff ;  /* 0xffffffff0c0c7836 */ /* 0x000fe40000000000 */
[-CC-:B------:R-:W-:Y:S01]  /*16620*/  FFMA.FTZ R10, R25, R0.reuse, -R11.reuse ;  /* 0x00000000190a7223 */ /* 0x180fe2000001080b */
[-CC-:B------:R-:W-:Y:S01]  /*16630*/  FFMA.FTZ R25, R33, R0.reuse, -R11.reuse ;  /* 0x0000000021197223 */ /* 0x180fe2000001080b */
[-CC-:B------:R-:W-:Y:S01]  /*16640*/  FFMA.FTZ R176, R32, R0.reuse, -R11.reuse ;  /* 0x0000000020b07223 */ /* 0x180fe2000001080b */
[----:B------:R-:W-:Y:S01]  /*16650*/  IMAD.MOV.U32 R33, RZ, RZ, 0x40000040 ;  /* 0x40000040ff217424 */ /* 0x000fe200078e00ff */
[----:B------:R-:W-:Y:S01]  /*16660*/  IADD3 R32, R8, 0x300, RZ ;  /* 0x0000030008207810 */ /* 0x000fe20007ffe0ff */
[-CC-:B------:R-:W-:Y:S01]  /*16670*/  FFMA.FTZ R168, R48, R0.reuse, -R11.reuse ;  /* 0x0000000030a87223 */ /* 0x180fe2000001080b */
[-CC-:B------:R-:W-:Y:S01]  /*16680*/  FFMA.FTZ R48, R65, R0.reuse, -R11.reuse ;  /* 0x0000000041307223 */ /* 0x180fe2000001080b */
[-C--:B------:R-:W-:Y:S01]  /*16690*/  FMUL.FTZ R65, R4, R0.reuse ;  /* 0x0000000004417220 */ /* 0x080fe20000410000 */
[----:B------:R-:W-:Y:S01]  /*166a0*/  R2UR UR6, R32 ;  /* 0x00000000200672ca */ /* 0x000fe200000e0000 */
[-CC-:B------:R-:W-:Y:S01]  /*166b0*/  FFMA.FTZ R180, R24, R0.reuse, -R11.reuse ;  /* 0x0000000018b47223 */ /* 0x180fe2000001080b */
[----:B------:R-:W-:Y:S01]  /*166c0*/  R2UR UR7, R33 ;  /* 0x00000000210772ca */ /* 0x000fe200000e0000 */
[-C--:B------:R-:W-:Y:S01]  /*166d0*/  FMUL.FTZ R9, R9, R0.reuse ;  /* 0x0000000009097220 */ /* 0x080fe20000410000 */
[----:B------:R-:W-:Y:S01]  /*166e0*/  FSEL R65, R65, RZ, P4 ;  /* 0x000000ff41417208 */ /* 0x000fe20002000000 */
[-CC-:B------:R-:W-:Y:S01]  /*166f0*/  FFMA.FTZ R182, R28, R0.reuse, -R11.reuse ;  /* 0x000000001cb67223 */ /* 0x180fe2000001080b */
[----:B------:R-:W-:Y:S01]  /*16700*/  MUFU.EX2 R10, R10 ;  /* 0x0000000a000a7308 */ /* 0x000fe20000000800 */
[-CC-:B------:R-:W-:Y:S01]  /*16710*/  FFMA.FTZ R24, R29, R0.reuse, -R11.reuse ;  /* 0x000000001d187223 */ /* 0x180fe2000001080b */
[-C--:B------:R-:W-:Y:S01]  /*16720*/  FFMA.FTZ R178, R36, R0.reuse, -R11 ;  /* 0x0000000024b27223 */ /* 0x080fe2000001080b */
[-CC-:B------:R-:W-:Y:S01]  /*16730*/  FFMA.FTZ R181, R26, R0.reuse, -R65.reuse ;  /* 0x000000001ab57223 */ /* 0x180fe20000010841 */
[----:B------:R-:W-:Y:S01]  /*16740*/  FSEL R26, R4, RZ, P4 ;  /* 0x000000ff041a7208 */ /* 0x000fe20002000000 */
[----:B------:R-:W-:Y:S01]  /*16750*/  FFMA.FTZ R32, R27, R0, -R65 ;  /* 0x000000001b207223 */ /* 0x000fe20000010841 */
[----:B------:R-:W-:-:S02]  /*16760*/  IMAD.MOV.U32 R27, RZ, RZ, 0x40000040 ;  /* 0x40000040ff1b7424 */ /* 0x000fc400078e00ff */
[-CC-:B------:R-:W-:Y:S01]  /*16770*/  FFMA.FTZ R183, R30, R0.reuse, -R65.reuse ;  /* 0x000000001eb77223 */ /* 0x180fe20000010841 */
[----:B------:R-:W-:Y:S01]  /*16780*/  MUFU.EX2 R180, R180 ;  /* 0x000000b400b47308 */ /* 0x000fe20000000800 */
[----:B------:R-:W-:Y:S01]  /*16790*/  FADD.FTZ R14, -R26, R14 ;  /* 0x0000000e1a0e7221 */ /* 0x000fe20000010100 */
[----:B------:R-:W-:Y:S02]  /*167a0*/  VIADD R26, R8, 0x380 ;  /* 0x00000380081a7836 */ /* 0x000fe40000000000 */
[-CC-:B------:R-:W-:Y:S01]  /*167b0*/  FFMA.FTZ R177, R34, R0.reuse, -R65.reuse ;  /* 0x0000000022b17223 */ /* 0x180fe20000010841 */
[-CC-:B------:R-:W-:Y:S01]  /*167c0*/  FFMA.FTZ R30, R35, R0.reuse, -R65.reuse ;  /* 0x00000000231e7223 */ /* 0x180fe20000010841 */
[-C--:B------:R-:W-:Y:S01]  /*167d0*/  FMUL.FTZ R14, R14, R0.reuse ;  /* 0x000000000e0e7220 */ /* 0x080fe20000410000 */
[-C--:B------:R-:W-:Y:S01]  /*167e0*/  FFMA.FTZ R179, R38, R0.reuse, -R65 ;  /* 0x0000000026b37223 */ /* 0x080fe20000010841 */
[-C--:B------:R-:W-:Y:S01]  /*167f0*/  FFMA.FTZ R28, R37, R0.reuse, -R11 ;  /* 0x00000000251c7223 */ /* 0x080fe2000001080b */
[----:B------:R-:W0:Y:S01]  /*16800*/  MUFU.EX2 R9, R9 ;  /* 0x0000000900097308 */ /* 0x000e220000000800 */
[-C--:B------:R-:W-:Y:S01]  /*16810*/  FFMA.FTZ R33, R39, R0.reuse, -R65 ;  /* 0x0000000027217223 */ /* 0x080fe20000010841 */
[-C--:B------:R-:W-:Y:S01]  /*16820*/  FFMA.FTZ R172, R40, R0.reuse, -R11 ;  /* 0x0000000028ac7223 */ /* 0x080fe2000001080b */
[-C--:B------:R-:W-:Y:S01]  /*16830*/  FFMA.FTZ R173, R42, R0.reuse, -R65 ;  /* 0x000000002aad7223 */ /* 0x080fe20000010841 */
[-C--:B------:R-:W-:Y:S01]  /*16840*/  FFMA.FTZ R29, R41, R0.reuse, -R11 ;  /* 0x00000000291d7223 */ /* 0x080fe2000001080b */
[-C--:B------:R-:W-:Y:S01]  /*16850*/  FFMA.FTZ R35, R43, R0.reuse, -R65 ;  /* 0x000000002b237223 */ /* 0x080fe20000010841 */
[-C--:B------:R-:W-:Y:S01]  /*16860*/  FFMA.FTZ R174, R44, R0.reuse, -R11 ;  /* 0x000000002cae7223 */ /* 0x080fe2000001080b */
[-C--:B------:R-:W-:Y:S01]  /*16870*/  FFMA.FTZ R175, R46, R0.reuse, -R65 ;  /* 0x000000002eaf7223 */ /* 0x080fe20000010841 */
[----:B------:R-:W-:Y:S01]  /*16880*/  MUFU.EX2 R181, R181 ;  /* 0x000000b500b57308 */ /* 0x000fe20000000800 */
[-C--:B------:R-:W-:Y:S01]  /*16890*/  FFMA.FTZ R36, R45, R0.reuse, -R11 ;  /* 0x000000002d247223 */ /* 0x080fe2000001080b */
[-C--:B------:R-:W-:Y:S01]  /*168a0*/  FFMA.FTZ R169, R50, R0.reuse, -R65 ;  /* 0x0000000032a97223 */ /* 0x080fe20000010841 */
[-C--:B------:R-:W-:Y:S01]  /*168b0*/  FFMA.FTZ R37, R49, R0.reuse, -R11 ;  /* 0x0000000031257223 */ /* 0x080fe2000001080b */
[-C--:B------:R-:W-:Y:S01]  /*168c0*/  FFMA.FTZ R34, R51, R0.reuse, -R65 ;  /* 0x0000000033227223 */ /* 0x080fe20000010841 */
[-C--:B------:R-:W-:Y:S01]  /*168d0*/  FFMA.FTZ R170, R52, R0.reuse, -R11 ;  /* 0x0000000034aa7223 */ /* 0x080fe2000001080b */
[-C--:B------:R-:W-:Y:S01]  /*168e0*/  FFMA.FTZ R171, R54, R0.reuse, -R65 ;  /* 0x0000000036ab7223 */ /* 0x080fe20000010841 */
[----:B------:R-:W-:Y:S01]  /*168f0*/  FFMA.FTZ R40, R53, R0, -R11 ;  /* 0x0000000035287223 */ /* 0x000fe2000001080b */
[----:B------:R1:W2:Y:S01]  /*16900*/  MUFU.EX2 R8, R14 ;  /* 0x0000000e00087308 */ /* 0x0002a20000000800 */
[----:B0-----:R-:W-:Y:S01]  /*16910*/  FFMA.FTZ R6, R9, R6, R180 ;  /* 0x0000000609067223 */ /* 0x001fe200000100b4 */
[-C--:B------:R-:W-:Y:S01]  /*16920*/  FFMA.FTZ R55, R55, R0.reuse, -R65 ;  /* 0x0000000037377223 */ /* 0x080fe20000010841 */
[-C--:B------:R-:W-:Y:S01]  /*16930*/  FFMA.FTZ R164, R56, R0.reuse, -R11 ;  /* 0x0000000038a47223 */ /* 0x080fe2000001080b */
[-C--:B------:R-:W-:Y:S01]  /*16940*/  FFMA.FTZ R165, R58, R0.reuse, -R65 ;  /* 0x000000003aa57223 */ /* 0x080fe20000010841 */
[----:B------:R-:W-:Y:S01]  /*16950*/  FADD.FTZ R6, R10, R6 ;  /* 0x000000060a067221 */ /* 0x000fe20000010000 */
[-CC-:B------:R-:W-:Y:S01]  /*16960*/  FFMA.FTZ R41, R57, R0.reuse, -R11.reuse ;  /* 0x0000000039297223 */ /* 0x180fe2000001080b */
[-C--:B------:R-:W-:Y:S01]  /*16970*/  FFMA.FTZ R166, R60, R0.reuse, -R11 ;  /* 0x000000003ca67223 */ /* 0x080fe2000001080b */
[----:B------:R-:W0:Y:S01]  /*16980*/  MUFU.EX2 R32, R32 ;  /* 0x0000002000207308 */ /* 0x000e220000000800 */
[-CC-:B-1----:R-:W-:Y:S01]  /*16990*/  FFMA.FTZ R14, R59, R0.reuse, -R65.reuse ;  /* 0x000000003b0e7223 */ /* 0x182fe20000010841 */
[-C--:B------:R-:W-:Y:S01]  /*169a0*/  FFMA.FTZ R167, R62, R0.reuse, -R65 ;  /* 0x000000003ea77223 */ /* 0x080fe20000010841 */
[-C--:B------:R-:W-:Y:S01]  /*169b0*/  FFMA.FTZ R45, R61, R0.reuse, -R11 ;  /* 0x000000003d2d7223 */ /* 0x080fe2000001080b */
[-C--:B------:R-:W-:Y:S01]  /*169c0*/  FFMA.FTZ R63, R63, R0.reuse, -R65 ;  /* 0x000000003f3f7223 */ /* 0x080fe20000010841 */
[--C-:B------:R-:W-:Y:S01]  /*169d0*/  FFMA.FTZ R49, R69, R0, -R11.reuse ;  /* 0x0000000045317223 */ /* 0x100fe2000001080b */
[----:B------:R-:W-:Y:S01]  /*169e0*/  F2FP.F16.F32.PACK_AB R180, R10, R180 ;  /* 0x000000b40ab4723e */ /* 0x000fe200000000ff */
[-C--:B------:R-:W-:Y:S01]  /*169f0*/  FFMA.FTZ R44, R72, R0.reuse, -R11 ;  /* 0x00000000482c7223 */ /* 0x080fe2000001080b */
[----:B------:R-:W1:Y:S01]  /*16a00*/  MUFU.EX2 R182, R182 ;  /* 0x000000b600b67308 */ /* 0x000e620000000800 */
[----:B--2---:R-:W-:Y:S01]  /*16a10*/  FFMA.FTZ R5, R8, R5, R181 ;  /* 0x0000000508057223 */ /* 0x004fe200000100b5 */
[-C--:B------:R-:W-:Y:S01]  /*16a20*/  FFMA.FTZ R52, R73, R0.reuse, -R11 ;  /* 0x0000000049347223 */ /* 0x080fe2000001080b */
[-C--:B------:R-:W-:Y:S01]  /*16a30*/  FFMA.FTZ R75, R75, R0.reuse, -R65 ;  /* 0x000000004b4b7223 */ /* 0x080fe20000010841 */
[-C--:B------:R-:W-:Y:S01]  /*16a40*/  FFMA.FTZ R53, R76, R0.reuse, -R11 ;  /* 0x000000004c357223 */ /* 0x080fe2000001080b */
[-C--:B------:R-:W-:Y:S01]  /*16a50*/  FFMA.FTZ R78, R78, R0.reuse, -R65 ;  /* 0x000000004e4e7223 */ /* 0x080fe20000010841 */
[-C--:B------:R-:W-:Y:S01]  /*16a60*/  FFMA.FTZ R56, R77, R0.reuse, -R11 ;  /* 0x000000004d387223 */ /* 0x080fe2000001080b */
[-C--:B------:R-:W-:Y:S01]  /*16a70*/  FFMA.FTZ R79, R79, R0.reuse, -R65 ;  /* 0x000000004f4f7223 */ /* 0x080fe20000010841 */
[----:B------:R-:W-:Y:S01]  /*16a80*/  MUFU.EX2 R183, R183 ;  /* 0x000000b700b77308 */ /* 0x000fe20000000800 */
[----:B0-----:R-:W-:Y:S01]  /*16a90*/  FADD.FTZ R5, R32, R5 ;  /* 0x0000000520057221 */ /* 0x001fe20000010000 */
[-C--:B------:R-:W-:Y:S01]  /*16aa0*/  FFMA.FTZ R57, R80, R0.reuse, -R11 ;  /* 0x0000000050397223 */ /* 0x080fe2000001080b */
[-C--:B------:R-:W-:Y:S01]  /*16ab0*/  FFMA.FTZ R82, R82, R0.reuse, -R65 ;  /* 0x0000000052527223 */ /* 0x080fe20000010841 */
[-C--:B------:R-:W-:Y:S01]  /*16ac0*/  FFMA.FTZ R60, R81, R0.reuse, -R11 ;  /* 0x00000000513c7223 */ /* 0x080fe2000001080b */
[-C--:B------:R-:W-:Y:S01]  /*16ad0*/  FFMA.FTZ R83, R83, R0.reuse, -R65 ;  /* 0x0000000053537223 */ /* 0x080fe20000010841 */
[-C--:B------:R-:W-:Y:S01]  /*16ae0*/  FFMA.FTZ R61, R84, R0.reuse, -R11 ;  /* 0x00000000543d7223 */ /* 0x080fe2000001080b */
[----:B------:R-:W-:Y:S01]  /*16af0*/  FFMA.FTZ R86, R86, R0, -R65 ;  /* 0x0000000056567223 */ /* 0x000fe20000010841 */
[----:B------:R-:W0:Y:S01]  /*16b00*/  MUFU.EX2 R24, R24 ;  /* 0x0000001800187308 */ /* 0x000e220000000800 */
[----:B-1----:R-:W-:Y:S01]  /*16b10*/  FADD.FTZ R6, R182, R6 ;  /* 0x00000006b6067221 */ /* 0x002fe20000010000 */
[----:B------:R-:W-:-:S06]  /*16b20*/  F2FP.F16.F32.PACK_AB R181, R32, R181 ;  /* 0x000000b520b5723e */ /* 0x000fcc00000000ff */
[----:B------:R-:W-:Y:S08]  /*16b30*/  MUFU.EX2 R176, R176 ;  /* 0x000000b000b07308 */ /* 0x000ff00000000800 */
[----:B------:R-:W-:Y:S01]  /*16b40*/  MUFU.EX2 R177, R177 ;  /* 0x000000b100b17308 */ /* 0x000fe20000000800 */
[C---:B0-----:R-:W-:Y:S01]  /*16b50*/  FADD.FTZ R6, R24.reuse, R6 ;  /* 0x0000000618067221 */ /* 0x041fe20000010000 */
[----:B------:R-:W-:-:S06]  /*16b60*/  F2FP.F16.F32.PACK_AB R182, R24, R182 ;  /* 0x000000b618b6723e */ /* 0x000fcc00000000ff */
[----:B------:R-:W-:Y:S01]  /*16b70*/  MUFU.EX2 R25, R25 ;  /* 0x0000001900197308 */ /* 0x000fe20000000800 */
[----:B------:R-:W-:Y:S02]  /*16b80*/  WARPGROUP.DEPBAR.LE gsb0, 0x0 ;  /* 0x00008000000079c5 */ /* 0x000fe40000010000 */
[----:B------:R-:W-:Y:S01]  /*16b90*/  WARPGROUP.ARRIVE ;  /* 0x00000000000079c5 */ /* 0x000fe20000000000 */
[-C--:B------:R-:W-:Y:S01]  /*16ba0*/  FFMA.FTZ R160, R64, R0.reuse, -R11 ;  /* 0x0000000040a07223 */ /* 0x080fe2000001080b */
[----:B------:R-:W-:-:S03]  /*16bb0*/  FFMA.FTZ R64, R31, R0, -R65 ;  /* 0x000000001f407223 */ /* 0x000fc60000010841 */
[----:B------:R-:W-:Y:S01]  /*16bc0*/  MUFU.EX2 R30, R30 ;  /* 0x0000001e001e7308 */ /* 0x000fe20000000800 */
[-CC-:B------:R-:W-:Y:S01]  /*16bd0*/  FFMA.FTZ R31, R47, R0.reuse, -R65.reuse ;  /* 0x000000002f1f7223 */ /* 0x180fe20000010841 */
[-C--:B------:R-:W-:Y:S01]  /*16be0*/  FFMA.FTZ R161, R66, R0.reuse, -R65 ;  /* 0x0000000042a17223 */ /* 0x080fe20000010841 */
[----:B------:R-:W-:Y:S01]  /*16bf0*/  HGMMA.64x128x16.F32 R88, R156, gdesc[UR4].tnspB, R88, gsb0 ;  /* 0x41e000049c587df0 */ /* 0x000fe20008000858 */
[----:B------:R-:W-:Y:S01]  /*16c00*/  R2UR UR6, R26 ;  /* 0x000000001a0672ca */ /* 0x000fe200000e0000 */
[-C--:B------:R-:W-:Y:S01]  /*16c10*/  FFMA.FTZ R162, R68, R0.reuse, -R11 ;  /* 0x0000000044a27223 */ /* 0x080fe2000001080b */
[----:B------:R-:W-:Y:S01]  /*16c20*/  R2UR UR7, R27 ;  /* 0x000000001b0772ca */ /* 0x000fe200000e0000 */
[-C--:B------:R-:W-:Y:S01]  /*16c30*/  FFMA.FTZ R163, R70, R0.reuse, -R65 ;  /* 0x0000000046a37223 */ /* 0x080fe20000010841 */
[----:B------:R-:W0:Y:S01]  /*16c40*/  MUFU.EX2 R64, R64 ;  /* 0x0000004000407308 */ /* 0x000e220000000800 */
[----:B------:R-:W-:-:S07]  /*16c50*/  FFMA.FTZ R11, R85, R0, -R11 ;  /* 0x00000000550b7223 */ /* 0x000fce000001080b */
[----:B------:R-:W-:Y:S08]  /*16c60*/  MUFU.EX2 R178, R178 ;  /* 0x000000b200b27308 */ /* 0x000ff00000000800 */
[----:B------:R-:W1:Y:S08]  /*16c70*/  MUFU.EX2 R179, R179 ;  /* 0x000000b300b37308 */ /* 0x000e700000000800 */
[----:B------:R-:W-:Y:S08]  /*16c80*/  MUFU.EX2 R28, R28 ;  /* 0x0000001c001c7308 */ /* 0x000ff00000000800 */
[----:B------:R-:W2:Y:S08]  /*16c90*/  MUFU.EX2 R33, R33 ;  /* 0x0000002100217308 */ /* 0x000eb00000000800 */
[----:B------:R-:W-:Y:S08]  /*16ca0*/  MUFU.EX2 R172, R172 ;  /* 0x000000ac00ac7308 */ /* 0x000ff00000000800 */
[----:B------:R-:W3:Y:S08]  /*16cb0*/  MUFU.EX2 R173, R173 ;  /* 0x000000ad00ad7308 */ /* 0x000ef00000000800 */
[----:B------:R-:W-:Y:S08]  /*16cc0*/  MUFU.EX2 R29, R29 ;  /* 0x0000001d001d7308 */ /* 0x000ff00000000800 */
[----:B------:R-:W4:Y:S08]  /*16cd0*/  MUFU.EX2 R35, R35 ;  /* 0x0000002300237308 */ /* 0x000f300000000800 */
[----:B------:R-:W-:Y:S08]  /*16ce0*/  MUFU.EX2 R174, R174 ;  /* 0x000000ae00ae7308 */ /* 0x000ff00000000800 */
[----:B------:R-:W5:Y:S08]  /*16cf0*/  MUFU.EX2 R175, R175 ;  /* 0x000000af00af7308 */ /* 0x000f700000000800 */
[----:B------:R-:W-:Y:S08]  /*16d00*/  MUFU.EX2 R36, R36 ;  /* 0x0000002400247308 */ /* 0x000ff00000000800 */
[----:B------:R-:W5:Y:S08]  /*16d10*/  MUFU.EX2 R31, R31 ;  /* 0x0000001f001f7308 */ /* 0x000f700000000800 */
[----:B------:R-:W-:Y:S08]  /*16d20*/  MUFU.EX2 R168, R168 ;  /* 0x000000a800a87308 */ /* 0x000ff00000000800 */
[----:B------:R-:W5:Y:S08]  /*16d30*/  MUFU.EX2 R169, R169 ;  /* 0x000000a900a97308 */ /* 0x000f700000000800 */
[----:B------:R-:W-:Y:S08]  /*16d40*/  MUFU.EX2 R37, R37 ;  /* 0x0000002500257308 */ /* 0x000ff00000000800 */
[----:B------:R-:W5:Y:S08]  /*16d50*/  MUFU.EX2 R34, R34 ;  /* 0x0000002200227308 */ /* 0x000f700000000800 */
[----:B------:R-:W-:Y:S01]  /*16d60*/  MUFU.EX2 R170, R170 ;  /* 0x000000aa00aa7308 */ /* 0x000fe20000000800 */
[----:B------:R-:W-:-:S02]  /*16d70*/  WARPGROUP.DEPBAR.LE gsb0, 0x0 ;  /* 0x00008000000079c5 */ /* 0x000fc40000010000 */
[----:B------:R-:W-:Y:S01]  /*16d80*/  WARPGROUP.ARRIVE ;  /* 0x00000000000079c5 */ /* 0x000fe20000000000 */
[----:B------:R-:W-:-:S04]  /*16d90*/  FFMA.FTZ R157, R74, R0, -R65 ;  /* 0x000000004a9d7223 */ /* 0x000fc80000010841 */
[----:B------:R-:W5:Y:S01]  /*16da0*/  MUFU.EX2 R171, R171 ;  /* 0x000000ab00ab7308 */ /* 0x000f620000000800 */
[----:B------:R-:W-:Y:S07]  /*16db0*/  HGMMA.64x128x16.F32 R88, R152, gdesc[UR4].tnspB, R88, gsb0 ;  /* 0x41e0000498587df0 */ /* 0x000fee0008000858 */
        /* <DEDUP_REMOVED lines=20> */
[----:B0-----:R-:W-:Y:S01]  /*16f00*/  FADD.FTZ R20, R183, R5 ;  /* 0x00000005b7147221 */ /* 0x001fe20000010000 */
[----:B------:R0:W-:Y:S06]  /*16f10*/  @!P1 SYNCS.ARRIVE.TRANS64.RED.A1T0 RZ, [R21+URZ], RZ ;  /* 0x000000ff15ff99a7 */ /* 0x0001ec000810043f */
[----:B------:R-:W5:Y:S01]  /*16f20*/  MUFU.EX2 R5, R63 ;  /* 0x0000003f00057308 */ /* 0x000f620000000800 */
[C---:B------:R-:W-:Y:S01]  /*16f30*/  F2FP.F16.F32.PACK_AB R183, R64.reuse, R183 ;  /* 0x000000b740b7723e */ /* 0x040fe200000000ff */
[----:B------:R-:W-:-:S04]  /*16f40*/  FADD.FTZ R20, R64, R20 ;  /* 0x0000001440147221 */ /* 0x000fc80000010000 */
[----:B------:R-:W-:Y:S01]  /*16f50*/  FADD.FTZ R20, R177, R20 ;  /* 0x00000014b1147221 */ /* 0x000fe20000010000 */
[----:B0-----:R-:W-:Y:S01]  /*16f60*/  FADD.FTZ R21, R176, R6 ;  /* 0x00000006b0157221 */ /* 0x001fe20000010000 */
[----:B------:R-:W-:Y:S01]  /*16f70*/  FFMA.FTZ R6, R67, R0, -R65 ;  /* 0x0000000043067223 */ /* 0x000fe20000010841 */
[C---:B------:R-:W-:Y:S01]  /*16f80*/  F2FP.F16.F32.PACK_AB R176, R25.reuse, R176 ;  /* 0x000000b019b0723e */ /* 0x040fe200000000ff */
[----:B------:R-:W-:Y:S01]  /*16f90*/  FADD.FTZ R26, R30, R20 ;  /* 0x000000141e1a7221 */ /* 0x000fe20000010000 */
[----:B------:R-:W-:Y:S01]  /*16fa0*/  FADD.FTZ R21, R25, R21 ;  /* 0x0000001519157221 */ /* 0x000fe20000010000 */
[-C--:B------:R-:W-:Y:S01]  /*16fb0*/  FFMA.FTZ R20, R71, R0.reuse, -R65 ;  /* 0x0000000047147223 */ /* 0x080fe20000010841 */
[----:B------:R-:W-:Y:S01]  /*16fc0*/  MUFU.EX2 R75, R75 ;  /* 0x0000004b004b7308 */ /* 0x000fe20000000800 */
[----:B-1----:R-:W-:Y:S01]  /*16fd0*/  FADD.FTZ R26, R179, R26 ;  /* 0x0000001ab31a7221 */ /* 0x002fe20000010000 */
[----:B------:R-:W-:Y:S01]  /*16fe0*/  FADD.FTZ R21, R178, R21 ;  /* 0x00000015b2157221 */ /* 0x000fe20000010000 */
[----:B------:R-:W-:Y:S01]  /*16ff0*/  FFMA.FTZ R65, R87, R0, -R65 ;  /* 0x0000000057417223 */ /* 0x000fe20000010841 */
[----:B------:R-:W-:Y:S01]  /*17000*/  F2FP.F16.F32.PACK_AB R177, R30, R177 ;  /* 0x000000b11eb1723e */ /* 0x000fe200000000ff */
[----:B--2---:R-:W-:Y:S01]  /*17010*/  FADD.FTZ R26, R33, R26 ;  /* 0x0000001a211a7221 */ /* 0x004fe20000010000 */
[C---:B------:R-:W-:Y:S01]  /*17020*/  FADD.FTZ R21, R28.reuse, R21 ;  /* 0x000000151c157221 */ /* 0x040fe20000010000 */
[----:B------:R-:W-:Y:S01]  /*17030*/  F2FP.F16.F32.PACK_AB R178, R28, R178 ;  /* 0x000000b21cb2723e */ /* 0x000fe200000000ff */
[----:B------:R-:W0:Y:S01]  /*17040*/  MUFU.EX2 R6, R6 ;  /* 0x0000000600067308 */ /* 0x000e220000000800 */
[----:B---3--:R-:W-:Y:S01]  /*17050*/  FADD.FTZ R26, R173, R26 ;  /* 0x0000001aad1a7221 */ /* 0x008fe20000010000 */
[----:B------:R-:W-:Y:S01]  /*17060*/  FADD.FTZ R21, R172, R21 ;  /* 0x00000015ac157221 */ /* 0x000fe20000010000 */
[----:B------:R-:W-:-:S02]  /*17070*/  F2FP.F16.F32.PACK_AB R179, R33, R179 ;  /* 0x000000b321b3723e */ /* 0x000fc400000000ff */
[----:B----4-:R-:W-:Y:S01]  /*17080*/  FADD.FTZ R26, R35, R26 ;  /* 0x0000001a231a7221 */ /* 0x010fe20000010000 */
[C---:B------:R-:W-:Y:S01]  /*17090*/  FADD.FTZ R21, R29.reuse, R21 ;  /* 0x000000151d157221 */ /* 0x040fe20000010000 */
[----:B------:R-:W-:Y:S01]  /*170a0*/  F2FP.F16.F32.PACK_AB R172, R29, R172 ;  /* 0x000000ac1dac723e */ /* 0x000fe200000000ff */
[----:B------:R-:W1:Y:S01]  /*170b0*/  MUFU.EX2 R20, R20 ;  /* 0x0000001400147308 */ /* 0x000e620000000800 */
[----:B-----5:R-:W-:Y:S01]  /*170c0*/  FADD.FTZ R26, R175, R26 ;  /* 0x0000001aaf1a7221 */ /* 0x020fe20000010000 */
[----:B------:R-:W-:Y:S01]  /*170d0*/  FADD.FTZ R21, R174, R21 ;  /* 0x00000015ae157221 */ /* 0x000fe20000010000 */
[----:B------:R-:W-:Y:S02]  /*170e0*/  F2FP.F16.F32.PACK_AB R173, R35, R173 ;  /* 0x000000ad23ad723e */ /* 0x000fe400000000ff */
[----:B------:R-:W-:Y:S01]  /*170f0*/  FADD.FTZ R26, R31, R26 ;  /* 0x0000001a1f1a7221 */ /* 0x000fe20000010000 */
[C---:B------:R-:W-:Y:S01]  /*17100*/  FADD.FTZ R21, R36.reuse, R21 ;  /* 0x0000001524157221 */ /* 0x040fe20000010000 */
[----:B------:R-:W-:Y:S01]  /*17110*/  F2FP.F16.F32.PACK_AB R174, R36, R174 ;  /* 0x000000ae24ae723e */ /* 0x000fe200000000ff */
[----:B------:R-:W-:Y:S01]  /*17120*/  MUFU.EX2 R53, R53 ;  /* 0x0000003500357308 */ /* 0x000fe20000000800 */
[----:B------:R-:W-:Y:S01]  /*17130*/  FADD.FTZ R26, R169, R26 ;  /* 0x0000001aa91a7221 */ /* 0x000fe20000010000 */
[----:B------:R-:W-:Y:S01]  /*17140*/  FADD.FTZ R21, R168, R21 ;  /* 0x00000015a8157221 */ /* 0x000fe20000010000 */
[----:B------:R-:W-:-:S02]  /*17150*/  F2FP.F16.F32.PACK_AB R175, R31, R175 ;  /* 0x000000af1faf723e */ /* 0x000fc400000000ff */
[----:B------:R-:W-:Y:S01]  /*17160*/  FADD.FTZ R26, R34, R26 ;  /* 0x0000001a221a7221 */ /* 0x000fe20000010000 */
[C---:B------:R-:W-:Y:S01]  /*17170*/  FADD.FTZ R21, R37.reuse, R21 ;  /* 0x0000001525157221 */ /* 0x040fe20000010000 */
[----:B------:R-:W-:Y:S01]  /*17180*/  F2FP.F16.F32.PACK_AB R168, R37, R168 ;  /* 0x000000a825a8723e */ /* 0x000fe200000000ff */
[----:B------:R-:W2:Y:S01]  /*17190*/  MUFU.EX2 R78, R78 ;  /* 0x0000004e004e7308 */ /* 0x000ea20000000800 */
[----:B------:R-:W-:Y:S01]  /*171a0*/  FADD.FTZ R26, R171, R26 ;  /* 0x0000001aab1a7221 */ /* 0x000fe20000010000 */
[----:B------:R-:W-:Y:S01]  /*171b0*/  FADD.FTZ R21, R170, R21 ;  /* 0x00000015aa157221 */ /* 0x000fe20000010000 */
[C---:B------:R-:W-:Y:S02]  /*171c0*/  F2FP.F16.F32.PACK_AB R171, R13.reuse, R171 ;  /* 0x000000ab0dab723e */ /* 0x040fe400000000ff */
[----:B------:R-:W-:Y:S01]  /*171d0*/  FADD.FTZ R26, R13, R26 ;  /* 0x0000001a0d1a7221 */ /* 0x000fe20000010000 */
[----:B------:R-:W-:Y:S01]  /*171e0*/  FADD.FTZ R21, R40, R21 ;  /* 0x0000001528157221 */ /* 0x000fe20000010000 */
[----:B------:R-:W-:Y:S01]  /*171f0*/  F2FP.F16.F32.PACK_AB R169, R34, R169 ;  /* 0x000000a922a9723e */ /* 0x000fe200000000ff */
[----:B------:R-:W-:Y:S01]  /*17200*/  MUFU.EX2 R56, R56 ;  /* 0x0000003800387308 */ /* 0x000fe20000000800 */
[----:B------:R-:W-:Y:S01]  /*17210*/  FADD.FTZ R26, R165, R26 ;  /* 0x0000001aa51a7221 */ /* 0x000fe20000010000 */
[----:B------:R-:W-:Y:S01]  /*17220*/  FADD.FTZ R21, R164, R21 ;  /* 0x00000015a4157221 */ /* 0x000fe20000010000 */
[----:B------:R-:W-:-:S02]  /*17230*/  F2FP.F16.F32.PACK_AB R165, R14, R165 ;  /* 0x000000a50ea5723e */ /* 0x000fc400000000ff */
[----:B------:R-:W-:Y:S01]  /*17240*/  FADD.FTZ R26, R14, R26 ;  /* 0x0000001a0e1a7221 */ /* 0x000fe20000010000 */
[----:B------:R-:W-:Y:S01]  /*17250*/  FADD.FTZ R21, R41, R21 ;  /* 0x0000001529157221 */ /* 0x000fe20000010000 */
[----:B------:R-:W-:Y:S01]  /*17260*/  F2FP.F16.F32.PACK_AB R170, R40, R170 ;  /* 0x000000aa28aa723e */ /* 0x000fe200000000ff */
[----:B------:R-:W3:Y:S01]  /*17270*/  MUFU.EX2 R79, R79 ;  /* 0x0000004f004f7308 */ /* 0x000ee20000000800 */
        /* <DEDUP_REMOVED lines=9> */
[----:B0-----:R-:W-:-:S02]  /*17310*/  F2FP.F16.F32.PACK_AB R161, R6, R161 ;  /* 0x000000a106a1723e */ /* 0x001fc400000000ff */
[----:B------:R-:W-:Y:S01]  /*17320*/  FADD.FTZ R10, R6, R25 ;  /* 0x00000019060a7221 */ /* 0x000fe20000010000 */
[----:B------:R-:W-:Y:S01]  /*17330*/  FADD.FTZ R21, R48, R21 ;  /* 0x0000001530157221 */ /* 0x000fe20000010000 */
[----:B------:R-:W-:Y:S01]  /*17340*/  F2FP.F16.F32.PACK_AB R166, R45, R166 ;  /* 0x000000a62da6723e */ /* 0x000fe200000000ff */
[----:B------:R-:W0:Y:S01]  /*17350*/  MUFU.EX2 R82, R82 ;  /* 0x0000005200527308 */ /* 0x000e220000000800 */
[----:B------:R-:W-:Y:S01]  /*17360*/  FADD.FTZ R13, R163, R10 ;  /* 0x0000000aa30d7221 */ /* 0x000fe20000010000 */
[----:B------:R-:W-:Y:S01]  /*17370*/  FADD.FTZ R24, R162, R21 ;  /* 0x00000015a2187221 */ /* 0x000fe20000010000 */
[----:B------:R-:W-:Y:S02]  /*17380*/  F2FP.F16.F32.PACK_AB R160, R48, R160 ;  /* 0x000000a030a0723e */ /* 0x000fe400000000ff */
[----:B-1----:R-:W-:Y:S01]  /*17390*/  FADD.FTZ R10, R20, R13 ;  /* 0x0000000d140a7221 */ /* 0x002fe20000010000 */
[C---:B------:R-:W-:Y:S01]  /*173a0*/  FADD.FTZ R21, R49.reuse, R24 ;  /* 0x0000001831157221 */ /* 0x040fe20000010000 */
[----:B------:R-:W-:Y:S01]  /*173b0*/  F2FP.F16.F32.PACK_AB R162, R49, R162 ;  /* 0x000000a231a2723e */ /* 0x000fe200000000ff */
[----:B------:R-:W1:Y:S01]  /*173c0*/  MUFU.EX2 R60, R60 ;  /* 0x0000003c003c7308 */ /* 0x000e620000000800 */
[----:B------:R-:W-:Y:S01]  /*173d0*/  FADD.FTZ R10, R157, R10 ;  /* 0x0000000a9d0a7221 */ /* 0x000fe20000010000 */
[----:B------:R-:W-:Y:S01]  /*173e0*/  FADD.FTZ R21, R44, R21 ;  /* 0x000000152c157221 */ /* 0x000fe20000010000 */
[----:B------:R-:W-:-:S02]  /*173f0*/  F2FP.F16.F32.PACK_AB R163, R20, R163 ;  /* 0x000000a314a3723e */ /* 0x000fc400000000ff */
[----:B------:R-:W-:Y:S01]  /*17400*/  FADD.FTZ R5, R75, R10 ;  /* 0x0000000a4b057221 */ /* 0x000fe20000010000 */
[C---:B------:R-:W-:Y:S01]  /*17410*/  FADD.FTZ R14, R52.reuse, R21 ;  /* 0x00000015340e7221 */ /* 0x040fe20000010000 */
[----:B------:R-:W-:Y:S01]  /*17420*/  F2FP.F16.F32.PACK_AB R156, R52, R44 ;  /* 0x0000002c349c723e */ /* 0x000fe200000000ff */
[----:B------:R-:W4:Y:S01]  /*17430*/  MUFU.EX2 R83, R83 ;  /* 0x0000005300537308 */ /* 0x000f220000000800 */
[----:B--2---:R-:W-:Y:S01]  /*17440*/  FADD.FTZ R6, R78, R5 ;  /* 0x000000054e067221 */ /* 0x004fe20000010000 */
[----:B------:R-:W-:Y:S01]  /*17450*/  FADD.FTZ R13, R53, R14 ;  /* 0x0000000e350d7221 */ /* 0x000fe20000010000 */
[----:B------:R-:W-:Y:S01]  /*17460*/  F2FP.F16.F32.PACK_AB R157, R75, R157 ;  /* 0x0000009d4b9d723e */ /* 0x000fe200000000ff */
[----:B------:R-:W-:Y:S02]  /*17470*/  IMAD.MOV.U32 R14, RZ, RZ, R4 ;  /* 0x000000ffff0e7224 */ /* 0x000fe400078e0004 */
[----:B---3--:R-:W-:Y:S01]  /*17480*/  FADD.FTZ R5, R79, R6 ;  /* 0x000000064f057221 */ /* 0x008fe20000010000 */
[C---:B------:R-:W-:Y:S01]  /*17490*/  FADD.FTZ R10, R56.reuse, R13 ;  /* 0x0000000d380a7221 */ /* 0x040fe20000010000 */
[----:B------:R-:W-:Y:S01]  /*174a0*/  F2FP.F16.F32.PACK_AB R158, R56, R53 ;  /* 0x00000035389e723e */ /* 0x000fe200000000ff */
[----:B------:R-:W2:Y:S01]  /*174b0*/  MUFU.EX2 R61, R61 ;  /* 0x0000003d003d7308 */ /* 0x000ea20000000800 */
[----:B0-----:R-:W-:Y:S01]  /*174c0*/  FADD.FTZ R6, R82, R5 ;  /* 0x0000000552067221 */ /* 0x001fe20000010000 */
[----:B------:R-:W-:Y:S01]  /*174d0*/  FADD.FTZ R13, R57, R10 ;  /* 0x0000000a390d7221 */ /* 0x000fe20000010000 */
[----:B------:R-:W-:-:S02]  /*174e0*/  F2FP.F16.F32.PACK_AB R159, R79, R78 ;  /* 0x0000004e4f9f723e */ /* 0x000fc400000000ff */
[C---:B-1----:R-:W-:Y:S01]  /*174f0*/  F2FP.F16.F32.PACK_AB R152, R60.reuse, R57 ;  /* 0x000000393c98723e */ /* 0x042fe200000000ff */
[----:B------:R-:W-:Y:S01]  /*17500*/  FADD.FTZ R10, R60, R13 ;  /* 0x0000000d3c0a7221 */ /* 0x000fe20000010000 */
[----:B------:R-:W-:Y:S01]  /*17510*/  MOV R13, R3 ;  /* 0x00000003000d7202 */ /* 0x000fe20000000f00 */
[----:B------:R-:W0:Y:S01]  /*17520*/  MUFU.EX2 R86, R86 ;  /* 0x0000005600567308 */ /* 0x000e220000000800 */
[C---:B----4-:R-:W-:Y:S01]  /*17530*/  FADD.FTZ R5, R83.reuse, R6 ;  /* 0x0000000653057221 */ /* 0x050fe20000010000 */
[----:B------:R-:W-:-:S06]  /*17540*/  F2FP.F16.F32.PACK_AB R153, R83, R82 ;  /* 0x000000525399723e */ /* 0x000fcc00000000ff */
[----:B------:R-:W1:Y:S01]  /*17550*/  MUFU.EX2 R11, R11 ;  /* 0x0000000b000b7308 */ /* 0x000e620000000800 */
[----:B--2---:R-:W-:-:S07]  /*17560*/  FADD.FTZ R10, R61, R10 ;  /* 0x0000000a3d0a7221 */ /* 0x004fce0000010000 */
[----:B------:R-:W2:Y:S01]  /*17570*/  MUFU.EX2 R65, R65 ;  /* 0x0000004100417308 */ /* 0x000ea20000000800 */
[----:B0-----:R-:W-:Y:S01]  /*17580*/  FADD.FTZ R5, R86, R5 ;  /* 0x0000000556057221 */ /* 0x001fe20000010000 */
[C---:B-1----:R-:W-:Y:S01]  /*17590*/  FADD.FTZ R6, R11.reuse, R10 ;  /* 0x0000000a0b067221 */ /* 0x042fe20000010000 */
[----:B------:R-:W-:Y:S01]  /*175a0*/  F2FP.F16.F32.PACK_AB R154, R11, R61 ;  /* 0x0000003d0b9a723e */ /* 0x000fe200000000ff */
[----:B------:R-:W-:Y:S02]  /*175b0*/  IMAD.MOV.U32 R11, RZ, RZ, R187 ;  /* 0x000000ffff0b7224 */ /* 0x000fe400078e00bb */
[----:B------:R-:W-:Y:S02]  /*175c0*/  IMAD.MOV.U32 R10, RZ, RZ, R184 ;  /* 0x000000ffff0a7224 */ /* 0x000fe400078e00b8 */
[C---:B--2---:R-:W-:Y:S01]  /*175d0*/  FADD.FTZ R5, R65.reuse, R5 ;  /* 0x0000000541057221 */ /* 0x044fe20000010000 */
[----:B------:R-:W-:Y:S01]  /*175e0*/  F2FP.F16.F32.PACK_AB R155, R65, R86 ;  /* 0x00000056419b723e */ /* 0x000fe200000000ff */
[----:B------:R-:W-:Y:S06]  /*175f0*/  @P3 BRA `(.L_x_2666) ;  /* 0xffffffd000a03947 */ /* 0x000fec000383ffff */
[----:B------:R-:W-:Y:S05]  /*17600*/  BSYNC B1 ;  /* 0x0000000000017941 */ /* 0x000fea0003800000 */
.L_x_2655:
[----:B------:R-:W-:Y:S05]  /*17610*/  BSYNC B0 ;  /* 0x0000000000007941 */ /* 0x000fea0003800000 */
.L_x_2654:
[----:B------:R-:W-:Y:S01]  /*17620*/  ISETP.GE.AND P2, PT, R12, R199, PT ;  /* 0x000000c70c00720c */ /* 0x000fe20003f46270 */
[----:B------:R-:W-:-:S12]  /*17630*/  BSSY B0, `(.L_x_2667) ;  /* 0x000024d000007945 */ /* 0x000fd80003800000 */
[----:B------:R-:W-:Y:S05]  /*17640*/  @!P2 BRA `(.L_x_2668) ;  /* 0x00000024002ca947 */ /* 0x000fea0003800000 */
[----:B------:R-:W-:Y:S02]  /*17650*/  IMAD.MOV.U32 R14, RZ, RZ, R4 ;  /* 0x000000ffff0e7224 */ /* 0x000fe400078e0004 */
[----:B------:R-:W-:Y:S02]  /*17660*/  IMAD.MOV.U32 R13, RZ, RZ, R3 ;  /* 0x000000ffff0d7224 */ /* 0x000fe400078e0003 */
[----:B------:R-:W-:Y:S02]  /*17670*/  IMAD.MOV.U32 R11, RZ, RZ, R187 ;  /* 0x000000ffff0b7224 */ /* 0x000fe400078e00bb */
[----:B------:R-:W-:-:S07]  /*17680*/  IMAD.MOV.U32 R10, RZ, RZ, R184 ;  /* 0x000000ffff0a7224 */ /* 0x000fce00078e00b8 */
.L_x_2679:
        /* <DEDUP_REMOVED lines=8> */
.L_x_2669:
[----:B------:R-:W-:Y:S01]  /*17710*/  IMAD R3, R184, 0x8, R2 ;  /* 0x00000008b8037824 */ /* 0x000fe200078e0202 */
[----:B------:R-:W-:-:S04]  /*17720*/  SHF.L.U32 R4, R187, 0x1f, RZ ;  /* 0x0000001fbb047819 */ /* 0x000fc800000006ff */
[----:B------:R0:W1:Y:S01]  /*17730*/  SYNCS.PHASECHK.TRANS64.TRYWAIT P2, [R3+URZ+0x34830], R4 ;  /* 0x03483004030075a7 */ /* 0x000062000804017f */
[----:B------:R-:W-:Y:S05]  /*17740*/  @!P0 BRA `(.L_x_2670) ;  /* 0x0000000000048947 */ /* 0x000fea0003800000 */
[----:B------:R-:W-:Y:S01]  /*17750*/  BPT.TRAP 0x1 ;  /* 0x000000040000795c */ /* 0x000fe20000300000 */
.L_x_2670:
[----:B------:R-:W-:Y:S01]  /*17760*/  IMAD R0, R184, 0xc00, R7 ;  /* 0x00000c00b8007824 */ /* 0x000fe200078e0207 */
[----:B------:R-:W-:Y:S03]  /*17770*/  BSSY B1, `(.L_x_2671) ;  /* 0x0000006000017945 */ /* 0x000fe60003800000 */
[C---:B------:R-:W-:Y:S02]  /*17780*/  VIADD R26, R0.reuse, 0x2 ;  /* 0x00000002001a7836 */ /* 0x040fe40000000000 */
[----:B------:R-:W-:Y:S01]  /*17790*/  VIADD R15, R0, 0x4 ;  /* 0x00000004000f7836 */ /* 0x000fe20000000000 */
[----:B-1----:R-:W-:Y:S06]  /*177a0*/  @P2 BRA `(.L_x_2672) ;  /* 0x0000000000082947 */ /* 0x002fec0003800000 */
[----:B------:R-:W1:Y:S02]  /*177b0*/  SYNCS.PHASECHK.TRANS64.TRYWAIT P2, [R3+URZ+0x34830], R4 ;  /* 0x03483004030075a7 */ /* 0x000e64000804017f */
[----:B-1----:R-:W-:Y:S05]  /*177c0*/  @!P2 BRA `(.L_x_2673) ;  /* 0x000000f40014a947 */ /* 0x002fea0003800000 */
.L_x_2672:
[----:B------:R-:W-:Y:S05]  /*177d0*/  BSYNC B1 ;  /* 0x0000000000017941 */ /* 0x000fea0003800000 */
.L_x_2671:
[----:B------:R-:W-:Y:S01]  /*177e0*/  MOV R24, R0 ;  /* 0x0000000000187202 */ /* 0x000fe20000000f00 */
[----:B------:R2:W-:Y:S01]  /*177f0*/  STL.64 [R1+0xb0], R12 ;  /* 0x0000b00c01007387 */ /* 0x0005e20000100a00 */
[----:B------:R-:W-:Y:S02]  /*17800*/  R2UR UR50, R26 ;  /* 0x000000001a3272ca */ /* 0x000fe400000e0000 */
[----:B------:R-:W-:Y:S01]  /*17810*/  R2UR UR54, R24 ;  /* 0x00000000183672ca */ /* 0x000fe200000e0000 */
[----:B------:R-:W-:Y:S02]  /*17820*/  VIADD R24, R0, 0x6 ;  /* 0x0000000600187836 */ /* 0x000fe40000000000 */
[----:B------:R-:W-:-:S03]  /*17830*/  IMAD.MOV.U32 R26, RZ, RZ, R15 ;  /* 0x000000ffff1a7224 */ /* 0x000fc600078e000f */
[----:B------:R-:W-:Y:S01]  /*17840*/  R2UR UR34, R24 ;  /* 0x00000000182272ca */ /* 0x000fe200000e0000 */
[----:B------:R-:W-:Y:S01]  /*17850*/  VIADD R24, R0, 0x404 ;  /* 0x0000040400187836 */ /* 0x000fe20000000000 */
[----:B------:R-:W-:Y:S01]  /*17860*/  R2UR UR46, R26 ;  /* 0x000000001a2e72ca */ /* 0x000fe200000e0000 */
[----:B------:R-:W-:Y:S01]  /*17870*/  IMAD.MOV.U32 R25, RZ, RZ, 0x40000040 ;  /* 0x40000040ff197424 */ /* 0x000fe200078e00ff */
[C---:B------:R-:W-:Y:S01]  /*17880*/  IADD3 R26, R0.reuse, 0x400, RZ ;  /* 0x00000400001a7810 */ /* 0x040fe20007ffe0ff */
[----:B------:R-:W-:Y:S01]  /*17890*/  VIADD R28, R0, 0x402 ;  /* 0x00000402001c7836 */ /* 0x000fe20000000000 */
[----:B------:R-:W-:Y:S01]  /*178a0*/  R2UR UR22, R24 ;  /* 0x00000000181672ca */ /* 0x000fe200000e0000 */
[----:B------:R-:W-:Y:S01]  /*178b0*/  VIADD R24, R0, 0x802 ;  /* 0x0000080200187836 */ /* 0x000fe20000000000 */
[----:B------:R-:W-:Y:S01]  /*178c0*/  R2UR UR30, R26 ;  /* 0x000000001a1e72ca */ /* 0x000fe200000e0000 */
[----:B------:R-:W-:Y:S01]  /*178d0*/  VIADD R26, R0, 0x406 ;  /* 0x00000406001a7836 */ /* 0x000fe20000000000 */
[----:B------:R-:W-:Y:S01]  /*178e0*/  R2UR UR55, R25 ;  /* 0x00000000193772ca */ /* 0x000fe200000e0000 */
[----:B------:R-:W-:Y:S01]  /*178f0*/  IMAD.MOV.U32 R27, RZ, RZ, 0x40000040 ;  /* 0x40000040ff1b7424 */ /* 0x000fe200078e00ff */
[----:B------:R-:W-:Y:S01]  /*17900*/  R2UR UR26, R28 ;  /* 0x000000001c1a72ca */ /* 0x000fe200000e0000 */
[----:B------:R-:W-:Y:S01]  /*17910*/  IMAD.MOV.U32 R29, RZ, RZ, 0x40000040 ;  /* 0x40000040ff1d7424 */ /* 0x000fe200078e00ff */
[----:B------:R-:W-:Y:S01]  /*17920*/  R2UR UR18, R26 ;  /* 0x000000001a1272ca */ /* 0x000fe200000e0000 */
[----:B------:R-:W-:Y:S01]  /*17930*/  VIADD R26, R0, 0x804 ;  /* 0x00000804001a7836 */ /* 0x000fe20000000000 */
[----:B------:R-:W-:Y:S01]  /*17940*/  R2UR UR10, R24 ;  /* 0x00000000180a72ca */ /* 0x000fe200000e0000 */
[C---:B------:R-:W-:Y:S01]  /*17950*/  VIADD R24, R0.reuse, 0x806 ;  /* 0x0000080600187836 */ /* 0x040fe20000000000 */
[----:B------:R-:W-:Y:S01]  /*17960*/  IADD3 R28, R0, 0x800, RZ ;  /* 0x00000800001c7810 */ /* 0x000fe20007ffe0ff */
[----:B--2---:R-:W2:Y:S01]  /*17970*/  LDL.64 R12, [R1+0x30] ;  /* 0x00003000010c7983 */ /* 0x004ea20000100a00 */
        /* <DEDUP_REMOVED lines=8> */
[----:B------:R-:W-:Y:S01]  /*17a00*/  R2UR UR14, R28 ;  /* 0x000000001c0e72ca */ /* 0x000fe200000e0000 */
[----:B---3--:R-:W3:Y:S01]  /*17a10*/  LDL.64 R10, [R1+0x28] ;  /* 0x00002800010a7983 */ /* 0x008ee20000100a00 */
[----:B------:R-:W-:Y:S02]  /*17a20*/  R2UR UR15, R29 ;  /* 0x000000001d0f72ca */ /* 0x000fe400000e0000 */
[----:B------:R-:W-:Y:S01]  /*17a30*/  R2UR UR11, R25 ;  /* 0x00000000190b72ca */ /* 0x000fe200000e0000 */
[----:B------:R4:W-:Y:S01]  /*17a40*/  STL.64 [R1+0xa0], R6 ;  /* 0x0000a00601007387 */ /* 0x0009e20000100a00 */
[----:B------:R-:W-:Y:S02]  /*17a50*/  R2UR UR6, R26 ;  /* 0x000000001a0672ca */ /* 0x000fe400000e0000 */
[----:B------:R-:W-:Y:S02]  /*17a60*/  R2UR UR7, R27 ;  /* 0x000000001b0772ca */ /* 0x000fe400000e0000 */
[----:B------:R-:W-:-:S02]  /*17a70*/  R2UR UR38, R24 ;  /* 0x00000000182672ca */ /* 0x000fc400000e0000 */
[----:B------:R-:W-:Y:S02]  /*17a80*/  R2UR UR39, R25 ;  /* 0x00000000192772ca */ /* 0x000fe400000e0000 */
[----:B------:R-:W-:Y:S01]  /*17a90*/  WARPGROUP.ARRIVE ;  /* 0x00000000000079c5 */ /* 0x000fe20000000000 */
[----:B----4-:R-:W4:Y:S05]  /*17aa0*/  LDL.64 R6, [R1+0x20] ;  /* 0x0000200001067983 */ /* 0x010f2a0000100a00 */
[----:B------:R-:W-:Y:S01]  /*17ab0*/  HGMMA.64x128x16.F32 R24, gdesc[UR52], RZ, !UPT, gsb0 ;  /* 0x01e00000341879f0 */ /* 0x000fe2000c0008ff */
        /* <DEDUP_REMOVED lines=10> */
[----:B01----:R-:W4:Y:S01]  /*17b60*/  LDL.64 R4, [R1+0x10] ;  /* 0x0000100001047983 */ /* 0x003f220000100a00 */
        /* <DEDUP_REMOVED lines=56> */
[----:B0-----:R-:W4:Y:S04]  /*17ef0*/  LDL.64 R2, [R1+0x8] ;  /* 0x0000080001027983 */ /* 0x001f280000100a00 */
        /* <DEDUP_REMOVED lines=31> */
[----:B------:R0:W5:Y:S01]  /*180f0*/  LDL.LU R5, [R1+0x98] ;  /* 0x0000980001057983 */ /* 0x0001620000300800 */
        /* <DEDUP_REMOVED lines=27> */
.L_x_2674:
[----:B-----5:R-:W-:Y:S01]  /*182b0*/  SHF.L.U32 R0, R11, 0x1f, RZ ;  /* 0x0000001f0b007819 */ /* 0x020fe200000006ff */
[----:B------:R-:W-:-:S04]  /*182c0*/  IMAD R15, R10, 0x8, R2 ;  /* 0x000000080a0f7824 */ /* 0x000fc800078e0202 */
[----:B------:R0:W1:Y:S01]  /*182d0*/  SYNCS.PHASECHK.TRANS64.TRYWAIT P2, [R15+URZ+0x34850], R0 ;  /* 0x034850000f0075a7 */ /* 0x000062000804017f */
[----:B------:R-:W-:Y:S05]  /*182e0*/  @!P0 BRA `(.L_x_2675) ;  /* 0x0000000000048947 */ /* 0x000fea0003800000 */
[----:B------:R-:W-:Y:S01]  /*182f0*/  BPT.TRAP 0x1 ;  /* 0x000000040000795c */ /* 0x000fe20000300000 */
.L_x_2675:
[----:B------:R-:W-:Y:S04]  /*18300*/  BSSY B1, `(.L_x_2676) ;  /* 0x0000004000017945 */ /* 0x000fe80003800000 */
[----:B-1----:R-:W-:Y:S05]  /*18310*/  @P2 BRA `(.L_x_2677) ;  /* 0x0000000000082947 */ /* 0x002fea0003800000 */
[----:B------:R-:W1:Y:S02]  /*18320*/  SYNCS.PHASECHK.TRANS64.TRYWAIT P2, [R15+URZ+0x34850], R0 ;  /* 0x034850000f0075a7 */ /* 0x000e64000804017f */
[----:B-1----:R-:W-:Y:S05]  /*18330*/  @!P2 BRA `(.L_x_2678) ;  /* 0x000000e8004ca947 */ /* 0x002fea0003800000 */
.L_x_2677:
[----:B------:R-:W-:Y:S05]  /*18340*/  BSYNC B1 ;  /* 0x0000000000017941 */ /* 0x000fea0003800000 */
.L_x_2676:
[----:B01----:R-:W-:Y:S01]  /*18350*/  IADD3 R0, R2, 0x400, RZ ;  /* 0x0000040002007810 */ /* 0x003fe20007ffe0ff */
[----:B------:R-:W-:Y:S01]  /*18360*/  IMAD.MOV.U32 R11, RZ, RZ, 0x40000040 ;  /* 0x40000040ff0b7424 */ /* 0x000fe200078e00ff */
[----:B------:R-:W-:Y:S01]  /*18370*/  WARPGROUP.ARRIVE ;  /* 0x00000000000079c5 */ /* 0x000fe20000000000 */
[----:B------:R-:W-:Y:S01]  /*18380*/  IMAD.MOV.U32 R9, RZ, RZ, 0x40000040 ;  /* 0x40000040ff097424 */ /* 0x000fe200078e00ff */
[----:B------:R-:W-:Y:S02]  /*18390*/  SHF.R.U32.HI R0, RZ, 0x4, R0 ;  /* 0x00000004ff007819 */ /* 0x000fe40000011600 */
[----:B------:R-:W-:Y:S02]  /*183a0*/  R2UR UR7, R11 ;  /* 0x000000000b0772ca */ /* 0x000fe400000e0000 */
[----:B------:R-:W-:Y:S02]  /*183b0*/  LOP3.LUT R0, R0, 0x3fff, RZ, 0xc0, !PT ;  /* 0x00003fff00007812 */ /* 0x000fe400078ec0ff */
[----:B------:R-:W-:-:S02]  /*183c0*/  @!P1 IADD3 R15, R15, 0x34860, RZ ;  /* 0x000348600f0f9810 */ /* 0x000fc40007ffe0ff */
[----:B------:R-:W-:Y:S02]  /*183d0*/  LOP3.LUT R0, R0, 0x4000000, RZ, 0xfc, !PT ;  /* 0x0400000000007812 */ /* 0x000fe400078efcff */
[----:B------:R-:W-:Y:S02]  /*183e0*/  @!P1 PRMT R15, RZ, 0x654, R15 ;  /* 0x00000654ff0f9816 */ /* 0x000fe4000000000f */
[----:B------:R-:W-:Y:S01]  /*183f0*/  ISETP.GT.AND P2, PT, R12, R199, PT ;  /* 0x000000c70c00720c */ /* 0x000fe20003f44270 */
[----:B------:R-:W-:Y:S01]  /*18400*/  IMAD R10, R10, 0x800, R0 ;  /* 0x000008000a0a7824 */ /* 0x000fe200078e0200 */
[----:B------:R-:W-:Y:S01]  /*18410*/  FMNMX.FTZ R0, R24, R13, !PT ;  /* 0x0000000d18007209 */ /* 0x000fe20007810000 */
[----:B------:R-:W-:Y:S02]  /*18420*/  VIADD R12, R12, 0xffffffff ;  /* 0xffffffff0c0c7836 */ /* 0x000fe40000000000 */
[C---:B------:R-:W-:Y:S01]  /*18430*/  VIADD R8, R10.reuse, 0x80 ;  /* 0x000000800a087836 */ /* 0x040fe20000000000 */
[----:B------:R-:W-:-:S02]  /*18440*/  R2UR UR6, R10 ;  /* 0x000000000a0672ca */ /* 0x000fc400000e0000 */
[----:B------:R-:W-:-:S04]  /*18450*/  FMNMX.FTZ R0, R25, R0, !PT ;  /* 0x0000000019007209 */ /* 0x000fc80007810000 */
[----:B------:R-:W-:-:S04]  /*18460*/  FMNMX.FTZ R0, R28, R0, !PT ;  /* 0x000000001c007209 */ /* 0x000fc80007810000 */
[----:B------:R-:W-:-:S03]  /*18470*/  FMNMX.FTZ R0, R29, R0, !PT ;  /* 0x000000001d007209 */ /* 0x000fc60007810000 */
[----:B------:R-:W-:Y:S01]  /*18480*/  HGMMA.64x128x16.F32 R88, R180, gdesc[UR4].tnspB, R88, gsb0 ;  /* 0x41e00004b4587df0 */ /* 0x000fe20008000858 */
[----:B------:R-:W-:Y:S02]  /*18490*/  R2UR UR6, R8 ;  /* 0x00000000080672ca */ /* 0x000fe400000e0000 */
[----:B------:R-:W-:Y:S01]  /*184a0*/  R2UR UR7, R9 ;  /* 0x00000000090772ca */ /* 0x000fe200000e0000 */
[----:B------:R-:W-:Y:S01]  /*184b0*/  IMAD.MOV.U32 R9, RZ, RZ, 0x40000040 ;  /* 0x40000040ff097424 */ /* 0x000fe200078e00ff */
[----:B------:R-:W-:Y:S02]  /*184c0*/  IADD3 R8, R10, 0x100, RZ ;  /* 0x000001000a087810 */ /* 0x000fe40007ffe0ff */
        /* <DEDUP_REMOVED lines=36> */
[----:B------:R-:W-:Y:S01]  /*18710*/  IMAD.MOV.U32 R9, RZ, RZ, 0x40000040 ;  /* 0x40000040ff097424 */ /* 0x000fe200078e00ff */
[----:B------:R-:W0:Y:S02]  /*18720*/  SHFL.BFLY PT, R0, R3, 0x1, 0x1f ;  /* 0x0c201f0003007f89 */ /* 0x000e2400000e0000 */
[----:B0-----:R-:W-:Y:S01]  /*18730*/  FMNMX.FTZ R3, R3, R0, !PT ;  /* 0x0000000003037209 */ /* 0x001fe20007810000 */
[----:B------:R-:W-:-:S04]  /*18740*/  IMAD.U32 R0, RZ, RZ, UR58 ;  /* 0x0000003aff007e24 */ /* 0x000fc8000f8e00ff */
[----:B------:R-:W-:-:S04]  /*18750*/  FADD.FTZ R4, -R3, R13 ;  /* 0x0000000d03047221 */ /* 0x000fc80000010100 */
[----:B------:R-:W-:Y:S01]  /*18760*/  FMUL.FTZ R4, R4, R0 ;  /* 0x0000000004047220 */ /* 0x000fe20000410000 */
        /* <DEDUP_REMOVED lines=18> */
[----:B------:R-:W-:Y:S02]  /*18890*/  R2UR UR7, R9 ;  /* 0x00000000090772ca */ /* 0x000fe400000e0000 */
[----:B------:R0:W-:Y:S02]  /*188a0*/  MUFU.EX2 R9, R4 ;  /* 0x0000000400097308 */ /* 0x0001e40000000800 */
[----:B0-----:R-:W-:-:S04]  /*188b0*/  FMNMX.FTZ R4, R26, R14, !PT ;  /* 0x0000000e1a047209 */ /* 0x001fc80007810000 */
        /* <DEDUP_REMOVED lines=33> */
[-C--:B------:R-:W-:Y:S01]  /*18ad0*/  FMUL.FTZ R167, R3, R0.reuse ;  /* 0x0000000003a77220 */ /* 0x080fe20000410000 */
[----:B------:R-:W0:Y:S03]  /*18ae0*/  SHFL.BFLY PT, R8, R4, 0x2, 0x1f ;  /* 0x0c401f0004087f89 */ /* 0x000e2600000e0000 */
[-CC-:B------:R-:W-:Y:S01]  /*18af0*/  FFMA.FTZ R180, R24, R0.reuse, -R167.reuse ;  /* 0x0000000018b47223 */ /* 0x180fe200000108a7 */
[----:B------:R-:W-:Y:S01]  /*18b00*/  HGMMA.64x128x16.F32 R88, R160, gdesc[UR4].tnspB, R88, gsb0 ;  /* 0x41e00004a0587df0 */ /* 0x000fe20008000858 */
[-CC-:B------:R-:W-:Y:S01]  /*18b10*/  FFMA.FTZ R164, R25, R0.reuse, -R167.reuse ;  /* 0x0000000019a47223 */ /* 0x180fe200000108a7 */
[----:B------:R-:W-:Y:S01]  /*18b20*/  VIADD R24, R10, 0x300 ;  /* 0x000003000a187836 */ /* 0x000fe20000000000 */
[----:B------:R-:W-:Y:S01]  /*18b30*/  MOV R25, 0x40000040 ;  /* 0x4000004000197802 */ /* 0x000fe20000000f00 */
[-CC-:B------:R-:W-:Y:S01]  /*18b40*/  FFMA.FTZ R176, R32, R0.reuse, -R167.reuse ;  /* 0x0000000020b07223 */ /* 0x180fe200000108a7 */
[-CC-:B------:R-:W-:Y:S01]  /*18b50*/  FFMA.FTZ R32, R37, R0.reuse, -R167.reuse ;  /* 0x0000000025207223 */ /* 0x180fe200000108a7 */
[-CC-:B------:R-:W-:Y:S01]  /*18b60*/  FFMA.FTZ R37, R57, R0.reuse, -R167.reuse ;  /* 0x0000000039257223 */ /* 0x180fe200000108a7 */
[----:B------:R-:W-:Y:S01]  /*18b70*/  R2UR UR6, R24 ;  /* 0x00000000180672ca */ /* 0x000fe200000e0000 */
[----:B------:R-:W-:Y:S01]  /*18b80*/  VIADD R24, R10, 0x380 ;  /* 0x000003800a187836 */ /* 0x000fe20000000000 */
[----:B------:R-:W-:Y:S01]  /*18b90*/  R2UR UR7, R25 ;  /* 0x00000000190772ca */ /* 0x000fe200000e0000 */
[----:B------:R-:W-:Y:S01]  /*18ba0*/  IMAD.MOV.U32 R25, RZ, RZ, 0x40000040 ;  /* 0x40000040ff197424 */ /* 0x000fe200078e00ff */
[----:B------:R-:W1:Y:S01]  /*18bb0*/  MUFU.EX2 R180, R180 ;  /* 0x000000b400b47308 */ /* 0x000e620000000800 */
[-CC-:B------:R-:W-:Y:S01]  /*18bc0*/  FFMA.FTZ R182, R28, R0.reuse, -R167.reuse ;  /* 0x000000001cb67223 */ /* 0x180fe200000108a7 */
[-CC-:B------:R-:W-:Y:S01]  /*18bd0*/  FFMA.FTZ R165, R29, R0.reuse, -R167.reuse ;  /* 0x000000001da57223 */ /* 0x180fe200000108a7 */
[-CC-:B------:R-:W-:Y:S01]  /*18be0*/  FFMA.FTZ R11, R33, R0.reuse, -R167.reuse ;  /* 0x00000000210b7223 */ /* 0x180fe200000108a7 */
[-CC-:B------:R-:W-:Y:S01]  /*18bf0*/  FFMA.FTZ R178, R36, R0.reuse, -R167.reuse ;  /* 0x0000000024b27223 */ /* 0x180fe200000108a7 */
[-CC-:B------:R-:W-:Y:S01]  /*18c00*/  FFMA.FTZ R172, R40, R0.reuse, -R167.reuse ;  /* 0x0000000028ac7223 */ /* 0x180fe200000108a7 */
[-CC-:B------:R-:W-:Y:S01]  /*18c10*/  FFMA.FTZ R21, R41, R0.reuse, -R167.reuse ;  /* 0x0000000029157223 */ /* 0x180fe200000108a7 */
[--C-:B------:R-:W-:Y:S01]  /*18c20*/  FFMA.FTZ R174, R44, R0, -R167.reuse ;  /* 0x000000002cae7223 */ /* 0x100fe200000108a7 */
[----:B------:R-:W2:Y:S01]  /*18c30*/  MUFU.EX2 R164, R164 ;  /* 0x000000a400a47308 */ /* 0x000ea20000000800 */
[----:B0-----:R-:W-:Y:S01]  /*18c40*/  FMNMX.FTZ R4, R4, R8, !PT ;  /* 0x0000000804047209 */ /* 0x001fe20007810000 */
[-CC-:B------:R-:W-:Y:S01]  /*18c50*/  FFMA.FTZ R13, R45, R0.reuse, -R167.reuse ;  /* 0x000000002d0d7223 */ /* 0x180fe200000108a7 */
[-CC-:B------:R-:W-:Y:S01]  /*18c60*/  FFMA.FTZ R168, R48, R0.reuse, -R167.reuse ;  /* 0x0000000030a87223 */ /* 0x180fe200000108a7 */
[-CC-:B------:R-:W-:Y:S01]  /*18c70*/  FFMA.FTZ R29, R49, R0.reuse, -R167.reuse ;  /* 0x00000000311d7223 */ /* 0x180fe200000108a7 */
[-CC-:B------:R-:W-:Y:S01]  /*18c80*/  FFMA.FTZ R170, R52, R0.reuse, -R167.reuse ;  /* 0x0000000034aa7223 */ /* 0x180fe200000108a7 */
[----:B------:R-:W0:Y:S01]  /*18c90*/  SHFL.BFLY PT, R8, R4, 0x1, 0x1f ;  /* 0x0c201f0004087f89 */ /* 0x000e2200000e0000 */
[--C-:B------:R-:W-:Y:S01]  /*18ca0*/  FFMA.FTZ R28, R53, R0, -R167.reuse ;  /* 0x00000000351c7223 */ /* 0x100fe200000108a7 */
[----:B------:R-:W3:Y:S01]  /*18cb0*/  MUFU.EX2 R182, R182 ;  /* 0x000000b600b67308 */ /* 0x000ee20000000800 */
[----:B-1----:R-:W-:Y:S01]  /*18cc0*/  FFMA.FTZ R6, R9, R6, R180 ;  /* 0x0000000609067223 */ /* 0x002fe200000100b4 */
[-CC-:B------:R-:W-:Y:S01]  /*18cd0*/  FFMA.FTZ R33, R56, R0.reuse, -R167.reuse ;  /* 0x0000000038217223 */ /* 0x180fe200000108a7 */
[-CC-:B------:R-:W-:Y:S01]  /*18ce0*/  FFMA.FTZ R166, R60, R0.reuse, -R167.reuse ;  /* 0x000000003ca67223 */ /* 0x180fe200000108a7 */
[-CC-:B------:R-:W-:Y:S01]  /*18cf0*/  FFMA.FTZ R45, R61, R0.reuse, -R167.reuse ;  /* 0x000000003d2d7223 */ /* 0x180fe200000108a7 */
[-CC-:B------:R-:W-:Y:S01]  /*18d00*/  FFMA.FTZ R44, R65, R0.reuse, -R167.reuse ;  /* 0x00000000412c7223 */ /* 0x180fe200000108a7 */
[-CC-:B------:R-:W-:Y:S01]  /*18d10*/  FFMA.FTZ R40, R69, R0.reuse, -R167.reuse ;  /* 0x0000000045287223 */ /* 0x180fe200000108a7 */
[-CC-:B------:R-:W-:Y:S01]  /*18d20*/  FFMA.FTZ R36, R72, R0.reuse, -R167.reuse ;  /* 0x0000000048247223 */ /* 0x180fe200000108a7 */
[----:B------:R-:W1:Y:S01]  /*18d30*/  MUFU.EX2 R165, R165 ;  /* 0x000000a500a57308 */ /* 0x000e620000000800 */
[----:B--2---:R-:W-:Y:S01]  /*18d40*/  FADD.FTZ R6, R164, R6 ;  /* 0x00000006a4067221 */ /* 0x004fe20000010000 */
[-CC-:B------:R-:W-:Y:S01]  /*18d50*/  FFMA.FTZ R41, R73, R0.reuse, -R167.reuse ;  /* 0x0000000049297223 */ /* 0x180fe200000108a7 */
[-CC-:B------:R-:W-:Y:S01]  /*18d60*/  FFMA.FTZ R48, R76, R0.reuse, -R167.reuse ;  /* 0x000000004c307223 */ /* 0x180fe200000108a7 */
[-CC-:B------:R-:W-:Y:S01]  /*18d70*/  FFMA.FTZ R49, R77, R0.reuse, -R167.reuse ;  /* 0x000000004d317223 */ /* 0x180fe200000108a7 */
[-CC-:B------:R-:W-:Y:S01]  /*18d80*/  FFMA.FTZ R52, R80, R0.reuse, -R167.reuse ;  /* 0x0000000050347223 */ /* 0x180fe200000108a7 */
[-CC-:B------:R-:W-:Y:S01]  /*18d90*/  FFMA.FTZ R53, R81, R0.reuse, -R167.reuse ;  /* 0x0000000051357223 */ /* 0x180fe200000108a7 */
[-CC-:B------:R-:W-:Y:S01]  /*18da0*/  FFMA.FTZ R56, R84, R0.reuse, -R167.reuse ;  /* 0x0000000054387223 */ /* 0x180fe200000108a7 */
[----:B------:R-:W-:Y:S01]  /*18db0*/  MUFU.EX2 R176, R176 ;  /* 0x000000b000b07308 */ /* 0x000fe20000000800 */
[----:B---3--:R-:W-:Y:S01]  /*18dc0*/  FADD.FTZ R6, R182, R6 ;  /* 0x00000006b6067221 */ /* 0x008fe20000010000 */
[----:B------:R-:W-:Y:S01]  /*18dd0*/  FFMA.FTZ R85, R85, R0, -R167 ;  /* 0x0000000055557223 */ /* 0x000fe200000108a7 */
[----:B------:R-:W-:-:S02]  /*18de0*/  F2FP.F16.F32.PACK_AB R180, R164, R180 ;  /* 0x000000b4a4b4723e */ /* 0x000fc400000000ff */
[----:B0-----:R-:W-:-:S03]  /*18df0*/  FMNMX.FTZ R4, R4, R8, !PT ;  /* 0x0000000804047209 */ /* 0x001fc60007810000 */
[----:B------:R-:W-:Y:S01]  /*18e00*/  MUFU.EX2 R11, R11 ;  /* 0x0000000b000b7308 */ /* 0x000fe20000000800 */
[C---:B-1----:R-:W-:Y:S01]  /*18e10*/  FADD.FTZ R6, R165.reuse, R6 ;  /* 0x00000006a5067221 */ /* 0x042fe20000010000 */
[----:B------:R-:W-:Y:S01]  /*18e20*/  F2FP.F16.F32.PACK_AB R182, R165, R182 ;  /* 0x000000b6a5b6723e */ /* 0x000fe200000000ff */
        /* <DEDUP_REMOVED lines=30> */
[----:B------:R-:W-:-:S02]  /*19010*/  FFMA.FTZ R86, R86, R0, -R57 ;  /* 0x0000000056567223 */ /* 0x000fc40000010839 */
[----:B------:R-:W-:Y:S01]  /*19020*/  MUFU.EX2 R183, R183 ;  /* 0x000000b700b77308 */ /* 0x000fe20000000800 */
[----:B0-----:R-:W-:-:S07]  /*19030*/  FFMA.FTZ R5, R8, R5, R181 ;  /* 0x0000000508057223 */ /* 0x001fce00000100b5 */
[----:B------:R-:W-:Y:S01]  /*19040*/  MUFU.EX2 R27, R27 ;  /* 0x0000001b001b7308 */ /* 0x000fe20000000800 */
[C---:B-1----:R-:W-:Y:S01]  /*19050*/  FADD.FTZ R5, R26.reuse, R5 ;  /* 0x000000051a057221 */ /* 0x042fe20000010000 */
[----:B------:R-:W-:-:S06]  /*19060*/  F2FP.F16.F32.PACK_AB R181, R26, R181 ;  /* 0x000000b51ab5723e */ /* 0x000fcc00000000ff */
        /* <DEDUP_REMOVED lines=8> */
[-CC-:B------:R-:W-:Y:S01]  /*190f0*/  FFMA.FTZ R160, R64, R0.reuse, -R167.reuse ;  /* 0x0000000040a07223 */ /* 0x180fe200000108a7 */
[-C--:B------:R-:W-:Y:S01]  /*19100*/  FFMA.FTZ R162, R68, R0.reuse, -R167 ;  /* 0x0000000044a27223 */ /* 0x080fe200000108a7 */
[-CC-:B------:R-:W-:Y:S01]  /*19110*/  FFMA.FTZ R167, R62, R0.reuse, -R57.reuse ;  /* 0x000000003ea77223 */ /* 0x180fe20000010839 */
[-CC-:B------:R-:W-:Y:S01]  /*19120*/  FFMA.FTZ R161, R66, R0.reuse, -R57.reuse ;  /* 0x0000000042a17223 */ /* 0x180fe20000010839 */
[----:B------:R-:W-:Y:S01]  /*19130*/  HGMMA.64x128x16.F32 R88, R156, gdesc[UR4].tnspB, R88, gsb0 ;  /* 0x41e000049c587df0 */ /* 0x000fe20008000858 */
[----:B------:R-:W-:Y:S01]  /*19140*/  R2UR UR6, R24 ;  /* 0x00000000180672ca */ /* 0x000fe200000e0000 */
[----:B------:R-:W-:Y:S01]  /*19150*/  @!P1 IMAD R24, R20, 0x8, R2 ;  /* 0x0000000814189824 */ /* 0x000fe200078e0202 */
[----:B------:R-:W-:Y:S01]  /*19160*/  R2UR UR7, R25 ;  /* 0x00000000190772ca */ /* 0x000fe200000e0000 */
[----:B------:R-:W-:Y:S01]  /*19170*/  MUFU.EX2 R172, R172 ;  /* 0x000000ac00ac7308 */ /* 0x000fe20000000800 */
[----:B------:R-:W-:Y:S01]  /*19180*/  FFMA.FTZ R163, R70, R0, -R57 ;  /* 0x0000000046a37223 */ /* 0x000fe20000010839 */
[----:B------:R-:W-:-:S05]  /*19190*/  @!P1 VIADD R24, R24, 0x34840 ;  /* 0x0003484018189836 */ /* 0x000fca0000000000 */
[----:B------:R-:W-:Y:S01]  /*191a0*/  @!P1 PRMT R25, RZ, 0x654, R24 ;  /* 0x00000654ff199816 */ /* 0x000fe20000000018 */
        /* <DEDUP_REMOVED lines=19> */
[----:B------:R-:W-:-:S04]  /*192e0*/  FFMA.FTZ R157, R74, R0, -R57 ;  /* 0x000000004a9d7223 */ /* 0x000fc80000010839 */
[----:B------:R-:W0:Y:S01]  /*192f0*/  MUFU.EX2 R37, R37 ;  /* 0x0000002500257308 */ /* 0x000e220000000800 */
[----:B------:R-:W-:Y:S07]  /*19300*/  HGMMA.64x128x16.F32 R88, R152, gdesc[UR4].tnspB, R88, gsb0 ;  /* 0x41e0000498587df0 */ /* 0x000fee0008000858 */
[----:B------:R-:W1:Y:S08]  /*19310*/  MUFU.EX2 R24, R59 ;  /* 0x0000003b00187308 */ /* 0x000e700000000800 */
[----:B------:R-:W-:Y:S01]  /*19320*/  MUFU.EX2 R166, R166 ;  /* 0x000000a600a67308 */ /* 0x000fe20000000800 */
[----:B0-----:R-:W-:-:S07]  /*19330*/  F2FP.F16.F32.PACK_AB R164, R37, R33 ;  /* 0x0000002125a4723e */ /* 0x001fce00000000ff */
[----:B------:R-:W-:Y:S01]  /*19340*/  MUFU.EX2 R167, R167 ;  /* 0x000000a700a77308 */ /* 0x000fe20000000800 */
[----:B-1----:R-:W-:-:S07]  /*19350*/  F2FP.F16.F32.PACK_AB R165, R24, R20 ;  /* 0x0000001418a5723e */ /* 0x002fce00000000ff */
        /* <DEDUP_REMOVED lines=12> */
[----:B0-----:R-:W-:-:S07]  /*19420*/  F2FP.F16.F32.PACK_AB R156, R41, R36 ;  /* 0x00000024299c723e */ /* 0x001fce00000000ff */
[----:B------:R-:W-:Y:S08]  /*19430*/  MUFU.EX2 R78, R78 ;  /* 0x0000004e004e7308 */ /* 0x000ff00000000800 */
[----:B------:R-:W0:Y:S01]  /*19440*/  MUFU.EX2 R49, R49 ;  /* 0x0000003100317308 */ /* 0x000e220000000800 */
[----:B------:R-:W-:Y:S02]  /*19450*/  WARPGROUP.DEPBAR.LE gsb0, 0x0 ;  /* 0x00008000000079c5 */ /* 0x000fe40000010000 */
[----:B------:R1:W-:Y:S05]  /*19460*/  @!P1 SYNCS.ARRIVE.TRANS64.RED.A1T0 RZ, [R25+URZ], RZ ;  /* 0x000000ff19ff99a7 */ /* 0x0003ea000810043f */
[----:B------:R-:W2:Y:S01]  /*19470*/  MUFU.EX2 R79, R79 ;  /* 0x0000004f004f7308 */ /* 0x000ea20000000800 */
[----:B0-----:R-:W-:Y:S01]  /*19480*/  F2FP.F16.F32.PACK_AB R158, R49, R48 ;  /* 0x00000030319e723e */ /* 0x001fe200000000ff */
[----:B-1----:R-:W-:Y:S01]  /*19490*/  FADD.FTZ R25, R183, R5 ;  /* 0x00000005b7197221 */ /* 0x002fe20000010000 */
[----:B------:R0:W-:Y:S05]  /*194a0*/  @!P1 SYNCS.ARRIVE.TRANS64.RED.A1T0 RZ, [R15+URZ], RZ ;  /* 0x000000ff0fff99a7 */ /* 0x0001ea000810043f */
[----:B------:R-:W-:Y:S01]  /*194b0*/  MUFU.EX2 R5, R63 ;  /* 0x0000003f00057308 */ /* 0x000fe20000000800 */
[C---:B------:R-:W-:Y:S01]  /*194c0*/  F2FP.F16.F32.PACK_AB R183, R27.reuse, R183 ;  /* 0x000000b71bb7723e */ /* 0x040fe200000000ff */
[----:B------:R-:W-:-:S04]  /*194d0*/  FADD.FTZ R25, R27, R25 ;  /* 0x000000191b197221 */ /* 0x000fc80000010000 */
[----:B------:R-:W-:Y:S01]  /*194e0*/  FADD.FTZ R25, R177, R25 ;  /* 0x00000019b1197221 */ /* 0x000fe20000010000 */
[----:B0-----:R-:W-:Y:S01]  /*194f0*/  FADD.FTZ R15, R176, R6 ;  /* 0x00000006b00f7221 */ /* 0x001fe20000010000 */
[----:B------:R-:W-:Y:S01]  /*19500*/  FFMA.FTZ R6, R67, R0, -R57 ;  /* 0x0000000043067223 */ /* 0x000fe20000010839 */
[C---:B------:R-:W-:Y:S01]  /*19510*/  F2FP.F16.F32.PACK_AB R176, R11.reuse, R176 ;  /* 0x000000b00bb0723e */ /* 0x040fe200000000ff */
[C---:B------:R-:W-:Y:S01]  /*19520*/  FADD.FTZ R25, R30.reuse, R25 ;  /* 0x000000191e197221 */ /* 0x040fe20000010000 */
[----:B------:R-:W-:Y:S01]  /*19530*/  FADD.FTZ R15, R11, R15 ;  /* 0x0000000f0b0f7221 */ /* 0x000fe20000010000 */
[----:B------:R-:W-:Y:S01]  /*19540*/  F2FP.F16.F32.PACK_AB R177, R30, R177 ;  /* 0x000000b11eb1723e */ /* 0x000fe200000000ff */
[----:B------:R-:W-:Y:S01]  /*19550*/  MUFU.EX2 R52, R52 ;  /* 0x0000003400347308 */ /* 0x000fe20000000800 */
[----:B------:R-:W-:Y:S01]  /*19560*/  FADD.FTZ R25, R179, R25 ;  /* 0x00000019b3197221 */ /* 0x000fe20000010000 */
[----:B------:R-:W-:Y:S01]  /*19570*/  FADD.FTZ R39, R178, R15 ;  /* 0x0000000fb2277221 */ /* 0x000fe20000010000 */
[-CC-:B------:R-:W-:Y:S01]  /*19580*/  FFMA.FTZ R15, R71, R0.reuse, -R57.reuse ;  /* 0x00000000470f7223 */ /* 0x180fe20000010839 */
[----:B------:R-:W-:Y:S01]  /*19590*/  FFMA.FTZ R57, R87, R0, -R57 ;  /* 0x0000000057397223 */ /* 0x000fe20000010839 */
        /* <DEDUP_REMOVED lines=10> */
[----:B------:R-:W-:Y:S01]  /*19640*/  MUFU.EX2 R15, R15 ;  /* 0x0000000f000f7308 */ /* 0x000fe20000000800 */
[----:B------:R-:W-:Y:S01]  /*19650*/  FADD.FTZ R25, R175, R25 ;  /* 0x00000019af197221 */ /* 0x000fe20000010000 */
[----:B------:R-:W-:Y:S01]  /*19660*/  FADD.FTZ R39, R174, R39 ;  /* 0x00000027ae277221 */ /* 0x000fe20000010000 */
[----:B------:R-:W-:Y:S02]  /*19670*/  F2FP.F16.F32.PACK_AB R174, R13, R174 ;  /* 0x000000ae0dae723e */ /* 0x000fe400000000ff */
        /* <DEDUP_REMOVED lines=13> */
[C---:B------:R-:W-:Y:S02]  /*19750*/  F2FP.F16.F32.PACK_AB R171, R10.reuse, R171 ;  /* 0x000000ab0aab723e */ /* 0x040fe400000000ff */
[----:B------:R-:W-:Y:S01]  /*19760*/  FADD.FTZ R25, R10, R25 ;  /* 0x000000190a197221 */ /* 0x000fe20000010000 */
[----:B------:R-:W-:Y:S01]  /*19770*/  FADD.FTZ R39, R28, R39 ;  /* 0x000000271c277221 */ /* 0x000fe20000010000 */
[----:B------:R-:W-:Y:S01]  /*19780*/  F2FP.F16.F32.PACK_AB R169, R38, R169 ;  /* 0x000000a926a9723e */ /* 0x000fe200000000ff */
[----:B------:R-:W1:Y:S01]  /*19790*/  MUFU.EX2 R83, R83 ;  /* 0x0000005300537308 */ /* 0x000e620000000800 */
[----:B------:R-:W-:Y:S01]  /*197a0*/  FADD.FTZ R25, R20, R25 ;  /* 0x0000001914197221 */ /* 0x000fe20000010000 */
[----:B------:R-:W-:Y:S01]  /*197b0*/  FADD.FTZ R26, R33, R39 ;  /* 0x00000027211a7221 */ /* 0x000fe20000010000 */
[----:B------:R-:W-:-:S02]  /*197c0*/  F2FP.F16.F32.PACK_AB R170, R28, R170 ;  /* 0x000000aa1caa723e */ /* 0x000fc400000000ff */
[----:B--2---:R-:W-:Y:S01]  /*197d0*/  F2FP.F16.F32.PACK_AB R159, R79, R78 ;  /* 0x0000004e4f9f723e */ /* 0x004fe200000000ff */
[----:B------:R-:W-:Y:S01]  /*197e0*/  FADD.FTZ R11, R37, R26 ;  /* 0x0000001a250b7221 */ /* 0x000fe20000010000 */
[----:B------:R-:W-:Y:S01]  /*197f0*/  FADD.FTZ R26, R24, R25 ;  /* 0x00000019181a7221 */ /* 0x000fe20000010000 */
[----:B------:R-:W-:Y:S01]  /*19800*/  MUFU.EX2 R56, R56 ;  /* 0x0000003800387308 */ /* 0x000fe20000000800 */
[----:B0-----:R-:W-:Y:S01]  /*19810*/  F2FP.F16.F32.PACK_AB R152, R53, R52 ;  /* 0x000000343598723e */ /* 0x001fe200000000ff */
[----:B------:R-:W-:Y:S01]  /*19820*/  FADD.FTZ R30, R166, R11 ;  /* 0x0000000ba61e7221 */ /* 0x000fe20000010000 */
[----:B------:R-:W-:Y:S01]  /*19830*/  FADD.FTZ R26, R167, R26 ;  /* 0x0000001aa71a7221 */ /* 0x000fe20000010000 */
[----:B------:R-:W-:Y:S02]  /*19840*/  F2FP.F16.F32.PACK_AB R167, R5, R167 ;  /* 0x000000a705a7723e */ /* 0x000fe400000000ff */
[----:B------:R-:W-:Y:S01]  /*19850*/  FADD.FTZ R11, R45, R30 ;  /* 0x0000001e2d0b7221 */ /* 0x000fe20000010000 */
[----:B------:R-:W-:Y:S01]  /*19860*/  FADD.FTZ R26, R5, R26 ;  /* 0x0000001a051a7221 */ /* 0x000fe20000010000 */
[----:B------:R-:W-:Y:S01]  /*19870*/  MUFU.EX2 R86, R86 ;  /* 0x0000005600567308 */ /* 0x000fe20000000800 */
[----:B------:R-:W-:Y:S01]  /*19880*/  F2FP.F16.F32.PACK_AB R166, R45, R166 ;  /* 0x000000a62da6723e */ /* 0x000fe200000000ff */
[----:B------:R-:W-:Y:S01]  /*19890*/  FADD.FTZ R11, R160, R11 ;  /* 0x0000000ba00b7221 */ /* 0x000fe20000010000 */
[----:B------:R-:W-:Y:S01]  /*198a0*/  FADD.FTZ R13, R161, R26 ;  /* 0x0000001aa10d7221 */ /* 0x000fe20000010000 */
[----:B------:R-:W-:-:S02]  /*198b0*/  F2FP.F16.F32.PACK_AB R161, R6, R161 ;  /* 0x000000a106a1723e */ /* 0x000fc400000000ff */
[----:B------:R-:W-:Y:S01]  /*198c0*/  FADD.FTZ R11, R44, R11 ;  /* 0x0000000b2c0b7221 */ /* 0x000fe20000010000 */
[----:B------:R-:W-:Y:S01]  /*198d0*/  FADD.FTZ R26, R6, R13 ;  /* 0x0000000d061a7221 */ /* 0x000fe20000010000 */
[----:B------:R-:W0:Y:S01]  /*198e0*/  MUFU.EX2 R14, R85 ;  /* 0x00000055000e7308 */ /* 0x000e220000000800 */
[----:B------:R-:W-:Y:S01]  /*198f0*/  F2FP.F16.F32.PACK_AB R160, R44, R160 ;  /* 0x000000a02ca0723e */ /* 0x000fe200000000ff */
[----:B------:R-:W-:Y:S01]  /*19900*/  FADD.FTZ R11, R162, R11 ;  /* 0x0000000ba20b7221 */ /* 0x000fe20000010000 */
[----:B------:R-:W-:Y:S01]  /*19910*/  FADD.FTZ R26, R163, R26 ;  /* 0x0000001aa31a7221 */ /* 0x000fe20000010000 */
[C---:B------:R-:W-:Y:S02]  /*19920*/  F2FP.F16.F32.PACK_AB R162, R40.reuse, R162 ;  /* 0x000000a228a2723e */ /* 0x040fe400000000ff */
[----:B------:R-:W-:Y:S01]  /*19930*/  FADD.FTZ R11, R40, R11 ;  /* 0x0000000b280b7221 */ /* 0x000fe20000010000 */
[C---:B------:R-:W-:Y:S01]  /*19940*/  FADD.FTZ R26, R15.reuse, R26 ;  /* 0x0000001a0f1a7221 */ /* 0x040fe20000010000 */
[----:B------:R-:W2:Y:S01]  /*19950*/  MUFU.EX2 R57, R57 ;  /* 0x0000003900397308 */ /* 0x000ea20000000800 */
[----:B------:R-:W-:Y:S01]  /*19960*/  F2FP.F16.F32.PACK_AB R163, R15, R163 ;  /* 0x000000a30fa3723e */ /* 0x000fe200000000ff */
[----:B------:R-:W-:Y:S01]  /*19970*/  FADD.FTZ R10, R36, R11 ;  /* 0x0000000b240a7221 */ /* 0x000fe20000010000 */
[----:B------:R-:W-:Y:S01]  /*19980*/  FADD.FTZ R26, R157, R26 ;  /* 0x0000001a9d1a7221 */ /* 0x000fe20000010000 */
[----:B------:R-:W-:-:S02]  /*19990*/  F2FP.F16.F32.PACK_AB R157, R75, R157 ;  /* 0x0000009d4b9d723e */ /* 0x000fc400000000ff */
[----:B------:R-:W-:Y:S01]  /*199a0*/  FADD.FTZ R5, R41, R10 ;  /* 0x0000000a29057221 */ /* 0x000fe20000010000 */
[----:B------:R-:W-:Y:S01]  /*199b0*/  FADD.FTZ R11, R75, R26 ;  /* 0x0000001a4b0b7221 */ /* 0x000fe20000010000 */
[----:B-1----:R-:W-:Y:S02]  /*199c0*/  F2FP.F16.F32.PACK_AB R153, R83, R82 ;  /* 0x000000525399723e */ /* 0x002fe400000000ff */
[----:B------:R-:W-:Y:S01]  /*199d0*/  FADD.FTZ R10, R48, R5 ;  /* 0x00000005300a7221 */ /* 0x000fe20000010000 */
[----:B------:R-:W-:Y:S01]  /*199e0*/  FADD.FTZ R6, R78, R11 ;  /* 0x0000000b4e067221 */ /* 0x000fe20000010000 */
[----:B0-----:R-:W-:Y:S02]  /*199f0*/  F2FP.F16.F32.PACK_AB R154, R14, R56 ;  /* 0x000000380e9a723e */ /* 0x001fe400000000ff */
[----:B------:R-:W-:Y:S01]  /*19a00*/  FADD.FTZ R5, R49, R10 ;  /* 0x0000000a31057221 */ /* 0x000fe20000010000 */
[----:B------:R-:W-:Y:S01]  /*19a10*/  FADD.FTZ R11, R79, R6 ;  /* 0x000000064f0b7221 */ /* 0x000fe20000010000 */
[----:B------:R-:W-:-:S02]  /*19a20*/  MOV R13, R3 ;  /* 0x00000003000d7202 */ /* 0x000fc40000000f00 */
[----:B------:R-:W-:Y:S01]  /*19a30*/  FADD.FTZ R6, R52, R5 ;  /* 0x0000000534067221 */ /* 0x000fe20000010000 */
[----:B------:R-:W-:Y:S01]  /*19a40*/  FADD.FTZ R10, R82, R11 ;  /* 0x0000000b520a7221 */ /* 0x000fe20000010000 */
[----:B--2---:R-:W-:Y:S02]  /*19a50*/  F2FP.F16.F32.PACK_AB R155, R57, R86 ;  /* 0x00000056399b723e */ /* 0x004fe400000000ff */
[----:B------:R-:W-:Y:S01]  /*19a60*/  FADD.FTZ R5, R53, R6 ;  /* 0x0000000635057221 */ /* 0x000fe20000010000 */
[----:B------:R-:W-:Y:S01]  /*19a70*/  FADD.FTZ R11, R83, R10 ;  /* 0x0000000a530b7221 */ /* 0x000fe20000010000 */
[----:B------:R-:W-:Y:S02]  /*19a80*/  IMAD.MOV.U32 R10, RZ, RZ, R184 ;  /* 0x000000ffff0a7224 */ /* 0x000fe400078e00b8 */
[----:B------:R-:W-:Y:S01]  /*19a90*/  FADD.FTZ R5, R56, R5 ;  /* 0x0000000538057221 */ /* 0x000fe20000010000 */
[----:B------:R-:W-:-:S03]  /*19aa0*/  FADD.FTZ R11, R86, R11 ;  /* 0x0000000b560b7221 */ /* 0x000fc60000010000 */
[----:B------:R-:W-:Y:S01]  /*19ab0*/  FADD.FTZ R6, R14, R5 ;  /* 0x000000050e067221 */ /* 0x000fe20000010000 */
[----:B------:R-:W-:Y:S01]  /*19ac0*/  FADD.FTZ R5, R57, R11 ;  /* 0x0000000b39057221 */ /* 0x000fe20000010000 */
[----:B------:R-:W-:Y:S02]  /*19ad0*/  IMAD.MOV.U32 R11, RZ, RZ, R187 ;  /* 0x000000ffff0b7224 */ /* 0x000fe400078e00bb */
[----:B------:R-:W-:Y:S01]  /*19ae0*/  IMAD.MOV.U32 R14, RZ, RZ, R4 ;  /* 0x000000ffff0e7224 */ /* 0x000fe200078e0004 */
[----:B------:R-:W-:Y:S06]  /*19af0*/  @P2 BRA `(.L_x_2679) ;  /* 0xffffffd800e42947 */ /* 0x000fec000383ffff */
.L_x_2668:
[----:B------:R-:W-:Y:S05]  /*19b00*/  BSYNC B0 ;  /* 0x0000000000007941 */ /* 0x000fea0003800000 */
.L_x_2667:
        /* <DEDUP_REMOVED lines=67> */
.L_x_2680:
[----:B------:R-:W-:Y:S01]  /*19f40*/  IMAD R7, R184, 0x8, R2 ;  /* 0x00000008b8077824 */ /* 0x000fe200078e0202 */
[----:B------:R-:W-:-:S04]  /*19f50*/  SHF.L.U32 R8, R187, 0x1f, RZ ;  /* 0x0000001fbb087819 */ /* 0x000fc800000006ff */
[----:B------:R0:W1:Y:S01]  /*19f60*/  SYNCS.PHASECHK.TRANS64.TRYWAIT P2, [R7+URZ+0x34850], R8 ;  /* 0x03485008070075a7 */ /* 0x000062000804017f */
[----:B------:R-:W-:Y:S05]  /*19f70*/  @!P0 BRA `(.L_x_2681) ;  /* 0x0000000000048947 */ /* 0x000fea0003800000 */
[----:B------:R-:W-:Y:S01]  /*19f80*/  BPT.TRAP 0x1 ;  /* 0x000000040000795c */ /* 0x000fe20000300000 */
.L_x_2681:
        /* <DEDUP_REMOVED lines=9> */
.L_x_2683:
[----:B------:R-:W-:Y:S05]  /*1a020*/  BSYNC B0 ;  /* 0x0000000000007941 */ /* 0x000fea0003800000 */
.L_x_2682:
[----:B01----:R-:W-:Y:S01]  /*1a030*/  IMAD.MOV.U32 R8, RZ, RZ, R2 ;  /* 0x000000ffff087224 */ /* 0x003fe200078e0002 */
[----:B------:R-:W-:Y:S01]  /*1a040*/  MOV R9, 0x40000040 ;  /* 0x4000004000097802 */ /* 0x000fe20000000f00 */
        /* <DEDUP_REMOVED lines=8> */
[----:B------:R-:W-:Y:S01]  /*1a0d0*/  VIADD R213, R213, 0x1 ;  /* 0x00000001d5d57836 */ /* 0x000fe20000000000 */
[----:B------:R-:W-:-:S02]  /*1a0e0*/  MOV R21, 0xff800000 ;  /* 0xff80000000157802 */ /* 0x000fc40000000f00 */
[----:B------:R-:W-:-:S07]  /*1a0f0*/  SEL R184, R184, RZ, P2 ;  /* 0x000000ffb8b87207 */ /* 0x000fce0001000000 */
        /* <DEDUP_REMOVED lines=40> */
[----:B------:R-:W0:Y:S01]  /*1a380*/  SHFL.BFLY PT, R2, R5, 0x2, 0x1f ;  /* 0x0c401f0005027f89 */ /* 0x000e2200000e0000 */
[----:B------:R-:W-:Y:S02]  /*1a390*/  WARPGROUP.DEPBAR.LE gsb0, 0x0 ;  /* 0x00008000000079c5 */ /* 0x000fe40000010000 */
[----:B------:R-:W-:-:S08]  /*1a3a0*/  WARPGROUP.ARRIVE ;  /* 0x00000000000079c5 */ /* 0x000fd00000000000 */
[----:B------:R-:W-:Y:S01]  /*1a3b0*/  HGMMA.64x128x16.F32 R24, R156, gdesc[UR4].tnspB, R24, gsb0 ;  /* 0x41e000049c187df0 */ /* 0x000fe20008000818 */
[----:B------:R-:W-:Y:S01]  /*1a3c0*/  R2UR UR6, R8 ;  /* 0x00000000080672ca */ /* 0x000fe200000e0000 */
[----:B0-----:R-:W-:Y:S01]  /*1a3d0*/  FADD.FTZ R8, R2, R5 ;  /* 0x0000000502087221 */ /* 0x001fe20000010000 */
[----:B------:R-:W-:Y:S01]  /*1a3e0*/  R2UR UR7, R9 ;  /* 0x00000000090772ca */ /* 0x000fe200000e0000 */
[----:B------:R-:W-:Y:S01]  /*1a3f0*/  IMAD.MOV.U32 R5, RZ, RZ, RZ ;  /* 0x000000ffff057224 */ /* 0x000fe200078e00ff */
[----:B------:R-:W0:Y:S04]  /*1a400*/  SHFL.BFLY PT, R9, R6, 0x2, 0x1f ;  /* 0x0c401f0006097f89 */ /* 0x000e2800000e0000 */
[----:B------:R-:W1:Y:S01]  /*1a410*/  SHFL.BFLY PT, R11, R8, 0x1, 0x1f ;  /* 0x0c201f00080b7f89 */ /* 0x000e6200000e0000 */
[----:B0-----:R-:W-:Y:S01]  /*1a420*/  FADD.FTZ R9, R9, R6 ;  /* 0x0000000609097221 */ /* 0x001fe20000010000 */
[----:B-1----:R-:W-:-:S04]  /*1a430*/  FADD.FTZ R13, R8, R11 ;  /* 0x0000000b080d7221 */ /* 0x002fc80000010000 */
[----:B------:R-:W0:Y:S01]  /*1a440*/  SHFL.BFLY PT, R2, R9, 0x1, 0x1f ;  /* 0x0c201f0009027f89 */ /* 0x000e2200000e0000 */
[----:B------:R-:W-:Y:S01]  /*1a450*/  @!P1 VIADD R8, R7, 0x34860 ;  /* 0x0003486007089836 */ /* 0x000fe20000000000 */
[----:B------:R-:W-:-:S04]  /*1a460*/  FSETP.NE.FTZ.AND P3, PT, R13, RZ, PT ;  /* 0x000000ff0d00720b */ /* 0x000fc80003f75000 */
[----:B------:R-:W-:-:S09]  /*1a470*/  @!P1 PRMT R8, RZ, 0x654, R8 ;  /* 0x00000654ff089816 */ /* 0x000fd20000000008 */
[----:B------:R-:W1:Y:S01]  /*1a480*/  @P3 MUFU.LG2 R11, R13 ;  /* 0x0000000d000b3308 */ /* 0x000e620000000c00 */
[----:B0-----:R-:W-:Y:S01]  /*1a490*/  FADD.FTZ R12, R9, R2 ;  /* 0x00000002090c7221 */ /* 0x001fe20000010000 */
[----:B------:R-:W-:-:S04]  /*1a4a0*/  SEL R2, RZ, 0x1, P2 ;  /* 0x00000001ff027807 */ /* 0x000fc80001000000 */
[----:B------:R-:W-:Y:S02]  /*1a4b0*/  FSETP.NE.FTZ.AND P0, PT, R12, RZ, PT ;  /* 0x000000ff0c00720b */ /* 0x000fe40003f15000 */
[----:B------:R-:W-:Y:S01]  /*1a4c0*/  LOP3.LUT R187, R187, R2, RZ, 0x3c, !PT ;  /* 0x00000002bbbb7212 */ /* 0x000fe200078e3cff */
[----:B------:R-:W-:Y:S02]  /*1a4d0*/  IMAD.MOV.U32 R2, RZ, RZ, RZ ;  /* 0x000000ffff027224 */ /* 0x000fe400078e00ff */
[----:B-1----:R-:W-:-:S04]  /*1a4e0*/  @P3 FMUL.FTZ R11, R11, 0.69314718246459960938 ;  /* 0x3f3172180b0b3820 */ /* 0x002fc80000410000 */
[----:B------:R-:W-:Y:S04]  /*1a4f0*/  @P3 MUFU.RCP R2, R13 ;  /* 0x0000000d00023308 */ /* 0x000fe80000001000 */
[C---:B------:R-:W-:Y:S01]  /*1a500*/  @P0 FMUL.FTZ R6, R0.reuse, 0.69314718246459960938 ;  /* 0x3f31721800060820 */ /* 0x040fe20000410000 */
[----:B------:R-:W-:-:S03]  /*1a510*/  @P3 FMUL.FTZ R0, R0, 0.69314718246459960938 ;  /* 0x3f31721800003820 */ /* 0x000fc60000410000 */
        /* <DEDUP_REMOVED lines=75> */
.L_x_2591:
        /* <DEDUP_REMOVED lines=12> */
[----:B------:R-:W-:Y:S01]  /*1aa90*/  F2FP.F16.F32.PACK_AB R36, R73, R72 ;  /* 0x000000484924723e */ /* 0x000fe200000000ff */
[----:B------:R-:W3:Y:S01]  /*1aaa0*/  S2R R3, SR_SWINHI ;  /* 0x0000000000037919 */ /* 0x000ee20000002f00 */
[----:B------:R-:W-:Y:S01]  /*1aab0*/  ULDC.64 UR4, c[0x0][0xc08] ;  /* 0x0003020000047ab9 */ /* 0x000fe20000000a00 */
[----:B------:R-:W-:Y:S02]  /*1aac0*/  MOV R88, R2 ;  /* 0x0000000200587202 */ /* 0x000fe40000000f00 */
[----:B---3--:R-:W-:Y:S01]  /*1aad0*/  MOV R89, R3 ;  /* 0x0000000300597202 */ /* 0x008fe20000000f00 */
[----:B------:R-:W-:Y:S02]  /*1aae0*/  BAR.SYNC.DEFER_BLOCKING 0x1, 0x100 ;  /* 0x0044000000007b1d */ /* 0x000fe40000010000 */
[----:B--2---:R-:W-:-:S03]  /*1aaf0*/  IMAD.WIDE R12, R0, 0x2, R88 ;  /* 0x00000002000c7825 */ /* 0x004fc600078e0258 */
[C---:B------:R-:W-:Y:S02]  /*1ab00*/  LOP3.LUT R3, R12.reuse, 0x380, RZ, 0xc0, !PT ;  /* 0x000003800c037812 */ /* 0x040fe400078ec0ff */
[C---:B------:R-:W-:Y:S02]  /*1ab10*/  IADD3 R15, P6, R12.reuse, 0x20, RZ ;  /* 0x000000200c0f7810 */ /* 0x040fe40007fde0ff */
[----:B------:R-:W-:Y:S02]  /*1ab20*/  SHF.R.U64 R3, R3, 0x3, RZ ;  /* 0x0000000303037819 */ /* 0x000fe400000012ff */
[C---:B-1----:R-:W-:Y:S01]  /*1ab30*/  IADD3 R4, P5, R12.reuse, 0x40, RZ ;  /* 0x000000400c047810 */ /* 0x042fe20007fbe0ff */
[--C-:B------:R-:W-:Y:S01]  /*1ab40*/  IMAD.X R9, RZ, RZ, R13.reuse, P6 ;  /* 0x000000ffff097224 */ /* 0x100fe200030e060d */
[C---:B------:R-:W-:Y:S02]  /*1ab50*/  IADD3 R35, P4, R12.reuse, 0x60, RZ ;  /* 0x000000600c237810 */ /* 0x040fe40007f9e0ff */
[C---:B------:R-:W-:Y:S01]  /*1ab60*/  IADD3 R37, P3, R12.reuse, 0x4000, RZ ;  /* 0x000040000c257810 */ /* 0x040fe20007f7e0ff */
[----:B------:R-:W-:Y:S01]  /*1ab70*/  IMAD.X R11, RZ, RZ, R13, P5 ;  /* 0x000000ffff0b7224 */ /* 0x000fe200028e060d */
[----:B------:R-:W-:-:S02]  /*1ab80*/  IADD3 R39, P2, R12, 0x4020, RZ ;  /* 0x000040200c277810 */ /* 0x000fc40007f5e0ff */
        /* <DEDUP_REMOVED lines=8> */
[----:B------:R-:W-:Y:S02]  /*1ac10*/  LOP3.LUT R3, R4, 0x380, RZ, 0xc0, !PT ;  /* 0x0000038004037812 */ /* 0x000fe400078ec0ff */
[----:B------:R-:W-:-:S02]  /*1ac20*/  LOP3.LUT R14, R35, 0x380, RZ, 0xc0, !PT ;  /* 0x00000380230e7812 */ /* 0x000fc400078ec0ff */
[----:B------:R-:W-:Y:S02]  /*1ac30*/  SHF.R.U64 R0, R0, 0x3, RZ ;  /* 0x0000000300007819 */ /* 0x000fe400000012ff */
[----:B------:R-:W-:Y:S02]  /*1ac40*/  SHF.R.U64 R3, R3, 0x3, RZ ;  /* 0x0000000303037819 */ /* 0x000fe400000012ff */
[----:B------:R-:W-:Y:S02]  /*1ac50*/  LOP3.LUT R26, R37, 0x380, RZ, 0xc0, !PT ;  /* 0x00000380251a7812 */ /* 0x000fe400078ec0ff */
[----:B------:R-:W-:Y:S02]  /*1ac60*/  SHF.R.U64 R14, R14, 0x3, RZ ;  /* 0x000000030e0e7819 */ /* 0x000fe400000012ff */
[----:B------:R-:W-:Y:S02]  /*1ac70*/  LOP3.LUT R8, R0, R15, RZ, 0x3c, !PT ;  /* 0x0000000f00087212 */ /* 0x000fe400078e3cff */
[----:B------:R-:W-:-:S02]  /*1ac80*/  LOP3.LUT R10, R3, R4, RZ, 0x3c, !PT ;  /* 0x00000004030a7212 */ /* 0x000fc400078e3cff */
[----:B------:R-:W-:Y:S02]  /*1ac90*/  LOP3.LUT R0, R39, 0x380, RZ, 0xc0, !PT ;  /* 0x0000038027007812 */ /* 0x000fe400078ec0ff */
[----:B------:R-:W-:Y:S02]  /*1aca0*/  SHF.R.U64 R26, R26, 0x3, RZ ;  /* 0x000000031a1a7819 */ /* 0x000fe400000012ff */
[----:B------:R-:W-:Y:S02]  /*1acb0*/  LOP3.LUT R4, R107, 0x380, RZ, 0xc0, !PT ;  /* 0x000003806b047812 */ /* 0x000fe400078ec0ff */
[----:B------:R-:W-:Y:S02]  /*1acc0*/  IADD3.X R25, RZ, R13, RZ, P4, !PT ;  /* 0x0000000dff197210 */ /* 0x000fe400027fe4ff */
[----:B------:R-:W-:Y:S02]  /*1acd0*/  LOP3.LUT R24, R14, R35, RZ, 0x3c, !PT ;  /* 0x000000230e187212 */ /* 0x000fe400078e3cff */
[----:B------:R-:W-:-:S02]  /*1ace0*/  MOV R3, R12 ;  /* 0x0000000c00037202 */ /* 0x000fc40000000f00 */
[----:B------:R-:W-:Y:S02]  /*1acf0*/  LOP3.LUT R32, R109, 0x380, RZ, 0xc0, !PT ;  /* 0x000003806d207812 */ /* 0x000fe400078ec0ff */
[----:B------:R-:W-:Y:S02]  /*1ad00*/  F2FP.F16.F32.PACK_AB R12, R91, R90 ;  /* 0x0000005a5b0c723e */ /* 0x000fe400000000ff */
[----:B------:R-:W-:Y:S02]  /*1ad10*/  F2FP.F16.F32.PACK_AB R13, R99, R98 ;  /* 0x00000062630d723e */ /* 0x000fe400000000ff */
[----:B------:R-:W-:Y:S02]  /*1ad20*/  F2FP.F16.F32.PACK_AB R14, R93, R92 ;  /* 0x0000005c5d0e723e */ /* 0x000fe400000000ff */
[----:B------:R-:W-:Y:S02]  /*1ad30*/  F2FP.F16.F32.PACK_AB R15, R101, R100 ;  /* 0x00000064650f723e */ /* 0x000fe400000000ff */
[----:B------:R-:W-:-:S02]  /*1ad40*/  SHF.R.U64 R0, R0, 0x3, RZ ;  /* 0x0000000300007819 */ /* 0x000fc400000012ff */
[----:B------:R-:W-:Y:S01]  /*1ad50*/  LOP3.LUT R26, R26, R37, RZ, 0x3c, !PT ;  /* 0x000000251a1a7212 */ /* 0x000fe200078e3cff */
[----:B------:R1:W-:Y:S01]  /*1ad60*/  STSM.16.M88.4 [R3], R12 ;  /* 0x0000000c03007844 */ /* 0x0003e20000000200 */
[----:B------:R-:W-:Y:S02]  /*1ad70*/  SHF.R.U64 R4, R4, 0x3, RZ ;  /* 0x0000000304047819 */ /* 0x000fe400000012ff */
[----:B------:R-:W-:Y:S02]  /*1ad80*/  SHF.R.U64 R32, R32, 0x3, RZ ;  /* 0x0000000320207819 */ /* 0x000fe400000012ff */
[----:B------:R-:W-:Y:S02]  /*1ad90*/  MOV R37, R8 ;  /* 0x0000000800257202 */ /* 0x000fe40000000f00 */
[----:B------:R-:W-:Y:S02]  /*1ada0*/  MOV R38, R10 ;  /* 0x0000000a00267202 */ /* 0x000fe40000000f00 */
[----:B------:R-:W-:-:S02]  /*1adb0*/  LOP3.LUT R28, R0, R39, RZ, 0x3c, !PT ;  /* 0x00000027001c7212 */ /* 0x000fc400078e3cff */
[----:B------:R-:W-:Y:S02]  /*1adc0*/  F2FP.F16.F32.PACK_AB R8, R95, R94 ;  /* 0x0000005e5f08723e */ /* 0x000fe400000000ff */
[----:B------:R-:W-:Y:S02]  /*1add0*/  F2FP.F16.F32.PACK_AB R9, R103, R102 ;  /* 0x000000666709723e */ /* 0x000fe400000000ff */
[----:B------:R-:W-:Y:S02]  /*1ade0*/  F2FP.F16.F32.PACK_AB R10, R97, R96 ;  /* 0x00000060610a723e */ /* 0x000fe400000000ff */
[----:B------:R-:W-:Y:S02]  /*1adf0*/  F2FP.F16.F32.PACK_AB R11, R105, R104 ;  /* 0x00000068690b723e */ /* 0x000fe400000000ff */
[----:B------:R-:W-:Y:S02]  /*1ae00*/  LOP3.LUT R30, R4, R107, RZ, 0x3c, !PT ;  /* 0x0000006b041e7212 */ /* 0x000fe400078e3cff */
[----:B------:R-:W-:Y:S01]  /*1ae10*/  MOV R39, R24 ;  /* 0x0000001800277202 */ /* 0x000fe20000000f00 */
[----:B------:R-:W-:Y:S01]  /*1ae20*/  STSM.16.M88.4 [R37], R8 ;  /* 0x0000000825007844 */ /* 0x000fe20000000200 */
[----:B------:R-:W-:-:S02]  /*1ae30*/  MOV R0, R26 ;  /* 0x0000001a00007202 */ /* 0x000fc40000000f00 */
[----:B-1----:R-:W-:Y:S02]  /*1ae40*/  F2FP.F16.F32.PACK_AB R12, R41, R40 ;  /* 0x00000028290c723e */ /* 0x002fe400000000ff */
[----:B------:R-:W-:Y:S02]  /*1ae50*/  F2FP.F16.F32.PACK_AB R13, R43, R42 ;  /* 0x0000002a2b0d723e */ /* 0x000fe400000000ff */
[----:B------:R-:W-:Y:S02]  /*1ae60*/  F2FP.F16.F32.PACK_AB R14, R45, R44 ;  /* 0x0000002c2d0e723e */ /* 0x000fe400000000ff */
[----:B------:R-:W-:Y:S02]  /*1ae70*/  F2FP.F16.F32.PACK_AB R15, R47, R46 ;  /* 0x0000002e2f0f723e */ /* 0x000fe400000000ff */
[----:B------:R-:W-:Y:S02]  /*1ae80*/  LOP3.LUT R32, R32, R109, RZ, 0x3c, !PT ;  /* 0x0000006d20207212 */ /* 0x000fe400078e3cff */
[----:B------:R-:W-:Y:S01]  /*1ae90*/  F2FP.F16.F32.PACK_AB R24, R49, R48 ;  /* 0x000000303118723e */ /* 0x000fe200000000ff */
[----:B------:R-:W-:Y:S01]  /*1aea0*/  STSM.16.M88.4 [R38], R12 ;  /* 0x0000000c26007844 */ /* 0x000fe20000000200 */
[----:B------:R-:W-:-:S02]  /*1aeb0*/  F2FP.F16.F32.PACK_AB R25, R51, R50 ;  /* 0x000000323319723e */ /* 0x000fc400000000ff */
[----:B------:R-:W-:Y:S02]  /*1aec0*/  F2FP.F16.F32.PACK_AB R26, R53, R52 ;  /* 0x00000034351a723e */ /* 0x000fe400000000ff */
[----:B------:R-:W-:Y:S02]  /*1aed0*/  F2FP.F16.F32.PACK_AB R27, R55, R54 ;  /* 0x00000036371b723e */ /* 0x000fe400000000ff */
[----:B------:R-:W-:Y:S02]  /*1aee0*/  MOV R4, R28 ;  /* 0x0000001c00047202 */ /* 0x000fe40000000f00 */
[----:B------:R-:W-:Y:S01]  /*1aef0*/  MOV R106, R30 ;  /* 0x0000001e006a7202 */ /* 0x000fe20000000f00 */
[----:B------:R1:W-:Y:S01]  /*1af00*/  STSM.16.M88.4 [R39], R24 ;  /* 0x0000001827007844 */ /* 0x0003e20000000200 */
[----:B------:R-:W-:Y:S02]  /*1af10*/  F2FP.F16.F32.PACK_AB R28, R57, R56 ;  /* 0x00000038391c723e */ /* 0x000fe400000000ff */
[----:B------:R-:W-:-:S02]  /*1af20*/  F2FP.F16.F32.PACK_AB R29, R59, R58 ;  /* 0x0000003a3b1d723e */ /* 0x000fc400000000ff */
[----:B------:R-:W-:Y:S02]  /*1af30*/  F2FP.F16.F32.PACK_AB R30, R61, R60 ;  /* 0x0000003c3d1e723e */ /* 0x000fe400000000ff */
[----:B------:R-:W-:Y:S02]  /*1af40*/  F2FP.F16.F32.PACK_AB R31, R63, R62 ;  /* 0x0000003e3f1f723e */ /* 0x000fe400000000ff */
[----:B------:R-:W-:Y:S02]  /*1af50*/  MOV R3, R32 ;  /* 0x0000002000037202 */ /* 0x000fe40000000f00 */
[----:B------:R-:W-:Y:S01]  /*1af60*/  F2FP.F16.F32.PACK_AB R32, R65, R64 ;  /* 0x000000404120723e */ /* 0x000fe200000000ff */
[----:B------:R2:W-:Y:S01]  /*1af70*/  STSM.16.M88.4 [R0], R28 ;  /* 0x0000001c00007844 */ /* 0x0005e20000000200 */
[----:B------:R-:W-:Y:S02]  /*1af80*/  F2FP.F16.F32.PACK_AB R33, R67, R66 ;  /* 0x000000424321723e */ /* 0x000fe400000000ff */
[----:B------:R-:W-:Y:S01]  /*1af90*/  F2FP.F16.F32.PACK_AB R35, R71, R70 ;  /* 0x000000464723723e */ /* 0x000fe200000000ff */
[----:B-1----:R-:W1:Y:S01]  /*1afa0*/  LDC.64 R26, c[0x0][0xba8] ;  /* 0x0002ea00ff1a7b82 */ /* 0x002e620000000a00 */
[----:B------:R-:W-:-:S02]  /*1afb0*/  F2FP.F16.F32.PACK_AB R37, R75, R74 ;  /* 0x0000004a4b25723e */ /* 0x000fc400000000ff */
[----:B------:R-:W-:Y:S01]  /*1afc0*/  F2FP.F16.F32.PACK_AB R38, R77, R76 ;  /* 0x0000004c4d26723e */ /* 0x000fe200000000ff */
[----:B------:R-:W-:Y:S01]  /*1afd0*/  STSM.16.M88.4 [R4], R32 ;  /* 0x0000002004007844 */ /* 0x000fe20000000200 */
[----:B------:R-:W-:Y:S02]  /*1afe0*/  F2FP.F16.F32.PACK_AB R39, R79, R78 ;  /* 0x0000004e4f27723e */ /* 0x000fe400000000ff */
[----:B------:R-:W-:Y:S02]  /*1aff0*/  F2FP.F16.F32.PACK_AB R8, R81, R80 ;  /* 0x000000505108723e */ /* 0x000fe400000000ff */
[----:B------:R-:W-:Y:S01]  /*1b000*/  F2FP.F16.F32.PACK_AB R9, R83, R82 ;  /* 0x000000525309723e */ /* 0x000fe200000000ff */
[----:B------:R-:W-:Y:S01]  /*1b010*/  STSM.16.M88.4 [R106], R36 ;  /* 0x000000246a007844 */ /* 0x000fe20000000200 */
[----:B------:R-:W-:Y:S02]  /*1b020*/  F2FP.F16.F32.PACK_AB R10, R85, R84 ;  /* 0x00000054550a723e */ /* 0x000fe400000000ff */
[----:B------:R-:W-:-:S02]  /*1b030*/  F2FP.F16.F32.PACK_AB R11, R87, R86 ;  /* 0x00000056570b723e */ /* 0x000fc400000000ff */
[----:B------:R-:W-:Y:S02]  /*1b040*/  ISETP.NE.U32.AND P0, PT, RZ, UR6, PT ;  /* 0x00000006ff007c0c */ /* 0x000fe4000bf05070 */
[----:B------:R-:W-:Y:S01]  /*1b050*/  IADD3 R12, P1, R211, UR6, RZ ;  /* 0x00000006d30c7c10 */ /* 0x000fe2000ff3e0ff */
[----:B------:R3:W-:Y:S01]  /*1b060*/  STSM.16.M88.4 [R3], R8 ;  /* 0x0000000803007844 */ /* 0x0007e20000000200 */
[----:B------:R-:W-:Y:S01]  /*1b070*/  BAR.SYNC.DEFER_BLOCKING 0x1, 0x100 ;  /* 0x0044000000007b1d */ /* 0x000fe20000010000 */
[----:B------:R-:W-:Y:S02]  /*1b080*/  ISETP.NE.AND.EX P0, PT, RZ, UR7, PT, P0 ;  /* 0x00000007ff007c0c */ /* 0x000fe4000bf05300 */
[----:B--2---:R-:W-:Y:S02]  /*1b090*/  MOV R0, RZ ;  /* 0x000000ff00007202 */ /* 0x004fe40000000f00 */
[----:B------:R-:W-:Y:S01]  /*1b0a0*/  IADD3.X R13, R212, UR7, RZ, P1, !PT ;  /* 0x00000007d40d7c10 */ /* 0x000fe20008ffe4ff */
[----:B------:R-:W-:-:S02]  /*1b0b0*/  IMAD.MOV.U32 R30, RZ, RZ, 0x9b8 ;  /* 0x000009b8ff1e7424 */ /* 0x000fc400078e00ff */
[----:B---3--:R-:W2:Y:S06]  /*1b0c0*/  LDC R3, c[0x0][0xbe8] ;  /* 0x0002fa00ff037b82 */ /* 0x008eac0000000800 */
[----:B------:R-:W3:Y:S01]  /*1b0d0*/  @P0 LDG.E R0, desc[UR60][R12.64] ;  /* 0x0000003c0c000981 */ /* 0x000ee2000c1e1900 */
[----:B------:R-:W-:-:S04]  /*1b0e0*/  ISETP.NE.U32.AND P1, PT, RZ, UR4, PT ;  /* 0x00000004ff007c0c */ /* 0x000fc8000bf25070 */
[----:B------:R-:W-:-:S13]  /*1b0f0*/  ISETP.NE.AND.EX P1, PT, RZ, UR5, PT, P1 ;  /* 0x00000005ff007c0c */ /* 0x000fda000bf25310 */
[----:B------:R-:W-:Y:S01]  /*1b100*/  @P1 IADD3 R8, P2, R211, UR4, RZ ;  /* 0x00000004d3081c10 */ /* 0x000fe2000ff5e0ff */
[----:B------:R-:W-:Y:S02]  /*1b110*/  ULDC UR4, c[0x0][0xa88] ;  /* 0x0002a20000047ab9 */ /* 0x000fe40000000800 */
[----:B------:R-:W-:Y:S01]  /*1b120*/  IMAD.U32 R4, RZ, RZ, UR4 ;  /* 0x00000004ff047e24 */ /* 0x000fe2000f8e00ff */
[----:B------:R-:W-:Y:S01]  /*1b130*/  @P1 IADD3.X R9, R212, UR5, RZ, P2, !PT ;  /* 0x00000005d4091c10 */ /* 0x000fe200097fe4ff */
[----:B------:R-:W-:Y:S01]  /*1b140*/  ULDC UR4, c[0x0][0xad4] ;  /* 0x0002b50000047ab9 */ /* 0x000fe20000000800 */
[----:B------:R-:W-:Y:S02]  /*1b150*/  ISETP.NE.AND P2, PT, R209, RZ, PT ;  /* 0x000000ffd100720c */ /* 0x000fe40003f45270 */
[----:B--2---:R-:W-:Y:S01]  /*1b160*/  ISETP.NE.AND P4, PT, R3, 0x1, PT ;  /* 0x000000010300780c */ /* 0x004fe20003f85270 */
[----:B------:R2:W5:Y:S01]  /*1b170*/  @P1 LDG.E R4, desc[UR60][R8.64] ;  /* 0x0000003c08041981 */ /* 0x000562000c1e1900 */
[----:B------:R-:W-:Y:S01]  /*1b180*/  SEL R209, R209, UR4, P2 ;  /* 0x00000004d1d17c07 */ /* 0x000fe20009000000 */
[----:B------:R-:W-:Y:S01]  /*1b190*/  IMAD.IADD R28, R205, 0x1, R200 ;  /* 0x00000001cd1c7824 */ /* 0x000fe200078e02c8 */
[----:B------:R-:W-:-:S02]  /*1b1a0*/  ISETP.NE.U32.AND P2, PT, RZ, UR6, PT ;  /* 0x00000006ff007c0c */ /* 0x000fc4000bf45070 */
[----:B------:R-:W-:Y:S02]  /*1b1b0*/  ISETP.GT.AND P3, PT, R209, 0x1, PT ;  /* 0x00000001d100780c */ /* 0x000fe40003f64270 */
[----:B------:R-:W-:Y:S02]  /*1b1c0*/  ISETP.NE.AND.EX P2, PT, RZ, UR7, PT, P2 ;  /* 0x00000007ff007c0c */ /* 0x000fe4000bf45320 */
[----:B------:R-:W-:Y:S02]  /*1b1d0*/  SEL R30, R30, 0x978, P3 ;  /* 0x000009781e1e7807 */ /* 0x000fe40001800000 */
[----:B------:R-:W-:Y:S01]  /*1b1e0*/  SEL R210, R210, RZ, !P2 ;  /* 0x000000ffd2d27207 */ /* 0x000fe20005000000 */
[----:B------:R-:W4:Y:S01]  /*1b1f0*/  @P4 LDC R35, c[0x0][0xbec] ;  /* 0x0002fb00ff234b82 */ /* 0x000f220000000800 */
[----:B------:R-:W-:-:S07]  /*1b200*/  SEL R29, R232, RZ, !P2 ;  /* 0x000000ffe81d7207 */ /* 0x000fce0005000000 */
[----:B------:R-:W0:Y:S08]  /*1b210*/  LDC.64 R10, c[0x0][R30+0x220] ;  /* 0x000088001e0a7b82 */ /* 0x000e300000000a00 */
[----:B------:R-:W4:Y:S08]  /*1b220*/  LDC.64 R14, c[0x0][R30+0x218] ;  /* 0x000086001e0e7b82 */ /* 0x000f300000000a00 */
[----:B------:R-:W4:Y:S08]  /*1b230*/  LDC.64 R24, c[0x0][R30+0x228] ;  /* 0x00008a001e187b82 */ /* 0x000f300000000a00 */
[----:B--2---:R-:W2:Y:S08]  /*1b240*/  LDC.64 R8, c[0x0][R30+0x210] ;  /* 0x000084001e087b82 */ /* 0x004eb00000000a00 */
[----:B------:R-:W2:Y:S08]  /*1b250*/  @P4 LDC R37, c[0x0][0xbf0] ;  /* 0x0002fc00ff254b82 */ /* 0x000eb00000000800 */
[----:B-1----:R-:W1:Y:S01]  /*1b260*/  @!P3 LDC R26, c[0x0][0xb50] ;  /* 0x0002d400ff1abb82 */ /* 0x002e620000000800 */
[----:B0-----:R-:W-:-:S07]  /*1b270*/  IMAD R11, R11, R210, RZ ;  /* 0x000000d20b0b7224 */ /* 0x001fce00078e02ff */
[----:B------:R-:W0:Y:S01]  /*1b280*/  @!P3 LDC R27, c[0x0][0xb54] ;  /* 0x0002d500ff1bbb82 */ /* 0x000e220000000800 */
[C---:B------:R-:W-:Y:S01]  /*1b290*/  IMAD R33, R10.reuse, R29, R11 ;  /* 0x0000001d0a217224 */ /* 0x040fe200078e020b */
[----:B------:R-:W-:Y:S01]  /*1b2a0*/  SEL R29, R215, RZ, P3 ;  /* 0x000000ffd71d7207 */ /* 0x000fe20001800000 */
[----:B------:R-:W-:-:S04]  /*1b2b0*/  IMAD.WIDE.U32 R10, R10, R210, RZ ;  /* 0x000000d20a0a7225 */ /* 0x000fc800078e00ff */
[-C--:B----4-:R-:W-:Y:S01]  /*1b2c0*/  IMAD R31, R15, R206.reuse, RZ ;  /* 0x000000ce0f1f7224 */ /* 0x090fe200078e02ff */
[----:B------:R-:W-:Y:S01]  /*1b2d0*/  IADD3 R33, R11, R33, RZ ;  /* 0x000000210b217210 */ /* 0x000fe20007ffe0ff */
[----:B------:R-:W-:-:S04]  /*1b2e0*/  IMAD.WIDE.U32 R14, R14, R206, RZ ;  /* 0x000000ce0e0e7225 */ /* 0x000fc800078e00ff */
[----:B------:R-:W-:Y:S02]  /*1b2f0*/  IMAD.MOV.U32 R11, RZ, RZ, R28 ;  /* 0x000000ffff0b7224 */ /* 0x000fe400078e001c */
[----:B------:R-:W-:Y:S02]  /*1b300*/  IMAD.IADD R15, R15, 0x1, R31 ;  /* 0x000000010f0f7824 */ /* 0x000fe400078e021f */
[-C--:B------:R-:W-:Y:S02]  /*1b310*/  IMAD R31, R25, R29.reuse, RZ ;  /* 0x0000001d191f7224 */ /* 0x080fe400078e02ff */
[----:B------:R-:W-:-:S04]  /*1b320*/  IMAD.WIDE.U32 R24, R24, R29, RZ ;  /* 0x0000001d18187225 */ /* 0x000fc800078e00ff */
[----:B------:R-:W-:Y:S01]  /*1b330*/  IMAD.IADD R31, R25, 0x1, R31 ;  /* 0x00000001191f7824 */ /* 0x000fe200078e021f */
[--C-:B---3--:R-:W-:Y:S01]  /*1b340*/  IADD3 R14, P2, P5, R10, R14, R0.reuse ;  /* 0x0000000e0a0e7210 */ /* 0x108fe20007d5e000 */
        /* <DEDUP_REMOVED lines=13> */
[----:B-1----:R-:W-:-:S03]  /*1b420*/  LEA R26, P2, R24, R26, 0x2 ;  /* 0x0000001a181a7211 */ /* 0x002fc600078410ff */
[----:B------:R-:W-:-:S05]  /*1b430*/  IMAD.IADD R8, R25, 0x1, R9 ;  /* 0x0000000119087824 */ /* 0x000fca00078e0209 */
[----:B0-----:R-:W-:Y:S01]  /*1b440*/  LEA.HI.X R27, R24, R27, R8, 0x2, P2 ;  /* 0x0000001b181b7211 */ /* 0x001fe200010f1408 */
[----:B------:R-:W-:Y:S06]  /*1b450*/  @P1 BRA `(.L_x_2687) ;  /* 0x0000000000101947 */ /* 0x000fec0003800000 */
[----:B------:R-:W-:Y:S05]  /*1b460*/  @!P0 BRA `(.L_x_2687) ;  /* 0x00000000000c8947 */ /* 0x000fea0003800000 */
[----:B------:R-:W2:Y:S04]  /*1b470*/  LDG.E R9, desc[UR60][R12.64] ;  /* 0x0000003c0c097981 */ /* 0x000ea8000c1e1900 */
[----:B-----5:R-:W2:Y:S02]  /*1b480*/  LDG.E R4, desc[UR60][R12.64+0x4] ;  /* 0x0000043c0c047981 */ /* 0x020ea4000c1e1900 */
[----:B--2---:R-:W-:-:S07]  /*1b490*/  IADD3 R4, -R9, R4, RZ ;  /* 0x0000000409047210 */ /* 0x004fce0007ffe1ff */
.L_x_2687:
[----:B------:R-:W2:Y:S04]  /*1b4a0*/  LDL R13, [R1+0x80] ;  /* 0x00008000010d7983 */ /* 0x000ea80000100800 */
[----:B------:R-:W3:Y:S01]  /*1b4b0*/  LDL R12, [R1+0x40] ;  /* 0x00004000010c7983 */ /* 0x000ee20000100800 */
[----:B-----5:R-:W-:-:S03]  /*1b4c0*/  IMAD R4, R4, R3, RZ ;  /* 0x0000000304047224 */ /* 0x020fc600078e02ff */
[----:B------:R-:W-:Y:S04]  /*1b4d0*/  SHFL.IDX PT, R8, R26, RZ, 0x1c1f ;  /* 0x001c1fff1a087589 */ /* 0x000fe800000e0000 */
[----:B------:R-:W0:Y:S04]  /*1b4e0*/  SHFL.IDX PT, R9, R27, RZ, 0x1c1f ;  /* 0x001c1fff1b097589 */ /* 0x000e2800000e0000 */
[----:B------:R-:W-:Y:S04]  /*1b4f0*/  SHFL.IDX PT, R10, R26, 0x1, 0x1c1f ;  /* 0x003c1f001a0a7f89 */ /* 0x000fe800000e0000 */
[----:B------:R-:W1:Y:S01]  /*1b500*/  SHFL.IDX PT, R11, R27, 0x1, 0x1c1f ;  /* 0x003c1f001b0b7f89 */ /* 0x000e6200000e0000 */
[----:B--2---:R-:W-:Y:S01]  /*1b510*/  IMAD.IADD R15, R13, 0x1, R200 ;  /* 0x000000010d0f7824 */ /* 0x004fe200078e02c8 */
[----:B---3--:R-:W-:-:S03]  /*1b520*/  LOP3.LUT P0, RZ, R12, 0x3, RZ, 0xc0, !PT ;  /* 0x000000030cff7812 */ /* 0x008fc6000780c0ff */
[C---:B------:R-:W-:Y:S01]  /*1b530*/  VIADD R29, R15.reuse, 0x8 ;  /* 0x000000080f1d7836 */ /* 0x040fe20000000000 */
[----:B------:R-:W-:-:S04]  /*1b540*/  ISETP.GE.OR P1, PT, R15, R4, P0 ;  /* 0x000000040f00720c */ /* 0x000fc80000726670 */
[----:B------:R-:W-:-:S09]  /*1b550*/  ISETP.GE.OR P0, PT, R29, R4, P0 ;  /* 0x000000041d00720c */ /* 0x000fd20000706670 */
[----:B0-----:R0:W-:Y:S04]  /*1b560*/  @!P1 ST.E desc[UR60][R8.64], R20 ;  /* 0x0000001408009985 */ /* 0x0011e8000c10193c */
[----:B-1----:R0:W-:Y:S01]  /*1b570*/  @!P0 ST.E desc[UR60][R10.64], R21 ;  /* 0x000000150a008985 */ /* 0x0021e2000c10193c */
[----:B------:R-:W-:Y:S05]  /*1b580*/  @P3 BRA `(.L_x_2688) ;  /* 0x0000000800843947 */ /* 0x000fea0003800000 */
[----:B0-----:R-:W-:Y:S01]  /*1b590*/  IMAD R9, R233, 0x40, R203 ;  /* 0x00000040e9097824 */ /* 0x001fe200078e02cb */
[----:B------:R-:W0:Y:S01]  /*1b5a0*/  @P4 LDC R53, c[0x0][0xbec] ;  /* 0x0002fb00ff354b82 */ /* 0x000e220000000800 */
[----:B------:R-:W-:Y:S02]  /*1b5b0*/  ULDC.64 UR4, c[0x0][0xaa0] ;  /* 0x0002a80000047ab9 */ /* 0x000fe40000000a00 */
[----:B------:R-:W-:-:S04]  /*1b5c0*/  IMAD.WIDE R88, R9, 0x2, R88 ;  /* 0x0000000209587825 */ /* 0x000fc800078e0258 */
[----:B------:R-:W-:Y:S01]  /*1b5d0*/  IMAD R21, R106, UR4, RZ ;  /* 0x000000046a157c24 */ /* 0x000fe2000f8e02ff */
[----:B------:R-:W1:Y:S01]  /*1b5e0*/  @P4 LDC R55, c[0x0][0xbf0] ;  /* 0x0002fc00ff374b82 */ /* 0x000e620000000800 */
[----:B------:R-:W-:Y:S02]  /*1b5f0*/  IADD3 R13, P6, R88, 0x1000, RZ ;  /* 0x00001000580d7810 */ /* 0x000fe40007fde0ff */
[----:B------:R-:W-:Y:S01]  /*1b600*/  IMAD R49, R0, UR5, R21 ;  /* 0x0000000500317c24 */ /* 0x000fe2000f8e0215 */
[----:B------:R-:W-:Y:S01]  /*1b610*/  IADD3 R25, P5, R88, 0x2000, RZ ;  /* 0x0000200058197810 */ /* 0x000fe20007fbe0ff */
[----:B------:R-:W-:Y:S01]  /*1b620*/  IMAD.WIDE.U32 R20, R0, UR4, RZ ;  /* 0x0000000400147c25 */ /* 0x000fe2000f8e00ff */
[----:B------:R-:W-:Y:S01]  /*1b630*/  LOP3.LUT R12, R13, 0x380, RZ, 0xc0, !PT ;  /* 0x000003800d0c7812 */ /* 0x000fe200078ec0ff */
[----:B------:R-:W-:Y:S01]  /*1b640*/  ULDC.64 UR4, c[0x0][0xae8] ;  /* 0x0002ba0000047ab9 */ /* 0x000fe20000000a00 */
[----:B------:R-:W-:Y:S01]  /*1b650*/  IADD3 R29, P3, R88, 0x3000, RZ ;  /* 0x00003000581d7810 */ /* 0x000fe20007f7e0ff */
[----:B------:R-:W-:Y:S01]  /*1b660*/  IMAD.IADD R21, R21, 0x1, R49 ;  /* 0x0000000115157824 */ /* 0x000fe200078e0231 */
[----:B------:R-:W-:Y:S01]  /*1b670*/  SHF.R.U64 R12, R12, 0x3, RZ ;  /* 0x000000030c0c7819 */ /* 0x000fe200000012ff */
[----:B------:R-:W-:Y:S01]  /*1b680*/  IMAD R49, R208, 0x20, R233 ;  /* 0x00000020d0317824 */ /* 0x000fe200078e02e9 */
[----:B------:R-:W-:Y:S01]  /*1b690*/  IADD3 R33, P2, R88, 0x4000, RZ ;  /* 0x0000400058217810 */ /* 0x000fe20007f5e0ff */
[----:B------:R-:W-:Y:S01]  /*1b6a0*/  IMAD.WIDE.U32 R20, R206, UR4, R20 ;  /* 0x00000004ce147c25 */ /* 0x000fe2000f8e0014 */
[----:B------:R-:W-:-:S02]  /*1b6b0*/  LOP3.LUT R12, R12, R13, RZ, 0x3c, !PT ;  /* 0x0000000d0c0c7212 */ /* 0x000fc400078e3cff */
[----:B------:R-:W-:Y:S01]  /*1b6c0*/  IADD3 R37, P1, R88, 0x5000, RZ ;  /* 0x0000500058257810 */ /* 0x000fe20007f3e0ff */
[----:B------:R-:W-:Y:S01]  /*1b6d0*/  IMAD.IADD R48, R200, 0x1, R49 ;  /* 0x00000001c8307824 */ /* 0x000fe200078e0231 */
[C---:B------:R-:W-:Y:S01]  /*1b6e0*/  IADD3 R41, P0, R88.reuse, 0x6000, RZ ;  /* 0x0000600058297810 */ /* 0x040fe20007f1e0ff */
[----:B------:R-:W-:Y:S01]  /*1b6f0*/  IMAD.X R13, RZ, RZ, R89, P6 ;  /* 0x000000ffff0d7224 */ /* 0x000fe200030e0659 */
[----:B------:R-:W-:Y:S02]  /*1b700*/  IADD3 R9, P6, R88, 0x7000, RZ ;  /* 0x0000700058097810 */ /* 0x000fe40007fde0ff */
[----:B------:R-:W-:Y:S01]  /*1b710*/  SHF.R.S32.HI R51, RZ, 0x1f, R210 ;  /* 0x0000001fff337819 */ /* 0x000fe200000114d2 */
[----:B------:R-:W-:Y:S01]  /*1b720*/  IMAD R21, R206, UR5, R21 ;  /* 0x00000005ce157c24 */ /* 0x000fe2000f8e0215 */
[----:B------:R-:W-:Y:S01]  /*1b730*/  LOP3.LUT R24, R25, 0x380, RZ, 0xc0, !PT ;  /* 0x0000038019187812 */ /* 0x000fe200078ec0ff */
[----:B0-----:R-:W-:Y:S01]  /*1b740*/  @P4 IMAD.HI.U32 R0, R48, R53, RZ ;  /* 0x0000003530004227 */ /* 0x001fe200078e00ff */
[----:B------:R-:W-:Y:S01]  /*1b750*/  LOP3.LUT R28, R29, 0x380, RZ, 0xc0, !PT ;  /* 0x000003801d1c7812 */ /* 0x000fe200078ec0ff */
[----:B------:R-:W-:Y:S01]  /*1b760*/  ULDC.64 UR4, c[0x0][0xaf0] ;  /* 0x0002bc0000047ab9 */ /* 0x000fe20000000a00 */
[----:B------:R-:W-:-:S02]  /*1b770*/  LOP3.LUT R32, R33, 0x380, RZ, 0xc0, !PT ;  /* 0x0000038021207812 */ /* 0x000fc400078ec0ff */
[----:B------:R-:W-:Y:S02]  /*1b780*/  LOP3.LUT R36, R37, 0x380, RZ, 0xc0, !PT ;  /* 0x0000038025247812 */ /* 0x000fe400078ec0ff */
[----:B------:R-:W-:Y:S01]  /*1b790*/  LOP3.LUT R40, R41, 0x380, RZ, 0xc0, !PT ;  /* 0x0000038029287812 */ /* 0x000fe200078ec0ff */
[----:B------:R-:W-:Y:S01]  /*1b7a0*/  IMAD R51, R51, UR4, RZ ;  /* 0x0000000433337c24 */ /* 0x000fe2000f8e02ff */
[----:B------:R-:W-:Y:S01]  /*1b7b0*/  LOP3.LUT R8, R9, 0x380, RZ, 0xc0, !PT ;  /* 0x0000038009087812 */ /* 0x000fe200078ec0ff */
[----:B------:R-:W-:Y:S01]  /*1b7c0*/  IMAD.MOV.U32 R49, RZ, RZ, R48 ;  /* 0x000000ffff317224 */ /* 0x000fe200078e0030 */
[----:B------:R-:W-:Y:S01]  /*1b7d0*/  LOP3.LUT R11, R88, 0x380, RZ, 0xc0, !PT ;  /* 0x00000380580b7812 */ /* 0x000fe200078ec0ff */
[----:B------:R-:W5:Y:S01]  /*1b7e0*/  LD.E.128 R12, desc[UR60][R12.64] ;  /* 0x0000003c0c0c7980 */ /* 0x000f62000c101d00 */
[----:B------:R-:W-:Y:S02]  /*1b7f0*/  SHF.R.U64 R24, R24, 0x3, RZ ;  /* 0x0000000318187819 */ /* 0x000fe400000012ff */
[----:B------:R-:W-:-:S02]  /*1b800*/  SHF.R.U64 R28, R28, 0x3, RZ ;  /* 0x000000031c1c7819 */ /* 0x000fc400000012ff */
[----:B------:R-:W-:Y:S02]  /*1b810*/  SHF.R.U64 R32, R32, 0x3, RZ ;  /* 0x0000000320207819 */ /* 0x000fe400000012ff */
[----:B------:R-:W-:Y:S02]  /*1b820*/  SHF.R.U64 R36, R36, 0x3, RZ ;  /* 0x0000000324247819 */ /* 0x000fe400000012ff */
[----:B------:R-:W-:Y:S02]  /*1b830*/  SHF.R.U64 R40, R40, 0x3, RZ ;  /* 0x0000000328287819 */ /* 0x000fe400000012ff */
[----:B-1----:R-:W-:Y:S01]  /*1b840*/  @P4 SHF.R.U32.HI R49, RZ, R55, R0 ;  /* 0x00000037ff314219 */ /* 0x002fe20000011600 */
[----:B------:R-:W-:Y:S01]  /*1b850*/  IMAD R51, R210, UR5, R51 ;  /* 0x00000005d2337c24 */ /* 0x000fe2000f8e0233 */
[----:B------:R-:W-:Y:S01]  /*1b860*/  SHF.R.U64 R8, R8, 0x3, RZ ;  /* 0x0000000308087819 */ /* 0x000fe200000012ff */
[----:B------:R-:W-:Y:S01]  /*1b870*/  IMAD.WIDE.U32 R210, R210, UR4, R20 ;  /* 0x00000004d2d27c25 */ /* 0x000fe2000f8e0014 */
[----:B------:R-:W-:Y:S01]  /*1b880*/  SHF.R.U64 R11, R11, 0x3, RZ ;  /* 0x000000030b0b7819 */ /* 0x000fe200000012ff */
[----:B------:R-:W-:Y:S01]  /*1b890*/  ULDC.64 UR4, c[0x0][0xae0] ;  /* 0x0002b80000047ab9 */ /* 0x000fe20000000a00 */
[----:B------:R-:W-:-:S02]  /*1b8a0*/  LOP3.LUT R24, R24, R25, RZ, 0x3c, !PT ;  /* 0x0000001918187212 */ /* 0x000fc400078e3cff */
        /* <DEDUP_REMOVED lines=8> */
[----:B------:R-:W-:Y:S01]  /*1b930*/  SHF.R.S32.HI R0, RZ, 0x1f, R49 ;  /* 0x0000001fff007819 */ /* 0x000fe20000011431 */
[----:B------:R-:W5:Y:S01]  /*1b940*/  LD.E.128 R28, desc[UR60][R28.64] ;  /* 0x0000003c1c1c7980 */ /* 0x000f62000c101d00 */
[----:B------:R-:W-:-:S02]  /*1b950*/  IADD3 R20, -R49, RZ, RZ ;  /* 0x000000ff31147210 */ /* 0x000fc40007ffe1ff */
[-C--:B------:R-:W-:Y:S02]  /*1b960*/  IADD3.X R25, RZ, R89.reuse, RZ, P5, !PT ;  /* 0x00000059ff197210 */ /* 0x080fe40002ffe4ff */
[----:B------:R-:W-:Y:S02]  /*1b970*/  IADD3.X R45, RZ, R89, RZ, P6, !PT ;  /* 0x00000059ff2d7210 */ /* 0x000fe400037fe4ff */
[----:B------:R-:W-:Y:S02]  /*1b980*/  LOP3.LUT R44, R8, R9, RZ, 0x3c, !PT ;  /* 0x00000009082c7212 */ /* 0x000fe400078e3cff */
[----:B------:R-:W-:Y:S01]  /*1b990*/  LOP3.LUT R88, R11, R88, RZ, 0x3c, !PT ;  /* 0x000000580b587212 */ /* 0x000fe200078e3cff */
[----:B------:R-:W-:Y:S01]  /*1b9a0*/  IMAD R0, R0, UR4, RZ ;  /* 0x0000000400007c24 */ /* 0x000fe2000f8e02ff */
[----:B------:R-:W5:Y:S01]  /*1b9b0*/  LD.E.128 R24, desc[UR60][R24.64] ;  /* 0x0000003c18187980 */ /* 0x000f62000c101d00 */
[----:B------:R-:W-:Y:S02]  /*1b9c0*/  IMAD R3, R3, R20, R48 ;  /* 0x0000001403037224 */ /* 0x000fe400078e0230 */
[----:B------:R-:W-:Y:S01]  /*1b9d0*/  IMAD.IADD R211, R211, 0x1, R51 ;  /* 0x00000001d3d37824 */ /* 0x000fe200078e0233 */
[----:B------:R0:W5:Y:S01]  /*1b9e0*/  LD.E.128 R8, desc[UR60][R88.64] ;  /* 0x0000003c58087980 */ /* 0x000162000c101d00 */
[----:B------:R-:W-:-:S03]  /*1b9f0*/  IMAD R51, R49, UR5, R0 ;  /* 0x0000000531337c24 */ /* 0x000fc6000f8e0200 */
[----:B------:R-:W5:Y:S01]  /*1ba00*/  LD.E.128 R32, desc[UR60][R32.64] ;  /* 0x0000003c20207980 */ /* 0x000f62000c101d00 */
[----:B------:R-:W-:-:S03]  /*1ba10*/  SHF.R.S32.HI R0, RZ, 0x1f, R3 ;  /* 0x0000001fff007819 */ /* 0x000fc60000011403 */
[----:B------:R-:W5:Y:S04]  /*1ba20*/  LD.E.128 R36, desc[UR60][R36.64] ;  /* 0x0000003c24247980 */ /* 0x000f68000c101d00 */
        /* <DEDUP_REMOVED lines=12> */
[----:B------:R-:W-:Y:S02]  /*1baf0*/  IMAD.IADD R53, R233, 0x1, R200 ;  /* 0x00000001e9357824 */ /* 0x000fe400078e02c8 */
[C---:B------:R-:W-:Y:S02]  /*1bb00*/  IMAD R51, R3.reuse, UR5, R0 ;  /* 0x0000000503337c24 */ /* 0x040fe4000f8e0200 */
[----:B------:R-:W-:Y:S01]  /*1bb10*/  IMAD.WIDE.U32 R20, R3, UR4, R20 ;  /* 0x0000000403147c25 */ /* 0x000fe2000f8e0014 */
[----:B------:R-:W-:Y:S01]  /*1bb20*/  ISETP.GE.AND P2, PT, R53, R4, PT ;  /* 0x000000043500720c */ /* 0x000fe20003f46270 */
[----:B------:R-:W-:Y:S01]  /*1bb30*/  ULDC.64 UR4, c[0x0][0xa80] ;  /* 0x0002a00000047ab9 */ /* 0x000fe20000000a00 */
[----:B------:R-:W-:Y:S01]  /*1bb40*/  IADD3 R0, R2, 0x34820, RZ ;  /* 0x0003482002007810 */ /* 0x000fe20007ffe0ff */
[----:B------:R-:W-:Y:S01]  /*1bb50*/  IMAD.IADD R21, R21, 0x1, R51 ;  /* 0x0000000115157824 */ /* 0x000fe200078e0233 */
[----:B------:R-:W-:-:S02]  /*1bb60*/  LEA R50, P3, R20, UR4, 0x1 ;  /* 0x0000000414327c11 */ /* 0x000fc4000f8608ff */
[----:B------:R-:W-:Y:S02]  /*1bb70*/  PRMT R0, RZ, 0x654, R0 ;  /* 0x00000654ff007816 */ /* 0x000fe40000000000 */
[----:B------:R-:W-:Y:S01]  /*1bb80*/  LEA.HI.X R51, R20, UR5, R21, 0x1, P3 ;  /* 0x0000000514337c11 */ /* 0x000fe200098f0c15 */
[C---:B------:R-:W-:Y:S02]  /*1bb90*/  VIADD R49, R53.reuse, 0x20 ;  /* 0x0000002035317836 */ /* 0x040fe40000000000 */
[----:B------:R-:W-:Y:S01]  /*1bba0*/  VIADD R3, R53, 0x40 ;  /* 0x0000004035037836 */ /* 0x000fe20000000000 */
[----:B-1----:R0:W1:Y:S01]  /*1bbb0*/  SHFL.IDX PT, R48, R50, RZ, 0x181f ;  /* 0x00181fff32307589 */ /* 0x00206200000e0000 */
[----:B------:R-:W-:Y:S01]  /*1bbc0*/  BSSY B1, `(.L_x_2689) ;  /* 0x0000011000017945 */ /* 0x000fe20003800000 */
[----:B------:R2:W-:Y:S01]  /*1bbd0*/  SYNCS.ARRIVE.TRANS64.RED.A1T0 RZ, [R0+URZ], RZ ;  /* 0x000000ff00ff79a7 */ /* 0x0005e2000810043f */
[-C--:B------:R-:W-:Y:S02]  /*1bbe0*/  ISETP.GE.AND P0, PT, R49, R4.reuse, PT ;  /* 0x000000043100720c */ /* 0x080fe40003f06270 */
[----:B------:R-:W-:-:S02]  /*1bbf0*/  ISETP.GE.AND P1, PT, R3, R4, PT ;  /* 0x000000040300720c */ /* 0x000fc40003f26270 */
[----:B------:R-:W-:Y:S01]  /*1bc00*/  SHF.R.S32.HI R107, RZ, 0x1f, R207 ;  /* 0x0000001fff6b7819 */ /* 0x000fe200000114cf */
[----:B--2---:R0:W2:Y:S01]  /*1bc10*/  SHFL.IDX PT, R0, R51, RZ, 0x181f ;  /* 0x00181fff33007589 */ /* 0x0040a200000e0000 */
[----:B------:R-:W-:Y:S01]  /*1bc20*/  SHF.R.S32.HI R108, RZ, 0x1f, R203 ;  /* 0x0000001fff6c7819 */ /* 0x000fe200000114cb */
[----:B------:R-:W-:Y:S08]  /*1bc30*/  @P2 BRA `(.L_x_2690) ;  /* 0x0000000000242947 */ /* 0x000ff00003800000 */
        /* <DEDUP_REMOVED lines=9> */
.L_x_2690:
[----:B------:R-:W-:Y:S05]  /*1bcd0*/  BSYNC B1 ;  /* 0x0000000000017941 */ /* 0x000fea0003800000 */
.L_x_2689:
        /* <DEDUP_REMOVED lines=13> */
.L_x_2692:
[----:B------:R-:W-:Y:S05]  /*1bdb0*/  BSYNC B1 ;  /* 0x0000000000017941 */ /* 0x000fea0003800000 */
.L_x_2691:
        /* <DEDUP_REMOVED lines=13> */
.L_x_2694:
[----:B------:R-:W-:Y:S05]  /*1be90*/  BSYNC B1 ;  /* 0x0000000000017941 */ /* 0x000fea0003800000 */
.L_x_2693:
[----:B------:R-:W-:Y:S01]  /*1bea0*/  VIADD R3, R53, 0x60 ;  /* 0x0000006035037836 */ /* 0x000fe20000000000 */
[----:B0-----:R0:W0:Y:S04]  /*1beb0*/  SHFL.IDX PT, R0, R51, 0x3, 0x181f ;  /* 0x00781f0033007f89 */ /* 0x00102800000e0000 */
[----:B------:R-:W-:Y:S01]  /*1bec0*/  ISETP.GE.AND P0, PT, R3, R4, PT ;  /* 0x000000040300720c */ /* 0x000fe20003f06270 */
[----:B--2-4-:R-:W2:-:S12]  /*1bed0*/  SHFL.IDX PT, R50, R50, 0x3, 0x181f ;  /* 0x00781f0032327f89 */ /* 0x014e9800000e0000 */
[----:B------:R-:W-:Y:S05]  /*1bee0*/  @P0 BRA `(.L_x_2695) ;  /* 0x0000001800240947 */ /* 0x000fea0003800000 */
[----:B------:R-:W-:Y:S02]  /*1bef0*/  ULDC UR4, c[0x0][0xac8] ;  /* 0x0002b20000047ab9 */ /* 0x000fe40000000800 */
[----:B------:R-:W-:-:S13]  /*1bf00*/  ISETP.GE.AND P1, PT, R203, UR4, PT ;  /* 0x00000004cb007c0c */ /* 0x000fda000bf26270 */
[----:B--2---:R-:W-:-:S04]  /*1bf10*/  @!P1 LEA R8, P0, R203, R50, 0x1 ;  /* 0x00000032cb089211 */ /* 0x004fc800078008ff */
        /* <DEDUP_REMOVED lines=8> */
.L_x_2688:
[----:B------:R-:W-:Y:S01]  /*1bfa0*/  ULDC.64 UR4, c[0x0][0xb08] ;  /* 0x0002c20000047ab9 */ /* 0x000fe20000000a00 */
[----:B0-----:R-:W0:Y:S01]  /*1bfb0*/  @P4 LDC R21, c[0x0][0xbec] ;  /* 0x0002fb00ff154b82 */ /* 0x001e220000000800 */
[----:B------:R-:W-:Y:S01]  /*1bfc0*/  IMAD R11, R106, UR4, RZ ;  /* 0x000000046a0b7c24 */ /* 0x000fe2000f8e02ff */
[----:B------:R-:W-:Y:S01]  /*1bfd0*/  ULDC.64 UR6, c[0x0][0xb30] ;  /* 0x0002cc0000067ab9 */ /* 0x000fe20000000a00 */
[C---:B------:R-:W-:Y:S01]  /*1bfe0*/  IMAD.WIDE.U32 R8, R0.reuse, UR4, RZ ;  /* 0x0000000400087c25 */ /* 0x040fe2000f8e00ff */
[----:B------:R-:W-:Y:S01]  /*1bff0*/  ISETP.GE.AND P0, PT, R15, R4, PT ;  /* 0x000000040f00720c */ /* 0x000fe20003f06270 */
[----:B------:R-:W-:Y:S01]  /*1c000*/  BSSY B1, `(.L_x_2696) ;  /* 0x0000078000017945 */ /* 0x000fe20003800000 */
[----:B------:R-:W-:Y:S01]  /*1c010*/  SHF.R.S32.HI R31, RZ, 0x1f, R216 ;  /* 0x0000001fff1f7819 */ /* 0x000fe200000114d8 */
[----:B------:R-:W-:Y:S01]  /*1c020*/  IMAD R11, R0, UR5, R11 ;  /* 0x00000005000b7c24 */ /* 0x000fe2000f8e020b */
[----:B------:R-:W-:Y:S01]  /*1c030*/  ULDC.64 UR4, c[0x0][0xb38] ;  /* 0x0002ce0000047ab9 */ /* 0x000fe20000000a00 */
[----:B------:R-:W1:Y:S01]  /*1c040*/  @P4 LDC R0, c[0x0][0xbf0] ;  /* 0x0002fc00ff004b82 */ /* 0x000e620000000800 */
[----:B------:R-:W-:Y:S01]  /*1c050*/  SHF.R.S32.HI R30, RZ, 0x1f, R218 ;  /* 0x0000001fff1e7819 */ /* 0x000fe200000114da */
[----:B------:R-:W-:Y:S01]  /*1c060*/  IMAD.IADD R9, R9, 0x1, R11 ;  /* 0x0000000109097824 */ /* 0x000fe200078e020b */
[----:B------:R-:W-:-:S02]  /*1c070*/  SHF.R.S32.HI R11, RZ, 0x1f, R210 ;  /* 0x0000001fff0b7819 */ /* 0x000fc400000114d2 */
        /* <DEDUP_REMOVED lines=12> */
[C---:B------:R-:W-:Y:S01]  /*1c140*/  IMAD R13, R210.reuse, UR5, R11 ;  /* 0x00000005d20d7c24 */ /* 0x040fe2000f8e020b */
[----:B------:R-:W-:Y:S01]  /*1c150*/  MOV R11, R28 ;  /* 0x0000001c000b7202 */ /* 0x000fe20000000f00 */
[----:B------:R-:W-:Y:S01]  /*1c160*/  IMAD.WIDE.U32 R8, R210, UR4, R8 ;  /* 0x00000004d2087c25 */ /* 0x000fe2000f8e0008 */
[----:B------:R-:W-:Y:S01]  /*1c170*/  ULDC.64 UR4, c[0x0][0xb48] ;  /* 0x0002d20000047ab9 */ /* 0x000fe20000000a00 */
[----:B------:R-:W-:Y:S02]  /*1c180*/  SHF.R.S32.HI R39, RZ, 0x1f, R226 ;  /* 0x0000001fff277819 */ /* 0x000fe400000114e2 */
[----:B-1----:R-:W-:Y:S01]  /*1c190*/  @P4 SHF.R.U32.HI R11, RZ, R0, R21 ;  /* 0x00000000ff0b4219 */ /* 0x002fe20000011615 */
[----:B------:R-:W-:Y:S01]  /*1c1a0*/  IMAD.IADD R9, R9, 0x1, R13 ;  /* 0x0000000109097824 */ /* 0x000fe200078e020d */
[----:B------:R-:W-:Y:S02]  /*1c1b0*/  SHF.R.S32.HI R88, RZ, 0x1f, R227 ;  /* 0x0000001fff587819 */ /* 0x000fe400000114e3 */
[--C-:B------:R-:W-:Y:S01]  /*1c1c0*/  SHF.R.S32.HI R0, RZ, 0x1f, R11.reuse ;  /* 0x0000001fff007819 */ /* 0x100fe2000001140b */
[----:B------:R-:W-:Y:S01]  /*1c1d0*/  IMAD.MOV R10, RZ, RZ, -R11 ;  /* 0x000000ffff0a7224 */ /* 0x000fe200078e0a0b */
[----:B------:R-:W-:Y:S01]  /*1c1e0*/  SHF.R.S32.HI R89, RZ, 0x1f, R228 ;  /* 0x0000001fff597819 */ /* 0x000fe200000114e4 */
[----:B------:R-:W-:Y:S01]  /*1c1f0*/  IMAD.WIDE.U32 R8, R215, UR4, R8 ;  /* 0x00000004d7087c25 */ /* 0x000fe2000f8e0008 */
[----:B------:R-:W-:-:S02]  /*1c200*/  SHF.R.S32.HI R107, RZ, 0x1f, R229 ;  /* 0x0000001fff6b7819 */ /* 0x000fc400000114e5 */
[----:B------:R-:W-:Y:S01]  /*1c210*/  SHF.R.S32.HI R108, RZ, 0x1f, R230 ;  /* 0x0000001fff6c7819 */ /* 0x000fe200000114e6 */
[----:B------:R-:W-:Y:S01]  /*1c220*/  IMAD R3, R3, R10, R28 ;  /* 0x0000000a03037224 */ /* 0x000fe200078e021c */
[----:B------:R-:W-:Y:S01]  /*1c230*/  SHF.R.S32.HI R109, RZ, 0x1f, R231 ;  /* 0x0000001fff6d7819 */ /* 0x000fe200000114e7 */
        /* <DEDUP_REMOVED lines=12> */
[----:B------:R-:W-:Y:S02]  /*1c300*/  IADD3 R3, R9, R11, RZ ;  /* 0x0000000b09037210 */ /* 0x000fe40007ffe0ff */
[C---:B------:R-:W-:Y:S02]  /*1c310*/  LEA R0, P1, R8.reuse, UR4, 0x2 ;  /* 0x0000000408007c11 */ /* 0x040fe4000f8210ff */
[----:B------:R-:W-:Y:S02]  /*1c320*/  PRMT R10, RZ, 0x654, R10 ;  /* 0x00000654ff0a7816 */ /* 0x000fe4000000000a */
[----:B------:R-:W-:Y:S02]  /*1c330*/  LEA.HI.X R3, R8, UR5, R3, 0x2, P1 ;  /* 0x0000000508037c11 */ /* 0x000fe400088f1403 */
[----:B------:R0:W-:Y:S01]  /*1c340*/  SYNCS.ARRIVE.TRANS64.RED.A1T0 RZ, [R10+URZ], RZ ;  /* 0x000000ff0aff79a7 */ /* 0x0001e2000810043f */
        /* <DEDUP_REMOVED lines=29> */
[----:B------:R-:W-:Y:S01]  /*1c520*/  @!P3 ST.E.64 desc[UR60][R10.64], R40 ;  /* 0x000000280a00b985 */ /* 0x000fe2000c101b3c */
[----:B--2---:R-:W-:-:S02]  /*1c530*/  @!P5 LEA R14, P6, R227, R8, 0x2 ;  /* 0x00000008e30ed211 */ /* 0x004fc400078c10ff */
[----:B------:R-:W-:Y:S01]  /*1c540*/  ISETP.GE.AND P3, PT, R223, UR4, PT ;  /* 0x00000004df007c0c */ /* 0x000fe2000bf66270 */
[----:B------:R-:W-:Y:S01]  /*1c550*/  @!P4 ST.E.64 desc[UR60][R12.64], R44 ;  /* 0x0000002c0c00c985 */ /* 0x000fe2000c101b3c */
[----:B------:R-:W-:Y:S02]  /*1c560*/  @!P5 LEA.HI.X R15, R227, R9, R88, 0x2, P6 ;  /* 0x00000009e30fd211 */ /* 0x000fe400030f1458 */
[----:B------:R-:W-:-:S03]  /*1c570*/  @!P2 LEA R20, P4, R226, R8, 0x2 ;  /* 0x00000008e214a211 */ /* 0x000fc600078810ff */
[----:B------:R0:W-:Y:S01]  /*1c580*/  @!P5 ST.E.64 desc[UR60][R14.64], R48 ;  /* 0x000000300e00d985 */ /* 0x0001e2000c101b3c */
[CC--:B------:R-:W-:Y:S02]  /*1c590*/  @!P1 LEA R24, P5, R225.reuse, R8.reuse, 0x2 ;  /* 0x00000008e1189211 */ /* 0x0c0fe400078a10ff */
[-C--:B------:R-:W-:Y:S02]  /*1c5a0*/  @!P2 LEA.HI.X R21, R226, R9.reuse, R39, 0x2, P4 ;  /* 0x00000009e215a211 */ /* 0x080fe400020f1427 */
[----:B------:R-:W-:Y:S02]  /*1c5b0*/  @!P0 LEA R26, P6, R224, R8, 0x2 ;  /* 0x00000008e01a8211 */ /* 0x000fe400078c10ff */
[----:B------:R-:W-:Y:S01]  /*1c5c0*/  ISETP.GE.AND P4, PT, R222, UR4, PT ;  /* 0x00000004de007c0c */ /* 0x000fe2000bf86270 */
[----:B------:R1:W-:Y:S01]  /*1c5d0*/  @!P2 ST.E.64 desc[UR60][R20.64], R52 ;  /* 0x000000341400a985 */ /* 0x0003e2000c101b3c */
[-C--:B------:R-:W-:Y:S02]  /*1c5e0*/  @!P1 LEA.HI.X R25, R225, R9.reuse, R38, 0x2, P5 ;  /* 0x00000009e1199211 */ /* 0x080fe400028f1426 */
[----:B------:R-:W-:-:S02]  /*1c5f0*/  @!P0 LEA.HI.X R27, R224, R9, R37, 0x2, P6 ;  /* 0x00000009e01b8211 */ /* 0x000fc400030f1425 */
[----:B------:R-:W-:Y:S01]  /*1c600*/  ISETP.GE.AND P2, PT, R221, UR4, PT ;  /* 0x00000004dd007c0c */ /* 0x000fe2000bf46270 */
[----:B------:R2:W-:Y:S01]  /*1c610*/  @!P1 ST.E.64 desc[UR60][R24.64], R56 ;  /* 0x0000003818009985 */ /* 0x0005e2000c101b3c */
[----:B0-----:R-:W-:Y:S02]  /*1c620*/  @!P3 LEA R14, P5, R223, R8, 0x2 ;  /* 0x00000008df0eb211 */ /* 0x001fe400078a10ff */
[----:B------:R-:W-:Y:S01]  /*1c630*/  ISETP.GE.AND P1, PT, R220, UR4, PT ;  /* 0x00000004dc007c0c */ /* 0x000fe2000bf26270 */
[----:B------:R3:W-:Y:S01]  /*1c640*/  @!P0 ST.E.64 desc[UR60][R26.64], R60 ;  /* 0x0000003c1a008985 */ /* 0x0007e2000c101b3c */
[----:B------:R-:W-:Y:S02]  /*1c650*/  ISETP.GE.AND P0, PT, R219, UR4, PT ;  /* 0x00000004db007c0c */ /* 0x000fe4000bf06270 */
[----:B------:R-:W-:Y:S02]  /*1c660*/  @!P3 LEA.HI.X R15, R223, R9, R36, 0x2, P5 ;  /* 0x00000009df0fb211 */ /* 0x000fe400028f1424 */
[----:B------:R-:W-:-:S02]  /*1c670*/  ISETP.GE.AND P5, PT, R218, UR4, PT ;  /* 0x00000004da007c0c */ /* 0x000fc4000bfa6270 */
[CC--:B------:R-:W-:Y:S01]  /*1c680*/  @!P4 LEA R12, P6, R222.reuse, R8.reuse, 0x2 ;  /* 0x00000008de0cc211 */ /* 0x0c0fe200078c10ff */
[----:B------:R3:W-:Y:S01]  /*1c690*/  @!P3 ST.E.64 desc[UR60][R14.64], R64 ;  /* 0x000000400e00b985 */ /* 0x0007e2000c101b3c */
[CC--:B------:R-:W-:Y:S02]  /*1c6a0*/  @!P2 LEA R10, P3, R221.reuse, R8.reuse, 0x2 ;  /* 0x00000008dd0aa211 */ /* 0x0c0fe400078610ff */
        /* <DEDUP_REMOVED lines=13> */
.L_x_2697:
[----:B------:R-:W-:Y:S05]  /*1c780*/  BSYNC B1 ;  /* 0x0000000000017941 */ /* 0x000fea0003800000 */
.L_x_2696:
        /* <DEDUP_REMOVED lines=10> */
[CC--:B-1----:R-:W-:Y:S02]  /*1c830*/  @!P1 LEA R12, P5, R216.reuse, R8.reuse, 0x2 ;  /* 0x00000008d80c9211 */ /* 0x0c2fe400078a10ff */
[CC--:B------:R-:W-:Y:S02]  /*1c840*/  @!P0 LEA R14, P6, R231.reuse, R8.reuse, 0x2 ;  /* 0x00000008e70e8211 */ /* 0x0c0fe400078c10ff */
        /* <DEDUP_REMOVED lines=58> */
.L_x_2686:
        /* <DEDUP_REMOVED lines=16> */
[----:B------:R-:W1:-:S12]  /*1ccf0*/  S2R R13, SR_TID.X ;  /* 0x00000000000d7919 */ /* 0x000e580000002100 */
        /* <DEDUP_REMOVED lines=8> */
[----:B--2---:R-:W-:-:S07]  /*1cd80*/  IMAD.IADD R0, R0, 0x1, -R11 ;  /* 0x0000000100007824 */ /* 0x004fce00078e0a0b */
.L_x_2698:
        /* <DEDUP_REMOVED lines=10> */
[----:B------:R-:W-:Y:S01]  /*1ce30*/  ISETP.GT.AND P0, PT, R209, 0x1, PT ;  /* 0x00000001d100780c */ /* 0x000fe20003f04270 */
[----:B------:R-:W1:Y:S01]  /*1ce40*/  LDC.64 R8, c[0x0][0xba8] ;  /* 0x0002ea00ff087b82 */ /* 0x000e620000000a00 */
[----:B------:R-:W-:Y:S01]  /*1ce50*/  MOV R26, 0x9b8 ;  /* 0x000009b8001a7802 */ /* 0x000fe20000000f00 */
[----:B------:R-:W-:Y:S01]  /*1ce60*/  IMAD.MOV.U32 R27, RZ, RZ, R30 ;  /* 0x000000ffff1b7224 */ /* 0x000fe200078e001e */
[----:B------:R-:W-:Y:S02]  /*1ce70*/  ISETP.NE.AND P1, PT, R33, 0x1, PT ;  /* 0x000000012100780c */ /* 0x000fe40003f25270 */
[----:B------:R-:W-:Y:S02]  /*1ce80*/  SEL R26, R26, 0x978, P0 ;  /* 0x000009781a1a7807 */ /* 0x000fe40000000000 */
[----:B------:R-:W-:Y:S02]  /*1ce90*/  SEL R215, R215, RZ, P0 ;  /* 0x000000ffd7d77207 */ /* 0x000fe40000000000 */
        /* <DEDUP_REMOVED lines=8> */
[----:B------:R-:W-:Y:S02]  /*1cf20*/  IMAD R21, R20, R232, R21 ;  /* 0x000000e814157224 */ /* 0x000fe400078e0215 */
[----:B0-----:R-:W-:-:S05]  /*1cf30*/  @P1 IMAD.HI.U32 R4, R30, R25, RZ ;  /* 0x000000191e041227 */ /* 0x001fca00078e00ff */
[----:B------:R-:W0:Y:S01]  /*1cf40*/  @!P0 LDC R9, c[0x0][0xb54] ;  /* 0x0002d500ff098b82 */ /* 0x000e220000000800 */
[----:B---3--:R-:W-:Y:S02]  /*1cf50*/  IMAD R29, R15, R206, RZ ;  /* 0x000000ce0f1d7224 */ /* 0x008fe400078e02ff */
[----:B------:R-:W-:Y:S01]  /*1cf60*/  IMAD.WIDE.U32 R24, R20, R31, RZ ;  /* 0x0000001f14187225 */ /* 0x000fe200078e00ff */
[----:B----4-:R-:W-:-:S03]  /*1cf70*/  @P1 SHF.R.U32.HI R27, RZ, R35, R4 ;  /* 0x00000023ff1b1219 */ /* 0x010fc60000011604 */
[----:B------:R-:W-:-:S04]  /*1cf80*/  IMAD.WIDE.U32 R14, R14, R206, RZ ;  /* 0x000000ce0e0e7225 */ /* 0x000fc800078e00ff */
[----:B------:R-:W-:Y:S01]  /*1cf90*/  IMAD.IADD R4, R25, 0x1, R21 ;  /* 0x0000000119047824 */ /* 0x000fe200078e0215 */
[----:B------:R-:W-:Y:S01]  /*1cfa0*/  IADD3 R14, P1, P3, R24, R14, R3 ;  /* 0x0000000e180e7210 */ /* 0x000fe20007b3e003 */
[----:B------:R-:W-:Y:S02]  /*1cfb0*/  IMAD.IADD R29, R15, 0x1, R29 ;  /* 0x000000010f1d7824 */ /* 0x000fe400078e021d */
[-C--:B------:R-:W-:Y:S02]  /*1cfc0*/  IMAD R21, R13, R215.reuse, RZ ;  /* 0x000000d70d157224 */ /* 0x080fe400078e02ff */
[----:B------:R-:W-:Y:S01]  /*1cfd0*/  IMAD.WIDE.U32 R12, R12, R215, RZ ;  /* 0x000000d70c0c7225 */ /* 0x000fe200078e00ff */
[----:B------:R-:W-:-:S03]  /*1cfe0*/  IADD3.X R4, R4, R29, R28, P1, P3 ;  /* 0x0000001d04047210 */ /* 0x000fc60000fe641c */
[--C-:B------:R-:W-:Y:S01]  /*1cff0*/  IMAD.MOV R15, RZ, RZ, -R27.reuse ;  /* 0x000000ffff0f7224 */ /* 0x100fe200078e0a1b */
[----:B------:R-:W-:Y:S02]  /*1d000*/  IADD3 R12, P0, P1, R27, R14, R12 ;  /* 0x0000000e1b0c7210 */ /* 0x000fe4000791e00c */
[----:B------:R-:W-:Y:S01]  /*1d010*/  IADD3 R21, R13, R21, RZ ;  /* 0x000000150d157210 */ /* 0x000fe20007ffe0ff */
[----:B------:R-:W-:Y:S01]  /*1d020*/  IMAD R15, R33, R15, R30 ;  /* 0x0000000f210f7224 */ /* 0x000fe200078e021e */
[----:B------:R-:W-:-:S04]  /*1d030*/  SHF.R.S32.HI R27, RZ, 0x1f, R27 ;  /* 0x0000001fff1b7819 */ /* 0x000fc8000001141b */
[----:B------:R-:W-:Y:S01]  /*1d040*/  IADD3.X R13, R27, R4, R21, P0, P1 ;  /* 0x000000041b0d7210 */ /* 0x000fe200007e2415 */
[----:B-----5:R-:W-:Y:S01]  /*1d050*/  IMAD R4, R11, R15, RZ ;  /* 0x0000000f0b047224 */ /* 0x020fe200078e02ff */
[----:B------:R-:W-:-:S05]  /*1d060*/  SHF.R.S32.HI R21, RZ, 0x1f, R15 ;  /* 0x0000001fff157819 */ /* 0x000fca000001140f */
[C---:B------:R-:W-:Y:S02]  /*1d070*/  IMAD R21, R10.reuse, R21, R4 ;  /* 0x000000150a157224 */ /* 0x040fe400078e0204 */
[----:B------:R-:W-:-:S04]  /*1d080*/  IMAD.WIDE.U32 R10, R10, R15, R12 ;  /* 0x0000000f0a0a7225 */ /* 0x000fc800078e000c */
[----:B------:R-:W-:Y:S01]  /*1d090*/  IMAD.IADD R4, R11, 0x1, R21 ;  /* 0x000000010b047824 */ /* 0x000fe200078e0215 */
[----:B-1----:R-:W-:Y:S01]  /*1d0a0*/  LEA R8, P0, R10, R8, 0x2 ;  /* 0x000000080a087211 */ /* 0x002fe200078010ff */
[----:B------:R-:W-:-:S03]  /*1d0b0*/  IMAD.MOV.U32 R11, RZ, RZ, -0x800000 ;  /* 0xff800000ff0b7424 */ /* 0x000fc600078e00ff */
[----:B0-----:R-:W-:-:S05]  /*1d0c0*/  LEA.HI.X R9, R10, R9, R4, 0x2, P0 ;  /* 0x000000090a097211 */ /* 0x001fca00000f1404 */
[----:B------:R1:W-:Y:S04]  /*1d0d0*/  STG.E desc[UR60][R8.64], R11 ;  /* 0x0000000b08007986 */ /* 0x0003e8000c10193c */
.L_x_2700:
[----:B------:R-:W-:Y:S05]  /*1d0e0*/  BSYNC B1 ;  /* 0x0000000000017941 */ /* 0x000fea0003800000 */
.L_x_2699:
[----:B------:R-:W-:Y:S05]  /*1d0f0*/  @P2 BRA `(.L_x_2695) ;  /* 0x0000000400a02947 */ /* 0x000fea0003800000 */
[----:B------:R-:W2:Y:S01]  /*1d100*/  LDC R15, c[0x0][0xbe8] ;  /* 0x0002fa00ff0f7b82 */ /* 0x000ea20000000800 */
[----:B------:R-:W-:Y:S01]  /*1d110*/  ULDC.64 UR4, c[0x0][0xaa0] ;  /* 0x0002a80000047ab9 */ /* 0x000fe20000000a00 */
[----:B------:R-:W-:Y:S01]  /*1d120*/  ULDC.64 UR6, c[0x0][0xaf0] ;  /* 0x0002bc0000067ab9 */ /* 0x000fe20000000a00 */
[----:B------:R-:W-:Y:S01]  /*1d130*/  IMAD R4, R28, UR4, RZ ;  /* 0x000000041c047c24 */ /* 0x000fe2000f8e02ff */
[----:B------:R-:W-:Y:S01]  /*1d140*/  BSSY B1, `(.L_x_2701) ;  /* 0x0000039000017945 */ /* 0x000fe20003800000 */
[C---:B-1----:R-:W-:Y:S01]  /*1d150*/  IMAD.WIDE.U32 R8, R3.reuse, UR4, RZ ;  /* 0x0000000403087c25 */ /* 0x042fe2000f8e00ff */
[----:B------:R-:W-:Y:S02]  /*1d160*/  SHF.R.S32.HI R14, RZ, 0x1f, R207 ;  /* 0x0000001fff0e7819 */ /* 0x000fe400000114cf */
[----:B------:R-:W-:Y:S01]  /*1d170*/  SHF.R.S32.HI R20, RZ, 0x1f, R203 ;  /* 0x0000001fff147819 */ /* 0x000fe200000114cb */
[----:B------:R-:W-:Y:S01]  /*1d180*/  IMAD R11, R3, UR5, R4 ;  /* 0x00000005030b7c24 */ /* 0x000fe2000f8e0204 */
[----:B------:R-:W-:Y:S01]  /*1d190*/  ULDC.64 UR4, c[0x0][0xae8] ;  /* 0x0002ba0000047ab9 */ /* 0x000fe20000000a00 */
[----:B------:R-:W-:-:S02]  /*1d1a0*/  IMAD R3, R208, 0x20, R233 ;  /* 0x00000020d0037824 */ /* 0x000fc400078e02e9 */
[----:B------:R-:W-:-:S03]  /*1d1b0*/  IMAD.IADD R9, R9, 0x1, R11 ;  /* 0x0000000109097824 */ /* 0x000fc600078e020b */
[----:B------:R-:W-:Y:S01]  /*1d1c0*/  IADD3 R13, R200, R3, RZ ;  /* 0x00000003c80d7210 */ /* 0x000fe20007ffe0ff */
[----:B------:R-:W-:Y:S01]  /*1d1d0*/  IMAD.WIDE.U32 R8, R206, UR4, R8 ;  /* 0x00000004ce087c25 */ /* 0x000fe2000f8e0008 */
[----:B------:R-:W-:-:S03]  /*1d1e0*/  IADD3 R200, R233, R200, RZ ;  /* 0x000000c8e9c87210 */ /* 0x000fc60007ffe0ff */
[----:B------:R-:W-:Y:S02]  /*1d1f0*/  IMAD.MOV.U32 R3, RZ, RZ, R13 ;  /* 0x000000ffff037224 */ /* 0x000fe400078e000d */
[----:B------:R-:W-:Y:S01]  /*1d200*/  IMAD R9, R206, UR5, R9 ;  /* 0x00000005ce097c24 */ /* 0x000fe2000f8e0209 */
[----:B--2---:R-:W-:Y:S01]  /*1d210*/  ISETP.NE.AND P0, PT, R15, 0x1, PT ;  /* 0x000000010f00780c */ /* 0x004fe20003f05270 */
[----:B------:R-:W-:Y:S01]  /*1d220*/  ULDC.64 UR4, c[0x0][0xae0] ;  /* 0x0002b80000047ab9 */ /* 0x000fe20000000a00 */
[----:B------:R-:W-:-:S11]  /*1d230*/  IMAD.WIDE.U32 R8, R31, UR6, R8 ;  /* 0x000000061f087c25 */ /* 0x000fd6000f8e0008 */
[----:B------:R-:W1:Y:S08]  /*1d240*/  @P0 LDC R10, c[0x0][0xbec] ;  /* 0x0002fb00ff0a0b82 */ /* 0x000e700000000800 */
[----:B------:R-:W2:Y:S01]  /*1d250*/  @P0 LDC R21, c[0x0][0xbf0] ;  /* 0x0002fc00ff150b82 */ /* 0x000ea20000000800 */
[----:B-1----:R-:W-:-:S04]  /*1d260*/  @P0 IMAD.HI.U32 R4, R13, R10, RZ ;  /* 0x0000000a0d040227 */ /* 0x002fc800078e00ff */
[----:B------:R-:W-:Y:S01]  /*1d270*/  IMAD R10, R232, UR6, RZ ;  /* 0x00000006e80a7c24 */ /* 0x000fe2000f8e02ff */
[----:B--2---:R-:W-:-:S03]  /*1d280*/  @P0 SHF.R.U32.HI R3, RZ, R21, R4 ;  /* 0x00000015ff030219 */ /* 0x004fc60000011604 */
        /* <DEDUP_REMOVED lines=12> */
[----:B------:R-:W-:Y:S02]  /*1d350*/  IMAD R15, R0, R15, RZ ;  /* 0x0000000f000f7224 */ /* 0x000fe400078e02ff */
[----:B------:R-:W-:-:S02]  /*1d360*/  IMAD R3, R11, UR5, R4 ;  /* 0x000000050b037c24 */ /* 0x000fc4000f8e0204 */
[----:B------:R-:W-:Y:S01]  /*1d370*/  IMAD.WIDE.U32 R8, R11, UR4, R8 ;  /* 0x000000040b087c25 */ /* 0x000fe2000f8e0008 */
[C---:B------:R-:W-:Y:S01]  /*1d380*/  ISETP.GE.AND P2, PT, R200.reuse, R15, PT ;  /* 0x0000000fc800720c */ /* 0x040fe20003f46270 */
[----:B------:R-:W-:Y:S02]  /*1d390*/  ULDC.64 UR4, c[0x0][0xa80] ;  /* 0x0002a00000047ab9 */ /* 0x000fe40000000a00 */
[----:B------:R-:W-:Y:S01]  /*1d3a0*/  VIADD R0, R200, 0x20 ;  /* 0x00000020c8007836 */ /* 0x000fe20000000000 */
[----:B------:R-:W-:Y:S01]  /*1d3b0*/  LEA R4, P3, R8, UR4, 0x1 ;  /* 0x0000000408047c11 */ /* 0x000fe2000f8608ff */
[----:B------:R-:W-:-:S03]  /*1d3c0*/  IMAD.IADD R3, R9, 0x1, R3 ;  /* 0x0000000109037824 */ /* 0x000fc600078e0203 */
[-C--:B------:R-:W-:Y:S01]  /*1d3d0*/  ISETP.GE.AND P1, PT, R0, R15.reuse, PT ;  /* 0x0000000f0000720c */ /* 0x080fe20003f26270 */
[----:B------:R-:W-:Y:S01]  /*1d3e0*/  VIADD R0, R200, 0x40 ;  /* 0x00000040c8007836 */ /* 0x000fe20000000000 */
[----:B------:R-:W-:Y:S02]  /*1d3f0*/  LEA.HI.X R3, R8, UR5, R3, 0x1, P3 ;  /* 0x0000000508037c11 */ /* 0x000fe400098f0c03 */
[----:B------:R1:W2:Y:S02]  /*1d400*/  SHFL.IDX PT, R8, R4, RZ, 0x181f ;  /* 0x00181fff04087589 */ /* 0x0002a400000e0000 */
[----:B------:R-:W-:Y:S02]  /*1d410*/  ISETP.GE.AND P0, PT, R0, R15, PT ;  /* 0x0000000f0000720c */ /* 0x000fe40003f06270 */
[----:B------:R1:W3:Y:S01]  /*1d420*/  SHFL.IDX PT, R0, R3, RZ, 0x181f ;  /* 0x00181fff03007589 */ /* 0x0002e200000e0000 */
[----:B------:R-:W-:Y:S10]  /*1d430*/  @P2 BRA `(.L_x_2702) ;  /* 0x0000000000242947 */ /* 0x000ff40003800000 */
        /* <DEDUP_REMOVED lines=9> */
.L_x_2702:
[----:B------:R-:W-:Y:S05]  /*1d4d0*/  BSYNC B1 ;  /* 0x0000000000017941 */ /* 0x000fea0003800000 */
.L_x_2701:
        /* <DEDUP_REMOVED lines=13> */
.L_x_2704:
[----:B------:R-:W-:Y:S05]  /*1d5b0*/  BSYNC B1 ;  /* 0x0000000000017941 */ /* 0x000fea0003800000 */
.L_x_2703:
        /* <DEDUP_REMOVED lines=13> */
.L_x_2706:
[----:B------:R-:W-:Y:S05]  /*1d690*/  BSYNC B1 ;  /* 0x0000000000017941 */ /* 0x000fea0003800000 */
.L_x_2705:
[----:B0-----:R-:W-:Y:S01]  /*1d6a0*/  VIADD R0, R200, 0x60 ;  /* 0x00000060c8007836 */ /* 0x001fe20000000000 */
[----:B------:R0:W0:Y:S04]  /*1d6b0*/  SHFL.IDX PT, R10, R3, 0x3, 0x181f ;  /* 0x00781f00030a7f89 */ /* 0x00002800000e0000 */
[----:B------:R-:W-:Y:S01]  /*1d6c0*/  ISETP.GE.AND P0, PT, R0, R15, PT ;  /* 0x0000000f0000720c */ /* 0x000fe20003f06270 */
[----:B-123--:R-:W1:-:S12]  /*1d6d0*/  SHFL.IDX PT, R4, R4, 0x3, 0x181f ;  /* 0x00781f0004047f89 */ /* 0x00ee5800000e0000 */
[----:B------:R-:W-:Y:S05]  /*1d6e0*/  @P0 BRA `(.L_x_2695) ;  /* 0x0000000000240947 */ /* 0x000fea0003800000 */
[----:B------:R-:W-:Y:S02]  /*1d6f0*/  ULDC UR4, c[0x0][0xac8] ;  /* 0x0002b20000047ab9 */ /* 0x000fe40000000800 */
[----:B------:R-:W-:Y:S02]  /*1d700*/  ISETP.GE.AND P2, PT, R203, UR4, PT ;  /* 0x00000004cb007c0c */ /* 0x000fe4000bf46270 */
[----:B------:R-:W-:-:S11]  /*1d710*/  ISETP.GE.AND P3, PT, R207, UR4, PT ;  /* 0x00000004cf007c0c */ /* 0x000fd6000bf66270 */
[-C--:B-1----:R-:W-:Y:S02]  /*1d720*/  @!P2 LEA R12, P0, R203, R4.reuse, 0x1 ;  /* 0x00000004cb0ca211 */ /* 0x082fe400078008ff */
[----:B----4-:R-:W-:Y:S02]  /*1d730*/  @!P3 LEA R8, P1, R207, R4, 0x1 ;  /* 0x00000004cf08b211 */ /* 0x010fe400078208ff */
[-C--:B0-----:R-:W-:Y:S02]  /*1d740*/  @!P2 LEA.HI.X R13, R203, R10.reuse, R20, 0x1, P0 ;  /* 0x0000000acb0da211 */ /* 0x081fe400000f0c14 */
[----:B------:R-:W-:-:S03]  /*1d750*/  @!P3 LEA.HI.X R9, R207, R10, R14, 0x1, P1 ;  /* 0x0000000acf09b211 */ /* 0x000fc600008f0c0e */
[----:B------:R0:W-:Y:S04]  /*1d760*/  @!P2 ST.E.128 desc[UR60][R12.64], RZ ;  /* 0x000000ff0c00a985 */ /* 0x0001e8000c101d3c */
[----:B------:R0:W-:Y:S02]  /*1d770*/  @!P3 ST.E.128 desc[UR60][R8.64], RZ ;  /* 0x000000ff0800b985 */ /* 0x0001e4000c101d3c */
.L_x_2695:
[----:B------:R-:W-:Y:S05]  /*1d780*/  BSYNC B0 ;  /* 0x0000000000007941 */ /* 0x000fea0003800000 */
.L_x_2685:
[----:B------:R-:W-:Y:S02]  /*1d790*/  ULDC UR4, c[0x0][0xc3c] ;  /* 0x00030f0000047ab9 */ /* 0x000fe40000000800 */
[----:B------:R-:W-:-:S13]  /*1d7a0*/  ISETP.GE.AND P0, PT, R7, UR4, PT ;  /* 0x0000000407007c0c */ /* 0x000fda000bf06270 */
[----:B------:R-:W-:Y:S05]  /*1d7b0*/  @!P0 BRA `(.L_x_2707) ;  /* 0xfffffe3c005c8947 */ /* 0x000fea000383ffff */
[----:B------:R-:W-:Y:S05]  /*1d7c0*/  BRA `(.L_x_2476) ;  /* 0x0000008800847947 */ /* 0x000fea0003800000 */
.L_x_2474:
        /* <DEDUP_REMOVED lines=20> */
.L_x_2708:
        /* <DEDUP_REMOVED lines=43> */
.L_x_2712:
[----:B------:R-:W0:Y:S01]  /*1dbc0*/  LDC R2, c[0x0][0xc3c] ;  /* 0x00030f00ff027b82 */ /* 0x000e220000000800 */
[----:B------:R-:W-:Y:S01]  /*1dbd0*/  ULDC UR7, c[0x0][0xc3c] ;  /* 0x00030f0000077ab9 */ /* 0x000fe20000000800 */
[----:B------:R-:W-:Y:S01]  /*1dbe0*/  UIADD3 UR4, UR4, 0x1f, URZ ;  /* 0x0000001f04047890 */ /* 0x000fe2000fffe03f */
[----:B------:R-:W-:-:S05]  /*1dbf0*/  IMAD.U32 R3, RZ, RZ, UR7 ;  /* 0x00000007ff037e24 */ /* 0x000fca000f8e00ff */
[----:B------:R1:W-:Y:S01]  /*1dc00*/  STL [R1+0xc], R3 ;  /* 0x00000c0301007387 */ /* 0x0003e20000100800 */
[----:B0-----:R-:W-:-:S13]  /*1dc10*/  ISETP.LE.AND P6, PT, R2, UR4, PT ;  /* 0x0000000402007c0c */ /* 0x001fda000bfc3270 */
[----:B-1----:R-:W-:Y:S05]  /*1dc20*/  @P6 BRA `(.L_x_2711) ;  /* 0x0000000800b06947 */ /* 0x002fea0003800000 */
[----:B------:R-:W-:Y:S01]  /*1dc30*/  IADD3 R11, R0, UR4, RZ ;  /* 0x00000004000b7c10 */ /* 0x000fe2000fffe0ff */
        /* <DEDUP_REMOVED lines=31> */
.L_x_2710:
[----:B------:R-:W-:Y:S01]  /*1de30*/  IADD3 R10, -R4, R9, RZ ;  /* 0x00000009040a7210 */ /* 0x000fe20007ffe1ff */
[----:B------:R-:W-:-:S04]  /*1de40*/  IMAD.MOV.U32 R3, RZ, RZ, RZ ;  /* 0x000000ffff037224 */ /* 0x000fc800078e00ff */
        /* <DEDUP_REMOVED lines=10> */
.L_x_2713:
        /* <DEDUP_REMOVED lines=15> */
[----:B0-----:R-:W-:-:S05]  /*1dfe0*/  IADD3 R2, RZ, -R3, RZ ;  /* 0x80000003ff027210 */ /* 0x001fca0007ffe0ff */
        /* <DEDUP_REMOVED lines=14> */
[----:B------:R-:W-:-:S02]  /*1e0d0*/  ISETP.GE.U32.AND P0, PT, R12, R7, PT ;  /* 0x000000070c00720c */ /* 0x000fc40003f06070 */
[----:B0-----:R-:W-:-:S05]  /*1e0e0*/  IADD3 R2, RZ, -R3, RZ ;  /* 0x80000003ff027210 */ /* 0x001fca0007ffe0ff */
[----:B------:R-:W-:Y:S02]  /*1e0f0*/  IMAD R7, R2, R9, RZ ;  /* 0x0000000902077224 */ /* 0x000fe400078e02ff */
[----:B------:R-:W-:-:S04]  /*1e100*/  IMAD.MOV.U32 R2, RZ, RZ, RZ ;  /* 0x000000ffff027224 */ /* 0x000fc800078e00ff */
[----:B------:R-:W-:Y:S02]  /*1e110*/  @P0 VIADD R10, R10, 0x1 ;  /* 0x000000010a0a0836 */ /* 0x000fe40000000000 */
[----:B------:R-:W-:Y:S01]  /*1e120*/  IMAD.HI.U32 R7, R3, R7, R2 ;  /* 0x0000000703077227 */ /* 0x000fe200078e0002 */
[----:B------:R-:W-:Y:S02]  /*1e130*/  LOP3.LUT R2, R5, R4, RZ, 0x3c, !PT ;  /* 0x0000000405027212 */ /* 0x000fe400078e3cff */
[----:B------:R-:W-:Y:S02]  /*1e140*/  IABS R3, R8 ;  /* 0x0000000800037213 */ /* 0x000fe40000000000 */
[----:B------:R-:W-:Y:S02]  /*1e150*/  ISETP.GE.AND P2, PT, R2, RZ, PT ;  /* 0x000000ff0200720c */ /* 0x000fe40003f46270 */
[----:B------:R-:W-:-:S11]  /*1e160*/  IADD3 R3, RZ, -R3, RZ ;  /* 0x80000003ff037210 */ /* 0x000fd60007ffe0ff */
        /* <DEDUP_REMOVED lines=16> */
[----:B------:R-:W-:-:S04]  /*1e270*/  @!P1 LOP3.LUT R7, RZ, R8, RZ, 0x33, !PT ;  /* 0x00000008ff079212 */ /* 0x000fc800078e33ff */
[----:B------:R-:W-:Y:S01]  /*1e280*/  IADD3 R3, -R7, RZ, RZ ;  /* 0x000000ff07037210 */ /* 0x000fe20007ffe1ff */
[----:B------:R-:W-:-:S04]  /*1e290*/  IMAD R7, R8, 0x1000000, R7 ;  /* 0x0100000008077824 */ /* 0x000fc800078e0207 */
[----:B------:R-:W-:-:S04]  /*1e2a0*/  IMAD R8, R8, R3, R10 ;  /* 0x0000000308087224 */ /* 0x000fc800078e020a */
[----:B------:R-:W-:-:S05]  /*1e2b0*/  IMAD R3, R8, 0x10000, R7 ;  /* 0x0001000008037824 */ /* 0x000fca00078e0207 */
[----:B------:R0:W-:Y:S01]  /*1e2c0*/  STL [R1+0x8], R3 ;  /* 0x0000080301007387 */ /* 0x0001e20000100800 */
[----:B------:R-:W-:Y:S05]  /*1e2d0*/  BRA `(.L_x_2715) ;  /* 0x0000000000f47947 */ /* 0x000fea0003800000 */
.L_x_2714:
        /* <DEDUP_REMOVED lines=41> */
[----:B0-----:R-:W-:-:S05]  /*1e570*/  IADD3 R5, RZ, -R3, RZ ;  /* 0x80000003ff057210 */ /* 0x001fca0007ffe0ff */
        /* <DEDUP_REMOVED lines=13> */
[----:B------:R-:W-:-:S06]  /*1e650*/  @P0 IADD3 R2, R2, 0x1, RZ ;  /* 0x0000000102020810 */ /* 0x000fcc0007ffe0ff */
[----:B------:R-:W-:Y:S01]  /*1e660*/  @!P2 IMAD.MOV R2, RZ, RZ, -R2 ;  /* 0x000000ffff02a224 */ /* 0x000fe200078e0a02 */
[----:B------:R-:W-:Y:S01]  /*1e670*/  @!P1 LOP3.LUT R2, RZ, R7, RZ, 0x33, !PT ;  /* 0x00000007ff029212 */ /* 0x000fe200078e33ff */
[----:B------:R-:W-:-:S04]  /*1e680*/  IMAD.MOV R7, RZ, RZ, -R7 ;  /* 0x000000ffff077224 */ /* 0x000fc800078e0a07 */
[----:B------:R-:W-:-:S05]  /*1e690*/  IMAD R3, R2, R7, R9 ;  /* 0x0000000702037224 */ /* 0x000fca00078e0209 */
[----:B------:R1:W-:Y:S02]  /*1e6a0*/  STL [R1+0x8], R3 ;  /* 0x0000080301007387 */ /* 0x0003e40000100800 */
.L_x_2715:
[----:B01----:R-:W-:-:S05]  /*1e6b0*/  LOP3.LUT R3, RZ, R2, RZ, 0x33, !PT ;  /* 0x00000002ff037212 */ /* 0x003fca00078e33ff */
[----:B------:R-:W-:-:S05]  /*1e6c0*/  IMAD.IADD R2, R4, 0x1, R3 ;  /* 0x0000000104027824 */ /* 0x000fca00078e0203 */
[----:B------:R1:W-:Y:S01]  /*1e6d0*/  STL [R1+0x4], R2 ;  /* 0x0000040201007387 */ /* 0x0003e20000100800 */
[----:B------:R-:W-:Y:S05]  /*1e6e0*/  BRA `(.L_x_2716) ;  /* 0x0000000000107947 */ /* 0x000fea0003800000 */
.L_x_2711:
[----:B------:R-:W-:Y:S01]  /*1e6f0*/  IMAD.U32 R2, RZ, RZ, UR6 ;  /* 0x00000006ff027e24 */ /* 0x000fe2000f8e00ff */
[----:B------:R0:W-:Y:S04]  /*1e700*/  STL [R1+0x4], RZ ;  /* 0x000004ff01007387 */ /* 0x0001e80000100800 */
[----:B------:R0:W-:Y:S04]  /*1e710*/  STL [R1+0x8], RZ ;  /* 0x000008ff01007387 */ /* 0x0001e80000100800 */
[----:B------:R0:W-:Y:S02]  /*1e720*/  STL [R1], R2 ;  /* 0x0000000201007387 */ /* 0x0001e40000100800 */
.L_x_2716:
        /* <DEDUP_REMOVED lines=10> */
.L_x_2709:
[----:B--2---:R-:W2:Y:S01]  /*1e7d0*/  LDL R0, [R1+0xc] ;  /* 0x00000c0001007983 */ /* 0x004ea20000100800 */
[----:B------:R-:W-:Y:S01]  /*1e7e0*/  ULDC UR4, c[0x0][0xc3c] ;  /* 0x00030f0000047ab9 */ /* 0x000fe20000000800 */
[----:B------:R-:W-:Y:S01]  /*1e7f0*/  IMAD.MOV.U32 R19, RZ, RZ, RZ ;  /* 0x000000ffff137224 */ /* 0x000fe200078e00ff */
[----:B--2---:R-:W-:Y:S02]  /*1e800*/  ISETP.GE.AND P0, PT, R0, UR4, PT ;  /* 0x0000000400007c0c */ /* 0x004fe4000bf06270 */
[----:B------:R-:W-:-:S05]  /*1e810*/  MOV R0, 0x1 ;  /* 0x0000000100007802 */ /* 0x000fca0000000f00 */
[----:B------:R2:W-:Y:S04]  /*1e820*/  STL [R1+0x18], R0 ;  /* 0x0000180001007387 */ /* 0x0005e80000100800 */
[----:B------:R2:W-:Y:S02]  /*1e830*/  STL [R1+0x64], RZ ;  /* 0x000064ff01007387 */ /* 0x0005e40000100800 */
        /* <DEDUP_REMOVED lines=10> */
[----:B------:R-:W-:Y:S01]  /*1e8e0*/  ULDC.64 UR36, c[0x0][0x198] ;  /* 0x0000660000247ab9 */ /* 0x000fe20000000a00 */
[----:B------:R-:W-:Y:S01]  /*1e8f0*/  LOP3.LUT R3, R3, 0x38, R6, 0x78, !PT ;  /* 0x0000003803037812 */ /* 0x000fe200078e7806 */
[----:B------:R-:W-:Y:S01]  /*1e900*/  IMAD.SHL.U32 R6, R6, 0x10, RZ ;  /* 0x0000001006067824 */ /* 0x000fe200078e00ff */
[----:B------:R-:W-:-:S02]  /*1e910*/  ULDC UR38, c[0x0][0xc] ;  /* 0x0000030000267ab9 */ /* 0x000fc40000000800 */
[----:B------:R-:W-:Y:S02]  /*1e920*/  LOP3.LUT R3, R3, 0x200, R2, 0xf8, !PT ;  /* 0x0000020003037812 */ /* 0x000fe400078ef802 */
[----:B------:R-:W-:-:S04]  /*1e930*/  SHF.R.U32.HI R2, RZ, 0x3, R4 ;  /* 0x00000003ff027819 */ /* 0x000fc80000011604 */
[----:B------:R-:W-:Y:S01]  /*1e940*/  LOP3.LUT R4, R2, 0x70, R6, 0xf8, !PT ;  /* 0x0000007002047812 */ /* 0x000fe200078ef806 */
[----:B------:R-:W-:Y:S01]  /*1e950*/  IMAD.MOV.U32 R2, RZ, RZ, 0x1 ;  /* 0x00000001ff027424 */ /* 0x000fe200078e00ff */
[----:B---3--:R-:W-:-:S06]  /*1e960*/  ULEA UR4, UR5, UR4, 0x18 ;  /* 0x0000000405047291 */ /* 0x008fcc000f8ec03f */
[----:B------:R-:W-:-:S05]  /*1e970*/  MOV R18, UR4 ;  /* 0x0000000400127c02 */ /* 0x000fca0008000f00 */
[----:B------:R-:W-:-:S05]  /*1e980*/  IMAD R3, R3, 0x2, R18 ;  /* 0x0000000203037824 */ /* 0x000fca00078e0212 */
[----:B------:R0:W-:Y:S04]  /*1e990*/  STL [R1+0x2c], R3 ;  /* 0x00002c0301007387 */ /* 0x0001e80000100800 */
[----:B------:R-:W-:Y:S04]  /*1e9a0*/  STL [R1+0x64], RZ ;  /* 0x000064ff01007387 */ /* 0x000fe80000100800 */
[----:B------:R1:W-:Y:S01]  /*1e9b0*/  STL [R1+0x24], R2 ;  /* 0x0000240201007387 */ /* 0x0003e20000100800 */
[----:B0-----:R-:W-:-:S03]  /*1e9c0*/  IMAD.MOV.U32 R3, RZ, RZ, 0x1 ;  /* 0x00000001ff037424 */ /* 0x001fc600078e00ff */
[----:B------:R0:W-:Y:S04]  /*1e9d0*/  STL [R1+0x10], RZ ;  /* 0x000010ff01007387 */ /* 0x0001e80000100800 */
[----:B------:R0:W-:Y:S01]  /*1e9e0*/  STL [R1+0x18], R3 ;  /* 0x0000180301007387 */ /* 0x0001e20000100800 */
[C---:B-1----:R-:W-:Y:S02]  /*1e9f0*/  LOP3.LUT R2, R0.reuse, 0x40, RZ, 0xfc, !PT ;  /* 0x0000004000027812 */ /* 0x042fe400078efcff */
[----:B------:R-:W-:-:S07]  /*1ea00*/  LOP3.LUT R0, R0, 0x80, RZ, 0xfc, !PT ;  /* 0x0000008000007812 */ /* 0x000fce00078efcff */
.L_x_2861:
[----:B--2---:R-:W2:Y:S01]  /*1ea10*/  LDL R0, [R1+0xc] ;  /* 0x00000c0001007983 */ /* 0x004ea20000100800 */
[----:B0-----:R-:W2:Y:S01]  /*1ea20*/  LDC.64 R2, c[0x0][0xc88] ;  /* 0x00032200ff027b82 */ /* 0x001ea20000000a00 */
[----:B------:R-:W-:Y:S05]  /*1ea30*/  YIELD ;  /* 0x0000000000007946 */ /* 0x000fea0003800000 */
[----:B------:R-:W-:Y:S01]  /*1ea40*/  ULDC.64 UR4, c[0x0][0xa28] ;  /* 0x00028a0000047ab9 */ /* 0x000fe20000000a00 */
[----:B------:R-:W-:Y:S01]  /*1ea50*/  IMAD.MOV.U32 R8, RZ, RZ, RZ ;  /* 0x000000ffff087224 */ /* 0x000fe200078e00ff */
[----:B------:R-:W-:Y:S01]  /*1ea60*/  ISETP.NE.U32.AND P0, PT, RZ, UR4, PT ;  /* 0x00000004ff007c0c */ /* 0x000fe2000bf05070 */
[----:B------:R-:W-:Y:S01]  /*1ea70*/  ULDC.64 UR10, c[0x0][0xa18] ;  /* 0x00028600000a7ab9 */ /* 0x000fe20000000a00 */
[----:B------:R-:W-:Y:S01]  /*1ea80*/  ULDC.64 UR8, c[0x0][0xa10] ;  /* 0x0002840000087ab9 */ /* 0x000fe20000000a00 */
[----:B------:R-:W-:Y:S01]  /*1ea90*/  ULDC.64 UR6, c[0x0][0xa08] ;  /* 0x0002820000067ab9 */ /* 0x000fe20000000a00 */
[----:B--2---:R-:W-:-:S05]  /*1eaa0*/  IMAD.WIDE R2, R0, 0x4, R2 ;  /* 0x0000000400027825 */ /* 0x004fca00078e0202 */
[----:B-1----:R-:W2:Y:S01]  /*1eab0*/  LDG.E R4, desc[UR60][R2.64] ;  /* 0x0000003c02047981 */ /* 0x002ea2000c1e1900 */
[----:B------:R-:W-:Y:S02]  /*1eac0*/  ISETP.NE.AND.EX P0, PT, RZ, UR5, PT, P0 ;  /* 0x00000005ff007c0c */ /* 0x000fe4000bf05300 */
[----:B------:R-:W-:Y:S02]  /*1ead0*/  MOV R0, RZ ;  /* 0x000000ff00007202 */ /* 0x000fe40000000f00 */
[----:B--2---:R-:W-:Y:S01]  /*1eae0*/  SHF.R.S32.HI R5, RZ, 0x1f, R4 ;  /* 0x0000001fff057819 */ /* 0x004fe20000011404 */
[----:B------:R-:W-:-:S08]  /*1eaf0*/  IMAD.SHL.U32 R15, R4, 0x4, RZ ;  /* 0x00000004040f7824 */ /* 0x000fd000078e00ff */
[C---:B------:R-:W-:Y:S01]  /*1eb00*/  @P0 LEA R2, P1, R4.reuse, UR4, 0x2 ;  /* 0x0000000404020c11 */ /* 0x040fe2000f8210ff */
[----:B------:R0:W-:Y:S03]  /*1eb10*/  STL [R1+0x34], R4 ;  /* 0x0000340401007387 */ /* 0x0001e60000100800 */
        /* <DEDUP_REMOVED lines=14> */
[C---:B--2---:R-:W-:Y:S02]  /*1ec00*/  IADD3 R2, P4, R15.reuse, UR4, RZ ;  /* 0x000000040f027c10 */ /* 0x044fe4000ff9e0ff */
[----:B------:R-:W-:Y:S02]  /*1ec10*/  ISETP.NE.AND.EX P3, PT, RZ, UR11, PT, P3 ;  /* 0x0000000bff007c0c */ /* 0x000fe4000bf65330 */
[C---:B------:R-:W-:Y:S02]  /*1ec20*/  IADD3.X R3, R14.reuse, UR5, RZ, P4, !PT ;  /* 0x000000050e037c10 */ /* 0x040fe4000a7fe4ff */
[----:B0-----:R-:W-:Y:S02]  /*1ec30*/  IADD3 R4, P4, R15, UR8, RZ ;  /* 0x000000080f047c10 */ /* 0x001fe4000ff9e0ff */
[----:B------:R-:W-:Y:S01]  /*1ec40*/  ISETP.NE.AND.EX P0, PT, RZ, UR7, PT, P0 ;  /* 0x00000007ff007c0c */ /* 0x000fe2000bf05300 */
[----:B------:R-:W2:Y:S01]  /*1ec50*/  @P2 LDG.E R8, desc[UR60][R2.64] ;  /* 0x0000003c02082981 */ /* 0x000ea2000c1e1900 */
[C---:B-1----:R-:W-:Y:S01]  /*1ec60*/  IADD3.X R5, R14.reuse, UR9, RZ, P4, !PT ;  /* 0x000000090e057c10 */ /* 0x042fe2000a7fe4ff */
[----:B------:R-:W-:Y:S01]  /*1ec70*/  ULDC UR4, c[0x0][0x288] ;  /* 0x0000a20000047ab9 */ /* 0x000fe20000000800 */
[----:B------:R-:W-:Y:S01]  /*1ec80*/  ISETP.NE.AND.EX P1, PT, RZ, UR9, PT, P1 ;  /* 0x00000009ff007c0c */ /* 0x000fe2000bf25310 */
[----:B------:R-:W-:Y:S01]  /*1ec90*/  IMAD.U32 R12, RZ, RZ, UR4 ;  /* 0x00000004ff0c7e24 */ /* 0x000fe2000f8e00ff */
[----:B------:R-:W-:Y:S01]  /*1eca0*/  IADD3.X R7, R14, UR7, RZ, P5, !PT ;  /* 0x000000070e077c10 */ /* 0x000fe2000affe4ff */
[----:B------:R-:W-:-:S06]  /*1ecb0*/  ULDC.64 UR4, c[0x0][0x418] ;  /* 0x0001060000047ab9 */ /* 0x000fcc0000000a00 */
[----:B------:R0:W5:Y:S04]  /*1ecc0*/  @P0 LDG.E R11, desc[UR60][R6.64] ;  /* 0x0000003c060b0981 */ /* 0x000168000c1e1900 */
[----:B------:R0:W5:Y:S04]  /*1ecd0*/  @P1 LDG.E R10, desc[UR60][R4.64] ;  /* 0x0000003c040a1981 */ /* 0x000168000c1e1900 */
[----:B--2---:R1:W-:Y:S02]  /*1ece0*/  STL [R1+0x4c], R8 ;  /* 0x00004c0801007387 */ /* 0x0043e40000100800 */
[----:B-1----:R-:W-:-:S04]  /*1ecf0*/  @P3 IADD3 R8, P4, R15, UR10, RZ ;  /* 0x0000000a0f083c10 */ /* 0x002fc8000ff9e0ff */
[----:B------:R-:W-:-:S05]  /*1ed00*/  @P3 IADD3.X R9, R14, UR11, RZ, P4, !PT ;  /* 0x0000000b0e093c10 */ /* 0x000fca000a7fe4ff */
        /* <DEDUP_REMOVED lines=10> */
[----:B------:R-:W-:Y:S01]  /*1edb0*/  IMAD.U32 R9, RZ, RZ, UR5 ;  /* 0x00000005ff097e24 */ /* 0x000fe2000f8e00ff */
[----:B------:R-:W-:Y:S01]  /*1edc0*/  MOV R8, UR4 ;  /* 0x0000000400087c02 */ /* 0x000fe20008000f00 */
[----:B0-----:R-:W-:Y:S06]  /*1edd0*/  @P3 BRA `(.L_x_2718) ;  /* 0x0000000000143947 */ /* 0x001fec0003800000 */
[----:B------:R-:W-:Y:S05]  /*1ede0*/  @!P2 BRA `(.L_x_2718) ;  /* 0x000000000010a947 */ /* 0x000fea0003800000 */
[----:B------:R-:W2:Y:S04]  /*1edf0*/  LDG.E R12, desc[UR60][R2.64] ;  /* 0x0000003c020c7981 */ /* 0x000ea8000c1e1900 */
[----:B------:R-:W2:Y:S02]  /*1ee00*/  LDG.E R2, desc[UR60][R2.64+0x4] ;  /* 0x0000043c02027981 */ /* 0x000ea4000c1e1900 */
[----:B--2--5:R-:W-:-:S05]  /*1ee10*/  IMAD.IADD R13, R2, 0x1, -R12 ;  /* 0x00000001020d7824 */ /* 0x024fca00078e0a0c */
[----:B------:R0:W-:Y:S02]  /*1ee20*/  STL [R1+0x50], R13 ;  /* 0x0000500d01007387 */ /* 0x0001e40000100800 */
.L_x_2718:
[----:B------:R-:W2:Y:S01]  /*1ee30*/  LDL.LU R3, [R1+0x8] ;  /* 0x0000080001037983 */ /* 0x000ea20000300800 */
[----:B------:R-:W-:Y:S02]  /*1ee40*/  ULDC.64 UR4, c[0x0][0xa20] ;  /* 0x0002880000047ab9 */ /* 0x000fe40000000a00 */
[----:B------:R-:W-:Y:S01]  /*1ee50*/  ISETP.NE.U32.AND P2, PT, RZ, UR4, PT ;  /* 0x00000004ff007c0c */ /* 0x000fe2000bf45070 */
[----:B------:R-:W3:Y:S03]  /*1ee60*/  LDL R12, [R1+0x34] ;  /* 0x00003400010c7983 */ /* 0x000ee60000100800 */
[----:B------:R-:W-:Y:S02]  /*1ee70*/  ISETP.NE.AND.EX P2, PT, RZ, UR5, PT, P2 ;  /* 0x00000005ff007c0c */ /* 0x000fe4000bf45320 */
[C---:B--2---:R-:W-:Y:S02]  /*1ee80*/  LOP3.LUT R17, R3.reuse, 0xff000000, RZ, 0xc0, !PT ;  /* 0xff00000003117812 */ /* 0x044fe400078ec0ff */
[----:B------:R-:W-:-:S02]  /*1ee90*/  LOP3.LUT R2, R3, 0xff0000, RZ, 0xc0, !PT ;  /* 0x00ff000003027812 */ /* 0x000fc400078ec0ff */
[----:B------:R-:W-:Y:S02]  /*1eea0*/  SHF.R.U32.HI R17, RZ, 0x8, R17 ;  /* 0x00000008ff117819 */ /* 0x000fe40000011611 */
[----:B------:R-:W-:Y:S02]  /*1eeb0*/  LOP3.LUT R16, R3, 0xffff, RZ, 0xc0, !PT ;  /* 0x0000ffff03107812 */ /* 0x000fe400078ec0ff */
[----:B------:R-:W-:Y:S01]  /*1eec0*/  LEA.HI R17, R2, R17, RZ, 0x10 ;  /* 0x0000001102117211 */ /* 0x000fe200078f80ff */
[----:B-----5:R-:W-:-:S05]  /*1eed0*/  IMAD.IADD R2, R11, 0x1, R0 ;  /* 0x000000010b027824 */ /* 0x020fca00078e0200 */
[----:B------:R1:W-:Y:S04]  /*1eee0*/  STL [R1+0x20], R2 ;  /* 0x0000200201007387 */ /* 0x0003e80000100800 */
[----:B---3--:R1:W-:Y:S01]  /*1eef0*/  STL [R1+0x14], R12 ;  /* 0x0000140c01007387 */ /* 0x0083e20000100800 */
[----:B------:R-:W-:Y:S05]  /*1ef00*/  @!P2 BRA `(.L_x_2719) ;  /* 0x000000000010a947 */ /* 0x000fea0003800000 */
[----:B-1----:R-:W-:-:S04]  /*1ef10*/  IADD3 R2, P0, R15, UR4, RZ ;  /* 0x000000040f027c10 */ /* 0x002fc8000ff1e0ff */
[----:B------:R-:W-:-:S05]  /*1ef20*/  IADD3.X R3, R14, UR5, RZ, P0, !PT ;  /* 0x000000050e037c10 */ /* 0x000fca00087fe4ff */
[----:B------:R2:W5:Y:S01]  /*1ef30*/  LDG.E R8, desc[UR60][R2.64] ;  /* 0x0000003c02087981 */ /* 0x000562000c1e1900 */
[----:B------:R-:W-:Y:S05]  /*1ef40*/  BRA `(.L_x_2720) ;  /* 0x0000000000107947 */ /* 0x000fea0003800000 */
.L_x_2719:
[----:B------:R-:W-:Y:S05]  /*1ef50*/  @!P0 BRA `(.L_x_2720) ;  /* 0x00000000000c8947 */ /* 0x000fea0003800000 */
[----:B------:R-:W2:Y:S04]  /*1ef60*/  LDG.E R8, desc[UR60][R6.64] ;  /* 0x0000003c06087981 */ /* 0x000ea8000c1e1900 */
[----:B------:R-:W2:Y:S02]  /*1ef70*/  LDG.E R6, desc[UR60][R6.64+0x4] ;  /* 0x0000043c06067981 */ /* 0x000ea4000c1e1900 */
[----:B--2---:R-:W-:-:S07]  /*1ef80*/  IMAD.IADD R8, R6, 0x1, -R8 ;  /* 0x0000000106087824 */ /* 0x004fce00078e0a08 */
.L_x_2720:
[----:B-12---:R-:W2:Y:S01]  /*1ef90*/  @P1 LDG.E R2, desc[UR60][R4.64] ;  /* 0x0000003c04021981 */ /* 0x006ea2000c1e1900 */
[----:B------:R-:W1:Y:S03]  /*1efa0*/  LDC R3, c[0x0][0x448] ;  /* 0x00011200ff037b82 */ /* 0x000e660000000800 */
[----:B------:R-:W3:Y:S04]  /*1efb0*/  LDL R6, [R1+0x4] ;  /* 0x0000040001067983 */ /* 0x000ee80000100800 */
[----:B------:R4:W2:Y:S01]  /*1efc0*/  @P1 LDG.E R4, desc[UR60][R4.64+0x4] ;  /* 0x0000043c04041981 */ /* 0x0008a2000c1e1900 */
[----:B-1----:R-:W-:-:S13]  /*1efd0*/  ISETP.NE.AND P0, PT, R3, 0x1, PT ;  /* 0x000000010300780c */ /* 0x002fda0003f05270 */
[----:B------:R-:W1:Y:S08]  /*1efe0*/  @P0 LDC R3, c[0x0][0x44c] ;  /* 0x00011300ff030b82 */ /* 0x000e700000000800 */
[----:B----4-:R-:W4:Y:S01]  /*1eff0*/  @P0 LDC R5, c[0x0][0x450] ;  /* 0x00011400ff050b82 */ /* 0x010f220000000800 */
[----:B-----5:R-:W-:Y:S01]  /*1f000*/  IMAD.IADD R7, R8, 0x1, -R0 ;  /* 0x0000000108077824 */ /* 0x020fe200078e0a00 */
[----:B------:R-:W-:-:S05]  /*1f010*/  LOP3.LUT R11, R17, 0xff, RZ, 0xc0, !PT ;  /* 0x000000ff110b7812 */ /* 0x000fca00078ec0ff */
[----:B------:R0:W-:Y:S01]  /*1f020*/  STL [R1+0x60], R11 ;  /* 0x0000600b01007387 */ /* 0x0001e20000100800 */
[----:B------:R-:W-:Y:S01]  /*1f030*/  BSSY B0, `(.L_x_2721) ;  /* 0x0000032000007945 */ /* 0x000fe20003800000 */
[----:B------:R-:W-:Y:S01]  /*1f040*/  SHF.R.U32.HI R17, RZ, 0x10, R17 ;  /* 0x00000010ff117819 */ /* 0x000fe20000011611 */
[----:B--2---:R-:W-:Y:S01]  /*1f050*/  @P1 IMAD.IADD R9, R4, 0x1, -R2 ;  /* 0x0000000104091824 */ /* 0x004fe200078e0a02 */
[----:B---3--:R-:W-:-:S05]  /*1f060*/  SHF.L.U32 R2, R6, 0x7, RZ ;  /* 0x0000000706027819 */ /* 0x008fca00000006ff */
[----:B------:R-:W-:-:S04]  /*1f070*/  VIADD R2, R2, 0x7f ;  /* 0x0000007f02027836 */ /* 0x000fc80000000000 */
[----:B-1----:R-:W-:-:S05]  /*1f080*/  @P0 IMAD.HI.U32 R0, R2, R3, RZ ;  /* 0x0000000302000227 */ /* 0x002fca00078e00ff */
[----:B----4-:R-:W-:Y:S01]  /*1f090*/  @P0 SHF.R.U32.HI R2, RZ, R5, R0 ;  /* 0x00000005ff020219 */ /* 0x010fe20000011600 */
[----:B------:R-:W-:-:S05]  /*1f0a0*/  IMAD.IADD R0, R7, 0x1, R9 ;  /* 0x0000000107007824 */ /* 0x000fca00078e0209 */
[C---:B------:R-:W-:Y:S01]  /*1f0b0*/  IADD3 R21, R0.reuse, 0x80, -R13 ;  /* 0x0000008000157810 */ /* 0x040fe20007ffe80d */
[----:B------:R-:W-:-:S03]  /*1f0c0*/  VIADD R3, R0, 0x7f ;  /* 0x0000007f00037836 */ /* 0x000fc60000000000 */
[----:B------:R-:W-:Y:S02]  /*1f0d0*/  IADD3 R0, R21, R2, RZ ;  /* 0x0000000215007210 */ /* 0x000fe40007ffe0ff */
[----:B------:R-:W-:Y:S02]  /*1f0e0*/  SHF.R.S32.HI R2, RZ, 0x1f, R3 ;  /* 0x0000001fff027819 */ /* 0x000fe40000011403 */
[----:B------:R-:W-:Y:S02]  /*1f0f0*/  SHF.R.S32.HI R6, RZ, 0x1f, R0 ;  /* 0x0000001fff067819 */ /* 0x000fe40000011400 */
[----:B------:R-:W-:Y:S02]  /*1f100*/  LEA.HI R2, R2, R3, RZ, 0x7 ;  /* 0x0000000302027211 */ /* 0x000fe400078f38ff */
[----:B------:R-:W-:Y:S02]  /*1f110*/  LEA.HI R6, R6, R0, RZ, 0x7 ;  /* 0x0000000006067211 */ /* 0x000fe400078f38ff */
[----:B------:R-:W-:-:S02]  /*1f120*/  SHF.R.S32.HI R20, RZ, 0x7, R2 ;  /* 0x00000007ff147819 */ /* 0x000fc40000011402 */
[----:B------:R-:W-:-:S04]  /*1f130*/  SHF.R.S32.HI R6, RZ, 0x7, R6 ;  /* 0x00000007ff067819 */ /* 0x000fc80000011406 */
[----:B------:R-:W-:-:S04]  /*1f140*/  VIMNMX R6, R20, R6, PT ;  /* 0x0000000614067248 */ /* 0x000fc80003fe0100 */
[----:B------:R-:W-:Y:S01]  /*1f150*/  ISETP.GE.AND P0, PT, R6, 0x1, PT ;  /* 0x000000010600780c */ /* 0x000fe20003f06270 */
[----:B------:R-:W-:-:S12]  /*1f160*/  IMAD.MOV.U32 R3, RZ, RZ, RZ ;  /* 0x000000ffff037224 */ /* 0x000fd800078e00ff */
[----:B0-----:R-:W-:Y:S05]  /*1f170*/  @!P0 BRA `(.L_x_2722) ;  /* 0x0000000000748947 */ /* 0x001fea0003800000 */
[----:B------:R-:W-:Y:S01]  /*1f180*/  ISETP.NE.AND P0, PT, R17, RZ, PT ;  /* 0x000000ff1100720c */ /* 0x000fe20003f05270 */
[----:B------:R-:W-:-:S03]  /*1f190*/  ULDC UR4, c[0x0][0x9f0] ;  /* 0x00027c0000047ab9 */ /* 0x000fc60000000800 */
[----:B------:R-:W-:-:S04]  /*1f1a0*/  SEL R0, R17, UR4, P0 ;  /* 0x0000000411007c07 */ /* 0x000fc80008000000 */
[----:B------:R-:W-:Y:S02]  /*1f1b0*/  IABS R2, R0 ;  /* 0x0000000000027213 */ /* 0x000fe40000000000 */
[----:B------:R-:W-:Y:S02]  /*1f1c0*/  IADD3 R3, R0, -0x1, R6 ;  /* 0xffffffff00037810 */ /* 0x000fe40007ffe006 */
[----:B------:R-:W0:Y:S08]  /*1f1d0*/  I2F.RP R4, R2 ;  /* 0x0000000200047306 */ /* 0x000e300000209400 */
[----:B0-----:R-:W0:Y:S02]  /*1f1e0*/  MUFU.RCP R4, R4 ;  /* 0x0000000400047308 */ /* 0x001e240000001000 */
[----:B0-----:R-:W-:-:S06]  /*1f1f0*/  VIADD R4, R4, 0xffffffe ;  /* 0x0ffffffe04047836 */ /* 0x001fcc0000000000 */
[----:B------:R0:W1:Y:S02]  /*1f200*/  F2I.FTZ.U32.TRUNC.NTZ R5, R4 ;  /* 0x0000000400057305 */ /* 0x000064000021f000 */
[----:B0-----:R-:W-:-:S04]  /*1f210*/  LOP3.LUT R4, R3, R0, RZ, 0x3c, !PT ;  /* 0x0000000003047212 */ /* 0x001fc800078e3cff */
[----:B------:R-:W-:Y:S01]  /*1f220*/  ISETP.GE.AND P3, PT, R4, RZ, PT ;  /* 0x000000ff0400720c */ /* 0x000fe20003f66270 */
[----:B-1----:R-:W-:-:S04]  /*1f230*/  IMAD.MOV R4, RZ, RZ, -R5 ;  /* 0x000000ffff047224 */ /* 0x002fc800078e0a05 */
        /* <DEDUP_REMOVED lines=16> */
[----:B------:R-:W-:-:S07]  /*1f340*/  @!P2 LOP3.LUT R3, RZ, R0, RZ, 0x33, !PT ;  /* 0x00000000ff03a212 */ /* 0x000fce00078e33ff */
.L_x_2722:
[----:B------:R-:W-:Y:S05]  /*1f350*/  BSYNC B0 ;  /* 0x0000000000007941 */ /* 0x000fea0003800000 */
.L_x_2721:
[-C--:B------:R-:W-:Y:S01]  /*1f360*/  IMAD R0, R11, R3.reuse, RZ ;  /* 0x000000030b007224 */ /* 0x080fe200078e02ff */
[----:B------:R-:W-:Y:S03]  /*1f370*/  BSSY B0, `(.L_x_2723) ;  /* 0x0000146000007945 */ /* 0x000fe60003800000 */
[C---:B------:R-:W-:Y:S01]  /*1f380*/  IMAD R2, R0.reuse, 0x80, -R7 ;  /* 0x0000008000027824 */ /* 0x040fe200078e0a07 */
[----:B------:R-:W-:-:S04]  /*1f390*/  VIADDMNMX R3, R0, R3, R6, PT ;  /* 0x0000000300037246 */ /* 0x000fc80003800106 */
[----:B------:R-:W-:Y:S01]  /*1f3a0*/  VIMNMX R2, RZ, R2, !PT ;  /* 0x00000002ff027248 */ /* 0x000fe20007fe0100 */
[----:B------:R-:W-:-:S05]  /*1f3b0*/  IMAD R3, R3, 0x80, -R7 ;  /* 0x0000008003037824 */ /* 0x000fca00078e0a07 */
[----:B------:R-:W-:-:S04]  /*1f3c0*/  VIMNMX R9, R3, R9, PT ;  /* 0x0000000903097248 */ /* 0x000fc80003fe0100 */
[----:B------:R-:W-:Y:S02]  /*1f3d0*/  ISETP.GT.AND P0, PT, R9, R2, PT ;  /* 0x000000020900720c */ /* 0x000fe40003f04270 */
[----:B------:R-:W-:-:S05]  /*1f3e0*/  SHF.R.U32.HI R2, RZ, 0x7, R2 ;  /* 0x00000007ff027819 */ /* 0x000fca0000011602 */
[----:B------:R-:W-:-:S06]  /*1f3f0*/  IMAD.MOV.U32 R7, RZ, RZ, R2 ;  /* 0x000000ffff077224 */ /* 0x000fcc00078e0002 */
        /* <DEDUP_REMOVED lines=10> */
[----:B------:R-:W0:Y:S02]  /*1f4a0*/  S2R R3, SR_TID.X ;  /* 0x0000000000037919 */ /* 0x000e240000002100 */
[----:B0-----:R-:W-:-:S04]  /*1f4b0*/  SHF.R.U32.HI R3, RZ, 0x5, R3 ;  /* 0x00000005ff037819 */ /* 0x001fc80000011603 */
[----:B------:R-:W-:-:S05]  /*1f4c0*/  LOP3.LUT R3, R3, 0x3, RZ, 0xc0, !PT ;  /* 0x0000000303037812 */ /* 0x000fca00078ec0ff */
[----:B------:R0:W1:Y:S02]  /*1f4d0*/  SHFL.IDX PT, R14, R3, RZ, 0x1f ;  /* 0x00001fff030e7589 */ /* 0x00006400000e0000 */
.L_x_2904:
[----:B-1----:R-:W-:Y:S02]  /*1f4e0*/  ISETP.NE.AND P0, PT, R14, RZ, PT ;  /* 0x000000ff0e00720c */ /* 0x002fe40003f05270 */
[----:B------:R-:W-:-:S11]  /*1f4f0*/  PLOP3.LUT P6, PT, PT, PT, PT, 0x8, 0x0 ;  /* 0x000000000000781c */ /* 0x000fd60003fce170 */
[----:B------:R-:W-:Y:S05]  /*1f500*/  @P0 BRA `(.L_x_2726) ;  /* 0x00000000000c0947 */ /* 0x000fea0003800000 */
[----:B------:R-:W-:-:S03]  /*1f510*/  UMOV UR4, 0xffffffff ;  /* 0xffffffff00047882 */ /* 0x000fc60000000000 */
[----:B------:R-:W-:Y:S05]  /*1f520*/  BRA.DIV UR4, `(.L_x_2727) ;  /* 0x0000007a042c7947 */ /* 0x000fea000b800000 */
[----:B------:R-:W-:-:S13]  /*1f530*/  ELECT P6, URZ, PT ;  /* 0x00000000003f782f */ /* 0x000fda00038c0000 */
.L_x_2726:
[----:B0-----:R-:W2:Y:S01]  /*1f540*/  LDL R3, [R1+0x64] ;  /* 0x0000640001037983 */ /* 0x001ea20000100800 */
[----:B------:R-:W-:Y:S01]  /*1f550*/  BSSY B1, `(.L_x_2728) ;  /* 0x0000008000017945 */ /* 0x000fe20003800000 */
[----:B--2---:R-:W-:-:S04]  /*1f560*/  IADD3 R3, R3, 0x1, RZ ;  /* 0x0000000103037810 */ /* 0x004fc80007ffe0ff */
[----:B------:R-:W-:-:S04]  /*1f570*/  LEA.HI R4, R3, R3, RZ, 0x1 ;  /* 0x0000000303047211 */ /* 0x000fc800078f08ff */
[----:B------:R-:W-:-:S05]  /*1f580*/  LOP3.LUT R4, R4, 0xfffffffe, RZ, 0xc0, !PT ;  /* 0xfffffffe04047812 */ /* 0x000fca00078ec0ff */
[----:B------:R-:W-:-:S05]  /*1f590*/  IMAD.IADD R3, R3, 0x1, -R4 ;  /* 0x0000000103037824 */ /* 0x000fca00078e0a04 */
[----:B------:R-:W-:-:S04]  /*1f5a0*/  SHF.L.U32 R3, R3, 0x1f, RZ ;  /* 0x0000001f03037819 */ /* 0x000fc800000006ff */
[----:B------:R-:W0:Y:S02]  /*1f5b0*/  SYNCS.PHASECHK.TRANS64.TRYWAIT P0, [R18+URZ+0x34820], R3 ;  /* 0x03482003120075a7 */ /* 0x000e24000800017f */
[----:B0-----:R-:W-:Y:S05]  /*1f5c0*/  @!P0 BRA `(.L_x_2729) ;  /* 0x0000007800248947 */ /* 0x001fea0003800000 */
.L_x_2907:
[----:B------:R-:W-:Y:S05]  /*1f5d0*/  BSYNC B1 ;  /* 0x0000000000017941 */ /* 0x000fea0003800000 */
.L_x_2728:
[----:B------:R-:W-:Y:S04]  /*1f5e0*/  BSSY B1, `(.L_x_2730) ;  /* 0x0000084000017945 */ /* 0x000fe80003800000 */
[----:B------:R-:W-:Y:S05]  /*1f5f0*/  @!P6 BRA `(.L_x_2731) ;  /* 0x000000080008e947 */ /* 0x000fea0003800000 */
[----:B------:R-:W2:Y:S04]  /*1f600*/  LDL R5, [R1+0x10] ;  /* 0x0000100001057983 */ /* 0x000ea80000100800 */
[----:B------:R-:W3:Y:S01]  /*1f610*/  LDL R6, [R1+0x24] ;  /* 0x0000240001067983 */ /* 0x000ee20000100800 */
[----:B------:R-:W-:Y:S01]  /*1f620*/  BSSY B2, `(.L_x_2732) ;  /* 0x0000008000027945 */ /* 0x000fe20003800000 */
[----:B------:R-:W1:Y:S02]  /*1f630*/  S2R R4, SR_TID.X ;  /* 0x0000000000047919 */ /* 0x000e640000002100 */
[----:B-1----:R-:W-:-:S04]  /*1f640*/  LOP3.LUT R4, R4, 0x7f, RZ, 0xc0, !PT ;  /* 0x0000007f04047812 */ /* 0x002fc800078ec0ff */
[----:B------:R-:W-:Y:S01]  /*1f650*/  ISETP.NE.AND P1, PT, R4, RZ, PT ;  /* 0x000000ff0400720c */ /* 0x000fe20003f25270 */
[----:B--2---:R-:W-:Y:S01]  /*1f660*/  IMAD R5, R5, 0x8, R18 ;  /* 0x0000000805057824 */ /* 0x004fe200078e0212 */
[----:B---3--:R-:W-:-:S04]  /*1f670*/  SHF.L.U32 R9, R6, 0x1f, RZ ;  /* 0x0000001f06097819 */ /* 0x008fc800000006ff */
[----:B------:R-:W1:Y:S02]  /*1f680*/  SYNCS.PHASECHK.TRANS64.TRYWAIT P0, [R5+URZ+0x348a0], R9 ;  /* 0x0348a009050075a7 */ /* 0x000e64000800017f */
[----:B-1----:R-:W-:Y:S05]  /*1f690*/  @!P0 BRA `(.L_x_2733) ;  /* 0x0000007800048947 */ /* 0x002fea0003800000 */
.L_x_2908:
[----:B------:R-:W-:Y:S05]  /*1f6a0*/  BSYNC B2 ;  /* 0x0000000000027941 */ /* 0x000fea0003800000 */
.L_x_2732:
[----:B------:R-:W-:Y:S04]  /*1f6b0*/  BSSY B2, `(.L_x_2734) ;  /* 0x0000009000027945 */ /* 0x000fe80003800000 */
        /* <DEDUP_REMOVED lines=8> */
.L_x_2735:
[----:B------:R-:W-:Y:S05]  /*1f740*/  BSYNC B2 ;  /* 0x0000000000027941 */ /* 0x000fea0003800000 */
.L_x_2734:
[----:B0-----:R-:W2:Y:S01]  /*1f750*/  LDL R3, [R1+0x10] ;  /* 0x0000100001037983 */ /* 0x001ea20000100800 */
[----:B------:R-:W-:Y:S01]  /*1f760*/  IMAD.MOV.U32 R11, RZ, RZ, RZ ;  /* 0x000000ffff0b7224 */ /* 0x000fe200078e00ff */
        /* <DEDUP_REMOVED lines=8> */
[----:B--2---:R-:W-:-:S02]  /*1f7f0*/  IMAD R8, R3, 0xc000, R18 ;  /* 0x0000c00003087824 */ /* 0x004fc400078e0212 */
[----:B------:R-:W-:Y:S02]  /*1f800*/  VIADD R3, R5, 0x34890 ;  /* 0x0003489005037836 */ /* 0x000fe40000000000 */
[----:B------:R-:W-:-:S07]  /*1f810*/  VIADD R6, R8, 0x1c400 ;  /* 0x0001c40008067836 */ /* 0x000fce0000000000 */
.L_x_2736:
        /* <DEDUP_REMOVED lines=16> */
.L_x_2737:
        /* <DEDUP_REMOVED lines=15> */
.L_x_2738:
        /* <DEDUP_REMOVED lines=13> */
.L_x_2909:
[----:B------:R-:W-:Y:S05]  /*1fae0*/  BSYNC B2 ;  /* 0x0000000000027941 */ /* 0x000fea0003800000 */
.L_x_2739:
[----:B------:R-:W-:Y:S01]  /*1faf0*/  BSSY B2, `(.L_x_2741) ;  /* 0x000000b000027945 */ /* 0x000fe20003800000 */
[----:B------:R-:W-:Y:S02]  /*1fb00*/  IMAD.MOV.U32 R8, RZ, RZ, 0x0 ;  /* 0x00000000ff087424 */ /* 0x000fe400078e00ff */
[----:B01----:R-:W-:Y:S01]  /*1fb10*/  IMAD.MOV.U32 R9, RZ, RZ, 0x12f00000 ;  /* 0x12f00000ff097424 */ /* 0x003fe200078e00ff */
[----:B------:R-:W-:Y:S06]  /*1fb20*/  @P1 BRA `(.L_x_2742) ;  /* 0x00000000001c1947 */ /* 0x000fec0003800000 */
[----:B------:R-:W0:Y:S01]  /*1fb30*/  S2R R6, SR_TID.X ;  /* 0x0000000000067919 */ /* 0x000e220000002100 */
[----:B------:R-:W-:-:S04]  /*1fb40*/  IMAD.MOV.U32 R3, RZ, RZ, 0x8000 ;  /* 0x00008000ff037424 */ /* 0x000fc800078e00ff */
[----:B------:R1:W-:Y:S01]  /*1fb50*/  SYNCS.ARRIVE.TRANS64 RZ, [R5+URZ+0x348b0], R3 ;  /* 0x0348b00305ff79a7 */ /* 0x0003e2000800003f */
[----:B0-----:R-:W-:-:S04]  /*1fb60*/  LOP3.LUT R6, R6, 0x1f, RZ, 0xc0, !PT ;  /* 0x0000001f06067812 */ /* 0x001fc800078ec0ff */
[----:B------:R-:W-:-:S13]  /*1fb70*/  ISETP.NE.AND P0, PT, R6, RZ, PT ;  /* 0x000000ff0600720c */ /* 0x000fda0003f05270 */
[----:B-1----:R-:W-:Y:S05]  /*1fb80*/  @!P0 BRA `(.L_x_2742) ;  /* 0x0000000000048947 */ /* 0x002fea0003800000 */
[----:B------:R-:W-:Y:S01]  /*1fb90*/  BPT.TRAP 0x1 ;  /* 0x000000040000795c */ /* 0x000fe20000300000 */
.L_x_2742:
[----:B------:R-:W-:Y:S05]  /*1fba0*/  BSYNC B2 ;  /* 0x0000000000027941 */ /* 0x000fea0003800000 */
.L_x_2741:
[----:B------:R-:W2:Y:S01]  /*1fbb0*/  LDL R3, [R1+0x10] ;  /* 0x0000100001037983 */ /* 0x000ea20000100800 */
[----:B------:R-:W-:Y:S01]  /*1fbc0*/  R2UR UR10, R11 ;  /* 0x000000000b0a72ca */ /* 0x000fe200000e0000 */
[----:B------:R-:W-:Y:S01]  /*1fbd0*/  UIADD3 UR4, UP0, UR36, 0x670, URZ ;  /* 0x0000067024047890 */ /* 0x000fe2000ff1e03f */
[----:B------:R-:W-:Y:S01]  /*1fbe0*/  R2UR UR6, R8 ;  /* 0x00000000080672ca */ /* 0x000fe200000e0000 */
[----:B------:R-:W-:Y:S01]  /*1fbf0*/  VIADD R5, R5, 0x348b0 ;  /* 0x000348b005057836 */ /* 0x000fe20000000000 */
[----:B------:R-:W-:Y:S01]  /*1fc00*/  R2UR UR7, R9 ;  /* 0x00000000090772ca */ /* 0x000fe200000e0000 */
[----:B------:R-:W-:Y:S01]  /*1fc10*/  UIADD3.X UR5, URZ, UR37, URZ, UP0, !UPT ;  /* 0x000000253f057290 */ /* 0x000fe200087fe43f */
[----:B------:R-:W-:Y:S02]  /*1fc20*/  IADD3 R6, R18, 0x400, RZ ;  /* 0x0000040012067810 */ /* 0x000fe40007ffe0ff */
[----:B------:R-:W-:-:S03]  /*1fc30*/  PLOP3.LUT P0, PT, PT, PT, PT, 0x80, 0x0 ;  /* 0x000000000000781c */ /* 0x000fc60003f0f070 */
[----:B--2---:R-:W-:-:S10]  /*1fc40*/  IMAD R3, R3, 0x8000, R6 ;  /* 0x0000800003037824 */ /* 0x004fd400078e0206 */
.L_x_2743:
        /* <DEDUP_REMOVED lines=19> */
.L_x_2744:
        /* <DEDUP_REMOVED lines=10> */
.L_x_2731:
[----:B------:R-:W-:Y:S05]  /*1fe20*/  BSYNC B1 ;  /* 0x0000000000017941 */ /* 0x000fea0003800000 */
.L_x_2730:
[----:B------:R-:W0:Y:S04]  /*1fe30*/  LDL.LU R8, [R1+0x10] ;  /* 0x0000100001087983 */ /* 0x000e280000300800 */
[----:B------:R-:W2:Y:S01]  /*1fe40*/  LDL.LU R6, [R1+0x24] ;  /* 0x0000240001067983 */ /* 0x000ea20000300800 */
[----:B------:R-:W-:Y:S02]  /*1fe50*/  PLOP3.LUT P0, PT, PT, PT, PT, 0x8, 0x0 ;  /* 0x000000000000781c */ /* 0x000fe40003f0e170 */
[----:B0-----:R-:W-:Y:S01]  /*1fe60*/  IADD3 R3, R8, 0x1, RZ ;  /* 0x0000000108037810 */ /* 0x001fe20007ffe0ff */
        /* <DEDUP_REMOVED lines=9> */
.L_x_2760:
[----:B------:R-:W-:Y:S05]  /*1ff00*/  YIELD ;  /* 0x0000000000007946 */ /* 0x000fea0003800000 */
[----:B------:R-:W-:Y:S04]  /*1ff10*/  BSSY B1, `(.L_x_2745) ;  /* 0x000007f000017945 */ /* 0x000fe80003800000 */
[----:B-1----:R-:W-:Y:S05]  /*1ff20*/  @!P6 BRA `(.L_x_2746) ;  /* 0x0000000400f4e947 */ /* 0x002fea0003800000 */
[----:B------:R-:W2:Y:S04]  /*1ff30*/  LDL R5, [R1+0x10] ;  /* 0x0000100001057983 */ /* 0x000ea80000100800 */
[----:B------:R-:W3:Y:S01]  /*1ff40*/  LDL R4, [R1+0x24] ;  /* 0x0000240001047983 */ /* 0x000ee20000100800 */
[----:B------:R-:W-:Y:S01]  /*1ff50*/  BSSY B2, `(.L_x_2747) ;  /* 0x0000008000027945 */ /* 0x000fe20003800000 */
[----:B0-----:R-:W0:Y:S02]  /*1ff60*/  S2R R3, SR_TID.X ;  /* 0x0000000000037919 */ /* 0x001e240000002100 */
[----:B0-----:R-:W-:-:S04]  /*1ff70*/  LOP3.LUT R3, R3, 0x7f, RZ, 0xc0, !PT ;  /* 0x0000007f03037812 */ /* 0x001fc800078ec0ff */
[----:B------:R-:W-:Y:S01]  /*1ff80*/  ISETP.NE.AND P2, PT, R3, RZ, PT ;  /* 0x000000ff0300720c */ /* 0x000fe20003f45270 */
[----:B--2---:R-:W-:Y:S01]  /*1ff90*/  IMAD R7, R5, 0x8, R18 ;  /* 0x0000000805077824 */ /* 0x004fe200078e0212 */
[----:B---3--:R-:W-:-:S04]  /*1ffa0*/  SHF.L.U32 R6, R4, 0x1f, RZ ;  /* 0x0000001f04067819 */ /* 0x008fc800000006ff */
[----:B------:R-:W0:Y:S02]  /*1ffb0*/  SYNCS.PHASECHK.TRANS64.TRYWAIT P1, [R7+URZ+0x348a0], R6 ;  /* 0x0348a006070075a7 */ /* 0x000e24000802017f */
[----:B0-----:R-:W-:Y:S05]  /*1ffc0*/  @!P1 BRA `(.L_x_2748) ;  /* 0x0000006c00e09947 */ /* 0x001fea0003800000 */
.L_x_2910:
[----:B------:R-:W-:Y:S05]  /*1ffd0*/  BSYNC B2 ;  /* 0x0000000000027941 */ /* 0x000fea0003800000 */
.L_x_2747:
[----:B------:R-:W-:Y:S04]  /*1ffe0*/  BSSY B2, `(.L_x_2749) ;  /* 0x0000009000027945 */ /* 0x000fe80003800000 */
        /* <DEDUP_REMOVED lines=8> */
.L_x_2750:
[----:B------:R-:W-:Y:S05]  /*20070*/  BSYNC B2 ;  /* 0x0000000000027941 */ /* 0x000fea0003800000 */
.L_x_2749:
[----:B------:R-:W2:Y:S01]  /*20080*/  LDL R3, [R1+0x10] ;  /* 0x0000100001037983 */ /* 0x000ea20000100800 */
[----:B------:R-:W-:Y:S01]  /*20090*/  IMAD.MOV.U32 R11, RZ, RZ, RZ ;  /* 0x000000ffff0b7224 */ /* 0x000fe200078e00ff */
[----:B------:R-:W-:Y:S01]  /*200a0*/  UIADD3 UR4, UP0, UR36, 0x570, URZ ;  /* 0x0000057024047890 */ /* 0x000fe2000ff1e03f */
[----:B------:R-:W-:Y:S01]  /*200b0*/  PLOP3.LUT P1, PT, PT, PT, PT, 0x80, 0x0 ;  /* 0x000000000000781c */ /* 0x000fe20003f2f070 */
[----:B------:R-:W-:Y:S01]  /*200c0*/  UMOV UR6, 0x0 ;  /* 0x0000000000067882 */ /* 0x000fe20000000000 */
[----:B------:R-:W-:Y:S01]  /*200d0*/  LEA R4, R8, R10, 0x7 ;  /* 0x0000000a08047211 */ /* 0x000fe200078e38ff */
[----:B------:R-:W-:Y:S01]  /*200e0*/  UIADD3.X UR5, URZ, UR37, URZ, UP0, !UPT ;  /* 0x000000253f057290 */ /* 0x000fe200087fe43f */
[----:B------:R-:W-:Y:S01]  /*200f0*/  R2UR UR10, R11 ;  /* 0x000000000b0a72ca */ /* 0x000fe200000e0000 */
[----:B------:R-:W-:Y:S01]  /*20100*/  UMOV UR7, 0x12f00000 ;  /* 0x12f0000000077882 */ /* 0x000fe20000000000 */
[----:B--2---:R-:W-:Y:S02]  /*20110*/  IMAD R5, R3, 0xc000, R18 ;  /* 0x0000c00003057824 */ /* 0x004fe400078e0212 */
[----:B------:R-:W-:-:S02]  /*20120*/  VIADD R3, R7, 0x34890 ;  /* 0x0003489007037836 */ /* 0x000fc40000000000 */
[----:B------:R-:W-:-:S09]  /*20130*/  VIADD R9, R5, 0x1c400 ;  /* 0x0001c40005097836 */ /* 0x000fd20000000000 */
.L_x_2751:
        /* <DEDUP_REMOVED lines=16> */
.L_x_2752:
        /* <DEDUP_REMOVED lines=11> */
[----:B------:R-:W-:Y:S01]  /*202f0*/  UMOV UR6, 0x0 ;  /* 0x0000000000067882 */ /* 0x000fe20000000000 */
[----:B------:R-:W-:Y:S01]  /*20300*/  IADD3 R5, R5, 0x24400, RZ ;  /* 0x0002440005057810 */ /* 0x000fe20007ffe0ff */
[----:B------:R-:W-:Y:S01]  /*20310*/  UMOV UR7, 0x12f00000 ;  /* 0x12f0000000077882 */ /* 0x000fe20000000000 */
[----:B------:R-:W-:-:S09]  /*20320*/  UMOV UR10, 0x80 ;  /* 0x00000080000a7882 */ /* 0x000fd20000000000 */
.L_x_2753:
        /* <DEDUP_REMOVED lines=13> */
.L_x_2911:
[----:B------:R-:W-:Y:S05]  /*20400*/  BSYNC B2 ;  /* 0x0000000000027941 */ /* 0x000fea0003800000 */
.L_x_2754:
        /* <DEDUP_REMOVED lines=11> */
.L_x_2757:
[----:B------:R-:W-:Y:S05]  /*204c0*/  BSYNC B2 ;  /* 0x0000000000027941 */ /* 0x000fea0003800000 */
.L_x_2756:
        /* <DEDUP_REMOVED lines=10> */
.L_x_2758:
        /* <DEDUP_REMOVED lines=15> */
.L_x_2759:
        /* <DEDUP_REMOVED lines=10> */
.L_x_2746:
[----:B------:R-:W-:Y:S05]  /*20700*/  BSYNC B1 ;  /* 0x0000000000017941 */ /* 0x000fea0003800000 */
.L_x_2745:
[----:B0-----:R-:W2:Y:S04]  /*20710*/  LDL.LU R6, [R1+0x10] ;  /* 0x0000100001067983 */ /* 0x001ea80000300800 */
[----:B------:R-:W3:Y:S01]  /*20720*/  LDL.LU R5, [R1+0x24] ;  /* 0x0000240001057983 */ /* 0x000ee20000300800 */
[C---:B------:R-:W-:Y:S01]  /*20730*/  ISETP.GT.AND P2, PT, R8.reuse, R2, PT ;  /* 0x000000020800720c */ /* 0x040fe20003f44270 */
[----:B------:R-:W-:Y:S02]  /*20740*/  VIADD R8, R8, 0xffffffff ;  /* 0xffffffff08087836 */ /* 0x000fe40000000000 */
[----:B--2---:R-:W-:-:S05]  /*20750*/  VIADD R3, R6, 0x1 ;  /* 0x0000000106037836 */ /* 0x004fca0000000000 */
[----:B------:R-:W-:-:S04]  /*20760*/  ISETP.NE.AND P1, PT, R3, 0x2, PT ;  /* 0x000000020300780c */ /* 0x000fc80003f25270 */
[----:B------:R-:W-:Y:S02]  /*20770*/  SEL R4, RZ, 0x1, P1 ;  /* 0x00000001ff047807 */ /* 0x000fe40000800000 */
[----:B------:R-:W-:Y:S02]  /*20780*/  SEL R3, R3, RZ, P1 ;  /* 0x000000ff03037207 */ /* 0x000fe40000800000 */
[----:B---3--:R-:W-:-:S05]  /*20790*/  LOP3.LUT R5, R5, R4, RZ, 0x3c, !PT ;  /* 0x0000000405057212 */ /* 0x008fca00078e3cff */
[----:B------:R1:W-:Y:S04]  /*207a0*/  STL [R1+0x24], R5 ;  /* 0x0000240501007387 */ /* 0x0003e80000100800 */
[----:B------:R1:W-:Y:S01]  /*207b0*/  STL [R1+0x10], R3 ;  /* 0x0000100301007387 */ /* 0x0003e20000100800 */
[----:B------:R-:W-:Y:S05]  /*207c0*/  @P2 BRA `(.L_x_2760) ;  /* 0xfffffff400cc2947 */ /* 0x000fea000383ffff */
.L_x_2724:
[----:B------:R-:W-:Y:S05]  /*207d0*/  BSYNC B0 ;  /* 0x0000000000007941 */ /* 0x000fea0003800000 */
.L_x_2723:
[----:B------:R-:W2:Y:S01]  /*207e0*/  LDL R4, [R1+0x4] ;  /* 0x0000040001047983 */ /* 0x000ea20000100800 */
[----:B------:R-:W3:Y:S01]  /*207f0*/  LDC R0, c[0x0][0x448] ;  /* 0x00011200ff007b82 */ /* 0x000ee20000000800 */
[----:B------:R-:W-:Y:S01]  /*20800*/  ISETP.NE.AND P2, PT, R17, RZ, PT ;  /* 0x000000ff1100720c */ /* 0x000fe20003f45270 */
[----:B------:R-:W-:Y:S05]  /*20810*/  @!P0 WARPSYNC.ALL ;  /* 0x0000000000008948 */ /* 0x000fea0003800000 */
[----:B------:R-:W-:Y:S07]  /*20820*/  BSSY B0, `(.L_x_2761) ;  /* 0x000002d000007945 */ /* 0x000fee0003800000 */
[----:B------:R-:W4:Y:S08]  /*20830*/  @!P2 LDC R17, c[0x0][0x9f0] ;  /* 0x00027c00ff11ab82 */ /* 0x000f300000000800 */
[----:B------:R-:W-:Y:S01]  /*20840*/  @!P0 BAR.SYNC.DEFER_BLOCKING 0xc, 0x180 ;  /* 0x0306000000008b1d */ /* 0x000fe20000010000 */
[----:B---3--:R-:W-:-:S13]  /*20850*/  ISETP.NE.AND P1, PT, R0, 0x1, PT ;  /* 0x000000010000780c */ /* 0x008fda0003f25270 */
[----:B------:R-:W3:Y:S08]  /*20860*/  @P1 LDC R2, c[0x0][0x44c] ;  /* 0x00011300ff021b82 */ /* 0x000ef00000000800 */
[----:B01----:R-:W0:Y:S01]  /*20870*/  @P1 LDC R3, c[0x0][0x450] ;  /* 0x00011400ff031b82 */ /* 0x003e220000000800 */
[----:B--2---:R-:W-:-:S05]  /*20880*/  LEA R0, R4, 0x7f, 0x7 ;  /* 0x0000007f04007811 */ /* 0x004fca00078e38ff */
[----:B---3--:R-:W-:-:S05]  /*20890*/  @P1 IMAD.HI.U32 R2, R0, R2, RZ ;  /* 0x0000000200021227 */ /* 0x008fca00078e00ff */
[----:B0-----:R-:W-:-:S04]  /*208a0*/  @P1 SHF.R.U32.HI R0, RZ, R3, R2 ;  /* 0x00000003ff001219 */ /* 0x001fc80000011602 */
[----:B------:R-:W-:-:S04]  /*208b0*/  IADD3 R0, R21, R0, RZ ;  /* 0x0000000015007210 */ /* 0x000fc80007ffe0ff */
[----:B------:R-:W-:-:S04]  /*208c0*/  SHF.R.S32.HI R2, RZ, 0x1f, R0 ;  /* 0x0000001fff027819 */ /* 0x000fc80000011400 */
[----:B------:R-:W-:-:S04]  /*208d0*/  LEA.HI R0, R2, R0, RZ, 0x7 ;  /* 0x0000000002007211 */ /* 0x000fc800078f38ff */
[----:B------:R-:W-:-:S04]  /*208e0*/  SHF.R.S32.HI R0, RZ, 0x7, R0 ;  /* 0x00000007ff007819 */ /* 0x000fc80000011400 */
[----:B------:R-:W-:-:S04]  /*208f0*/  VIMNMX R7, R20, R0, PT ;  /* 0x0000000014077248 */ /* 0x000fc80003fe0100 */
[----:B------:R-:W-:Y:S01]  /*20900*/  ISETP.GE.AND P1, PT, R7, 0x1, PT ;  /* 0x000000010700780c */ /* 0x000fe20003f26270 */
[----:B------:R0:W-:Y:S04]  /*20910*/  STL [R1+0x40], R7 ;  /* 0x0000400701007387 */ /* 0x0001e80000100800 */
[----:B------:R0:W-:Y:S08]  /*20920*/  STL [R1+0x44], RZ ;  /* 0x000044ff01007387 */ /* 0x0001f00000100800 */
[----:B0---4-:R-:W-:Y:S05]  /*20930*/  @!P1 BRA `(.L_x_2762) ;  /* 0x00000000006c9947 */ /* 0x011fea0003800000 */
        /* <DEDUP_REMOVED lines=10> */
[----:B------:R-:W-:-:S03]  /*209e0*/  IADD3 R4, R17, -0x1, R7 ;  /* 0xffffffff11047810 */ /* 0x000fc60007ffe007 */
        /* <DEDUP_REMOVED lines=16> */
.L_x_2762:
[----:B------:R-:W-:Y:S05]  /*20af0*/  BSYNC B0 ;  /* 0x0000000000007941 */ /* 0x000fea0003800000 */
.L_x_2761:
[----:B------:R-:W2:Y:S04]  /*20b00*/  LDL R0, [R1+0x44] ;  /* 0x0000440001007983 */ /* 0x000ea80000100800 */
[----:B0-----:R-:W2:Y:S01]  /*20b10*/  LDL R2, [R1+0x60] ;  /* 0x0000600001027983 */ /* 0x001ea20000100800 */
[----:B------:R-:W-:Y:S01]  /*20b20*/  BSSY B7, `(.L_x_2763) ;  /* 0x0000411000077945 */ /* 0x000fe20003800000 */
[----:B--2---:R-:W-:-:S05]  /*20b30*/  IMAD R2, R2, R0, RZ ;  /* 0x0000000002027224 */ /* 0x004fca00078e02ff */
[----:B------:R-:W-:Y:S01]  /*20b40*/  VIADDMNMX R0, R2, R0, R7, PT ;  /* 0x0000000002007246 */ /* 0x000fe20003800107 */
[----:B------:R0:W-:Y:S03]  /*20b50*/  STL [R1+0x30], R2 ;  /* 0x0000300201007387 */ /* 0x0001e60000100800 */
[----:B------:R-:W-:Y:S01]  /*20b60*/  ISETP.GT.AND P0, PT, R0, R2, PT ;  /* 0x000000020000720c */ /* 0x000fe20003f04270 */
[----:B------:R0:W-:-:S12]  /*20b70*/  STL [R1+0x48], R0 ;  /* 0x0000480001007387 */ /* 0x0001d80000100800 */
[----:B0-----:R-:W-:Y:S05]  /*20b80*/  @P0 BRA `(.L_x_2764) ;  /* 0x0000000000480947 */ /* 0x001fea0003800000 */
[----:B------:R-:W0:Y:S02]  /*20b90*/  S2R R0, SR_TID.X ;  /* 0x0000000000007919 */ /* 0x000e240000002100 */
[----:B0-----:R-:W-:-:S04]  /*20ba0*/  LOP3.LUT R0, R0, 0x7f, RZ, 0xc0, !PT ;  /* 0x0000007f00007812 */ /* 0x001fc800078ec0ff */
[----:B------:R-:W-:-:S13]  /*20bb0*/  ISETP.NE.AND P0, PT, R0, RZ, PT ;  /* 0x000000ff0000720c */ /* 0x000fda0003f05270 */
[----:B------:R-:W-:Y:S05]  /*20bc0*/  @P0 BRA `(.L_x_2765) ;  /* 0x0000004000180947 */ /* 0x000fea0003800000 */
[----:B------:R-:W0:Y:S01]  /*20bd0*/  S2R R3, SR_LANEID ;  /* 0x0000000000037919 */ /* 0x000e220000000000 */
[----:B------:R-:W-:Y:S02]  /*20be0*/  VOTEU.ANY UR4, UPT, PT ;  /* 0x0000000000047886 */ /* 0x000fe400038e0100 */
[----:B------:R-:W0:Y:S08]  /*20bf0*/  FLO.U32 R0, UR4 ;  /* 0x0000000400007d00 */ /* 0x000e3000080e0000 */
[----:B------:R-:W1:Y:S01]  /*20c00*/  POPC R4, UR4 ;  /* 0x0000000400047d09 */ /* 0x000e620008000000 */
[----:B0-----:R-:W-:-:S02]  /*20c10*/  ISETP.EQ.U32.AND P0, PT, R0, R3, PT ;  /* 0x000000030000720c */ /* 0x001fc40003f02070 */
[----:B------:R-:W1:Y:S11]  /*20c20*/  LDC.64 R2, c[0x0][0xc60] ;  /* 0x00031800ff027b82 */ /* 0x000e760000000a00 */
[----:B-1----:R-:W2:Y:S01]  /*20c30*/  @P0 ATOMG.E.ADD.STRONG.GPU PT, R3, desc[UR60][R2.64], R4 ;  /* 0x00000004020309a8 */ /* 0x002ea200081ee1fc */
[----:B------:R-:W0:Y:S02]  /*20c40*/  S2R R5, SR_LTMASK ;  /* 0x0000000000057919 */ /* 0x000e240000003900 */
[----:B0-----:R-:W-:-:S06]  /*20c50*/  LOP3.LUT R5, R5, UR4, RZ, 0xc0, !PT ;  /* 0x0000000405057c12 */ /* 0x001fcc000f8ec0ff */
[----:B------:R-:W0:Y:S01]  /*20c60*/  POPC R5, R5 ;  /* 0x0000000500057309 */ /* 0x000e220000000000 */
[----:B--2---:R-:W0:Y:S02]  /*20c70*/  SHFL.IDX PT, R0, R3, R0, 0x1f ;  /* 0x00001f0003007589 */ /* 0x004e2400000e0000 */
[----:B0-----:R-:W-:-:S05]  /*20c80*/  IADD3 R0, R0, UR38, R5 ;  /* 0x0000002600007c10 */ /* 0x001fca000fffe005 */
[----:B------:R4:W-:Y:S01]  /*20c90*/  STL [R1], R0 ;  /* 0x0000000001007387 */ /* 0x0009e20000100800 */
[----:B------:R-:W-:Y:S05]  /*20ca0*/  BRA `(.L_x_2765) ;  /* 0x0000003c00e07947 */ /* 0x000fea0003800000 */
.L_x_2764:
        /* <DEDUP_REMOVED lines=20> */
.L_x_2767:
[----:B------:R-:W-:Y:S05]  /*20df0*/  BSYNC B6 ;  /* 0x0000000000067941 */ /* 0x000fea0003800000 */
.L_x_2766:
        /* <DEDUP_REMOVED lines=20> */
.L_x_2770:
[----:B------:R0:W1:Y:S01]  /*20f40*/  LDC.64 R2, c[0x4][R17] ;  /* 0x0100000011027b82 */ /* 0x0000620000000a00 */
[----:B------:R-:W-:Y:S01]  /*20f50*/  ULDC.64 UR4, c[0x4][0xb8] ;  /* 0x01002e0000047ab9 */ /* 0x000fe20000000a00 */
[----:B------:R-:W-:Y:S01]  /*20f60*/  ULDC.64 UR6, c[0x4][0xc0] ;  /* 0x0100300000067ab9 */ /* 0x000fe20000000a00 */
[----:B------:R-:W-:Y:S01]  /*20f70*/  ULDC.64 UR8, c[0x4][0x18] ;  /* 0x0100060000087ab9 */ /* 0x000fe20000000a00 */
[----:B------:R-:W-:Y:S01]  /*20f80*/  MOV R4, UR4 ;  /* 0x0000000400047c02 */ /* 0x000fe20008000f00 */
[----:B------:R-:W-:Y:S01]  /*20f90*/  IMAD.U32 R5, RZ, RZ, UR5 ;  /* 0x00000005ff057e24 */ /* 0x000fe2000f8e00ff */
[----:B------:R-:W-:Y:S01]  /*20fa0*/  MOV R11, UR9 ;  /* 0x00000009000b7c02 */ /* 0x000fe20008000f00 */
[----:B------:R-:W-:Y:S02]  /*20fb0*/  IMAD.U32 R6, RZ, RZ, UR6 ;  /* 0x00000006ff067e24 */ /* 0x000fe4000f8e00ff */
[----:B------:R-:W-:Y:S02]  /*20fc0*/  IMAD.U32 R7, RZ, RZ, UR7 ;  /* 0x00000007ff077e24 */ /* 0x000fe4000f8e00ff */
[----:B------:R-:W-:-:S02]  /*20fd0*/  IMAD.U32 R10, RZ, RZ, UR8 ;  /* 0x00000008ff0a7e24 */ /* 0x000fc4000f8e00ff */
[----:B------:R-:W-:Y:S02]  /*20fe0*/  IMAD.MOV.U32 R8, RZ, RZ, 0x70 ;  /* 0x00000070ff087424 */ /* 0x000fe400078e00ff */
[----:B------:R-:W-:Y:S02]  /*20ff0*/  IMAD.MOV.U32 R12, RZ, RZ, 0x1 ;  /* 0x00000001ff0c7424 */ /* 0x000fe400078e00ff */
[----:B0-----:R-:W-:-:S07]  /*21000*/  IMAD.MOV.U32 R13, RZ, RZ, RZ ;  /* 0x000000ffff0d7224 */ /* 0x001fce00078e00ff */
[----:B------:R-:W-:-:S07]  /*21010*/  LEPC R20, `(.L_x_2769) ;  /* 0x000000001014794e */ /* 0x000fce0000000000 */
[----:B-1----:R-:W-:Y:S05]  /*21020*/  CALL.ABS.NOINC R2 ;  /* 0x0000000002007343 */ /* 0x002fea0003c00000 */
.L_x_2769:
[----:B------:R-:W-:Y:S05]  /*21030*/  BSYNC B6 ;  /* 0x0000000000067941 */ /* 0x000fea0003800000 */
.L_x_2768:
[----:B------:R-:W2:Y:S01]  /*21040*/  LDL.LU R2, [R1+0x28] ;  /* 0x0000280001027983 */ /* 0x000ea20000300800 */
[----:B------:R-:W-:-:S03]  /*21050*/  ULDC.64 UR4, c[0x0][0x9f8] ;  /* 0x00027e0000047ab9 */ /* 0x000fc60000000a00 */
[----:B------:R-:W3:Y:S04]  /*21060*/  LDL.LU R0, [R1+0x38] ;  /* 0x0000380001007983 */ /* 0x000ee80000300800 */
[----:B------:R-:W4:Y:S01]  /*21070*/  LDL R7, [R1+0x14] ;  /* 0x0000140001077983 */ /* 0x000f220000100800 */
[----:B------:R-:W-:-:S03]  /*21080*/  ISETP.NE.U32.AND P0, PT, RZ, UR4, PT ;  /* 0x00000004ff007c0c */ /* 0x000fc6000bf05070 */
[----:B------:R-:W5:Y:S01]  /*21090*/  LDL R17, [R1+0x48] ;  /* 0x0000480001117983 */ /* 0x000f620000100800 */
[----:B------:R-:W-:-:S13]  /*210a0*/  ISETP.NE.AND.EX P0, PT, RZ, UR5, PT, P0 ;  /* 0x00000005ff007c0c */ /* 0x000fda000bf05300 */
[----:B--2---:R-:W-:-:S04]  /*210b0*/  @P0 IADD3 R2, P1, R2, UR4, RZ ;  /* 0x0000000402020c10 */ /* 0x004fc8000ff3e0ff */
[----:B---3--:R-:W-:Y:S01]  /*210c0*/  @P0 IADD3.X R3, R0, UR5, RZ, P1, !PT ;  /* 0x0000000500030c10 */ /* 0x008fe20008ffe4ff */
[----:B------:R-:W-:-:S04]  /*210d0*/  ULDC.64 UR4, c[0x0][0xa08] ;  /* 0x0002820000047ab9 */ /* 0x000fc80000000a00 */
[----:B----4-:R0:W2:Y:S02]  /*210e0*/  @P0 LDG.E R7, desc[UR60][R2.64] ;  /* 0x0000003c02070981 */ /* 0x0100a4000c1e1900 */
[----:B0-----:R-:W0:Y:S01]  /*210f0*/  LDC.64 R2, c[0x0][0x418] ;  /* 0x00010600ff027b82 */ /* 0x001e220000000a00 */
[----:B-----5:R-:W-:Y:S01]  /*21100*/  VIADD R0, R17, 0xffffffff ;  /* 0xffffffff11007836 */ /* 0x020fe20000000000 */
[----:B--2---:R-:W-:Y:S01]  /*21110*/  SHF.R.S32.HI R8, RZ, 0x1f, R7 ;  /* 0x0000001fff087819 */ /* 0x004fe20000011407 */
[----:B------:R1:W-:Y:S04]  /*21120*/  @P0 STL [R1+0x14], R7 ;  /* 0x0000140701000387 */ /* 0x0003e80000100800 */
[----:B------:R1:W-:Y:S01]  /*21130*/  STL [R1+0x28], R8 ;  /* 0x0000280801007387 */ /* 0x0003e20000100800 */
[----:B0-----:R-:W-:Y:S01]  /*21140*/  LOP3.LUT P0, RZ, R2, UR4, RZ, 0xfc, !PT ;  /* 0x0000000402ff7c12 */ /* 0x001fe2000f80fcff */
[----:B------:R-:W-:-:S03]  /*21150*/  UMOV UR4, 0xffffffff ;  /* 0xffffffff00047882 */ /* 0x000fc60000000000 */
[----:B------:R-:W-:-:S04]  /*21160*/  LOP3.LUT P0, RZ, R3, UR5, RZ, 0xfc, P0 ;  /* 0x0000000503ff7c12 */ /* 0x000fc8000800fcff */
[----:B------:R-:W-:Y:S01]  /*21170*/  SEL R17, R7, RZ, !P0 ;  /* 0x000000ff07117207 */ /* 0x000fe20004000000 */
[----:B-1----:R-:W-:Y:S08]  /*21180*/  BRA.DIV UR4, `(.L_x_2771) ;  /* 0x0000005e04987947 */ /* 0x002ff0000b800000 */
[----:B------:R-:W0:Y:S02]  /*21190*/  S2R R4, SR_TID.X ;  /* 0x0000000000047919 */ /* 0x000e240000002100 */
[----:B0-----:R-:W-:-:S04]  /*211a0*/  SHF.R.U32.HI R4, RZ, 0x5, R4 ;  /* 0x00000005ff047819 */ /* 0x001fc80000011604 */
[----:B------:R-:W-:-:S05]  /*211b0*/  LOP3.LUT R4, R4, 0x3, RZ, 0xc0, !PT ;  /* 0x0000000304047812 */ /* 0x000fca00078ec0ff */
[----:B------:R0:W1:Y:S02]  /*211c0*/  SHFL.IDX PT, R14, R4, RZ, 0x1f ;  /* 0x00001fff040e7589 */ /* 0x00006400000e0000 */
.L_x_2914:
[----:B0-----:R-:W2:Y:S01]  /*211d0*/  LDL.LU R4, [R1+0x1c] ;  /* 0x00001c0001047983 */ /* 0x001ea20000300800 */
[----:B------:R-:W-:Y:S02]  /*211e0*/  PLOP3.LUT P1, PT, PT, PT, PT, 0x8, 0x0 ;  /* 0x000000000000781c */ /* 0x000fe40003f2e170 */
[----:B-1----:R-:W-:Y:S01]  /*211f0*/  ISETP.NE.AND P0, PT, R14, RZ, PT ;  /* 0x000000ff0e00720c */ /* 0x002fe20003f05270 */
        /* <DEDUP_REMOVED lines=8> */
.L_x_2917:
[----:B------:R-:W-:Y:S05]  /*21280*/  @!P6 BRA `(.L_x_2772) ;  /* 0x000000040028e947 */ /* 0x000fea0003800000 */
[----:B------:R-:W-:-:S04]  /*21290*/  ISETP.NE.U32.AND P0, PT, R2, RZ, PT ;  /* 0x000000ff0200720c */ /* 0x000fc80003f05070 */
[----:B------:R-:W-:-:S13]  /*212a0*/  ISETP.NE.AND.EX P0, PT, R3, RZ, PT, P0 ;  /* 0x000000ff0300720c */ /* 0x000fda0003f05300 */
[----:B------:R-:W-:Y:S05]  /*212b0*/  @!P0 BRA `(.L_x_2774) ;  /* 0x0000000000508947 */ /* 0x000fea0003800000 */
[----:B------:R-:W1:Y:S01]  /*212c0*/  LDC R6, c[0x0][0x43c] ;  /* 0x00010f00ff067b82 */ /* 0x000e620000000800 */
[----:B------:R-:W-:Y:S01]  /*212d0*/  MOV R9, R0 ;  /* 0x0000000000097202 */ /* 0x000fe20000000f00 */
[----:B------:R-:W-:-:S04]  /*212e0*/  ULDC.64 UR4, c[0x0][0x428] ;  /* 0x00010a0000047ab9 */ /* 0x000fc80000000a00 */
[----:B0-----:R-:W-:Y:S01]  /*212f0*/  IMAD.MOV.U32 R0, RZ, RZ, R9 ;  /* 0x000000ffff007224 */ /* 0x001fe200078e0009 */
[----:B-1----:R-:W-:-:S13]  /*21300*/  ISETP.NE.AND P0, PT, R6, 0x1, PT ;  /* 0x000000010600780c */ /* 0x002fda0003f05270 */
        /* <DEDUP_REMOVED lines=15> */
.L_x_2774:
[----:B-1----:R-:W2:Y:S01]  /*21400*/  LDL R2, [R1+0x18] ;  /* 0x0000180001027983 */ /* 0x002ea20000100800 */
[----:B0-----:R-:W-:Y:S02]  /*21410*/  LEA R0, R19, R18, 0x3 ;  /* 0x0000001213007211 */ /* 0x001fe400078e18ff */
[----:B--2---:R-:W-:-:S04]  /*21420*/  SHF.L.U32 R2, R2, 0x1f, RZ ;  /* 0x0000001f02027819 */ /* 0x004fc800000006ff */
[----:B------:R-:W0:Y:S02]  /*21430*/  SYNCS.PHASECHK.TRANS64.TRYWAIT P0, [R0+URZ+0x34840], R2 ;  /* 0x03484002000075a7 */ /* 0x000e24000800017f */
[----:B0-----:R-:W-:Y:S05]  /*21440*/  @!P0 BRA `(.L_x_2775) ;  /* 0x0000005c003c8947 */ /* 0x001fea0003800000 */
.L_x_2918:
        /* <DEDUP_REMOVED lines=11> */
.L_x_2776:
[----:B------:R-:W2:Y:S04]  /*21500*/  LDL R4, [R1+0x8] ;  /* 0x0000080001047983 */ /* 0x000ea80000100800 */
[----:B------:R-:W3:Y:S04]  /*21510*/  LDL R3, [R1+0x20] ;  /* 0x0000200001037983 */ /* 0x000ee80000100800 */
[----:B0-----:R-:W4:Y:S01]  /*21520*/  LDL.LU R2, [R1+0x1c] ;  /* 0x00001c0001027983 */ /* 0x001f220000300800 */
        /* <DEDUP_REMOVED lines=25> */
[----:B0-----:R-:W-:Y:S01]  /*216c0*/  UMOV UR8, UR15 ;  /* 0x0000000f00087c82 */ /* 0x001fe20008000000 */
[----:B------:R-:W-:Y:S02]  /*216d0*/  UMOV UR10, UR17 ;  /* 0x00000011000a7c82 */ /* 0x000fe40008000000 */
[----:B------:R0:W-:Y:S02]  /*216e0*/  UTMALDG.4D [UR8], [UR4], desc[UR6] ;  /* 0x00000608040075b4 */ /* 0x0001e40008019000 */
[----:B0-----:R-:W-:Y:S01]  /*216f0*/  UMOV UR8, UR16 ;  /* 0x0000001000087c82 */ /* 0x001fe20008000000 */
[----:B------:R-:W-:Y:S02]  /*21700*/  UMOV UR10, UR14 ;  /* 0x0000000e000a7c82 */ /* 0x000fe40008000000 */
[----:B------:R1:W-:Y:S02]  /*21710*/  UTMALDG.4D [UR8], [UR4], desc[UR6] ;  /* 0x00000608040075b4 */ /* 0x0003e40008019000 */
[----:B-1----:R-:W-:Y:S01]  /*21720*/  NOP ;  /* 0x0000000000007918 */ /* 0x002fe20000000000 */
.L_x_2772:
[----:B------:R-:W2:Y:S04]  /*21730*/  LDL.LU R3, [R1+0x4c] ;  /* 0x00004c0001037983 */ /* 0x000ea80000300800 */
[----:B------:R-:W3:Y:S04]  /*21740*/  LDL.LU R5, [R1+0x34] ;  /* 0x0000340001057983 */ /* 0x000ee80000300800 */
[----:B0-----:R-:W4:Y:S01]  /*21750*/  LDL.LU R4, [R1+0x54] ;  /* 0x0000540001047983 */ /* 0x001f220000300800 */
        /* <DEDUP_REMOVED lines=37> */
.L_x_2778:
[----:B------:R-:W-:Y:S05]  /*219b0*/  BSYNC B6 ;  /* 0x0000000000067941 */ /* 0x000fea0003800000 */
.L_x_2777:
[----:B0-----:R-:W2:Y:S01]  /*219c0*/  LDL.LU R0, [R1+0x4c] ;  /* 0x00004c0001007983 */ /* 0x001ea20000300800 */
[----:B------:R-:W-:Y:S01]  /*219d0*/  ULDC.64 UR4, c[0x0][0x2d8] ;  /* 0x0000b60000047ab9 */ /* 0x000fe20000000a00 */
[----:B------:R-:W0:Y:S01]  /*219e0*/  LDC R7, c[0x0][0x448] ;  /* 0x00011200ff077b82 */ /* 0x000e220000000800 */
[----:B------:R-:W-:Y:S01]  /*219f0*/  ULDC.64 UR6, c[0x0][0x280] ;  /* 0x0000a00000067ab9 */ /* 0x000fe20000000a00 */
[----:B------:R-:W3:Y:S04]  /*21a00*/  LDL.LU R4, [R1+0x38] ;  /* 0x0000380001047983 */ /* 0x000ee80000300800 */
[----:B------:R-:W3:Y:S04]  /*21a10*/  LDL.LU.64 R2, [R1+0x58] ;  /* 0x0000580001027983 */ /* 0x000ee80000300a00 */
[----:B------:R-:W4:Y:S04]  /*21a20*/  LDL.LU R5, [R1+0x34] ;  /* 0x0000340001057983 */ /* 0x000f280000300800 */
[----:B------:R-:W4:Y:S01]  /*21a30*/  LDL R9, [R1+0x4] ;  /* 0x0000040001097983 */ /* 0x000f220000100800 */
[----:B------:R-:W1:Y:S01]  /*21a40*/  S2R R10, SR_TID.X ;  /* 0x00000000000a7919 */ /* 0x000e620000002100 */
[----:B------:R-:W1:Y:S01]  /*21a50*/  S2R R8, SR_TID.X ;  /* 0x0000000000087919 */ /* 0x000e620000002100 */
[----:B0-----:R-:W-:-:S13]  /*21a60*/  ISETP.NE.AND P0, PT, R7, 0x1, PT ;  /* 0x000000010700780c */ /* 0x001fda0003f05270 */
[----:B------:R-:W0:Y:S01]  /*21a70*/  @P0 LDC R6, c[0x0][0x450] ;  /* 0x00011400ff060b82 */ /* 0x000e220000000800 */
[----:B-1----:R-:W-:Y:S01]  /*21a80*/  IMAD.SHL.U32 R10, R10, 0x8, RZ ;  /* 0x000000080a0a7824 */ /* 0x002fe200078e00ff */
[----:B------:R-:W-:-:S04]  /*21a90*/  SHF.L.U32 R8, R8, 0x3, RZ ;  /* 0x0000000308087819 */ /* 0x000fc800000006ff */
[----:B------:R-:W-:Y:S02]  /*21aa0*/  LOP3.LUT R10, R10, 0x38, RZ, 0xc0, !PT ;  /* 0x000000380a0a7812 */ /* 0x000fe400078ec0ff */
[----:B------:R-:W-:Y:S02]  /*21ab0*/  LOP3.LUT R8, R8, 0x38, RZ, 0xc0, !PT ;  /* 0x0000003808087812 */ /* 0x000fe400078ec0ff */
[C---:B------:R-:W-:Y:S02]  /*21ac0*/  LOP3.LUT R11, R10.reuse, 0x40, RZ, 0xfc, !PT ;  /* 0x000000400a0b7812 */ /* 0x040fe400078efcff */
[----:B------:R-:W-:Y:S01]  /*21ad0*/  LOP3.LUT R10, R10, 0x80, RZ, 0xfc, !PT ;  /* 0x000000800a0a7812 */ /* 0x000fe200078efcff */
[----:B---3--:R-:W-:Y:S02]  /*21ae0*/  IMAD.MOV.U32 R3, RZ, RZ, R4 ;  /* 0x000000ffff037224 */ /* 0x008fe400078e0004 */
[----:B------:R-:W1:Y:S01]  /*21af0*/  S2R R4, SR_TID.X ;  /* 0x0000000000047919 */ /* 0x000e620000002100 */
[----:B------:R-:W-:-:S04]  /*21b00*/  IMAD.WIDE.U32 R2, R16, UR4, R2 ;  /* 0x0000000410027c25 */ /* 0x000fc8000f8e0002 */
[----:B------:R-:W-:Y:S01]  /*21b10*/  IMAD R3, R16, UR5, R3 ;  /* 0x0000000510037c24 */ /* 0x000fe2000f8e0203 */
[----:B------:R-:W-:Y:S02]  /*21b20*/  ULDC.64 UR4, c[0x0][0x2e0] ;  /* 0x0000b80000047ab9 */ /* 0x000fe40000000a00 */
[----:B--2---:R-:W-:Y:S02]  /*21b30*/  IMAD R0, R0, UR4, RZ ;  /* 0x0000000400007c24 */ /* 0x004fe4000f8e02ff */
[----:B----4-:R-:W-:-:S04]  /*21b40*/  IMAD.WIDE.U32 R2, R5, UR4, R2 ;  /* 0x0000000405027c25 */ /* 0x010fc8000f8e0002 */
[----:B------:R-:W-:Y:S01]  /*21b50*/  IMAD R0, R5, UR5, R0 ;  /* 0x0000000505007c24 */ /* 0x000fe2000f8e0200 */
[----:B------:R-:W-:-:S03]  /*21b60*/  ULDC.64 UR4, c[0x0][0x2d0] ;  /* 0x0000b40000047ab9 */ /* 0x000fc60000000a00 */
[----:B------:R-:W-:Y:S01]  /*21b70*/  IMAD.IADD R3, R3, 0x1, R0 ;  /* 0x0000000103037824 */ /* 0x000fe200078e0200 */
[----:B-1----:R-:W-:-:S04]  /*21b80*/  LOP3.LUT R4, R4, 0x7f, RZ, 0xc0, !PT ;  /* 0x0000007f04047812 */ /* 0x002fc800078ec0ff */
[----:B------:R-:W-:Y:S02]  /*21b90*/  SHF.R.U32.HI R5, RZ, 0x3, R4 ;  /* 0x00000003ff057819 */ /* 0x000fe40000011604 */
[----:B------:R-:W1:Y:S02]  /*21ba0*/  S2R R4, SR_TID.X ;  /* 0x0000000000047919 */ /* 0x000e640000002100 */
[----:B-1----:R-:W-:-:S04]  /*21bb0*/  SHF.L.U32 R4, R4, 0x4, RZ ;  /* 0x0000000404047819 */ /* 0x002fc800000006ff */
        /* <DEDUP_REMOVED lines=23> */
[----:B------:R-:W-:Y:S02]  /*21d30*/  ISETP.GE.AND P2, PT, R8, UR4, PT ;  /* 0x0000000408007c0c */ /* 0x000fe4000bf46270 */
[----:B------:R-:W-:Y:S01]  /*21d40*/  ISETP.GE.AND P1, PT, R11, UR4, PT ;  /* 0x000000040b007c0c */ /* 0x000fe2000bf26270 */
[----:B------:R-:W-:Y:S01]  /*21d50*/  UMOV UR4, 0xffffffff ;  /* 0xffffffff00047882 */ /* 0x000fe20000000000 */
[----:B------:R-:W-:-:S02]  /*21d60*/  LEA.HI.X R3, R2, UR7, R0, 0x1, P3 ;  /* 0x0000000702037c11 */ /* 0x000fc400098f0c00 */
[----:B0-----:R-:W-:Y:S09]  /*21d70*/  BRA.DIV UR4, `(.L_x_2779) ;  /* 0x0000005604047947 */ /* 0x001ff2000b800000 */
[----:B------:R-:W0:Y:S01]  /*21d80*/  S2R R6, SR_TID.X ;  /* 0x0000000000067919 */ /* 0x000e220000002100 */
[----:B------:R-:W2:Y:S01]  /*21d90*/  LDL.LU R8, [R1+0x4] ;  /* 0x0000040001087983 */ /* 0x000ea20000300800 */
[----:B0-----:R-:W-:-:S04]  /*21da0*/  LOP3.LUT R6, R6, 0x7f, RZ, 0xc0, !PT ;  /* 0x0000007f06067812 */ /* 0x001fc800078ec0ff */
[----:B------:R-:W-:Y:S02]  /*21db0*/  SHF.R.U32.HI R9, RZ, 0x3, R6 ;  /* 0x00000003ff097819 */ /* 0x000fe40000011606 */
[----:B------:R-:W3:Y:S01]  /*21dc0*/  LDL.LU R6, [R1+0x50] ;  /* 0x0000500001067983 */ /* 0x000ee20000300800 */
[----:B------:R-:W0:Y:S02]  /*21dd0*/  S2R R11, SR_TID.X ;  /* 0x00000000000b7919 */ /* 0x000e240000002100 */
[----:B0-----:R-:W-:-:S04]  /*21de0*/  SHF.L.U32 R11, R11, 0x3, RZ ;  /* 0x000000030b0b7819 */ /* 0x001fc800000006ff */
[----:B------:R-:W-:Y:S01]  /*21df0*/  LOP3.LUT R11, R11, 0x38, RZ, 0xc0, !PT ;  /* 0x000000380b0b7812 */ /* 0x000fe200078ec0ff */
[----:B--2---:R-:W-:-:S04]  /*21e00*/  IMAD R0, R8, 0x80, R9 ;  /* 0x0000008008007824 */ /* 0x004fc800078e0209 */
        /* <DEDUP_REMOVED lines=19> */
[----:B------:R-:W-:Y:S01]  /*21f40*/  @!P3 IMAD.MOV.U32 R7, RZ, RZ, R5 ;  /* 0x000000ffff07b224 */ /* 0x000fe200078e0005 */
[----:B------:R-:W-:-:S04]  /*21f50*/  IADD3 R5, R0, 0x20, RZ ;  /* 0x0000002000057810 */ /* 0x000fc80007ffe0ff */
        /* <DEDUP_REMOVED lines=59> */
.L_x_2935:
[----:B------:R-:W-:Y:S01]  /*22310*/  IADD3 R0, R0, 0x70, RZ ;  /* 0x0000007000007810 */ /* 0x000fe20007ffe0ff */
[----:B------:R-:W-:Y:S03]  /*22320*/  BSSY B0, `(.L_x_2780) ;  /* 0x000000e000007945 */ /* 0x000fe60003800000 */
        /* <DEDUP_REMOVED lines=13> */
.L_x_2781:
[----:B------:R-:W-:Y:S05]  /*22400*/  BSYNC B0 ;  /* 0x0000000000007941 */ /* 0x000fea0003800000 */
.L_x_2780:
[----:B------:R-:W-:Y:S01]  /*22410*/  NOP ;  /* 0x0000000000007918 */ /* 0x000fe20000000000 */
[----:B------:R-:W-:Y:S01]  /*22420*/  PLOP3.LUT P0, PT, PT, PT, PT, 0x80, 0x0 ;  /* 0x000000000000781c */ /* 0x000fe20003f0f070 */
[----:B------:R-:W-:-:S12]  /*22430*/  VIADD R11, R18, 0x34800 ;  /* 0x00034800120b7836 */ /* 0x000fd80000000000 */
.L_x_2782:
        /* <DEDUP_REMOVED lines=18> */
.L_x_2936:
[----:B------:R-:W-:Y:S05]  /*22560*/  BSYNC B0 ;  /* 0x0000000000007941 */ /* 0x000fea0003800000 */
.L_x_2783:
[----:B0-2---:R-:W4:Y:S04]  /*22570*/  LDL R3, [R1+0x48] ;  /* 0x0000480001037983 */ /* 0x005f280000100800 */
[----:B------:R-:W2:Y:S01]  /*22580*/  LDL R2, [R1+0x30] ;  /* 0x0000300001027983 */ /* 0x000ea20000100800 */
[----:B------:R-:W-:Y:S01]  /*22590*/  BSSY B0, `(.L_x_2785) ;  /* 0x0000213000007945 */ /* 0x000fe20003800000 */
[----:B----4-:R-:W-:-:S05]  /*225a0*/  VIADD R0, R3, 0xfffffffe ;  /* 0xfffffffe03007836 */ /* 0x010fca0000000000 */
[----:B--2---:R-:W-:-:S13]  /*225b0*/  ISETP.GE.AND P0, PT, R0, R2, PT ;  /* 0x000000020000720c */ /* 0x004fda0003f06270 */
[----:B------:R-:W-:Y:S05]  /*225c0*/  @!P0 BRA `(.L_x_2786) ;  /* 0x00000020003c8947 */ /* 0x000fea0003800000 */
[----:B-1----:R-:W3:Y:S04]  /*225d0*/  LDL.LU R5, [R1+0x60] ;  /* 0x0000600001057983 */ /* 0x002ee80000300800 */
[----:B------:R-:W2:Y:S04]  /*225e0*/  LDL.LU R4, [R1+0x44] ;  /* 0x0000440001047983 */ /* 0x000ea80000300800 */
        /* <DEDUP_REMOVED lines=46> */
.L_x_2791:
[----:B------:R-:W-:Y:S01]  /*228d0*/  LEA R3, R8, R18, 0x3 ;  /* 0x0000001208037211 */ /* 0x000fe200078e18ff */
[----:B------:R-:W-:Y:S01]  /*228e0*/  BSSY B3, `(.L_x_2792) ;  /* 0x0000004000037945 */ /* 0x000fe20003800000 */
[----:B------:R-:W-:-:S04]  /*228f0*/  SHF.L.U32 R2, R10, 0x1f, RZ ;  /* 0x0000001f0a027819 */ /* 0x000fc800000006ff */
[----:B------:R-:W1:Y:S02]  /*22900*/  SYNCS.PHASECHK.TRANS64.TRYWAIT P0, [R3+URZ+0x34840], R2 ;  /* 0x03484002030075a7 */ /* 0x000e64000800017f */
[----:B-1----:R-:W-:Y:S05]  /*22910*/  @!P0 BRA `(.L_x_2793) ;  /* 0x0000005400288947 */ /* 0x002fea0003800000 */
.L_x_2937:
[----:B------:R-:W-:Y:S05]  /*22920*/  BSYNC B3 ;  /* 0x0000000000037941 */ /* 0x000fea0003800000 */
.L_x_2792:
        /* <DEDUP_REMOVED lines=12> */
.L_x_2795:
[----:B------:R-:W-:Y:S05]  /*229f0*/  BSYNC B3 ;  /* 0x0000000000037941 */ /* 0x000fea0003800000 */
.L_x_2794:
[----:B-1----:R-:W2:Y:S01]  /*22a00*/  LDL R2, [R1+0x20] ;  /* 0x0000200001027983 */ /* 0x002ea20000100800 */
[----:B------:R-:W-:Y:S01]  /*22a10*/  IMAD.MOV.U32 R14, RZ, RZ, RZ ;  /* 0x000000ffff0e7224 */ /* 0x000fe200078e00ff */
[----:B------:R-:W-:Y:S01]  /*22a20*/  UIADD3 UR4, UP0, UR36, 0x370, URZ ;  /* 0x0000037024047890 */ /* 0x000fe2000ff1e03f */
[----:B------:R-:W-:Y:S01]  /*22a30*/  IMAD R7, R8, 0xc000, R18 ;  /* 0x0000c00008077824 */ /* 0x000fe200078e0212 */
[----:B------:R-:W-:Y:S01]  /*22a40*/  PLOP3.LUT P0, PT, PT, PT, PT, 0x80, 0x0 ;  /* 0x000000000000781c */ /* 0x000fe20003f0f070 */
[----:B------:R-:W-:Y:S01]  /*22a50*/  VIADD R3, R3, 0x34830 ;  /* 0x0003483003037836 */ /* 0x000fe20000000000 */
[----:B------:R-:W-:Y:S01]  /*22a60*/  R2UR UR10, R14 ;  /* 0x000000000e0a72ca */ /* 0x000fe200000e0000 */
[----:B------:R-:W-:Y:S01]  /*22a70*/  UIADD3.X UR5, URZ, UR37, URZ, UP0, !UPT ;  /* 0x000000253f057290 */ /* 0x000fe200087fe43f */
[----:B------:R-:W-:Y:S01]  /*22a80*/  IADD3 R5, R7, 0x1c400, RZ ;  /* 0x0001c40007057810 */ /* 0x000fe20007ffe0ff */
[----:B------:R-:W-:Y:S01]  /*22a90*/  UMOV UR6, 0x0 ;  /* 0x0000000000067882 */ /* 0x000fe20000000000 */
[----:B------:R-:W-:Y:S01]  /*22aa0*/  UMOV UR7, 0x14f00000 ;  /* 0x14f0000000077882 */ /* 0x000fe20000000000 */
[----:B--2---:R-:W-:-:S10]  /*22ab0*/  IMAD R2, R0, 0x80, R2 ;  /* 0x0000008000027824 */ /* 0x004fd400078e0202 */
.L_x_2796:
        /* <DEDUP_REMOVED lines=16> */
.L_x_2797:
        /* <DEDUP_REMOVED lines=15> */
.L_x_2798:
        /* <DEDUP_REMOVED lines=16> */
.L_x_2938:
[----:B------:R-:W-:Y:S05]  /*22db0*/  BSYNC B3 ;  /* 0x0000000000037941 */ /* 0x000fea0003800000 */
.L_x_2799:
[----:B------:R-:W-:Y:S01]  /*22dc0*/  BSSY B3, `(.L_x_2801) ;  /* 0x000000c000037945 */ /* 0x000fe20003800000 */
[----:B------:R-:W-:Y:S01]  /*22dd0*/  MOV R12, 0x0 ;  /* 0x00000000000c7802 */ /* 0x000fe20000000f00 */
[----:B------:R-:W-:Y:S02]  /*22de0*/  IMAD.MOV.U32 R13, RZ, RZ, 0x14f00000 ;  /* 0x14f00000ff0d7424 */ /* 0x000fe400078e00ff */
[----:B------:R-:W-:Y:S05]  /*22df0*/  @P1 BRA `(.L_x_2802) ;  /* 0x0000000000201947 */ /* 0x000fea0003800000 */
        /* <DEDUP_REMOVED lines=8> */
.L_x_2802:
[----:B------:R-:W-:Y:S05]  /*22e80*/  BSYNC B3 ;  /* 0x0000000000037941 */ /* 0x000fea0003800000 */
.L_x_2801:
        /* <DEDUP_REMOVED lines=8> */
[----:B------:R-:W-:Y:S01]  /*22f10*/  LEA R7, R19, R18, 0xf ;  /* 0x0000001213077211 */ /* 0x000fe200078e78ff */
[----:B------:R-:W-:Y:S01]  /*22f20*/  UIADD3.X UR5, URZ, UR37, URZ, UP0, !UPT ;  /* 0x000000253f057290 */ /* 0x000fe200087fe43f */
[----:B------:R-:W-:Y:S01]  /*22f30*/  PLOP3.LUT P0, PT, PT, PT, PT, 0x80, 0x0 ;  /* 0x000000000000781c */ /* 0x000fe20003f0f070 */
[----:B--2---:R-:W-:-:S02]  /*22f40*/  IMAD R3, R3, 0x80, R5 ;  /* 0x0000008003037824 */ /* 0x004fc400078e0205 */
[----:B------:R-:W-:-:S10]  /*22f50*/  VIADD R5, R7, 0x400 ;  /* 0x0000040007057836 */ /* 0x000fd40000000000 */
.L_x_2803:
        /* <DEDUP_REMOVED lines=15> */
.L_x_2804:
        /* <DEDUP_REMOVED lines=11> */
[----:B------:R-:W-:-:S07]  /*23100*/  MOV R17, R4 ;  /* 0x0000000400117202 */ /* 0x000fce0000000f00 */
.L_x_2790:
[----:B------:R-:W-:Y:S05]  /*23110*/  BSYNC B1 ;  /* 0x0000000000017941 */ /* 0x000fea0003800000 */
.L_x_2789:
[----:B0-----:R-:W2:Y:S01]  /*23120*/  LDL.LU R0, [R1+0x48] ;  /* 0x0000480001007983 */ /* 0x001ea20000300800 */
[----:B------:R-:W-:-:S03]  /*23130*/  IMAD.MOV.U32 R19, RZ, RZ, R8 ;  /* 0x000000ffff137224 */ /* 0x000fc600078e0008 */
[----:B------:R0:W-:Y:S02]  /*23140*/  STL [R1+0x18], R10 ;  /* 0x0000180a01007387 */ /* 0x0001e40000100800 */
[----:B0-2---:R-:W-:-:S07]  /*23150*/  VIADD R0, R0, 0xfffffffd ;  /* 0xfffffffd00007836 */ /* 0x005fce0000000000 */
.L_x_2788:
[----:B------:R-:W-:Y:S05]  /*23160*/  BSYNC B2 ;  /* 0x0000000000027941 */ /* 0x000fea0003800000 */
.L_x_2787:
[----:B------:R-:W-:Y:S01]  /*23170*/  VIADD R9, R9, 0xfffffffe ;  /* 0xfffffffe09097836 */ /* 0x000fe20000000000 */
[----:B------:R-:W-:-:S04]  /*23180*/  LOP3.LUT R6, RZ, R6, RZ, 0x33, !PT ;  /* 0x00000006ff067212 */ /* 0x000fc800078e33ff */
[----:B------:R-:W-:-:S13]  /*23190*/  ISETP.NE.AND P0, PT, R9, R6, PT ;  /* 0x000000060900720c */ /* 0x000fda0003f05270 */
[----:B------:R-:W-:Y:S05]  /*231a0*/  @!P0 BRA `(.L_x_2786) ;  /* 0x0000001400448947 */ /* 0x000fea0003800000 */
[----:B------:R-:W-:-:S07]  /*231b0*/  IMAD.MOV.U32 R9, RZ, RZ, R17 ;  /* 0x000000ffff097224 */ /* 0x000fce00078e0011 */
.L_x_2837:
        /* <DEDUP_REMOVED lines=35> */
.L_x_2807:
[----:B------:R-:W-:Y:S01]  /*233f0*/  LEA R3, R4, R18, 0x3 ;  /* 0x0000001204037211 */ /* 0x000fe200078e18ff */
[----:B------:R-:W-:Y:S01]  /*23400*/  BSSY B2, `(.L_x_2808) ;  /* 0x0000004000027945 */ /* 0x000fe20003800000 */
[----:B------:R-:W-:-:S04]  /*23410*/  SHF.L.U32 R2, R5, 0x1f, RZ ;  /* 0x0000001f05027819 */ /* 0x000fc800000006ff */
[----:B------:R-:W1:Y:S02]  /*23420*/  SYNCS.PHASECHK.TRANS64.TRYWAIT P0, [R3+URZ+0x34840], R2 ;  /* 0x03484002030075a7 */ /* 0x000e64000800017f */
[----:B-1----:R-:W-:Y:S05]  /*23430*/  @!P0 BRA `(.L_x_2809) ;  /* 0x0000004800888947 */ /* 0x002fea0003800000 */
.L_x_2939:
[----:B------:R-:W-:Y:S05]  /*23440*/  BSYNC B2 ;  /* 0x0000000000027941 */ /* 0x000fea0003800000 */
.L_x_2808:
        /* <DEDUP_REMOVED lines=12> */
.L_x_2811:
[----:B------:R-:W-:Y:S05]  /*23510*/  BSYNC B2 ;  /* 0x0000000000027941 */ /* 0x000fea0003800000 */
.L_x_2810:
        /* <DEDUP_REMOVED lines=8> */
[----:B0-----:R-:W-:Y:S01]  /*235a0*/  IADD3 R8, R7, 0x1c400, RZ ;  /* 0x0001c40007087810 */ /* 0x001fe20007ffe0ff */
[----:B------:R-:W-:Y:S01]  /*235b0*/  UMOV UR6, 0x0 ;  /* 0x0000000000067882 */ /* 0x000fe20000000000 */
[----:B------:R-:W-:Y:S01]  /*235c0*/  UMOV UR7, 0x14f00000 ;  /* 0x14f0000000077882 */ /* 0x000fe20000000000 */
[----:B--2---:R-:W-:-:S10]  /*235d0*/  IMAD R2, R6, 0x80, R2 ;  /* 0x0000008006027824 */ /* 0x004fd400078e0202 */
.L_x_2812:
        /* <DEDUP_REMOVED lines=16> */
.L_x_2813:
        /* <DEDUP_REMOVED lines=15> */
.L_x_2814:
        /* <DEDUP_REMOVED lines=16> */
.L_x_2940:
[----:B------:R-:W-:Y:S05]  /*238d0*/  BSYNC B2 ;  /* 0x0000000000027941 */ /* 0x000fea0003800000 */
.L_x_2815:
        /* <DEDUP_REMOVED lines=11> */
.L_x_2818:
[----:B------:R-:W-:Y:S05]  /*23990*/  BSYNC B2 ;  /* 0x0000000000027941 */ /* 0x000fea0003800000 */
.L_x_2817:
[----:B------:R-:W2:Y:S04]  /*239a0*/  LDL R7, [R1+0x20] ;  /* 0x0000200001077983 */ /* 0x000ea80000100800 */
[----:B0-----:R-:W2:Y:S01]  /*239b0*/  LDL.LU R3, [R1+0x8] ;  /* 0x0000080001037983 */ /* 0x001ea20000300800 */
[----:B------:R-:W-:Y:S01]  /*239c0*/  R2UR UR10, R10 ;  /* 0x000000000a0a72ca */ /* 0x000fe200000e0000 */
[----:B------:R-:W-:Y:S01]  /*239d0*/  IMAD R19, R19, 0x8000, R18 ;  /* 0x0000800013137824 */ /* 0x000fe200078e0212 */
[----:B------:R-:W-:Y:S01]  /*239e0*/  R2UR UR6, R12 ;  /* 0x000000000c0672ca */ /* 0x000fe200000e0000 */
[----:B------:R-:W-:Y:S01]  /*239f0*/  UIADD3 UR4, UP0, UR36, 0x470, URZ ;  /* 0x0000047024047890 */ /* 0x000fe2000ff1e03f */
[----:B------:R-:W-:Y:S02]  /*23a00*/  R2UR UR7, R13 ;  /* 0x000000000d0772ca */ /* 0x000fe400000e0000 */
[----:B------:R-:W-:Y:S01]  /*23a10*/  PLOP3.LUT P0, PT, PT, PT, PT, 0x80, 0x0 ;  /* 0x000000000000781c */ /* 0x000fe20003f0f070 */
[----:B------:R-:W-:Y:S01]  /*23a20*/  UIADD3.X UR5, URZ, UR37, URZ, UP0, !UPT ;  /* 0x000000253f057290 */ /* 0x000fe200087fe43f */
[----:B------:R-:W-:Y:S01]  /*23a30*/  IADD3 R2, R2, 0x50, RZ ;  /* 0x0000005002027810 */ /* 0x000fe20007ffe0ff */
[----:B--2---:R-:W-:-:S02]  /*23a40*/  IMAD R3, R3, 0x80, R7 ;  /* 0x0000008003037824 */ /* 0x004fc400078e0207 */
[----:B------:R-:W-:-:S08]  /*23a50*/  VIADD R7, R19, 0x400 ;  /* 0x0000040013077836 */ /* 0x000fd00000000000 */
.L_x_2819:
        /* <DEDUP_REMOVED lines=15> */
.L_x_2820:
        /* <DEDUP_REMOVED lines=12> */
.L_x_2806:
[----:B------:R-:W-:Y:S05]  /*23c10*/  BSYNC B1 ;  /* 0x0000000000017941 */ /* 0x000fea0003800000 */
.L_x_2805:
[----:B------:R-:W2:Y:S01]  /*23c20*/  LDL R2, [R1+0x1c] ;  /* 0x00001c0001027983 */ /* 0x000ea20000100800 */
[----:B------:R-:W-:Y:S01]  /*23c30*/  VIADD R19, R4, 0x1 ;  /* 0x0000000104137836 */ /* 0x000fe20000000000 */
[----:B------:R-:W-:Y:S01]  /*23c40*/  BSSY B1, `(.L_x_2821) ;  /* 0x00000a3000017945 */ /* 0x000fe20003800000 */
[----:B0-----:R-:W-:-:S03]  /*23c50*/  IADD3 R6, R0, -0x1, RZ ;  /* 0xffffffff00067810 */ /* 0x001fc60007ffe0ff */
        /* <DEDUP_REMOVED lines=31> */
.L_x_2823:
[----:B------:R-:W-:Y:S01]  /*23e50*/  LEA R2, R19, R18, 0x3 ;  /* 0x0000001213027211 */ /* 0x000fe200078e18ff */
[----:B------:R-:W-:Y:S01]  /*23e60*/  BSSY B2, `(.L_x_2824) ;  /* 0x0000004000027945 */ /* 0x000fe20003800000 */
[----:B------:R-:W-:-:S04]  /*23e70*/  SHF.L.U32 R3, R10, 0x1f, RZ ;  /* 0x0000001f0a037819 */ /* 0x000fc800000006ff */
[----:B------:R-:W2:Y:S02]  /*23e80*/  SYNCS.PHASECHK.TRANS64.TRYWAIT P0, [R2+URZ+0x34840], R3 ;  /* 0x03484003020075a7 */ /* 0x000ea4000800017f */
[----:B--2---:R-:W-:Y:S05]  /*23e90*/  @!P0 BRA `(.L_x_2825) ;  /* 0x0000004000188947 */ /* 0x004fea0003800000 */
.L_x_2941:
[----:B------:R-:W-:Y:S05]  /*23ea0*/  BSYNC B2 ;  /* 0x0000000000027941 */ /* 0x000fea0003800000 */
.L_x_2824:
        /* <DEDUP_REMOVED lines=12> */
.L_x_2827:
[----:B------:R-:W-:Y:S05]  /*23f70*/  BSYNC B2 ;  /* 0x0000000000027941 */ /* 0x000fea0003800000 */
.L_x_2826:
[----:B--2---:R-:W2:Y:S01]  /*23f80*/  LDL R2, [R1+0x20] ;  /* 0x0000200001027983 */ /* 0x004ea20000100800 */
[----:B------:R-:W-:Y:S01]  /*23f90*/  IMAD.MOV.U32 R14, RZ, RZ, RZ ;  /* 0x000000ffff0e7224 */ /* 0x000fe200078e00ff */
[----:B------:R-:W-:Y:S01]  /*23fa0*/  UIADD3 UR4, UP0, UR36, 0x370, URZ ;  /* 0x0000037024047890 */ /* 0x000fe2000ff1e03f */
[C---:B------:R-:W-:Y:S01]  /*23fb0*/  IMAD R3, R19.reuse, 0x8, R11 ;  /* 0x0000000813037824 */ /* 0x040fe200078e020b */
[----:B------:R-:W-:Y:S01]  /*23fc0*/  PLOP3.LUT P0, PT, PT, PT, PT, 0x80, 0x0 ;  /* 0x000000000000781c */ /* 0x000fe20003f0f070 */
[----:B------:R-:W-:Y:S01]  /*23fd0*/  IMAD R8, R19, 0xc000, R18 ;  /* 0x0000c00013087824 */ /* 0x000fe200078e0212 */
[----:B------:R-:W-:Y:S01]  /*23fe0*/  R2UR UR10, R14 ;  /* 0x000000000e0a72ca */ /* 0x000fe200000e0000 */
[----:B------:R-:W-:Y:S01]  /*23ff0*/  VIADD R3, R3, 0x30 ;  /* 0x0000003003037836 */ /* 0x000fe20000000000 */
[----:B------:R-:W-:Y:S01]  /*24000*/  UIADD3.X UR5, URZ, UR37, URZ, UP0, !UPT ;  /* 0x000000253f057290 */ /* 0x000fe200087fe43f */
[----:B0-----:R-:W-:Y:S01]  /*24010*/  VIADD R10, R8, 0x1c400 ;  /* 0x0001c400080a7836 */ /* 0x001fe20000000000 */
[----:B------:R-:W-:Y:S01]  /*24020*/  UMOV UR6, 0x0 ;  /* 0x0000000000067882 */ /* 0x000fe20000000000 */
[----:B------:R-:W-:Y:S01]  /*24030*/  UMOV UR7, 0x14f00000 ;  /* 0x14f0000000077882 */ /* 0x000fe20000000000 */
[----:B--2---:R-:W-:-:S09]  /*24040*/  LEA R2, R7, R2, 0x7 ;  /* 0x0000000207027211 */ /* 0x004fd200078e38ff */
.L_x_2828:
        /* <DEDUP_REMOVED lines=16> */
.L_x_2829:
        /* <DEDUP_REMOVED lines=15> */
.L_x_2830:
        /* <DEDUP_REMOVED lines=15> */
.L_x_2942:
[----:B------:R-:W-:Y:S05]  /*24330*/  BSYNC B2 ;  /* 0x0000000000027941 */ /* 0x000fea0003800000 */
.L_x_2831:
        /* <DEDUP_REMOVED lines=11> */
.L_x_2834:
[----:B------:R-:W-:Y:S05]  /*243f0*/  BSYNC B2 ;  /* 0x0000000000027941 */ /* 0x000fea0003800000 */
.L_x_2833:
        /* <DEDUP_REMOVED lines=12> */
.L_x_2835:
        /* <DEDUP_REMOVED lines=15> */
.L_x_2836:
        /* <DEDUP_REMOVED lines=12> */
.L_x_2822:
[----:B------:R-:W-:Y:S05]  /*24670*/  BSYNC B1 ;  /* 0x0000000000017941 */ /* 0x000fea0003800000 */
.L_x_2821:
[----:B------:R-:W2:Y:S01]  /*24680*/  LDL R2, [R1+0x30] ;  /* 0x0000300001027983 */ /* 0x000ea20000100800 */
[----:B------:R-:W-:Y:S02]  /*24690*/  IADD3 R0, R0, -0x2, RZ ;  /* 0xfffffffe00007810 */ /* 0x000fe40007ffe0ff */
[----:B--2---:R-:W-:-:S13]  /*246a0*/  ISETP.GT.AND P0, PT, R6, R2, PT ;  /* 0x000000020600720c */ /* 0x004fda0003f04270 */
[----:B------:R-:W-:Y:S05]  /*246b0*/  @P0 BRA `(.L_x_2837) ;  /* 0xffffffe800c00947 */ /* 0x000fea000383ffff */
.L_x_2786:
[----:B------:R-:W-:Y:S05]  /*246c0*/  BSYNC B0 ;  /* 0x0000000000007941 */ /* 0x000fea0003800000 */
.L_x_2785:
        /* <DEDUP_REMOVED lines=18> */
.L_x_2839:
[----:B------:R-:W-:Y:S05]  /*247f0*/  BSYNC B0 ;  /* 0x0000000000007941 */ /* 0x000fea0003800000 */
.L_x_2838:
        /* <DEDUP_REMOVED lines=11> */
.L_x_2943:
[----:B------:R-:W-:Y:S05]  /*248b0*/  BSYNC B1 ;  /* 0x0000000000017941 */ /* 0x000fea0003800000 */
.L_x_2842:
        /* <DEDUP_REMOVED lines=9> */
.L_x_2845:
[----:B------:R-:W-:Y:S05]  /*24950*/  BSYNC B1 ;  /* 0x0000000000017941 */ /* 0x000fea0003800000 */
.L_x_2844:
[----:B------:R-:W4:Y:S04]  /*24960*/  LDL.LU R3, [R1+0x20] ;  /* 0x0000200001037983 */ /* 0x000f280000300800 */
[----:B--2---:R-:W4:Y:S01]  /*24970*/  LDL.LU R2, [R1+0x8] ;  /* 0x0000080001027983 */ /* 0x004f220000300800 */
        /* <DEDUP_REMOVED lines=8> */
[----:B------:R-:W-:-:S04]  /*24a00*/  IMAD R2, R19, 0x8000, R18 ;  /* 0x0000800013027824 */ /* 0x000fc800078e0212 */
[----:B------:R-:W-:-:S07]  /*24a10*/  VIADD R4, R2, 0x400 ;  /* 0x0000040002047836 */ /* 0x000fce0000000000 */
.L_x_2846:
        /* <DEDUP_REMOVED lines=15> */
.L_x_2847:
        /* <DEDUP_REMOVED lines=10> */
.L_x_2841:
[----:B------:R-:W-:Y:S05]  /*24bb0*/  BSYNC B0 ;  /* 0x0000000000007941 */ /* 0x000fea0003800000 */
.L_x_2840:
[----:B------:R-:W2:Y:S01]  /*24bc0*/  LDL.LU R4, [R1+0x18] ;  /* 0x0000180001047983 */ /* 0x000ea20000300800 */
[----:B------:R-:W-:-:S05]  /*24bd0*/  VIADD R19, R19, 0x1 ;  /* 0x0000000113137836 */ /* 0x000fca0000000000 */
[----:B------:R-:W-:-:S04]  /*24be0*/  ISETP.NE.AND P0, PT, R19, 0x2, PT ;  /* 0x000000021300780c */ /* 0x000fc80003f05270 */
[----:B------:R-:W-:Y:S02]  /*24bf0*/  SEL R0, RZ, 0x1, P0 ;  /* 0x00000001ff007807 */ /* 0x000fe40000000000 */
[----:B------:R-:W-:Y:S02]  /*24c00*/  SEL R19, R19, RZ, P0 ;  /* 0x000000ff13137207 */ /* 0x000fe40000000000 */
[----:B--2---:R-:W-:-:S05]  /*24c10*/  LOP3.LUT R4, R4, R0, RZ, 0x3c, !PT ;  /* 0x0000000004047212 */ /* 0x004fca00078e3cff */
[----:B------:R2:W-:Y:S02]  /*24c20*/  STL [R1+0x18], R4 ;  /* 0x0000180401007387 */ /* 0x0005e40000100800 */
.L_x_2765:
[----:B------:R-:W-:Y:S05]  /*24c30*/  BSYNC B7 ;  /* 0x0000000000077941 */ /* 0x000fea0003800000 */
.L_x_2763:
        /* <DEDUP_REMOVED lines=9> */
[----:B-123--:R-:W1:Y:S04]  /*24cd0*/  LDS.128 R4, [R18+0x348d0] ;  /* 0x0348d00012047984 */ /* 0x00ee680000000c00 */
[----:B-1----:R1:W-:Y:S04]  /*24ce0*/  STL.64 [R1], R4 ;  /* 0x0000000401007387 */ /* 0x0023e80000100a00 */
[----:B------:R1:W-:Y:S01]  /*24cf0*/  STL.64 [R1+0x8], R6 ;  /* 0x0000080601007387 */ /* 0x0003e20000100a00 */
[----:B------:R-:W-:Y:S06]  /*24d00*/  BAR.ARV 0x4, 0x180 ;  /* 0x0106000000007b1d */ /* 0x000fec0000002000 */
[----:B------:R-:W-:Y:S05]  /*24d10*/  BRA `(.L_x_2849) ;  /* 0x0000001000347947 */ /* 0x000fea0003800000 */
.L_x_2848:
[----:B------:R-:W4:Y:S01]  /*24d20*/  S2R R16, SR_TID.X ;  /* 0x0000000000107919 */ /* 0x000f220000002100 */
[----:B------:R-:W-:Y:S01]  /*24d30*/  UMOV UR4, 0xffffffff ;  /* 0xffffffff00047882 */ /* 0x000fe20000000000 */
[----:B----4-:R-:W-:-:S04]  /*24d40*/  LOP3.LUT R16, R16, 0x1f, RZ, 0xc0, !PT ;  /* 0x0000001f10107812 */ /* 0x010fc800078ec0ff */
[----:B------:R-:W-:Y:S01]  /*24d50*/  ISETP.NE.AND P0, PT, R16, 0x1f, PT ;  /* 0x0000001f1000780c */ /* 0x000fe20003f05270 */
[----:B------:R-:W-:-:S12]  /*24d60*/  BRA.DIV UR4, `(.L_x_2850) ;  /* 0x0000003204a07947 */ /* 0x000fd8000b800000 */
[----:B------:R-:W0:Y:S01]  /*24d70*/  LDL.LU R2, [R1] ;  /* 0x0000000001027983 */ /* 0x000e220000300800 */
[----:B------:R-:W-:-:S03]  /*24d80*/  ULDC UR4, c[0x0][0xc3c] ;  /* 0x00030f0000047ab9 */ /* 0x000fc60000000800 */
[----:B------:R-:W4:Y:S01]  /*24d90*/  LDL R3, [R1+0xc] ;  /* 0x00000c0001037983 */ /* 0x000f220000100800 */
[----:B0--3--:R-:W-:Y:S01]  /*24da0*/  IMAD.MOV.U32 R10, RZ, RZ, R2 ;  /* 0x000000ffff0a7224 */ /* 0x009fe200078e0002 */
[----:B----4-:R-:W-:-:S04]  /*24db0*/  IADD3 R0, R3, R16, RZ ;  /* 0x0000001003007210 */ /* 0x010fc80007ffe0ff */
[----:B------:R-:W-:-:S13]  /*24dc0*/  ISETP.GE.OR P1, PT, R0, UR4, !P0 ;  /* 0x0000000400007c0c */ /* 0x000fda000c726670 */
[----:B------:R-:W0:Y:S08]  /*24dd0*/  @!P1 LDC.64 R2, c[0x0][0xc80] ;  /* 0x00032000ff029b82 */ /* 0x000e300000000a00 */
[----:B-1----:R-:W1:Y:S01]  /*24de0*/  @!P1 LDC.64 R6, c[0x0][0xc78] ;  /* 0x00031e00ff069b82 */ /* 0x002e620000000a00 */
[----:B0-----:R-:W-:-:S05]  /*24df0*/  @!P1 IMAD.WIDE R2, R0, 0x4, R2 ;  /* 0x0000000400029825 */ /* 0x001fca00078e0202 */
[----:B------:R1:W3:Y:S02]  /*24e00*/  @!P1 LDG.E R8, desc[UR60][R2.64] ;  /* 0x0000003c02089981 */ /* 0x0002e4000c1e1900 */
[----:B-1----:R-:W-:-:S06]  /*24e10*/  @!P1 IMAD.WIDE R2, R0, 0x4, R6 ;  /* 0x0000000400029825 */ /* 0x002fcc00078e0206 */
[----:B------:R-:W4:Y:S01]  /*24e20*/  @!P1 LDG.E R2, desc[UR60][R2.64] ;  /* 0x0000003c02029981 */ /* 0x000f22000c1e1900 */
[----:B------:R-:W-:Y:S01]  /*24e30*/  IMAD.MOV.U32 R6, RZ, RZ, RZ ;  /* 0x000000ffff067224 */ /* 0x000fe200078e00ff */
[C---:B------:R-:W-:Y:S01]  /*24e40*/  ISETP.GE.U32.AND P2, PT, R16.reuse, 0x2, PT ;  /* 0x000000021000780c */ /* 0x040fe20003f46070 */
[----:B--2---:R-:W-:Y:S01]  /*24e50*/  IMAD.MOV.U32 R4, RZ, RZ, RZ ;  /* 0x000000ffff047224 */ /* 0x004fe200078e00ff */
[C---:B------:R-:W-:Y:S01]  /*24e60*/  ISETP.GE.U32.AND P3, PT, R16.reuse, 0x4, PT ;  /* 0x000000041000780c */ /* 0x040fe20003f66070 */
[----:B------:R-:W-:Y:S01]  /*24e70*/  SHFL.IDX PT, R5, R10, RZ, 0x1f ;  /* 0x00001fff0a057589 */ /* 0x000fe200000e0000 */
[C---:B------:R-:W-:Y:S02]  /*24e80*/  ISETP.GE.U32.AND P4, PT, R16.reuse, 0x8, PT ;  /* 0x000000081000780c */ /* 0x040fe40003f86070 */
[----:B------:R-:W-:Y:S01]  /*24e90*/  ISETP.GE.U32.AND P5, PT, R16, 0x10, PT ;  /* 0x000000101000780c */ /* 0x000fe20003fa6070 */
[----:B------:R-:W-:Y:S01]  /*24ea0*/  SHFL.IDX PT, R0, R10, 0x1, 0x1f ;  /* 0x00201f000a007f89 */ /* 0x000fe200000e0000 */
[----:B---3--:R-:W-:-:S02]  /*24eb0*/  @!P1 IMAD.MOV.U32 R4, RZ, RZ, R8 ;  /* 0x000000ffff049224 */ /* 0x008fc400078e0008 */
[----:B------:R-:W-:Y:S01]  /*24ec0*/  IMAD.MOV.U32 R8, RZ, RZ, RZ ;  /* 0x000000ffff087224 */ /* 0x000fe200078e00ff */
[----:B----4-:R-:W-:Y:S02]  /*24ed0*/  @!P1 MOV R6, R2 ;  /* 0x0000000200069202 */ /* 0x010fe40000000f00 */
[----:B------:R-:W-:-:S03]  /*24ee0*/  ISETP.NE.AND P1, PT, R16, RZ, PT ;  /* 0x000000ff1000720c */ /* 0x000fc60003f25270 */
[----:B------:R-:W-:-:S05]  /*24ef0*/  IMAD R2, R6, R4, RZ ;  /* 0x0000000406027224 */ /* 0x000fca00078e02ff */
        /* <DEDUP_REMOVED lines=15> */
[----:B------:R0:W1:Y:S02]  /*24ff0*/  SHFL.IDX PT, R9, R7, 0x1f, 0x1f ;  /* 0x03e01f0007097f89 */ /* 0x00006400000e0000 */
.L_x_2953:
[----:B------:R-:W-:Y:S02]  /*25000*/  ULDC UR4, c[0x0][0xc38] ;  /* 0x00030e0000047ab9 */ /* 0x000fe40000000800 */
[----:B------:R-:W-:-:S04]  /*25010*/  IMAD.U32 R2, RZ, RZ, UR4 ;  /* 0x00000004ff027e24 */ /* 0x000fc8000f8e00ff */
[----:B-1----:R-:W-:-:S04]  /*25020*/  IMAD R9, R9, R2, RZ ;  /* 0x0000000209097224 */ /* 0x002fc800078e02ff */
[----:B------:R-:W-:-:S05]  /*25030*/  IMAD.IADD R0, R0, 0x1, R9 ;  /* 0x0000000100007824 */ /* 0x000fca00078e0209 */
[----:B------:R-:W-:-:S13]  /*25040*/  ISETP.GT.AND P6, PT, R0, R5, PT ;  /* 0x000000050000720c */ /* 0x000fda0003fc4270 */
[----:B------:R-:W-:Y:S05]  /*25050*/  @P6 BRA `(.L_x_2851) ;  /* 0x0000000000ac6947 */ /* 0x000fea0003800000 */
.L_x_2854:
        /* <DEDUP_REMOVED lines=35> */
[----:B0-----:R-:W-:-:S05]  /*25290*/  IMAD.IADD R7, R2, 0x1, R3 ;  /* 0x0000000102077824 */ /* 0x001fca00078e0203 */
[----:B------:R0:W1:Y:S02]  /*252a0*/  SHFL.IDX PT, R9, R7, 0x1f, 0x1f ;  /* 0x03e01f0007097f89 */ /* 0x00006400000e0000 */
.L_x_2961:
[----:B------:R-:W-:Y:S02]  /*252b0*/  ULDC UR4, c[0x0][0xc38] ;  /* 0x00030e0000047ab9 */ /* 0x000fe40000000800 */
[----:B------:R-:W-:-:S04]  /*252c0*/  IMAD.U32 R2, RZ, RZ, UR4 ;  /* 0x00000004ff027e24 */ /* 0x000fc8000f8e00ff */
[----:B-1----:R-:W-:-:S04]  /*252d0*/  IMAD R9, R9, R2, RZ ;  /* 0x0000000209097224 */ /* 0x002fc800078e02ff */
[----:B------:R-:W-:-:S05]  /*252e0*/  IMAD.IADD R0, R9, 0x1, R0 ;  /* 0x0000000109007824 */ /* 0x000fca00078e0200 */
[----:B------:R-:W-:-:S13]  /*252f0*/  ISETP.GT.AND P6, PT, R0, R5, PT ;  /* 0x000000050000720c */ /* 0x000fda0003fc4270 */
[----:B------:R-:W-:Y:S05]  /*25300*/  @!P6 BRA `(.L_x_2854) ;  /* 0xfffffffc0054e947 */ /* 0x000fea000383ffff */
.L_x_2851:
[----:B------:R-:W-:Y:S01]  /*25310*/  IADD3 R9, -R9, R0, RZ ;  /* 0x0000000009097210 */ /* 0x000fe20007ffe1ff */
[----:B------:R-:W-:-:S04]  /*25320*/  UMOV UR4, 0xffffffff ;  /* 0xffffffff00047882 */ /* 0x000fc80000000000 */
[----:B------:R-:W-:-:S05]  /*25330*/  IMAD R0, R7, R2, R9 ;  /* 0x0000000207007224 */ /* 0x000fca00078e0209 */
[----:B------:R-:W-:Y:S01]  /*25340*/  ISETP.GT.AND P6, PT, R0, R5, PT ;  /* 0x000000050000720c */ /* 0x000fe20003fc4270 */
[----:B------:R-:W-:-:S12]  /*25350*/  BRA.DIV UR4, `(.L_x_2855) ;  /* 0x00000036045c7947 */ /* 0x000fd8000b800000 */
[----:B------:R-:W2:Y:S01]  /*25360*/  LDL.LU R10, [R1+0xc] ;  /* 0x00000c00010a7983 */ /* 0x000ea20000300800 */
[----:B------:R-:W-:-:S04]  /*25370*/  VOTE.ANY R0, PT, !P6 ;  /* 0x0000000000007806 */ /* 0x000fc800070e0100 */
[----:B------:R-:W1:Y:S02]  /*25380*/  POPC R3, R0 ;  /* 0x0000000000037309 */ /* 0x000e640000000000 */
[----:B-1----:R1:W3:Y:S04]  /*25390*/  SHFL.IDX PT, R4, R4, R3, 0x1f ;  /* 0x00001f0304047589 */ /* 0x0022e800000e0000 */
[----:B------:R1:W4:Y:S01]  /*253a0*/  SHFL.IDX PT, R6, R6, R3, 0x1f ;  /* 0x00001f0306067589 */ /* 0x00032200000e0000 */
[----:B--2---:R-:W-:-:S05]  /*253b0*/  IMAD.IADD R10, R3, 0x1, R10 ;  /* 0x00000001030a7824 */ /* 0x004fca00078e020a */
[----:B---34-:R1:W-:Y:S02]  /*253c0*/  STL [R1+0xc], R10 ;  /* 0x00000c0a01007387 */ /* 0x0183e40000100800 */
.L_x_2966:
[----:B------:R-:W-:-:S13]  /*253d0*/  ISETP.NE.AND P0, PT, R0, RZ, PT ;  /* 0x000000ff0000720c */ /* 0x000fda0003f05270 */
[----:B------:R-:W-:Y:S05]  /*253e0*/  @!P0 BRA `(.L_x_2856) ;  /* 0x0000000000148947 */ /* 0x000fea0003800000 */
[----:B------:R-:W-:Y:S01]  /*253f0*/  UMOV UR4, 0xffffffff ;  /* 0xffffffff00047882 */ /* 0x000fe20000000000 */
[----:B-1----:R-:W-:Y:S02]  /*25400*/  VIADD R3, R3, 0xffffffff ;  /* 0xffffffff03037836 */ /* 0x002fe40000000000 */
[----:B------:R-:W-:Y:S05]  /*25410*/  BRA.DIV UR4, `(.L_x_2857) ;  /* 0x0000003604947947 */ /* 0x000fea000b800000 */
[----:B------:R1:W2:Y:S02]  /*25420*/  SHFL.IDX PT, R3, R7, R3, 0x1f ;  /* 0x00001f0307037589 */ /* 0x0002a400000e0000 */
.L_x_2969:
[----:B--2---:R-:W-:-:S07]  /*25430*/  IMAD.MOV.U32 R8, RZ, RZ, R3 ;  /* 0x000000ffff087224 */ /* 0x004fce00078e0003 */
.L_x_2856:
[----:B------:R-:W-:Y:S01]  /*25440*/  ISETP.NE.AND P0, PT, R6, 0x1, PT ;  /* 0x000000010600780c */ /* 0x000fe20003f05270 */
[----:B------:R-:W-:-:S05]  /*25450*/  IMAD R0, R8, R2, R9 ;  /* 0x0000000208007224 */ /* 0x000fca00078e0209 */
[----:B------:R2:W-:Y:S02]  /*25460*/  STL [R1], R0 ;  /* 0x0000000001007387 */ /* 0x0005e40000100800 */
[----:B--2---:R-:W-:-:S05]  /*25470*/  IMAD.IADD R0, R5, 0x1, -R0 ;  /* 0x0000000105007824 */ /* 0x004fca00078e0a00 */
[----:B------:R-:W-:Y:S05]  /*25480*/  @!P0 BRA `(.L_x_2858) ;  /* 0x0000000000e48947 */ /* 0x000fea0003800000 */
[----:B------:R-:W-:-:S04]  /*25490*/  IABS R5, R4 ;  /* 0x0000000400057213 */ /* 0x000fc80000000000 */
[----:B------:R-:W2:Y:S08]  /*254a0*/  I2F.RP R2, R5 ;  /* 0x0000000500027306 */ /* 0x000eb00000209400 */
[----:B--2---:R-:W2:Y:S02]  /*254b0*/  MUFU.RCP R2, R2 ;  /* 0x0000000200027308 */ /* 0x004ea40000001000 */
[----:B--2---:R-:W-:-:S06]  /*254c0*/  IADD3 R2, R2, 0xffffffe, RZ ;  /* 0x0ffffffe02027810 */ /* 0x004fcc0007ffe0ff */
[----:B-1----:R-:W1:Y:S02]  /*254d0*/  F2I.FTZ.U32.TRUNC.NTZ R3, R2 ;  /* 0x0000000200037305 */ /* 0x002e64000021f000 */
[----:B-1----:R-:W-:-:S04]  /*254e0*/  IMAD.MOV R2, RZ, RZ, -R3 ;  /* 0x000000ffff027224 */ /* 0x002fc800078e0a03 */
        /* <DEDUP_REMOVED lines=14> */
[----:B------:R-:W1:Y:S07]  /*255d0*/  I2F.RP R2, R5 ;  /* 0x0000000500027306 */ /* 0x000e6e0000209400 */
[----:B------:R-:W-:Y:S01]  /*255e0*/  @P0 VIADD R8, R8, 0x1 ;  /* 0x0000000108080836 */ /* 0x000fe20000000000 */
[----:B-1----:R-:W1:Y:S02]  /*255f0*/  MUFU.RCP R2, R2 ;  /* 0x0000000200027308 */ /* 0x002e640000001000 */
[----:B-1----:R-:W-:-:S06]  /*25600*/  IADD3 R2, R2, 0xffffffe, RZ ;  /* 0x0ffffffe02027810 */ /* 0x002fcc0007ffe0ff */
[----:B------:R-:W1:Y:S02]  /*25610*/  F2I.FTZ.U32.TRUNC.NTZ R3, R2 ;  /* 0x0000000200037305 */ /* 0x000e64000021f000 */
[----:B-1----:R-:W-:-:S04]  /*25620*/  IMAD.MOV R2, RZ, RZ, -R3 ;  /* 0x000000ffff027224 */ /* 0x002fc800078e0a03 */
[----:B0-----:R-:W-:Y:S02]  /*25630*/  IMAD R7, R2, R5, RZ ;  /* 0x0000000502077224 */ /* 0x001fe400078e02ff */
[----:B------:R-:W-:-:S04]  /*25640*/  IMAD.MOV.U32 R2, RZ, RZ, RZ ;  /* 0x000000ffff027224 */ /* 0x000fc800078e00ff */
[----:B------:R-:W-:Y:S01]  /*25650*/  IMAD.HI.U32 R7, R3, R7, R2 ;  /* 0x0000000703077227 */ /* 0x000fe200078e0002 */
[----:B------:R-:W-:Y:S02]  /*25660*/  LOP3.LUT R2, R0, R4, RZ, 0x3c, !PT ;  /* 0x0000000400027212 */ /* 0x000fe400078e3cff */
[----:B------:R-:W-:Y:S02]  /*25670*/  MOV R3, R8 ;  /* 0x0000000800037202 */ /* 0x000fe40000000f00 */
        /* <DEDUP_REMOVED lines=9> */
[----:B------:R-:W-:Y:S01]  /*25710*/  @!P1 IMAD.IADD R2, R2, 0x1, -R5 ;  /* 0x0000000102029824 */ /* 0x000fe200078e0a05 */
[----:B------:R-:W-:Y:S02]  /*25720*/  @!P1 IADD3 R7, R7, 0x1, RZ ;  /* 0x0000000107079810 */ /* 0x000fe40007ffe0ff */
        /* <DEDUP_REMOVED lines=15> */
.L_x_2858:
[----:B-1----:R-:W2:Y:S01]  /*25820*/  LDL R3, [R1+0xc] ;  /* 0x00000c0001037983 */ /* 0x002ea20000100800 */
[----:B0-----:R-:W2:Y:S02]  /*25830*/  LDC.64 R6, c[0x0][0xc90] ;  /* 0x00032400ff067b82 */ /* 0x001ea40000000a00 */
        /* <DEDUP_REMOVED lines=18> */
[-C--:B------:R-:W-:Y:S01]  /*25960*/  @!P1 IADD3 R7, R7, -R8.reuse, RZ ;  /* 0x8000000807079210 */ /* 0x080fe20007ffe0ff */
        /* <DEDUP_REMOVED lines=12> */
[----:B------:R-:W-:-:S04]  /*25a30*/  VIADDMNMX R8, R8, R2, R3, PT ;  /* 0x0000000208087246 */ /* 0x000fc80003800103 */
[----:B------:R-:W-:-:S04]  /*25a40*/  IABS R9, R8 ;  /* 0x0000000800097213 */ /* 0x000fc80000000000 */
[----:B------:R-:W0:Y:S08]  /*25a50*/  I2F.RP R2, R9 ;  /* 0x0000000900027306 */ /* 0x000e300000209400 */
[----:B0-----:R-:W0:Y:S02]  /*25a60*/  MUFU.RCP R2, R2 ;  /* 0x0000000200027308 */ /* 0x001e240000001000 */
[----:B0-----:R-:W-:-:S06]  /*25a70*/  IADD3 R2, R2, 0xffffffe, RZ ;  /* 0x0ffffffe02027810 */ /* 0x001fcc0007ffe0ff */
[----:B------:R0:W1:Y:S02]  /*25a80*/  F2I.FTZ.U32.TRUNC.NTZ R3, R2 ;  /* 0x0000000200037305 */ /* 0x000064000021f000 */
[----:B0-----:R-:W-:Y:S02]  /*25a90*/  IMAD.MOV.U32 R2, RZ, RZ, RZ ;  /* 0x000000ffff027224 */ /* 0x001fe400078e00ff */
[----:B-1----:R-:W-:-:S04]  /*25aa0*/  IMAD.MOV R0, RZ, RZ, -R3 ;  /* 0x000000ffff007224 */ /* 0x002fc800078e0a03 */
        /* <DEDUP_REMOVED lines=18> */
[----:B------:R-:W-:Y:S02]  /*25bd0*/  @!P1 LOP3.LUT R0, RZ, R8, RZ, 0x33, !PT ;  /* 0x00000008ff009212 */ /* 0x000fe400078e33ff */
[----:B------:R-:W-:-:S05]  /*25be0*/  IADD3 R8, -R8, RZ, RZ ;  /* 0x000000ff08087210 */ /* 0x000fca0007ffe1ff */
[----:B------:R-:W-:-:S05]  /*25bf0*/  IMAD R2, R0, R8, R6 ;  /* 0x0000000800027224 */ /* 0x000fca00078e0206 */
[----:B------:R0:W-:Y:S02]  /*25c00*/  STL [R1+0x8], R2 ;  /* 0x0000080201007387 */ /* 0x0001e40000100800 */
.L_x_2859:
[----:B------:R-:W-:-:S05]  /*25c10*/  LOP3.LUT R0, RZ, R0, RZ, 0x33, !PT ;  /* 0x00000000ff007212 */ /* 0x000fca00078e33ff */
[----:B------:R-:W-:-:S05]  /*25c20*/  IMAD.IADD R0, R4, 0x1, R0 ;  /* 0x0000000104007824 */ /* 0x000fca00078e0200 */
[----:B------:R2:W-:Y:S01]  /*25c30*/  STL [R1+0x4], R0 ;  /* 0x0000040001007387 */ /* 0x0005e20000100800 */
[----:B------:R-:W-:Y:S05]  /*25c40*/  BRA `(.L_x_2860) ;  /* 0x0000000000287947 */ /* 0x000fea0003800000 */
.L_x_2852:
        /* <DEDUP_REMOVED lines=10> */
.L_x_2860:
[----:B01-3--:R-:W3:Y:S04]  /*25cf0*/  LDL R2, [R1+0xc] ;  /* 0x00000c0001027983 */ /* 0x00bee80000100800 */
[----:B------:R-:W4:Y:S04]  /*25d00*/  LDL R3, [R1+0x8] ;  /* 0x0000080001037983 */ /* 0x000f280000100800 */
[----:B------:R-:W5:Y:S04]  /*25d10*/  LDL R5, [R1+0x4] ;  /* 0x0000040001057983 */ /* 0x000f680000100800 */
[----:B------:R-:W5:Y:S01]  /*25d20*/  LDL R4, [R1] ;  /* 0x0000000001047983 */ /* 0x000f620000100800 */
[----:B--2---:R-:W0:Y:S01]  /*25d30*/  S2R R0, SR_TID.X ;  /* 0x0000000000007919 */ /* 0x004e220000002100 */
[----:B------:R-:W-:Y:S05]  /*25d40*/  WARPSYNC.ALL ;  /* 0x0000000000007948 */ /* 0x000fea0003800000 */
[----:B0-----:R-:W-:Y:S01]  /*25d50*/  LOP3.LUT R0, R0, 0x1f, RZ, 0xc0, !PT ;  /* 0x0000001f00007812 */ /* 0x001fe200078ec0ff */
[----:B------:R-:W-:Y:S03]  /*25d60*/  BAR.SYNC.DEFER_BLOCKING 0x4, 0x180 ;  /* 0x0106000000007b1d */ /* 0x000fe60000010000 */
[----:B------:R-:W-:-:S13]  /*25d70*/  ISETP.NE.AND P0, PT, R0, RZ, PT ;  /* 0x000000ff0000720c */ /* 0x000fda0003f05270 */
[----:B------:R-:W0:Y:S01]  /*25d80*/  @!P0 S2R R0, SR_CgaCtaId ;  /* 0x0000000000008919 */ /* 0x000e220000008800 */
[----:B---3--:R-:W-:Y:S01]  /*25d90*/  IMAD.MOV.U32 R7, RZ, RZ, R2 ;  /* 0x000000ffff077224 */ /* 0x008fe200078e0002 */
[----:B------:R-:W-:Y:S02]  /*25da0*/  @!P0 MOV R2, 0x400 ;  /* 0x0000040000028802 */ /* 0x000fe40000000f00 */
[----:B----4-:R-:W-:Y:S02]  /*25db0*/  MOV R6, R3 ;  /* 0x0000000300067202 */ /* 0x010fe40000000f00 */
[----:B0-----:R-:W-:-:S05]  /*25dc0*/  @!P0 LEA R18, R0, R2, 0x18 ;  /* 0x0000000200128211 */ /* 0x001fca00078ec0ff */
[----:B-----5:R2:W-:Y:S01]  /*25dd0*/  @!P0 STS.128 [R18+0x348d0], R4 ;  /* 0x0348d00412008388 */ /* 0x0205e20000000c00 */
[----:B------:R-:W-:Y:S06]  /*25de0*/  BAR.ARV 0x5, 0x180 ;  /* 0x0146000000007b1d */ /* 0x000fec0000002000 */
.L_x_2849:
[----:B------:R-:W3:Y:S01]  /*25df0*/  LDL R0, [R1+0xc] ;  /* 0x00000c0001007983 */ /* 0x000ee20000100800 */
[----:B------:R-:W-:Y:S02]  /*25e00*/  ULDC UR4, c[0x0][0xc3c] ;  /* 0x00030f0000047ab9 */ /* 0x000fe40000000800 */
[----:B---3--:R-:W-:-:S13]  /*25e10*/  ISETP.GE.AND P0, PT, R0, UR4, PT ;  /* 0x0000000400007c0c */ /* 0x008fda000bf06270 */
[----:B------:R-:W-:Y:S05]  /*25e20*/  @!P0 BRA `(.L_x_2861) ;  /* 0xffffff8800f88947 */ /* 0x000fea000383ffff */
[----:B------:R-:W-:Y:S05]  /*25e30*/  BSYNC B8 ;  /* 0x0000000000087941 */ /* 0x000fea0003800000 */
.L_x_2717:
[----:B--2---:R-:W2:Y:S01]  /*25e40*/  LDL.LU R0, [R1+0x64] ;  /* 0x0000640001007983 */ /* 0x004ea20000300800 */
[----:B------:R-:W-:Y:S01]  /*25e50*/  BSSY B0, `(.L_x_2862) ;  /* 0x000000b000007945 */ /* 0x000fe20003800000 */
[----:B-1----:R-:W1:Y:S01]  /*25e60*/  S2R R5, SR_CgaCtaId ;  /* 0x0000000000057919 */ /* 0x002e620000008800 */
[----:B--2---:R-:W-:-:S05]  /*25e70*/  VIADD R0, R0, 0x1 ;  /* 0x0000000100007836 */ /* 0x004fca0000000000 */
        /* <DEDUP_REMOVED lines=8> */
.L_x_2970:
[----:B------:R-:W-:Y:S05]  /*25f00*/  BSYNC B0 ;  /* 0x0000000000007941 */ /* 0x000fea0003800000 */
.L_x_2862:
[----:B------:R-:W-:-:S03]  /*25f10*/  UMOV UR4, 0xffffffff ;  /* 0xffffffff00047882 */ /* 0x000fc60000000000 */
[----:B------:R-:W-:Y:S05]  /*25f20*/  BRA.DIV UR4, `(.L_x_2864) ;  /* 0x0000002e04107947 */ /* 0x000fea000b800000 */
[----:B------:R-:W1:Y:S02]  /*25f30*/  S2R R2, SR_TID.X ;  /* 0x0000000000027919 */ /* 0x000e640000002100 */
[----:B-1----:R-:W-:-:S04]  /*25f40*/  SHF.R.U32.HI R2, RZ, 0x5, R2 ;  /* 0x00000005ff027819 */ /* 0x002fc80000011602 */
[----:B------:R-:W-:-:S05]  /*25f50*/  LOP3.LUT R2, R2, 0x3, RZ, 0xc0, !PT ;  /* 0x0000000302027812 */ /* 0x000fca00078ec0ff */
[----:B------:R1:W2:Y:S02]  /*25f60*/  SHFL.IDX PT, R14, R2, RZ, 0x1f ;  /* 0x00001fff020e7589 */ /* 0x0002a400000e0000 */
.L_x_2973:
[----:B--2---:R-:W-:-:S13]  /*25f70*/  ISETP.NE.AND P0, PT, R14, RZ, PT ;  /* 0x000000ff0e00720c */ /* 0x004fda0003f05270 */
[----:B------:R-:W-:Y:S05]  /*25f80*/  @P0 BRA `(.L_x_2476) ;  /* 0x0000000000940947 */ /* 0x000fea0003800000 */
[----:B------:R-:W-:-:S03]  /*25f90*/  UMOV UR4, 0xffffffff ;  /* 0xffffffff00047882 */ /* 0x000fc60000000000 */
[----:B------:R-:W-:Y:S05]  /*25fa0*/  BRA.DIV UR4, `(.L_x_2865) ;  /* 0x0000002e04247947 */ /* 0x000fea000b800000 */
[----:B------:R-:W-:-:S13]  /*25fb0*/  ELECT P6, URZ, PT ;  /* 0x00000000003f782f */ /* 0x000fda00038c0000 */
.L_x_2976:
        /* <DEDUP_REMOVED lines=8> */
.L_x_2866:
[----:B------:R-:W2:Y:S01]  /*26040*/  LDL.LU R7, [R1+0x18] ;  /* 0x0000180001077983 */ /* 0x000ea20000300800 */
[----:B------:R-:W-:Y:S01]  /*26050*/  IADD3 R2, R0, 0x34840, RZ ;  /* 0x0003484000027810 */ /* 0x000fe20007ffe0ff */
[----:B0-----:R-:W-:-:S04]  /*26060*/  VIADD R3, R19, 0x1 ;  /* 0x0000000113037836 */ /* 0x001fc80000000000 */
        /* <DEDUP_REMOVED lines=10> */
.L_x_2977:
[----:B------:R-:W1:Y:S02]  /*26110*/  SYNCS.PHASECHK.TRANS64.TRYWAIT P0, [R7+URZ], R2 ;  /* 0x00000002070075a7 */ /* 0x000e64000800017f */
[----:B-1----:R-:W-:Y:S05]  /*26120*/  @!P0 BRA `(.L_x_2868) ;  /* 0x0000002800f88947 */ /* 0x002fea0003800000 */
.L_x_2978:
[----:B------:R-:W-:Y:S05]  /*26130*/  @!P2 BRA `(.L_x_2869) ;  /* 0x000000000004a947 */ /* 0x000fea0003800000 */
[----:B------:R-:W-:Y:S01]  /*26140*/  BPT.TRAP 0x1 ;  /* 0x000000040000795c */ /* 0x000fe20000300000 */
.L_x_2869:
[----:B------:R-:W-:-:S05]  /*26150*/  VIADD R0, R0, 0x34860 ;  /* 0x0003486000007836 */ /* 0x000fca0000000000 */
[----:B------:R-:W-:-:S04]  /*26160*/  LEA R4, R19, R0, 0x3 ;  /* 0x0000000013047211 */ /* 0x000fc800078e18ff */
[----:B------:R-:W2:Y:S02]  /*26170*/  SYNCS.PHASECHK.TRANS64.TRYWAIT P0, [R4+URZ], R5 ;  /* 0x00000005040075a7 */ /* 0x000ea4000800017f */
[----:B--2---:R-:W-:Y:S05]  /*26180*/  @!P0 BRA `(.L_x_2870) ;  /* 0x0000002800f48947 */ /* 0x004fea0003800000 */
.L_x_2979:
[----:B------:R-:W-:-:S07]  /*26190*/  IMAD R3, R3, 0x8, R0 ;  /* 0x0000000803037824 */ /* 0x000fce00078e0200 */
.L_x_2871:
[----:B---3--:R3:W4:Y:S02]  /*261a0*/  SYNCS.PHASECHK.TRANS64.TRYWAIT P0, [R3+URZ], R2 ;  /* 0x00000002030075a7 */ /* 0x008724000800017f */
[----:B----4-:R-:W-:Y:S05]  /*261b0*/  @!P0 NANOSLEEP.SYNCS 0x989680 ;  /* 0x009896800000895d */ /* 0x010fea0003900000 */
[----:B------:R-:W4:Y:S02]  /*261c0*/  @!P0 SYNCS.PHASECHK.TRANS64 P0, [R3+URZ], R2 ;  /* 0x00000002030085a7 */ /* 0x000f24000800007f */
[----:B----4-:R-:W-:Y:S05]  /*261d0*/  @!P0 BRA `(.L_x_2871) ;  /* 0xfffffffc00f08947 */ /* 0x010fea000383ffff */
.L_x_2476:
[----:B------:R-:W-:Y:S05]  /*261e0*/  BSYNC B9 ;  /* 0x0000000000097941 */ /* 0x000fea0003800000 */
.L_x_2473:
[----:B------:R-:W-:Y:S05]  /*261f0*/  EXIT ;  /* 0x000000000000794d */ /* 0x000fea0003800000 */
.L_x_2496:
[----:B-1----:R1:W2:Y:S02]  /*26200*/  SYNCS.PHASECHK.TRANS64.TRYWAIT P5, [R3+URZ+0x34890], R0 ;  /* 0x03489000030075a7 */ /* 0x0022a400080a017f */
[----:B--2---:R-:W-:Y:S05]  /*26210*/  @!P5 NANOSLEEP.SYNCS 0x989680 ;  /* 0x009896800000d95d */ /* 0x004fea0003900000 */
[----:B------:R-:W2:Y:S02]  /*26220*/  @!P5 SYNCS.PHASECHK.TRANS64 P5, [R3+URZ+0x34890], R0 ;  /* 0x034890000300d5a7 */ /* 0x000ea400080a007f */
[----:B--2---:R-:W-:Y:S05]  /*26230*/  @!P5 BRA `(.L_x_2496) ;  /* 0xfffffffc00f0d947 */ /* 0x004fea000383ffff */
[----:B------:R-:W-:Y:S05]  /*26240*/  BRA `(.L_x_2872) ;  /* 0xfffffdd800807947 */ /* 0x000fea000383ffff */
.L_x_2550:
[----:B-1----:R1:W2:Y:S02]  /*26250*/  SYNCS.PHASECHK.TRANS64.TRYWAIT P5, [R3+URZ+0x34890], R0 ;  /* 0x03489000030075a7 */ /* 0x0022a400080a017f */
[----:B--2---:R-:W-:Y:S05]  /*26260*/  @!P5 NANOSLEEP.SYNCS 0x989680 ;  /* 0x009896800000d95d */ /* 0x004fea0003900000 */
[----:B------:R-:W2:Y:S02]  /*26270*/  @!P5 SYNCS.PHASECHK.TRANS64 P5, [R3+URZ+0x34890], R0 ;  /* 0x034890000300d5a7 */ /* 0x000ea400080a007f */
[----:B--2---:R-:W-:Y:S05]  /*26280*/  @!P5 BRA `(.L_x_2550) ;  /* 0xfffffffc00f0d947 */ /* 0x004fea000383ffff */
[----:B------:R-:W-:Y:S05]  /*26290*/  BRA `(.L_x_2873) ;  /* 0xfffffe0c00647947 */ /* 0x000fea000383ffff */
.L_x_2575:
[----:B-1----:R1:W2:Y:S02]  /*262a0*/  SYNCS.PHASECHK.TRANS64.TRYWAIT P4, [R3+URZ+0x34890], R0 ;  /* 0x03489000030075a7 */ /* 0x0022a4000808017f */
[----:B--2---:R-:W-:Y:S05]  /*262b0*/  @!P4 NANOSLEEP.SYNCS 0x989680 ;  /* 0x009896800000c95d */ /* 0x004fea0003900000 */
[----:B------:R-:W2:Y:S02]  /*262c0*/  @!P4 SYNCS.PHASECHK.TRANS64 P4, [R3+URZ+0x34890], R0 ;  /* 0x034890000300c5a7 */ /* 0x000ea4000808007f */
[----:B--2---:R-:W-:Y:S05]  /*262d0*/  @!P4 BRA `(.L_x_2575) ;  /* 0xfffffffc00f0c947 */ /* 0x004fea000383ffff */
[----:B------:R-:W-:Y:S05]  /*262e0*/  BRA `(.L_x_2874) ;  /* 0xfffffe3c00907947 */ /* 0x000fea000383ffff */
.L_x_2581:
[----:B0-----:R0:W2:Y:S02]  /*262f0*/  SYNCS.PHASECHK.TRANS64.TRYWAIT P4, [R3+URZ+0x348b0], R0 ;  /* 0x0348b000030075a7 */ /* 0x0010a4000808017f */
[----:B--2---:R-:W-:Y:S05]  /*26300*/  @!P4 NANOSLEEP.SYNCS 0x989680 ;  /* 0x009896800000c95d */ /* 0x004fea0003900000 */
[----:B------:R-:W2:Y:S02]  /*26310*/  @!P4 SYNCS.PHASECHK.TRANS64 P4, [R3+URZ+0x348b0], R0 ;  /* 0x0348b0000300c5a7 */ /* 0x000ea4000808007f */
[----:B--2---:R-:W-:Y:S05]  /*26320*/  @!P4 BRA `(.L_x_2581) ;  /* 0xfffffffc00f0c947 */ /* 0x004fea000383ffff */
[----:B------:R-:W-:Y:S05]  /*26330*/  BRA `(.L_x_2875) ;  /* 0xfffffe4000907947 */ /* 0x000fea000383ffff */
.L_x_2601:
[----:B------:R-:W-:Y:S01]  /*26340*/  BSSY B1, `(.L_x_2876) ;  /* 0x0000008000017945 */ /* 0x000fe20003800000 */
[----:B------:R-:W-:Y:S01]  /*26350*/  IMAD.MOV.U32 R13, RZ, RZ, R0 ;  /* 0x000000ffff0d7224 */ /* 0x000fe200078e0000 */
[----:B------:R-:W-:Y:S01]  /*26360*/  MOV R15, 0xffffffff ;  /* 0xffffffff000f7802 */ /* 0x000fe20000000f00 */
[----:B------:R-:W-:Y:S02]  /*26370*/  IMAD.MOV.U32 R12, RZ, RZ, RZ ;  /* 0x000000ffff0c7224 */ /* 0x000fe400078e00ff */
[----:B------:R-:W-:-:S07]  /*26380*/  IMAD.MOV.U32 R11, RZ, RZ, 0x1c1f ;  /* 0x00001c1fff0b7424 */ /* 0x000fce00078e00ff */
[----:B------:R-:W-:Y:S05]  /*26390*/  WARPSYNC.COLLECTIVE R15, `(.L_x_2877) ;  /* 0x000000000f087348 */ /* 0x000fea0003c00000 */
[----:B------:R0:W1:Y:S02]  /*263a0*/  SHFL.IDX P6, R14, R13, R12, R11 ;  /* 0x0000000c0d0e7389 */ /* 0x00006400000c000b */
[----:B01----:R-:W-:Y:S01]  /*263b0*/  ENDCOLLECTIVE ;  /* 0x000000000000791b */ /* 0x003fe20003800000 */
.L_x_2877:
[----:B------:R-:W-:Y:S05]  /*263c0*/  BSYNC B1 ;  /* 0x0000000000017941 */ /* 0x000fea0003800000 */
.L_x_2876:
[----:B------:R-:W-:Y:S01]  /*263d0*/  IMAD.MOV.U32 R13, RZ, RZ, R4 ;  /* 0x000000ffff0d7224 */ /* 0x000fe200078e0004 */
[----:B------:R-:W-:Y:S01]  /*263e0*/  MOV R15, 0xffffffff ;  /* 0xffffffff000f7802 */ /* 0x000fe20000000f00 */
[----:B------:R-:W-:Y:S02]  /*263f0*/  IMAD.MOV.U32 R12, RZ, RZ, RZ ;  /* 0x000000ffff0c7224 */ /* 0x000fe400078e00ff */
[----:B------:R-:W-:Y:S02]  /*26400*/  IMAD.MOV.U32 R11, RZ, RZ, 0x1c1f ;  /* 0x00001c1fff0b7424 */ /* 0x000fe400078e00ff */
[----:B------:R-:W-:-:S07]  /*26410*/  IMAD.MOV.U32 R5, RZ, RZ, R14 ;  /* 0x000000ffff057224 */ /* 0x000fce00078e000e */
[----:B------:R-:W-:Y:S05]  /*26420*/  WARPSYNC.COLLECTIVE R15, `(.L_x_2878) ;  /* 0x000000000f087348 */ /* 0x000fea0003c00000 */
[----:B------:R0:W1:Y:S02]  /*26430*/  SHFL.IDX P6, R14, R13, R12, R11 ;  /* 0x0000000c0d0e7389 */ /* 0x00006400000c000b */
[----:B01----:R-:W-:Y:S01]  /*26440*/  ENDCOLLECTIVE ;  /* 0x000000000000791b */ /* 0x003fe20003800000 */
.L_x_2878:
[----:B------:R-:W-:Y:S02]  /*26450*/  IMAD.MOV.U32 R13, RZ, RZ, R63 ;  /* 0x000000ffff0d7224 */ /* 0x000fe400078e003f */
[----:B------:R-:W-:-:S07]  /*26460*/  IMAD.MOV.U32 R8, RZ, RZ, R14 ;  /* 0x000000ffff087224 */ /* 0x000fce00078e000e */
[----:B------:R-:W-:Y:S05]  /*26470*/  WARPSYNC.COLLECTIVE R15, `(.L_x_2879) ;  /* 0x000000000f087348 */ /* 0x000fea0003c00000 */
[----:B------:R0:W1:Y:S02]  /*26480*/  SHFL.IDX P6, R14, R13, R12, R11 ;  /* 0x0000000c0d0e7389 */ /* 0x00006400000c000b */
[----:B01----:R-:W-:Y:S01]  /*26490*/  ENDCOLLECTIVE ;  /* 0x000000000000791b */ /* 0x003fe20003800000 */
.L_x_2879:
[----:B------:R-:W-:Y:S02]  /*264a0*/  IMAD.MOV.U32 R13, RZ, RZ, R3 ;  /* 0x000000ffff0d7224 */ /* 0x000fe400078e0003 */
[----:B------:R-:W-:-:S07]  /*264b0*/  IMAD.MOV.U32 R33, RZ, RZ, R14 ;  /* 0x000000ffff217224 */ /* 0x000fce00078e000e */
[----:B------:R-:W-:Y:S05]  /*264c0*/  WARPSYNC.COLLECTIVE R15, `(.L_x_2880) ;  /* 0x000000000f087348 */ /* 0x000fea0003c00000 */
[----:B------:R0:W1:Y:S02]  /*264d0*/  SHFL.IDX P6, R14, R13, R12, R11 ;  /* 0x0000000c0d0e7389 */ /* 0x00006400000c000b */
[----:B01----:R-:W-:Y:S01]  /*264e0*/  ENDCOLLECTIVE ;  /* 0x000000000000791b */ /* 0x003fe20003800000 */
.L_x_2880:
[----:B------:R-:W-:Y:S01]  /*264f0*/  MOV R32, R14 ;  /* 0x0000000e00207202 */ /* 0x000fe20000000f00 */
[----:B------:R-:W-:Y:S06]  /*26500*/  BRA `(.L_x_2881) ;  /* 0xfffffe5000847947 */ /* 0x000fec000383ffff */
.L_x_2604:
[----:B------:R-:W-:Y:S01]  /*26510*/  BSSY B1, `(.L_x_2882) ;  /* 0x0000008000017945 */ /* 0x000fe20003800000 */
[----:B------:R-:W-:Y:S02]  /*26520*/  IMAD.MOV.U32 R13, RZ, RZ, R0 ;  /* 0x000000ffff0d7224 */ /* 0x000fe400078e0000 */
[----:B------:R-:W-:Y:S02]  /*26530*/  IMAD.MOV.U32 R12, RZ, RZ, 0x1 ;  /* 0x00000001ff0c7424 */ /* 0x000fe400078e00ff */
[----:B------:R-:W-:Y:S02]  /*26540*/  IMAD.MOV.U32 R11, RZ, RZ, 0x1c1f ;  /* 0x00001c1fff0b7424 */ /* 0x000fe400078e00ff */
[----:B------:R-:W-:-:S07]  /*26550*/  IMAD.MOV.U32 R15, RZ, RZ, -0x1 ;  /* 0xffffffffff0f7424 */ /* 0x000fce00078e00ff */
[----:B0--34-:R-:W-:Y:S05]  /*26560*/  WARPSYNC.COLLECTIVE R15, `(.L_x_2883) ;  /* 0x000000000f087348 */ /* 0x019fea0003c00000 */
[----:B------:R1:W2:Y:S02]  /*26570*/  SHFL.IDX P6, R14, R13, R12, R11 ;  /* 0x0000000c0d0e7389 */ /* 0x0002a400000c000b */
[----:B01234-:R-:W-:Y:S01]  /*26580*/  ENDCOLLECTIVE ;  /* 0x000000000000791b */ /* 0x01ffe20003800000 */
.L_x_2883:
[----:B------:R-:W-:Y:S05]  /*26590*/  BSYNC B1 ;  /* 0x0000000000017941 */ /* 0x000fea0003800000 */
.L_x_2882:
[----:B------:R-:W-:Y:S01]  /*265a0*/  IMAD.MOV.U32 R13, RZ, RZ, R4 ;  /* 0x000000ffff0d7224 */ /* 0x000fe200078e0004 */
[----:B------:R-:W-:Y:S01]  /*265b0*/  MOV R0, R14 ;  /* 0x0000000e00007202 */ /* 0x000fe20000000f00 */
[----:B------:R-:W-:Y:S02]  /*265c0*/  IMAD.MOV.U32 R12, RZ, RZ, 0x1 ;  /* 0x00000001ff0c7424 */ /* 0x000fe400078e00ff */
[----:B------:R-:W-:Y:S02]  /*265d0*/  IMAD.MOV.U32 R11, RZ, RZ, 0x1c1f ;  /* 0x00001c1fff0b7424 */ /* 0x000fe400078e00ff */
[----:B------:R-:W-:-:S07]  /*265e0*/  IMAD.MOV.U32 R15, RZ, RZ, -0x1 ;  /* 0xffffffffff0f7424 */ /* 0x000fce00078e00ff */
[----:B------:R-:W-:Y:S05]  /*265f0*/  WARPSYNC.COLLECTIVE R15, `(.L_x_2884) ;  /* 0x000000000f087348 */ /* 0x000fea0003c00000 */
[----:B------:R0:W1:Y:S02]  /*26600*/  SHFL.IDX P6, R14, R13, R12, R11 ;  /* 0x0000000c0d0e7389 */ /* 0x00006400000c000b */
[----:B01----:R-:W-:Y:S01]  /*26610*/  ENDCOLLECTIVE ;  /* 0x000000000000791b */ /* 0x003fe20003800000 */
.L_x_2884:
[----:B------:R-:W-:Y:S01]  /*26620*/  IMAD.MOV.U32 R13, RZ, RZ, R63 ;  /* 0x000000ffff0d7224 */ /* 0x000fe200078e003f */
[----:B------:R-:W-:-:S07]  /*26630*/  MOV R65, R14 ;  /* 0x0000000e00417202 */ /* 0x000fce0000000f00 */
[----:B------:R-:W-:Y:S05]  /*26640*/  WARPSYNC.COLLECTIVE R15, `(.L_x_2885) ;  /* 0x000000000f087348 */ /* 0x000fea0003c00000 */
[----:B------:R0:W1:Y:S02]  /*26650*/  SHFL.IDX P6, R14, R13, R12, R11 ;  /* 0x0000000c0d0e7389 */ /* 0x00006400000c000b */
[----:B01----:R-:W-:Y:S01]  /*26660*/  ENDCOLLECTIVE ;  /* 0x000000000000791b */ /* 0x003fe20003800000 */
.L_x_2885:
[----:B------:R-:W-:Y:S02]  /*26670*/  IMAD.MOV.U32 R13, RZ, RZ, R3 ;  /* 0x000000ffff0d7224 */ /* 0x000fe400078e0003 */
[----:B------:R-:W-:-:S07]  /*26680*/  IMAD.MOV.U32 R63, RZ, RZ, R14 ;  /* 0x000000ffff3f7224 */ /* 0x000fce00078e000e */
[----:B------:R-:W-:Y:S05]  /*26690*/  WARPSYNC.COLLECTIVE R15, `(.L_x_2886) ;  /* 0x000000000f087348 */ /* 0x000fea0003c00000 */
[----:B------:R0:W1:Y:S02]  /*266a0*/  SHFL.IDX P6, R14, R13, R12, R11 ;  /* 0x0000000c0d0e7389 */ /* 0x00006400000c000b */
[----:B01----:R-:W-:Y:S01]  /*266b0*/  ENDCOLLECTIVE ;  /* 0x000000000000791b */ /* 0x003fe20003800000 */
.L_x_2886:
[----:B------:R-:W-:Y:S01]  /*266c0*/  IMAD.MOV.U32 R62, RZ, RZ, R14 ;  /* 0x000000ffff3e7224 */ /* 0x000fe200078e000e */
[----:B------:R-:W-:Y:S06]  /*266d0*/  BRA `(.L_x_2887) ;  /* 0xfffffe5800107947 */ /* 0x000fec000383ffff */
.L_x_2608:
[----:B0-----:R0:W1:Y:S02]  /*266e0*/  SYNCS.PHASECHK.TRANS64.TRYWAIT P0, [R2+URZ+0x34800], R5 ;  /* 0x03480005020075a7 */ /* 0x001064000800017f */
[----:B-1----:R-:W-:Y:S05]  /*266f0*/  @!P0 NANOSLEEP.SYNCS 0x989680 ;  /* 0x009896800000895d */ /* 0x002fea0003900000 */
[----:B------:R-:W1:Y:S02]  /*26700*/  @!P0 SYNCS.PHASECHK.TRANS64 P0, [R2+URZ+0x34800], R5 ;  /* 0x03480005020085a7 */ /* 0x000e64000800007f */
[----:B-1----:R-:W-:Y:S05]  /*26710*/  @!P0 BRA `(.L_x_2608) ;  /* 0xfffffffc00f08947 */ /* 0x002fea000383ffff */
[----:B------:R-:W-:Y:S05]  /*26720*/  BRA `(.L_x_2888) ;  /* 0xfffffe6000247947 */ /* 0x000fea000383ffff */
.L_x_2632:
[----:B------:R-:W-:Y:S01]  /*26730*/  BSSY B1, `(.L_x_2889) ;  /* 0x0000008000017945 */ /* 0x000fe20003800000 */
[----:B------:R-:W-:Y:S01]  /*26740*/  MOV R13, R61 ;  /* 0x0000003d000d7202 */ /* 0x000fe20000000f00 */
[----:B------:R-:W-:Y:S02]  /*26750*/  IMAD.MOV.U32 R12, RZ, RZ, RZ ;  /* 0x000000ffff0c7224 */ /* 0x000fe400078e00ff */
[----:B------:R-:W-:Y:S02]  /*26760*/  IMAD.MOV.U32 R11, RZ, RZ, 0x1c1f ;  /* 0x00001c1fff0b7424 */ /* 0x000fe400078e00ff */
[----:B------:R-:W-:-:S07]  /*26770*/  IMAD.MOV.U32 R15, RZ, RZ, -0x1 ;  /* 0xffffffffff0f7424 */ /* 0x000fce00078e00ff */
[----:B------:R-:W-:Y:S05]  /*26780*/  WARPSYNC.COLLECTIVE R15, `(.L_x_2890) ;  /* 0x000000000f087348 */ /* 0x000fea0003c00000 */
[----:B------:R0:W1:Y:S02]  /*26790*/  SHFL.IDX P6, R14, R13, R12, R11 ;  /* 0x0000000c0d0e7389 */ /* 0x00006400000c000b */
[----:B01----:R-:W-:Y:S01]  /*267a0*/  ENDCOLLECTIVE ;  /* 0x000000000000791b */ /* 0x003fe20003800000 */
.L_x_2890:
[----:B------:R-:W-:Y:S05]  /*267b0*/  BSYNC B1 ;  /* 0x0000000000017941 */ /* 0x000fea0003800000 */
.L_x_2889:
        /* <DEDUP_REMOVED lines=8> */
.L_x_2891:
[----:B------:R-:W-:Y:S02]  /*26840*/  IMAD.MOV.U32 R7, RZ, RZ, R3 ;  /* 0x000000ffff077224 */ /* 0x000fe400078e0003 */
[----:B------:R-:W-:Y:S01]  /*26850*/  IMAD.MOV.U32 R13, RZ, RZ, R67 ;  /* 0x000000ffff0d7224 */ /* 0x000fe200078e0043 */
[----:B------:R-:W-:-:S07]  /*26860*/  MOV R0, R14 ;  /* 0x0000000e00007202 */ /* 0x000fce0000000f00 */
[----:B------:R-:W-:Y:S05]  /*26870*/  WARPSYNC.COLLECTIVE R15, `(.L_x_2892) ;  /* 0x000000000f087348 */ /* 0x000fea0003c00000 */
[----:B------:R0:W1:Y:S02]  /*26880*/  SHFL.IDX P6, R14, R13, R12, R11 ;  /* 0x0000000c0d0e7389 */ /* 0x00006400000c000b */
[----:B01----:R-:W-:Y:S01]  /*26890*/  ENDCOLLECTIVE ;  /* 0x000000000000791b */ /* 0x003fe20003800000 */
.L_x_2892:
[----:B------:R-:W-:Y:S01]  /*268a0*/  MOV R6, R0 ;  /* 0x0000000000067202 */ /* 0x000fe20000000f00 */
[----:B------:R-:W-:Y:S02]  /*268b0*/  IMAD.MOV.U32 R13, RZ, RZ, R66 ;  /* 0x000000ffff0d7224 */ /* 0x000fe400078e0042 */
[----:B------:R-:W-:-:S07]  /*268c0*/  IMAD.MOV.U32 R5, RZ, RZ, R14 ;  /* 0x000000ffff057224 */ /* 0x000fce00078e000e */
[----:B------:R-:W-:Y:S05]  /*268d0*/  WARPSYNC.COLLECTIVE R15, `(.L_x_2893) ;  /* 0x000000000f087348 */ /* 0x000fea0003c00000 */
[----:B------:R0:W1:Y:S02]  /*268e0*/  SHFL.IDX P6, R14, R13, R12, R11 ;  /* 0x0000000c0d0e7389 */ /* 0x00006400000c000b */
[----:B01----:R-:W-:Y:S01]  /*268f0*/  ENDCOLLECTIVE ;  /* 0x000000000000791b */ /* 0x003fe20003800000 */
.L_x_2893:
[----:B------:R-:W-:Y:S05]  /*26900*/  BRA `(.L_x_2894) ;  /* 0xfffffe8000f47947 */ /* 0x000fea000383ffff */
.L_x_2635:
[----:B------:R-:W-:Y:S01]  /*26910*/  BSSY B1, `(.L_x_2895) ;  /* 0x0000008000017945 */ /* 0x000fe20003800000 */
[----:B------:R-:W-:Y:S01]  /*26920*/  IMAD.MOV.U32 R13, RZ, RZ, R61 ;  /* 0x000000ffff0d7224 */ /* 0x000fe200078e003d */
[----:B------:R-:W-:Y:S01]  /*26930*/  MOV R11, 0x1c1f ;  /* 0x00001c1f000b7802 */ /* 0x000fe20000000f00 */
[----:B------:R-:W-:Y:S02]  /*26940*/  IMAD.MOV.U32 R12, RZ, RZ, 0x1 ;  /* 0x00000001ff0c7424 */ /* 0x000fe400078e00ff */
[----:B------:R-:W-:-:S07]  /*26950*/  IMAD.MOV.U32 R15, RZ, RZ, -0x1 ;  /* 0xffffffffff0f7424 */ /* 0x000fce00078e00ff */
[----:B----4-:R-:W-:Y:S05]  /*26960*/  WARPSYNC.COLLECTIVE R15, `(.L_x_2896) ;  /* 0x000000000f087348 */ /* 0x010fea0003c00000 */
[----:B----4-:R0:W1:Y:S02]  /*26970*/  SHFL.IDX P6, R14, R13, R12, R11 ;  /* 0x0000000c0d0e7389 */ /* 0x01006400000c000b */
[----:B01----:R-:W-:Y:S01]  /*26980*/  ENDCOLLECTIVE ;  /* 0x000000000000791b */ /* 0x003fe20003800000 */
.L_x_2896:
[----:B------:R-:W-:Y:S05]  /*26990*/  BSYNC B1 ;  /* 0x0000000000017941 */ /* 0x000fea0003800000 */
.L_x_2895:
[----:B------:R-:W-:Y:S01]  /*269a0*/  IMAD.MOV.U32 R13, RZ, RZ, R60 ;  /* 0x000000ffff0d7224 */ /* 0x000fe200078e003c */
[----:B------:R-:W-:Y:S01]  /*269b0*/  MOV R12, 0x1 ;  /* 0x00000001000c7802 */ /* 0x000fe20000000f00 */
[----:B------:R-:W-:Y:S02]  /*269c0*/  IMAD.MOV.U32 R11, RZ, RZ, 0x1c1f ;  /* 0x00001c1fff0b7424 */ /* 0x000fe400078e00ff */
[----:B------:R-:W-:Y:S02]  /*269d0*/  IMAD.MOV.U32 R15, RZ, RZ, -0x1 ;  /* 0xffffffffff0f7424 */ /* 0x000fe400078e00ff */
[----:B------:R-:W-:-:S07]  /*269e0*/  IMAD.MOV.U32 R61, RZ, RZ, R14 ;  /* 0x000000ffff3d7224 */ /* 0x000fce00078e000e */
[----:B------:R-:W-:Y:S05]  /*269f0*/  WARPSYNC.COLLECTIVE R15, `(.L_x_2897) ;  /* 0x000000000f087348 */ /* 0x000fea0003c00000 */
[----:B------:R0:W1:Y:S02]  /*26a00*/  SHFL.IDX P6, R14, R13, R12, R11 ;  /* 0x0000000c0d0e7389 */ /* 0x00006400000c000b */
[----:B01----:R-:W-:Y:S01]  /*26a10*/  ENDCOLLECTIVE ;  /* 0x000000000000791b */ /* 0x003fe20003800000 */
.L_x_2897:
[----:B------:R-:W-:Y:S01]  /*26a20*/  MOV R13, R67 ;  /* 0x00000043000d7202 */ /* 0x000fe20000000f00 */
[----:B------:R-:W-:-:S07]  /*26a30*/  IMAD.MOV.U32 R60, RZ, RZ, R14 ;  /* 0x000000ffff3c7224 */ /* 0x000fce00078e000e */
[----:B------:R-:W-:Y:S05]  /*26a40*/  WARPSYNC.COLLECTIVE R15, `(.L_x_2898) ;  /* 0x000000000f087348 */ /* 0x000fea0003c00000 */
[----:B------:R0:W1:Y:S02]  /*26a50*/  SHFL.IDX P6, R14, R13, R12, R11 ;  /* 0x0000000c0d0e7389 */ /* 0x00006400000c000b */
[----:B01----:R-:W-:Y:S01]  /*26a60*/  ENDCOLLECTIVE ;  /* 0x000000000000791b */ /* 0x003fe20003800000 */
.L_x_2898:
[----:B------:R-:W-:Y:S02]  /*26a70*/  IMAD.MOV.U32 R13, RZ, RZ, R66 ;  /* 0x000000ffff0d7224 */ /* 0x000fe400078e0042 */
[----:B------:R-:W-:-:S07]  /*26a80*/  IMAD.MOV.U32 R67, RZ, RZ, R14 ;  /* 0x000000ffff437224 */ /* 0x000fce00078e000e */
[----:B------:R-:W-:Y:S05]  /*26a90*/  WARPSYNC.COLLECTIVE R15, `(.L_x_2899) ;  /* 0x000000000f087348 */ /* 0x000fea0003c00000 */
[----:B------:R0:W1:Y:S02]  /*26aa0*/  SHFL.IDX P6, R14, R13, R12, R11 ;  /* 0x0000000c0d0e7389 */ /* 0x00006400000c000b */
[----:B01----:R-:W-:Y:S01]  /*26ab0*/  ENDCOLLECTIVE ;  /* 0x000000000000791b */ /* 0x003fe20003800000 */
.L_x_2899:
[----:B------:R-:W-:Y:S01]  /*26ac0*/  IMAD.MOV.U32 R66, RZ, RZ, R14 ;  /* 0x000000ffff427224 */ /* 0x000fe200078e000e */
[----:B------:R-:W-:Y:S06]  /*26ad0*/  BRA `(.L_x_2900) ;  /* 0xfffffe8400fc7947 */ /* 0x000fec000383ffff */
.L_x_2639:
[----:B0-----:R0:W1:Y:S02]  /*26ae0*/  SYNCS.PHASECHK.TRANS64.TRYWAIT P0, [R2+URZ+0x34800], R61 ;  /* 0x0348003d020075a7 */ /* 0x001064000800017f */
[----:B-1----:R-:W-:Y:S05]  /*26af0*/  @!P0 NANOSLEEP.SYNCS 0x989680 ;  /* 0x009896800000895d */ /* 0x002fea0003900000 */
[----:B------:R-:W1:Y:S02]  /*26b00*/  @!P0 SYNCS.PHASECHK.TRANS64 P0, [R2+URZ+0x34800], R61 ;  /* 0x0348003d020085a7 */ /* 0x000e64000800007f */
[----:B-1----:R-:W-:Y:S05]  /*26b10*/  @!P0 BRA `(.L_x_2639) ;  /* 0xfffffffc00f08947 */ /* 0x002fea000383ffff */
[----:B------:R-:W-:Y:S05]  /*26b20*/  BRA `(.L_x_2901) ;  /* 0xfffffe8c005c7947 */ /* 0x000fea000383ffff */
.L_x_2653:
[----:B-1----:R1:W2:Y:S02]  /*26b30*/  SYNCS.PHASECHK.TRANS64.TRYWAIT P2, [R6+URZ+0x34830], R3 ;  /* 0x03483003060075a7 */ /* 0x0022a4000804017f */
[----:B--2---:R-:W-:Y:S05]  /*26b40*/  @!P2 NANOSLEEP.SYNCS 0x989680 ;  /* 0x009896800000a95d */ /* 0x004fea0003900000 */
[----:B------:R-:W2:Y:S02]  /*26b50*/  @!P2 SYNCS.PHASECHK.TRANS64 P2, [R6+URZ+0x34830], R3 ;  /* 0x034830030600a5a7 */ /* 0x000ea4000804007f */
[----:B--2---:R-:W-:Y:S05]  /*26b60*/  @!P2 BRA `(.L_x_2653) ;  /* 0xfffffffc00f0a947 */ /* 0x004fea000383ffff */
[----:B------:R-:W-:Y:S05]  /*26b70*/  BRA `(.L_x_2652) ;  /* 0xfffffeb400287947 */ /* 0x000fea000383ffff */
.L_x_2660:
[----:B-1----:R1:W2:Y:S02]  /*26b80*/  SYNCS.PHASECHK.TRANS64.TRYWAIT P3, [R20+URZ+0x34830], R3 ;  /* 0x03483003140075a7 */ /* 0x0022a4000806017f */
[----:B--2---:R-:W-:Y:S05]  /*26b90*/  @!P3 NANOSLEEP.SYNCS 0x989680 ;  /* 0x009896800000b95d */ /* 0x004fea0003900000 */
[----:B------:R-:W2:Y:S02]  /*26ba0*/  @!P3 SYNCS.PHASECHK.TRANS64 P3, [R20+URZ+0x34830], R3 ;  /* 0x034830031400b5a7 */ /* 0x000ea4000806007f */
[----:B--2---:R-:W-:Y:S05]  /*26bb0*/  @!P3 BRA `(.L_x_2660) ;  /* 0xfffffffc00f0b947 */ /* 0x004fea000383ffff */
[----:B------:R-:W-:Y:S05]  /*26bc0*/  BRA `(.L_x_2659) ;  /* 0xfffffedc00787947 */ /* 0x000fea000383ffff */
.L_x_2665:
[----:B-1----:R1:W2:Y:S02]  /*26bd0*/  SYNCS.PHASECHK.TRANS64.TRYWAIT P3, [R21+URZ+0x34850], R0 ;  /* 0x03485000150075a7 */ /* 0x0022a4000806017f */
[----:B--2---:R-:W-:Y:S05]  /*26be0*/  @!P3 NANOSLEEP.SYNCS 0x989680 ;  /* 0x009896800000b95d */ /* 0x004fea0003900000 */
[----:B------:R-:W2:Y:S02]  /*26bf0*/  @!P3 SYNCS.PHASECHK.TRANS64 P3, [R21+URZ+0x34850], R0 ;  /* 0x034850001500b5a7 */ /* 0x000ea4000806007f */
[----:B--2---:R-:W-:Y:S05]  /*26c00*/  @!P3 BRA `(.L_x_2665) ;  /* 0xfffffffc00f0b947 */ /* 0x004fea000383ffff */
[----:B------:R-:W-:Y:S05]  /*26c10*/  BRA `(.L_x_2664) ;  /* 0xfffffee800407947 */ /* 0x000fea000383ffff */
.L_x_2673:
[----:B-1----:R1:W2:Y:S02]  /*26c20*/  SYNCS.PHASECHK.TRANS64.TRYWAIT P2, [R3+URZ+0x34830], R4 ;  /* 0x03483004030075a7 */ /* 0x0022a4000804017f */
[----:B--2---:R-:W-:Y:S05]  /*26c30*/  @!P2 NANOSLEEP.SYNCS 0x989680 ;  /* 0x009896800000a95d */ /* 0x004fea0003900000 */
[----:B------:R-:W2:Y:S02]  /*26c40*/  @!P2 SYNCS.PHASECHK.TRANS64 P2, [R3+URZ+0x34830], R4 ;  /* 0x034830040300a5a7 */ /* 0x000ea4000804007f */
[----:B--2---:R-:W-:Y:S05]  /*26c50*/  @!P2 BRA `(.L_x_2673) ;  /* 0xfffffffc00f0a947 */ /* 0x004fea000383ffff */
[----:B------:R-:W-:Y:S05]  /*26c60*/  BRA `(.L_x_2672) ;  /* 0xffffff0800d87947 */ /* 0x000fea000383ffff */
.L_x_2678:
[----:B-1----:R1:W2:Y:S02]  /*26c70*/  SYNCS.PHASECHK.TRANS64.TRYWAIT P2, [R15+URZ+0x34850], R0 ;  /* 0x034850000f0075a7 */ /* 0x0022a4000804017f */
[----:B--2---:R-:W-:Y:S05]  /*26c80*/  @!P2 NANOSLEEP.SYNCS 0x989680 ;  /* 0x009896800000a95d */ /* 0x004fea0003900000 */
[----:B------:R-:W2:Y:S02]  /*26c90*/  @!P2 SYNCS.PHASECHK.TRANS64 P2, [R15+URZ+0x34850], R0 ;  /* 0x034850000f00a5a7 */ /* 0x000ea4000804007f */
[----:B--2---:R-:W-:Y:S05]  /*26ca0*/  @!P2 BRA `(.L_x_2678) ;  /* 0xfffffffc00f0a947 */ /* 0x004fea000383ffff */
[----:B------:R-:W-:Y:S05]  /*26cb0*/  BRA `(.L_x_2677) ;  /* 0xffffff1400a07947 */ /* 0x000fea000383ffff */
.L_x_2684:
[----:B-1----:R1:W2:Y:S02]  /*26cc0*/  SYNCS.PHASECHK.TRANS64.TRYWAIT P0, [R7+URZ+0x34850], R8 ;  /* 0x03485008070075a7 */ /* 0x0022a4000800017f */
[----:B--2---:R-:W-:Y:S05]  /*26cd0*/  @!P0 NANOSLEEP.SYNCS 0x989680 ;  /* 0x009896800000895d */ /* 0x004fea0003900000 */
[----:B------:R-:W2:Y:S02]  /*26ce0*/  @!P0 SYNCS.PHASECHK.TRANS64 P0, [R7+URZ+0x34850], R8 ;  /* 0x03485008070085a7 */ /* 0x000ea4000800007f */
[----:B--2---:R-:W-:Y:S05]  /*26cf0*/  @!P0 BRA `(.L_x_2684) ;  /* 0xfffffffc00f08947 */ /* 0x004fea000383ffff */
[----:B------:R-:W-:Y:S05]  /*26d00*/  BRA `(.L_x_2683) ;  /* 0xffffff3000c47947 */ /* 0x000fea000383ffff */
.L_x_2725:
[----:B------:R-:W0:Y:S01]  /*26d10*/  S2R R4, SR_TID.X ;  /* 0x0000000000047919 */ /* 0x000e220000002100 */
[----:B------:R-:W-:Y:S01]  /*26d20*/  BSSY B1, `(.L_x_2902) ;  /* 0x000000a000017945 */ /* 0x000fe20003800000 */
[----:B------:R-:W-:Y:S02]  /*26d30*/  IMAD.MOV.U32 R12, RZ, RZ, RZ ;  /* 0x000000ffff0c7224 */ /* 0x000fe400078e00ff */
[----:B------:R-:W-:Y:S02]  /*26d40*/  IMAD.MOV.U32 R11, RZ, RZ, 0x1f ;  /* 0x0000001fff0b7424 */ /* 0x000fe400078e00ff */
[----:B------:R-:W-:Y:S01]  /*26d50*/  IMAD.MOV.U32 R15, RZ, RZ, -0x1 ;  /* 0xffffffffff0f7424 */ /* 0x000fe200078e00ff */
[----:B0-----:R-:W-:-:S04]  /*26d60*/  SHF.R.U32.HI R4, RZ, 0x5, R4 ;  /* 0x00000005ff047819 */ /* 0x001fc80000011604 */
[----:B------:R-:W-:-:S04]  /*26d70*/  LOP3.LUT R4, R4, 0x3, RZ, 0xc0, !PT ;  /* 0x0000000304047812 */ /* 0x000fc800078ec0ff */
[----:B------:R-:W-:-:S07]  /*26d80*/  MOV R13, R4 ;  /* 0x00000004000d7202 */ /* 0x000fce0000000f00 */
[----:B------:R-:W-:Y:S05]  /*26d90*/  WARPSYNC.COLLECTIVE R15, `(.L_x_2903) ;  /* 0x000000000f087348 */ /* 0x000fea0003c00000 */
[----:B------:R0:W1:Y:S02]  /*26da0*/  SHFL.IDX P6, R14, R13, R12, R11 ;  /* 0x0000000c0d0e7389 */ /* 0x00006400000c000b */
[----:B01----:R-:W-:Y:S01]  /*26db0*/  ENDCOLLECTIVE ;  /* 0x000000000000791b */ /* 0x003fe20003800000 */
.L_x_2903:
[----:B------:R-:W-:Y:S05]  /*26dc0*/  BSYNC B1 ;  /* 0x0000000000017941 */ /* 0x000fea0003800000 */
.L_x_2902:
[----:B------:R-:W-:Y:S05]  /*26dd0*/  BRA `(.L_x_2904) ;  /* 0xffffff8400c07947 */ /* 0x000fea000383ffff */
.L_x_2727:
[----:B------:R-:W-:Y:S01]  /*26de0*/  BSSY B1, `(.L_x_2905) ;  /* 0x0000006000017945 */ /* 0x000fe20003800000 */
[----:B------:R-:W-:-:S07]  /*26df0*/  MOV R15, 0xffffffff ;  /* 0xffffffff000f7802 */ /* 0x000fce0000000f00 */
[----:B0-----:R-:W-:Y:S05]  /*26e00*/  WARPSYNC.COLLECTIVE R15, `(.L_x_2906) ;  /* 0x000000000f0c7348 */ /* 0x001fea0003c00000 */
[----:B------:R-:W-:Y:S02]  /*26e10*/  ELECT P6, UR62, PT ;  /* 0x00000000003e782f */ /* 0x000fe400038c0000 */
[----:B------:R-:W-:Y:S01]  /*26e20*/  MOV R14, UR62 ;  /* 0x0000003e000e7c02 */ /* 0x000fe20008000f00 */
[----:B0-----:R-:W-:Y:S10]  /*26e30*/  ENDCOLLECTIVE ;  /* 0x000000000000791b */ /* 0x001ff40003800000 */
.L_x_2906:
[----:B------:R-:W-:Y:S05]  /*26e40*/  BSYNC B1 ;  /* 0x0000000000017941 */ /* 0x000fea0003800000 */
.L_x_2905:
[----:B------:R-:W-:Y:S05]  /*26e50*/  BRA `(.L_x_2726) ;  /* 0xffffff8400b87947 */ /* 0x000fea000383ffff */
.L_x_2729:
[----:B0-----:R0:W1:Y:S02]  /*26e60*/  SYNCS.PHASECHK.TRANS64.TRYWAIT P0, [R18+URZ+0x34820], R3 ;  /* 0x03482003120075a7 */ /* 0x001064000800017f */
[----:B-1----:R-:W-:Y:S05]  /*26e70*/  @!P0 NANOSLEEP.SYNCS 0x989680 ;  /* 0x009896800000895d */ /* 0x002fea0003900000 */
[----:B------:R-:W1:Y:S02]  /*26e80*/  @!P0 SYNCS.PHASECHK.TRANS64 P0, [R18+URZ+0x34820], R3 ;  /* 0x03482003120085a7 */ /* 0x000e64000800007f */
[----:B-1----:R-:W-:Y:S05]  /*26e90*/  @!P0 BRA `(.L_x_2729) ;  /* 0xfffffffc00f08947 */ /* 0x002fea000383ffff */
[----:B------:R-:W-:Y:S05]  /*26ea0*/  BRA `(.L_x_2907) ;  /* 0xffffff8400c87947 */ /* 0x000fea000383ffff */
.L_x_2733:
[----:B-1----:R1:W2:Y:S02]  /*26eb0*/  SYNCS.PHASECHK.TRANS64.TRYWAIT P0, [R5+URZ+0x348a0], R9 ;  /* 0x0348a009050075a7 */ /* 0x0022a4000800017f */
[----:B--2---:R-:W-:Y:S05]  /*26ec0*/  @!P0 NANOSLEEP.SYNCS 0x989680 ;  /* 0x009896800000895d */ /* 0x004fea0003900000 */
[----:B------:R-:W2:Y:S02]  /*26ed0*/  @!P0 SYNCS.PHASECHK.TRANS64 P0, [R5+URZ+0x348a0], R9 ;  /* 0x0348a009050085a7 */ /* 0x000ea4000800007f */
[----:B--2---:R-:W-:Y:S05]  /*26ee0*/  @!P0 BRA `(.L_x_2733) ;  /* 0xfffffffc00f08947 */ /* 0x004fea000383ffff */
[----:B------:R-:W-:Y:S05]  /*26ef0*/  BRA `(.L_x_2908) ;  /* 0xffffff8400e87947 */ /* 0x000fea000383ffff */
.L_x_2740:
[----:B0-----:R0:W2:Y:S02]  /*26f00*/  SYNCS.PHASECHK.TRANS64.TRYWAIT P0, [R5+URZ+0x348c0], R9 ;  /* 0x0348c009050075a7 */ /* 0x0010a4000800017f */
[----:B--2---:R-:W-:Y:S05]  /*26f10*/  @!P0 NANOSLEEP.SYNCS 0x989680 ;  /* 0x009896800000895d */ /* 0x004fea0003900000 */
[----:B------:R-:W2:Y:S02]  /*26f20*/  @!P0 SYNCS.PHASECHK.TRANS64 P0, [R5+URZ+0x348c0], R9 ;  /* 0x0348c009050085a7 */ /* 0x000ea4000800007f */
[----:B--2---:R-:W-:Y:S05]  /*26f30*/  @!P0 BRA `(.L_x_2740) ;  /* 0xfffffffc00f08947 */ /* 0x004fea000383ffff */
[----:B------:R-:W-:Y:S05]  /*26f40*/  BRA `(.L_x_2909) ;  /* 0xffffff8800e47947 */ /* 0x000fea000383ffff */
.L_x_2748:
[----:B0-----:R0:W1:Y:S02]  /*26f50*/  SYNCS.PHASECHK.TRANS64.TRYWAIT P1, [R7+URZ+0x348a0], R6 ;  /* 0x0348a006070075a7 */ /* 0x001064000802017f */
[----:B-1----:R-:W-:Y:S05]  /*26f60*/  @!P1 NANOSLEEP.SYNCS 0x989680 ;  /* 0x009896800000995d */ /* 0x002fea0003900000 */
[----:B------:R-:W1:Y:S02]  /*26f70*/  @!P1 SYNCS.PHASECHK.TRANS64 P1, [R7+URZ+0x348a0], R6 ;  /* 0x0348a006070095a7 */ /* 0x000e64000802007f */
[----:B-1----:R-:W-:Y:S05]  /*26f80*/  @!P1 BRA `(.L_x_2748) ;  /* 0xfffffffc00f09947 */ /* 0x002fea000383ffff */
[----:B------:R-:W-:Y:S05]  /*26f90*/  BRA `(.L_x_2910) ;  /* 0xffffff90000c7947 */ /* 0x000fea000383ffff */
.L_x_2755:
[----:B-1----:R1:W2:Y:S02]  /*26fa0*/  SYNCS.PHASECHK.TRANS64.TRYWAIT P1, [R7+URZ+0x348c0], R6 ;  /* 0x0348c006070075a7 */ /* 0x0022a4000802017f */
[----:B--2---:R-:W-:Y:S05]  /*26fb0*/  @!P1 NANOSLEEP.SYNCS 0x989680 ;  /* 0x009896800000995d */ /* 0x004fea0003900000 */
[----:B------:R-:W2:Y:S02]  /*26fc0*/  @!P1 SYNCS.PHASECHK.TRANS64 P1, [R7+URZ+0x348c0], R6 ;  /* 0x0348c006070095a7 */ /* 0x000ea4000802007f */
[----:B--2---:R-:W-:Y:S05]  /*26fd0*/  @!P1 BRA `(.L_x_2755) ;  /* 0xfffffffc00f09947 */ /* 0x004fea000383ffff */
[----:B------:R-:W-:Y:S05]  /*26fe0*/  BRA `(.L_x_2911) ;  /* 0xffffff9400047947 */ /* 0x000fea000383ffff */
.L_x_2771:
[----:B------:R-:W0:Y:S01]  /*26ff0*/  S2R R4, SR_TID.X ;  /* 0x0000000000047919 */ /* 0x000e220000002100 */
[----:B------:R-:W-:Y:S01]  /*27000*/  BSSY B0, `(.L_x_2912) ;  /* 0x000000a000007945 */ /* 0x000fe20003800000 */
[----:B------:R-:W-:Y:S01]  /*27010*/  IMAD.MOV.U32 R12, RZ, RZ, RZ ;  /* 0x000000ffff0c7224 */ /* 0x000fe200078e00ff */
[----:B------:R-:W-:Y:S01]  /*27020*/  MOV R15, 0xffffffff ;  /* 0xffffffff000f7802 */ /* 0x000fe20000000f00 */
[----:B------:R-:W-:Y:S01]  /*27030*/  IMAD.MOV.U32 R11, RZ, RZ, 0x1f ;  /* 0x0000001fff0b7424 */ /* 0x000fe200078e00ff */
[----:B0-----:R-:W-:-:S04]  /*27040*/  SHF.R.U32.HI R4, RZ, 0x5, R4 ;  /* 0x00000005ff047819 */ /* 0x001fc80000011604 */
[----:B------:R-:W-:-:S05]  /*27050*/  LOP3.LUT R4, R4, 0x3, RZ, 0xc0, !PT ;  /* 0x0000000304047812 */ /* 0x000fca00078ec0ff */
[----:B------:R-:W-:-:S07]  /*27060*/  IMAD.MOV.U32 R13, RZ, RZ, R4 ;  /* 0x000000ffff0d7224 */ /* 0x000fce00078e0004 */
[----:B------:R-:W-:Y:S05]  /*27070*/  WARPSYNC.COLLECTIVE R15, `(.L_x_2913) ;  /* 0x000000000f087348 */ /* 0x000fea0003c00000 */
[----:B------:R0:W1:Y:S02]  /*27080*/  SHFL.IDX P6, R14, R13, R12, R11 ;  /* 0x0000000c0d0e7389 */ /* 0x00006400000c000b */
[----:B01----:R-:W-:Y:S01]  /*27090*/  ENDCOLLECTIVE ;  /* 0x000000000000791b */ /* 0x003fe20003800000 */
.L_x_2913:
[----:B------:R-:W-:Y:S05]  /*270a0*/  BSYNC B0 ;  /* 0x0000000000007941 */ /* 0x000fea0003800000 */
.L_x_2912:
[----:B------:R-:W-:Y:S05]  /*270b0*/  BRA `(.L_x_2914) ;  /* 0xffffffa000447947 */ /* 0x000fea000383ffff */
.L_x_2773:
[----:B------:R-:W-:Y:S01]  /*270c0*/  BSSY B0, `(.L_x_2915) ;  /* 0x0000006000007945 */ /* 0x000fe20003800000 */
[----:B------:R-:W-:-:S07]  /*270d0*/  IMAD.MOV.U32 R15, RZ, RZ, -0x1 ;  /* 0xffffffffff0f7424 */ /* 0x000fce00078e00ff */
[----:B0-----:R-:W-:Y:S05]  /*270e0*/  WARPSYNC.COLLECTIVE R15, `(.L_x_2916) ;  /* 0x000000000f0c7348 */ /* 0x001fea0003c00000 */
[----:B------:R-:W-:Y:S02]  /*270f0*/  ELECT P6, UR62, PT ;  /* 0x00000000003e782f */ /* 0x000fe400038c0000 */
[----:B------:R-:W-:Y:S01]  /*27100*/  MOV R14, UR62 ;  /* 0x0000003e000e7c02 */ /* 0x000fe20008000f00 */
[----:B0-----:R-:W-:Y:S10]  /*27110*/  ENDCOLLECTIVE ;  /* 0x000000000000791b */ /* 0x001ff40003800000 */
.L_x_2916:
[----:B------:R-:W-:Y:S05]  /*27120*/  BSYNC B0 ;  /* 0x0000000000007941 */ /* 0x000fea0003800000 */
.L_x_2915:
[----:B------:R-:W-:Y:S05]  /*27130*/  BRA `(.L_x_2917) ;  /* 0xffffffa000507947 */ /* 0x000fea000383ffff */
.L_x_2775:
[----:B0-----:R0:W1:Y:S02]  /*27140*/  SYNCS.PHASECHK.TRANS64.TRYWAIT P0, [R0+URZ+0x34840], R2 ;  /* 0x03484002000075a7 */ /* 0x001064000800017f */
[----:B-1----:R-:W-:Y:S05]  /*27150*/  @!P0 NANOSLEEP.SYNCS 0x989680 ;  /* 0x009896800000895d */ /* 0x002fea0003900000 */
[----:B------:R-:W1:Y:S02]  /*27160*/  @!P0 SYNCS.PHASECHK.TRANS64 P0, [R0+URZ+0x34840], R2 ;  /* 0x03484002000085a7 */ /* 0x000e64000800007f */
[----:B-1----:R-:W-:Y:S05]  /*27170*/  @!P0 BRA `(.L_x_2775) ;  /* 0xfffffffc00f08947 */ /* 0x002fea000383ffff */
[----:B------:R-:W-:Y:S05]  /*27180*/  BRA `(.L_x_2918) ;  /* 0xffffffa000b07947 */ /* 0x000fea000383ffff */
.L_x_2779:
[----:B------:R-:W2:Y:S01]  /*27190*/  LDL.LU R11, [R1+0x50] ;  /* 0x00005000010b7983 */ /* 0x000ea20000300800 */
[----:B------:R-:W-:Y:S02]  /*271a0*/  IMAD.MOV.U32 R13, RZ, RZ, R3 ;  /* 0x000000ffff0d7224 */ /* 0x000fe400078e0003 */
[----:B------:R-:W-:Y:S01]  /*271b0*/  IMAD.MOV.U32 R12, RZ, RZ, RZ ;  /* 0x000000ffff0c7224 */ /* 0x000fe200078e00ff */
[----:B------:R-:W0:Y:S01]  /*271c0*/  S2R R5, SR_TID.X ;  /* 0x0000000000057919 */ /* 0x000e220000002100 */
[----:B------:R-:W-:Y:S01]  /*271d0*/  IMAD.MOV.U32 R15, RZ, RZ, -0x1 ;  /* 0xffffffffff0f7424 */ /* 0x000fe200078e00ff */
[----:B0-----:R-:W-:-:S04]  /*271e0*/  LOP3.LUT R5, R5, 0x7f, RZ, 0xc0, !PT ;  /* 0x0000007f05057812 */ /* 0x001fc800078ec0ff */
[----:B------:R-:W-:-:S05]  /*271f0*/  SHF.R.U32.HI R5, RZ, 0x3, R5 ;  /* 0x00000003ff057819 */ /* 0x000fca0000011605 */
[----:B------:R-:W-:-:S04]  /*27200*/  IMAD R0, R9, 0x80, R5 ;  /* 0x0000008009007824 */ /* 0x000fc800078e0205 */
[----:B------:R-:W-:Y:S02]  /*27210*/  VIADD R5, R0, 0x10 ;  /* 0x0000001000057836 */ /* 0x000fe40000000000 */
[----:B--2---:R-:W-:Y:S01]  /*27220*/  IMAD R2, R11, R7, RZ ;  /* 0x000000070b027224 */ /* 0x004fe200078e02ff */
[----:B------:R-:W-:-:S04]  /*27230*/  MOV R11, 0x181f ;  /* 0x0000181f000b7802 */ /* 0x000fc80000000f00 */
[----:B------:R-:W-:-:S13]  /*27240*/  ISETP.GE.AND P3, PT, R0, R2, PT ;  /* 0x000000020000720c */ /* 0x000fda0003f66270 */
[----:B-----5:R-:W-:Y:S05]  /*27250*/  WARPSYNC.COLLECTIVE R15, `(.L_x_2919) ;  /* 0x000000000f087348 */ /* 0x020fea0003c00000 */
[----:B------:R0:W1:Y:S02]  /*27260*/  SHFL.IDX P6, R14, R13, R12, R11 ;  /* 0x0000000c0d0e7389 */ /* 0x00006400000c000b */
[----:B01---5:R-:W-:Y:S01]  /*27270*/  ENDCOLLECTIVE ;  /* 0x000000000000791b */ /* 0x023fe20003800000 */
.L_x_2919:
[----:B------:R-:W-:Y:S02]  /*27280*/  IMAD.MOV.U32 R13, RZ, RZ, R4 ;  /* 0x000000ffff0d7224 */ /* 0x000fe400078e0004 */
[----:B------:R-:W-:-:S07]  /*27290*/  IMAD.MOV.U32 R6, RZ, RZ, R14 ;  /* 0x000000ffff067224 */ /* 0x000fce00078e000e */
[----:B------:R-:W-:Y:S05]  /*272a0*/  WARPSYNC.COLLECTIVE R15, `(.L_x_2920) ;  /* 0x000000000f087348 */ /* 0x000fea0003c00000 */
[----:B------:R0:W1:Y:S02]  /*272b0*/  SHFL.IDX P6, R14, R13, R12, R11 ;  /* 0x0000000c0d0e7389 */ /* 0x00006400000c000b */
[----:B01----:R-:W-:Y:S01]  /*272c0*/  ENDCOLLECTIVE ;  /* 0x000000000000791b */ /* 0x003fe20003800000 */
.L_x_2920:
[----:B------:R-:W-:Y:S01]  /*272d0*/  MOV R13, R3 ;  /* 0x00000003000d7202 */ /* 0x000fe20000000f00 */
[----:B------:R-:W-:Y:S01]  /*272e0*/  IMAD.MOV.U32 R12, RZ, RZ, 0x1 ;  /* 0x00000001ff0c7424 */ /* 0x000fe200078e00ff */
[----:B------:R-:W-:-:S07]  /*272f0*/  MOV R7, R14 ;  /* 0x0000000e00077202 */ /* 0x000fce0000000f00 */
[----:B------:R-:W-:Y:S05]  /*27300*/  WARPSYNC.COLLECTIVE R15, `(.L_x_2921) ;  /* 0x000000000f087348 */ /* 0x000fea0003c00000 */
[----:B------:R0:W1:Y:S02]  /*27310*/  SHFL.IDX P6, R14, R13, R12, R11 ;  /* 0x0000000c0d0e7389 */ /* 0x00006400000c000b */
[----:B01----:R-:W-:Y:S01]  /*27320*/  ENDCOLLECTIVE ;  /* 0x000000000000791b */ /* 0x003fe20003800000 */
.L_x_2921:
[----:B------:R-:W-:-:S05]  /*27330*/  @!P3 LEA R7, P5, R8, R7, 0x1 ;  /* 0x000000070807b211 */ /* 0x000fca00078a08ff */
[----:B------:R-:W-:-:S05]  /*27340*/  @!P3 IMAD.X R6, RZ, RZ, R6, P5 ;  /* 0x000000ffff06b224 */ /* 0x000fca00028e0606 */
        /* <DEDUP_REMOVED lines=12> */
.L_x_2922:
[----:B------:R-:W-:Y:S01]  /*27410*/  @!PT LDS RZ, [RZ] ;  /* 0x00000000fffff984 */ /* 0x000fe20000000800 */
[----:B------:R-:W-:Y:S01]  /*27420*/  @!PT LDS RZ, [RZ] ;  /* 0x00000000fffff984 */ /* 0x000fe20000000800 */
[----:B------:R-:W-:Y:S01]  /*27430*/  @!PT LDS RZ, [RZ] ;  /* 0x00000000fffff984 */ /* 0x000fe20000000800 */
[----:B------:R0:W-:Y:S04]  /*27440*/  @!P3 LDGSTS.E.BYPASS.LTC128B.128 [R10+0x14400], desc[UR60][R6.64+0x80], !P1 ;  /* 0x14400080060abfae */ /* 0x0001e8000c901d7c */
[----:B------:R0:W-:Y:S01]  /*27450*/  @!P3 LDGSTS.E.BYPASS.LTC128B.128 [R10+0x18400], desc[UR60][R6.64+0x100], !P0 ;  /* 0x18400100060abfae */ /* 0x0001e2000c101d7c */
[----:B------:R-:W-:Y:S01]  /*27460*/  ISETP.GE.AND P3, PT, R5, R2, PT ;  /* 0x000000020500720c */ /* 0x000fe20003f66270 */
[----:B------:R-:W-:Y:S02]  /*27470*/  IMAD.MOV.U32 R13, RZ, RZ, R3 ;  /* 0x000000ffff0d7224 */ /* 0x000fe400078e0003 */
[----:B------:R-:W-:Y:S01]  /*27480*/  IMAD.MOV.U32 R12, RZ, RZ, 0x2 ;  /* 0x00000002ff0c7424 */ /* 0x000fe200078e00ff */
[----:B------:R-:W-:-:S09]  /*27490*/  MOV R5, R14 ;  /* 0x0000000e00057202 */ /* 0x000fd20000000f00 */
[----:B0-----:R-:W-:Y:S05]  /*274a0*/  WARPSYNC.COLLECTIVE R15, `(.L_x_2923) ;  /* 0x000000000f087348 */ /* 0x001fea0003c00000 */
[----:B------:R1:W2:Y:S02]  /*274b0*/  SHFL.IDX P6, R14, R13, R12, R11 ;  /* 0x0000000c0d0e7389 */ /* 0x0002a400000c000b */
[----:B012---:R-:W-:Y:S01]  /*274c0*/  ENDCOLLECTIVE ;  /* 0x000000000000791b */ /* 0x007fe20003800000 */
.L_x_2923:
[----:B------:R-:W-:-:S05]  /*274d0*/  @!P3 LEA R8, P5, R8, R5, 0x1 ;  /* 0x000000050808b211 */ /* 0x000fca00078a08ff */
[----:B------:R-:W-:Y:S02]  /*274e0*/  @!P3 IMAD.X R5, RZ, RZ, R9, P5 ;  /* 0x000000ffff05b224 */ /* 0x000fe400028e0609 */
        /* <DEDUP_REMOVED lines=8> */
[----:B------:R1:W-:Y:S04]  /*27570*/  @!P3 LDGSTS.E.BYPASS.LTC128B.128 [R10+0x10c00], desc[UR60][R6.64], !P2 ;  /* 0x10c00000060abfae */ /* 0x0003e8000d101d7c */
[----:B------:R1:W-:Y:S01]  /*27580*/  @!P3 LDGSTS.E.BYPASS.LTC128B.128 [R10+0x14c00], desc[UR60][R6.64+0x80], !P1 ;  /* 0x14c00080060abfae */ /* 0x0003e2000c901d7c */
[----:B------:R-:W-:-:S03]  /*27590*/  IMAD.MOV.U32 R8, RZ, RZ, R14 ;  /* 0x000000ffff087224 */ /* 0x000fc600078e000e */
[----:B------:R1:W-:Y:S01]  /*275a0*/  @!P3 LDGSTS.E.BYPASS.LTC128B.128 [R10+0x18c00], desc[UR60][R6.64+0x100], !P0 ;  /* 0x18c00100060abfae */ /* 0x0003e2000c101d7c */
[----:B------:R-:W-:-:S13]  /*275b0*/  ISETP.GE.AND P3, PT, R5, R2, PT ;  /* 0x000000020500720c */ /* 0x000fda0003f66270 */
[----:B01----:R-:W-:Y:S05]  /*275c0*/  WARPSYNC.COLLECTIVE R15, `(.L_x_2924) ;  /* 0x000000000f087348 */ /* 0x003fea0003c00000 */
[----:B------:R2:W3:Y:S02]  /*275d0*/  SHFL.IDX P6, R14, R13, R12, R11 ;  /* 0x0000000c0d0e7389 */ /* 0x0004e400000c000b */
[----:B0123--:R-:W-:Y:S01]  /*275e0*/  ENDCOLLECTIVE ;  /* 0x000000000000791b */ /* 0x00ffe20003800000 */
.L_x_2924:
[----:B------:R-:W-:Y:S02]  /*275f0*/  IMAD.SHL.U32 R9, R9, 0x8, RZ ;  /* 0x0000000809097824 */ /* 0x000fe400078e00ff */
[----:B------:R-:W-:Y:S01]  /*27600*/  IMAD.MOV.U32 R13, RZ, RZ, R3 ;  /* 0x000000ffff0d7224 */ /* 0x000fe200078e0003 */
[----:B------:R-:W-:Y:S02]  /*27610*/  MOV R12, 0x3 ;  /* 0x00000003000c7802 */ /* 0x000fe40000000f00 */
[----:B------:R-:W-:Y:S01]  /*27620*/  LOP3.LUT R9, R9, 0x38, RZ, 0xc0, !PT ;  /* 0x0000003809097812 */ /* 0x000fe200078ec0ff */
[----:B------:R-:W-:-:S07]  /*27630*/  IMAD.MOV.U32 R5, RZ, RZ, R14 ;  /* 0x000000ffff057224 */ /* 0x000fce00078e000e */
[----:B------:R-:W-:Y:S05]  /*27640*/  WARPSYNC.COLLECTIVE R15, `(.L_x_2925) ;  /* 0x000000000f087348 */ /* 0x000fea0003c00000 */
[----:B------:R0:W1:Y:S02]  /*27650*/  SHFL.IDX P6, R14, R13, R12, R11 ;  /* 0x0000000c0d0e7389 */ /* 0x00006400000c000b */
[----:B01----:R-:W-:Y:S01]  /*27660*/  ENDCOLLECTIVE ;  /* 0x000000000000791b */ /* 0x003fe20003800000 */
.L_x_2925:
[----:B------:R-:W-:-:S05]  /*27670*/  @!P3 LEA R5, P4, R9, R5, 0x1 ;  /* 0x000000050905b211 */ /* 0x000fca00078808ff */
[----:B------:R-:W-:-:S05]  /*27680*/  @!P3 IMAD.X R6, RZ, RZ, R8, P4 ;  /* 0x000000ffff06b224 */ /* 0x000fca00020e0608 */
[----:B------:R-:W-:Y:S01]  /*27690*/  @!P3 MOV R7, R6 ;  /* 0x000000060007b202 */ /* 0x000fe20000000f00 */
        /* <DEDUP_REMOVED lines=14> */
.L_x_2926:
[----:B------:R-:W-:Y:S01]  /*27780*/  MOV R13, R3 ;  /* 0x00000003000d7202 */ /* 0x000fe20000000f00 */
[----:B------:R-:W-:Y:S02]  /*27790*/  IMAD.MOV.U32 R12, RZ, RZ, 0x4 ;  /* 0x00000004ff0c7424 */ /* 0x000fe400078e00ff */
[----:B------:R-:W-:-:S07]  /*277a0*/  IMAD.MOV.U32 R5, RZ, RZ, R14 ;  /* 0x000000ffff057224 */ /* 0x000fce00078e000e */
[----:B------:R-:W-:Y:S05]  /*277b0*/  WARPSYNC.COLLECTIVE R15, `(.L_x_2927) ;  /* 0x000000000f087348 */ /* 0x000fea0003c00000 */
[----:B------:R0:W1:Y:S02]  /*277c0*/  SHFL.IDX P6, R14, R13, R12, R11 ;  /* 0x0000000c0d0e7389 */ /* 0x00006400000c000b */
[----:B01----:R-:W-:Y:S01]  /*277d0*/  ENDCOLLECTIVE ;  /* 0x000000000000791b */ /* 0x003fe20003800000 */
.L_x_2927:
[----:B------:R-:W-:-:S04]  /*277e0*/  @!P3 LEA R5, P4, R9, R5, 0x1 ;  /* 0x000000050905b211 */ /* 0x000fc800078808ff */
[----:B------:R-:W-:-:S05]  /*277f0*/  @!P3 IADD3.X R6, RZ, R6, RZ, P4, !PT ;  /* 0x00000006ff06b210 */ /* 0x000fca00027fe4ff */
        /* <DEDUP_REMOVED lines=15> */
.L_x_2928:
[----:B------:R-:W-:Y:S02]  /*278f0*/  IMAD.MOV.U32 R13, RZ, RZ, R3 ;  /* 0x000000ffff0d7224 */ /* 0x000fe400078e0003 */
[----:B------:R-:W-:Y:S01]  /*27900*/  IMAD.MOV.U32 R12, RZ, RZ, 0x5 ;  /* 0x00000005ff0c7424 */ /* 0x000fe200078e00ff */
[----:B------:R-:W-:-:S07]  /*27910*/  MOV R5, R14 ;  /* 0x0000000e00057202 */ /* 0x000fce0000000f00 */
[----:B------:R-:W-:Y:S05]  /*27920*/  WARPSYNC.COLLECTIVE R15, `(.L_x_2929) ;  /* 0x000000000f087348 */ /* 0x000fea0003c00000 */
[----:B------:R0:W1:Y:S02]  /*27930*/  SHFL.IDX P6, R14, R13, R12, R11 ;  /* 0x0000000c0d0e7389 */ /* 0x00006400000c000b */
[----:B01----:R-:W-:Y:S01]  /*27940*/  ENDCOLLECTIVE ;  /* 0x000000000000791b */ /* 0x003fe20003800000 */
.L_x_2929:
[----:B------:R-:W-:-:S05]  /*27950*/  @!P3 LEA R5, P4, R9, R5, 0x1 ;  /* 0x000000050905b211 */ /* 0x000fca00078808ff */
[----:B------:R-:W-:-:S04]  /*27960*/  @!P3 IMAD.X R6, RZ, RZ, R6, P4 ;  /* 0x000000ffff06b224 */ /* 0x000fc800020e0606 */
[----:B------:R-:W-:Y:S02]  /*27970*/  @!P3 IMAD.MOV.U32 R7, RZ, RZ, R6 ;  /* 0x000000ffff07b224 */ /* 0x000fe400078e0006 */
[----:B------:R-:W-:Y:S01]  /*27980*/  @!P3 IMAD.MOV.U32 R6, RZ, RZ, R5 ;  /* 0x000000ffff06b224 */ /* 0x000fe200078e0005 */
[----:B------:R-:W-:Y:S02]  /*27990*/  MOV R13, R4 ;  /* 0x00000004000d7202 */ /* 0x000fe40000000f00 */
[----:B------:R-:W-:Y:S02]  /*279a0*/  IADD3 R5, R0, 0x50, RZ ;  /* 0x0000005000057810 */ /* 0x000fe40007ffe0ff */
        /* <DEDUP_REMOVED lines=11> */
.L_x_2930:
[----:B------:R-:W-:Y:S02]  /*27a60*/  IMAD.MOV.U32 R13, RZ, RZ, R3 ;  /* 0x000000ffff0d7224 */ /* 0x000fe400078e0003 */
[----:B------:R-:W-:Y:S02]  /*27a70*/  IMAD.MOV.U32 R12, RZ, RZ, 0x6 ;  /* 0x00000006ff0c7424 */ /* 0x000fe400078e00ff */
[----:B------:R-:W-:-:S07]  /*27a80*/  IMAD.MOV.U32 R5, RZ, RZ, R14 ;  /* 0x000000ffff057224 */ /* 0x000fce00078e000e */
[----:B------:R-:W-:Y:S05]  /*27a90*/  WARPSYNC.COLLECTIVE R15, `(.L_x_2931) ;  /* 0x000000000f087348 */ /* 0x000fea0003c00000 */
[----:B------:R0:W1:Y:S02]  /*27aa0*/  SHFL.IDX P6, R14, R13, R12, R11 ;  /* 0x0000000c0d0e7389 */ /* 0x00006400000c000b */
[----:B01----:R-:W-:Y:S01]  /*27ab0*/  ENDCOLLECTIVE ;  /* 0x000000000000791b */ /* 0x003fe20003800000 */
.L_x_2931:
[----:B------:R-:W-:-:S05]  /*27ac0*/  @!P3 LEA R5, P4, R9, R5, 0x1 ;  /* 0x000000050905b211 */ /* 0x000fca00078808ff */
[----:B------:R-:W-:-:S04]  /*27ad0*/  @!P3 IMAD.X R6, RZ, RZ, R6, P4 ;  /* 0x000000ffff06b224 */ /* 0x000fc800020e0606 */
[----:B------:R-:W-:Y:S01]  /*27ae0*/  @!P3 IMAD.MOV.U32 R7, RZ, RZ, R6 ;  /* 0x000000ffff07b224 */ /* 0x000fe200078e0006 */
[----:B------:R-:W-:Y:S02]  /*27af0*/  @!P3 MOV R6, R5 ;  /* 0x000000050006b202 */ /* 0x000fe40000000f00 */
[----:B------:R-:W-:-:S03]  /*27b00*/  MOV R13, R4 ;  /* 0x00000004000d7202 */ /* 0x000fc60000000f00 */
        /* <DEDUP_REMOVED lines=10> */
.L_x_2932:
        /* <DEDUP_REMOVED lines=8> */
.L_x_2933:
[----:B------:R-:W-:-:S05]  /*27c30*/  @!P4 LEA R5, P3, R9, R5, 0x1 ;  /* 0x000000050905c211 */ /* 0x000fca00078608ff */
[----:B------:R-:W-:-:S05]  /*27c40*/  @!P4 IMAD.X R6, RZ, RZ, R6, P3 ;  /* 0x000000ffff06c224 */ /* 0x000fca00018e0606 */
[----:B------:R-:W-:Y:S01]  /*27c50*/  @!P4 MOV R7, R6 ;  /* 0x000000060007c202 */ /* 0x000fe20000000f00 */
[----:B------:R-:W-:Y:S02]  /*27c60*/  IMAD.MOV.U32 R13, RZ, RZ, R4 ;  /* 0x000000ffff0d7224 */ /* 0x000fe400078e0004 */
[----:B------:R-:W-:-:S05]  /*27c70*/  @!P4 IMAD.MOV.U32 R6, RZ, RZ, R5 ;  /* 0x000000ffff06c224 */ /* 0x000fca00078e0005 */
[----:B------:R-:W-:Y:S01]  /*27c80*/  @!PT LDS RZ, [RZ] ;  /* 0x00000000fffff984 */ /* 0x000fe20000000800 */
[----:B------:R-:W-:Y:S01]  /*27c90*/  @!PT LDS RZ, [RZ] ;  /* 0x00000000fffff984 */ /* 0x000fe20000000800 */
[----:B------:R-:W-:Y:S01]  /*27ca0*/  @!PT LDS RZ, [RZ] ;  /* 0x00000000fffff984 */ /* 0x000fe20000000800 */
[----:B------:R0:W-:Y:S01]  /*27cb0*/  @!P4 LDGSTS.E.BYPASS.LTC128B.128 [R10+0x13400], desc[UR60][R6.64], !P2 ;  /* 0x13400000060acfae */ /* 0x0001e2000d101d7c */
[----:B------:R-:W-:-:S03]  /*27cc0*/  MOV R5, R14 ;  /* 0x0000000e00057202 */ /* 0x000fc60000000f00 */
[----:B------:R0:W-:Y:S04]  /*27cd0*/  @!P4 LDGSTS.E.BYPASS.LTC128B.128 [R10+0x17400], desc[UR60][R6.64+0x80], !P1 ;  /* 0x17400080060acfae */ /* 0x0001e8000c901d7c */
[----:B0-----:R-:W-:Y:S05]  /*27ce0*/  WARPSYNC.COLLECTIVE R15, `(.L_x_2934) ;  /* 0x000000000f087348 */ /* 0x001fea0003c00000 */
[----:B------:R1:W2:Y:S02]  /*27cf0*/  SHFL.IDX P6, R14, R13, R12, R11 ;  /* 0x0000000c0d0e7389 */ /* 0x0002a400000c000b */
[----:B012---:R-:W-:Y:S01]  /*27d00*/  ENDCOLLECTIVE ;  /* 0x000000000000791b */ /* 0x007fe20003800000 */
.L_x_2934:
[----:B------:R-:W-:Y:S01]  /*27d10*/  @!PT LDS RZ, [RZ] ;  /* 0x00000000fffff984 */ /* 0x000fe20000000800 */
[----:B------:R-:W-:Y:S01]  /*27d20*/  @!PT LDS RZ, [RZ] ;  /* 0x00000000fffff984 */ /* 0x000fe20000000800 */
[----:B------:R-:W-:Y:S01]  /*27d30*/  @!PT LDS RZ, [RZ] ;  /* 0x00000000fffff984 */ /* 0x000fe20000000800 */
[----:B------:R3:W-:Y:S01]  /*27d40*/  @!P4 LDGSTS.E.BYPASS.LTC128B.128 [R10+0x1b400], desc[UR60][R6.64+0x100], !P0 ;  /* 0x1b400100060acfae */ /* 0x0007e2000c101d7c */
[----:B------:R-:W-:Y:S01]  /*27d50*/  IMAD.MOV.U32 R3, RZ, RZ, R14 ;  /* 0x000000ffff037224 */ /* 0x000fe200078e000e */
[----:B------:R-:W-:Y:S06]  /*27d60*/  BRA `(.L_x_2935) ;  /* 0xffffffa400687947 */ /* 0x000fec000383ffff */
.L_x_2784:
[----:B----4-:R4:W0:Y:S02]  /*27d70*/  SYNCS.PHASECHK.TRANS64.TRYWAIT P0, [R18+URZ+0x34820], R0 ;  /* 0x03482000120075a7 */ /* 0x010824000800017f */
[----:B0-----:R-:W-:Y:S05]  /*27d80*/  @!P0 NANOSLEEP.SYNCS 0x989680 ;  /* 0x009896800000895d */ /* 0x001fea0003900000 */
[----:B------:R-:W0:Y:S02]  /*27d90*/  @!P0 SYNCS.PHASECHK.TRANS64 P0, [R18+URZ+0x34820], R0 ;  /* 0x03482000120085a7 */ /* 0x000e24000800007f */
[----:B0-----:R-:W-:Y:S05]  /*27da0*/  @!P0 BRA `(.L_x_2784) ;  /* 0xfffffffc00f08947 */ /* 0x001fea000383ffff */
[----:B------:R-:W-:Y:S05]  /*27db0*/  BRA `(.L_x_2936) ;  /* 0xffffffa400e87947 */ /* 0x000fea000383ffff */
.L_x_2793:
[----:B-1----:R1:W2:Y:S02]  /*27dc0*/  SYNCS.PHASECHK.TRANS64.TRYWAIT P0, [R3+URZ+0x34840], R2 ;  /* 0x03484002030075a7 */ /* 0x0022a4000800017f */
[----:B--2---:R-:W-:Y:S05]  /*27dd0*/  @!P0 NANOSLEEP.SYNCS 0x989680 ;  /* 0x009896800000895d */ /* 0x004fea0003900000 */
[----:B------:R-:W2:Y:S02]  /*27de0*/  @!P0 SYNCS.PHASECHK.TRANS64 P0, [R3+URZ+0x34840], R2 ;  /* 0x03484002030085a7 */ /* 0x000ea4000800007f */
[----:B--2---:R-:W-:Y:S05]  /*27df0*/  @!P0 BRA `(.L_x_2793) ;  /* 0xfffffffc00f08947 */ /* 0x004fea000383ffff */
[----:B------:R-:W-:Y:S05]  /*27e00*/  BRA `(.L_x_2937) ;  /* 0xffffffa800c47947 */ /* 0x000fea000383ffff */
.L_x_2800:
[----:B0-----:R0:W1:Y:S02]  /*27e10*/  SYNCS.PHASECHK.TRANS64.TRYWAIT P0, [R3+URZ+0x60], R2 ;  /* 0x00006002030075a7 */ /* 0x001064000800017f */
[----:B-1----:R-:W-:Y:S05]  /*27e20*/  @!P0 NANOSLEEP.SYNCS 0x989680 ;  /* 0x009896800000895d */ /* 0x002fea0003900000 */
[----:B------:R-:W1:Y:S02]  /*27e30*/  @!P0 SYNCS.PHASECHK.TRANS64 P0, [R3+URZ+0x60], R2 ;  /* 0x00006002030085a7 */ /* 0x000e64000800007f */
[----:B-1----:R-:W-:Y:S05]  /*27e40*/  @!P0 BRA `(.L_x_2800) ;  /* 0xfffffffc00f08947 */ /* 0x002fea000383ffff */
[----:B------:R-:W-:Y:S05]  /*27e50*/  BRA `(.L_x_2938) ;  /* 0xffffffac00d47947 */ /* 0x000fea000383ffff */
.L_x_2809:
[----:B-1----:R1:W2:Y:S02]  /*27e60*/  SYNCS.PHASECHK.TRANS64.TRYWAIT P0, [R3+URZ+0x34840], R2 ;  /* 0x03484002030075a7 */ /* 0x0022a4000800017f */
[----:B--2---:R-:W-:Y:S05]  /*27e70*/  @!P0 NANOSLEEP.SYNCS 0x989680 ;  /* 0x009896800000895d */ /* 0x004fea0003900000 */
[----:B------:R-:W2:Y:S02]  /*27e80*/  @!P0 SYNCS.PHASECHK.TRANS64 P0, [R3+URZ+0x34840], R2 ;  /* 0x03484002030085a7 */ /* 0x000ea4000800007f */
[----:B--2---:R-:W-:Y:S05]  /*27e90*/  @!P0 BRA `(.L_x_2809) ;  /* 0xfffffffc00f08947 */ /* 0x004fea000383ffff */
[----:B------:R-:W-:Y:S05]  /*27ea0*/  BRA `(.L_x_2939) ;  /* 0xffffffb400647947 */ /* 0x000fea000383ffff */
.L_x_2816:
[----:B0-----:R0:W1:Y:S02]  /*27eb0*/  SYNCS.PHASECHK.TRANS64.TRYWAIT P0, [R2+URZ+0x60], R3 ;  /* 0x00006003020075a7 */ /* 0x001064000800017f */
[----:B-1----:R-:W-:Y:S05]  /*27ec0*/  @!P0 NANOSLEEP.SYNCS 0x989680 ;  /* 0x009896800000895d */ /* 0x002fea0003900000 */
[----:B------:R-:W1:Y:S02]  /*27ed0*/  @!P0 SYNCS.PHASECHK.TRANS64 P0, [R2+URZ+0x60], R3 ;  /* 0x00006003020085a7 */ /* 0x000e64000800007f */
[----:B-1----:R-:W-:Y:S05]  /*27ee0*/  @!P0 BRA `(.L_x_2816) ;  /* 0xfffffffc00f08947 */ /* 0x002fea000383ffff */
[----:B------:R-:W-:Y:S05]  /*27ef0*/  BRA `(.L_x_2940) ;  /* 0xffffffb800747947 */ /* 0x000fea000383ffff */
.L_x_2825:
[----:B--2---:R2:W3:Y:S02]  /*27f00*/  SYNCS.PHASECHK.TRANS64.TRYWAIT P0, [R2+URZ+0x34840], R3 ;  /* 0x03484003020075a7 */ /* 0x0044e4000800017f */
[----:B---3--:R-:W-:Y:S05]  /*27f10*/  @!P0 NANOSLEEP.SYNCS 0x989680 ;  /* 0x009896800000895d */ /* 0x008fea0003900000 */
[----:B------:R-:W3:Y:S02]  /*27f20*/  @!P0 SYNCS.PHASECHK.TRANS64 P0, [R2+URZ+0x34840], R3 ;  /* 0x03484003020085a7 */ /* 0x000ee4000800007f */
[----:B---3--:R-:W-:Y:S05]  /*27f30*/  @!P0 BRA `(.L_x_2825) ;  /* 0xfffffffc00f08947 */ /* 0x008fea000383ffff */
[----:B------:R-:W-:Y:S05]  /*27f40*/  BRA `(.L_x_2941) ;  /* 0xffffffbc00d47947 */ /* 0x000fea000383ffff */
.L_x_2832:
[----:B0-----:R0:W1:Y:S02]  /*27f50*/  SYNCS.PHASECHK.TRANS64.TRYWAIT P0, [R2+URZ+0x60], R5 ;  /* 0x00006005020075a7 */ /* 0x001064000800017f */
[----:B-1----:R-:W-:Y:S05]  /*27f60*/  @!P0 NANOSLEEP.SYNCS 0x989680 ;  /* 0x009896800000895d */ /* 0x002fea0003900000 */
[----:B------:R-:W1:Y:S02]  /*27f70*/  @!P0 SYNCS.PHASECHK.TRANS64 P0, [R2+URZ+0x60], R5 ;  /* 0x00006005020085a7 */ /* 0x000e64000800007f */
[----:B-1----:R-:W-:Y:S05]  /*27f80*/  @!P0 BRA `(.L_x_2832) ;  /* 0xfffffffc00f08947 */ /* 0x002fea000383ffff */
[----:B------:R-:W-:Y:S05]  /*27f90*/  BRA `(.L_x_2942) ;  /* 0xffffffc000e47947 */ /* 0x000fea000383ffff */
.L_x_2843:
[----:B--2---:R2:W4:Y:S02]  /*27fa0*/  SYNCS.PHASECHK.TRANS64.TRYWAIT P0, [R0+URZ+0x34860], R2 ;  /* 0x03486002000075a7 */ /* 0x004524000800017f */
[----:B----4-:R-:W-:Y:S05]  /*27fb0*/  @!P0 NANOSLEEP.SYNCS 0x989680 ;  /* 0x009896800000895d */ /* 0x010fea0003900000 */
[----:B------:R-:W4:Y:S02]  /*27fc0*/  @!P0 SYNCS.PHASECHK.TRANS64 P0, [R0+URZ+0x34860], R2 ;  /* 0x03486002000085a7 */ /* 0x000f24000800007f */
[----:B----4-:R-:W-:Y:S05]  /*27fd0*/  @!P0 BRA `(.L_x_2843) ;  /* 0xfffffffc00f08947 */ /* 0x010fea000383ffff */
[----:B------:R-:W-:Y:S05]  /*27fe0*/  BRA `(.L_x_2943) ;  /* 0xffffffc800307947 */ /* 0x000fea000383ffff */
.L_x_2850:
[----:B------:R-:W4:Y:S01]  /*27ff0*/  LDL R0, [R1] ;  /* 0x0000000001007983 */ /* 0x000f220000100800 */
[----:B------:R-:W-:Y:S01]  /*28000*/  BSSY B0, `(.L_x_2944) ;  /* 0x0000008000007945 */ /* 0x000fe20003800000 */
[----:B------:R-:W-:Y:S01]  /*28010*/  MOV R12, RZ ;  /* 0x000000ff000c7202 */ /* 0x000fe20000000f00 */
[----:B------:R-:W-:Y:S02]  /*28020*/  IMAD.MOV.U32 R11, RZ, RZ, 0x1f ;  /* 0x0000001fff0b7424 */ /* 0x000fe400078e00ff */
[----:B------:R-:W-:Y:S02]  /*28030*/  IMAD.MOV.U32 R15, RZ, RZ, -0x1 ;  /* 0xffffffffff0f7424 */ /* 0x000fe400078e00ff */
[----:B----4-:R-:W-:-:S07]  /*28040*/  IMAD.MOV.U32 R13, RZ, RZ, R0 ;  /* 0x000000ffff0d7224 */ /* 0x010fce00078e0000 */
[----:B0123--:R-:W-:Y:S05]  /*28050*/  WARPSYNC.COLLECTIVE R15, `(.L_x_2945) ;  /* 0x000000000f087348 */ /* 0x00ffea0003c00000 */
[----:B------:R4:W0:Y:S02]  /*28060*/  SHFL.IDX P6, R14, R13, R12, R11 ;  /* 0x0000000c0d0e7389 */ /* 0x00082400000c000b */
[----:B01234-:R-:W-:Y:S01]  /*28070*/  ENDCOLLECTIVE ;  /* 0x000000000000791b */ /* 0x01ffe20003800000 */
.L_x_2945:
[----:B------:R-:W-:Y:S05]  /*28080*/  BSYNC B0 ;  /* 0x0000000000007941 */ /* 0x000fea0003800000 */
.L_x_2944:
[----:B------:R0:W5:Y:S01]  /*28090*/  LDL R2, [R1+0xc] ;  /* 0x00000c0001027983 */ /* 0x0001620000100800 */
[----:B------:R-:W-:Y:S01]  /*280a0*/  MOV R13, R0 ;  /* 0x00000000000d7202 */ /* 0x000fe20000000f00 */
[----:B------:R-:W-:Y:S02]  /*280b0*/  IMAD.MOV.U32 R12, RZ, RZ, 0x1 ;  /* 0x00000001ff0c7424 */ /* 0x000fe400078e00ff */
[----:B------:R-:W-:Y:S02]  /*280c0*/  IMAD.MOV.U32 R11, RZ, RZ, 0x1f ;  /* 0x0000001fff0b7424 */ /* 0x000fe400078e00ff */
[----:B------:R-:W-:Y:S02]  /*280d0*/  IMAD.MOV.U32 R15, RZ, RZ, -0x1 ;  /* 0xffffffffff0f7424 */ /* 0x000fe400078e00ff */
[----:B0-----:R-:W-:-:S07]  /*280e0*/  IMAD.MOV.U32 R5, RZ, RZ, R14 ;  /* 0x000000ffff057224 */ /* 0x001fce00078e000e */
[----:B-----5:R-:W-:Y:S05]  /*280f0*/  WARPSYNC.COLLECTIVE R15, `(.L_x_2946) ;  /* 0x000000000f087348 */ /* 0x020fea0003c00000 */
[----:B------:R0:W1:Y:S02]  /*28100*/  SHFL.IDX P6, R14, R13, R12, R11 ;  /* 0x0000000c0d0e7389 */ /* 0x00006400000c000b */
[----:B01---5:R-:W-:Y:S01]  /*28110*/  ENDCOLLECTIVE ;  /* 0x000000000000791b */ /* 0x023fe20003800000 */
.L_x_2946:
        /* <DEDUP_REMOVED lines=11> */
[----:B------:R-:W-:Y:S01]  /*281d0*/  MOV R6, RZ ;  /* 0x000000ff00067202 */ /* 0x000fe20000000f00 */
[----:B------:R-:W-:Y:S01]  /*281e0*/  IMAD.MOV.U32 R11, RZ, RZ, RZ ;  /* 0x000000ffff0b7224 */ /* 0x000fe200078e00ff */
        /* <DEDUP_REMOVED lines=13> */
.L_x_2947:
        /* <DEDUP_REMOVED lines=8> */
.L_x_2948:
        /* <DEDUP_REMOVED lines=8> */
.L_x_2949:
        /* <DEDUP_REMOVED lines=8> */
.L_x_2950:
        /* <DEDUP_REMOVED lines=8> */
.L_x_2951:
[----:B------:R-:W-:Y:S01]  /*284c0*/  IMAD.MOV.U32 R12, RZ, RZ, 0x1f ;  /* 0x0000001fff0c7424 */ /* 0x000fe200078e00ff */
[----:B------:R-:W-:Y:S02]  /*284d0*/  MOV R11, 0x1f ;  /* 0x0000001f000b7802 */ /* 0x000fe40000000f00 */
[----:B------:R-:W-:-:S04]  /*284e0*/  MOV R3, R14 ;  /* 0x0000000e00037202 */ /* 0x000fc80000000f00 */
[----:B------:R-:W-:-:S05]  /*284f0*/  SEL R3, R3, RZ, P5 ;  /* 0x000000ff03037207 */ /* 0x000fca0002800000 */
[----:B------:R-:W-:-:S04]  /*28500*/  IMAD.IADD R7, R2, 0x1, R3 ;  /* 0x0000000102077824 */ /* 0x000fc800078e0203 */
[----:B------:R-:W-:-:S07]  /*28510*/  IMAD.MOV.U32 R13, RZ, RZ, R7 ;  /* 0x000000ffff0d7224 */ /* 0x000fce00078e0007 */
[----:B------:R-:W-:Y:S05]  /*28520*/  WARPSYNC.COLLECTIVE R15, `(.L_x_2952) ;  /* 0x000000000f087348 */ /* 0x000fea0003c00000 */
[----:B------:R0:W1:Y:S02]  /*28530*/  SHFL.IDX P6, R14, R13, R12, R11 ;  /* 0x0000000c0d0e7389 */ /* 0x00006400000c000b */
[----:B01----:R-:W-:Y:S01]  /*28540*/  ENDCOLLECTIVE ;  /* 0x000000000000791b */ /* 0x003fe20003800000 */
.L_x_2952:
[----:B------:R-:W-:Y:S01]  /*28550*/  IMAD.MOV.U32 R9, RZ, RZ, R14 ;  /* 0x000000ffff097224 */ /* 0x000fe200078e000e */
[----:B------:R-:W-:Y:S06]  /*28560*/  BRA `(.L_x_2953) ;  /* 0xffffffc800a47947 */ /* 0x000fec000383ffff */
.L_x_2853:
[----:B------:R-:W-:Y:S01]  /*28570*/  BSSY B0, `(.L_x_2954) ;  /* 0x0000008000007945 */ /* 0x000fe20003800000 */
[----:B------:R-:W-:Y:S01]  /*28580*/  IMAD.MOV.U32 R13, RZ, RZ, R2 ;  /* 0x000000ffff0d7224 */ /* 0x000fe200078e0002 */
[----:B------:R-:W-:Y:S01]  /*28590*/  MOV R12, 0x1 ;  /* 0x00000001000c7802 */ /* 0x000fe20000000f00 */
[----:B------:R-:W-:Y:S02]  /*285a0*/  IMAD.MOV.U32 R11, RZ, RZ, RZ ;  /* 0x000000ffff0b7224 */ /* 0x000fe400078e00ff */
[----:B------:R-:W-:-:S07]  /*285b0*/  IMAD.MOV.U32 R15, RZ, RZ, -0x1 ;  /* 0xffffffffff0f7424 */ /* 0x000fce00078e00ff */
[----:B0-----:R-:W-:Y:S05]  /*285c0*/  WARPSYNC.COLLECTIVE R15, `(.L_x_2955) ;  /* 0x000000000f087348 */ /* 0x001fea0003c00000 */
[----:B------:R1:W2:Y:S02]  /*285d0*/  SHFL.UP P6, R14, R13, R12, R11 ;  /* 0x0400000c0d0e7389 */ /* 0x0002a400000c000b */
[----:B012---:R-:W-:Y:S01]  /*285e0*/  ENDCOLLECTIVE ;  /* 0x000000000000791b */ /* 0x007fe20003800000 */
.L_x_2955:
[----:B------:R-:W-:Y:S05]  /*285f0*/  BSYNC B0 ;  /* 0x0000000000007941 */ /* 0x000fea0003800000 */
.L_x_2954:
[----:B------:R-:W-:Y:S01]  /*28600*/  IMAD.MOV.U32 R3, RZ, RZ, R14 ;  /* 0x000000ffff037224 */ /* 0x000fe200078e000e */
[----:B------:R-:W-:Y:S01]  /*28610*/  MOV R15, 0xffffffff ;  /* 0xffffffff000f7802 */ /* 0x000fe20000000f00 */
[----:B------:R-:W-:Y:S02]  /*28620*/  IMAD.MOV.U32 R12, RZ, RZ, 0x2 ;  /* 0x00000002ff0c7424 */ /* 0x000fe400078e00ff */
[----:B------:R-:W-:Y:S01]  /*28630*/  IMAD.MOV.U32 R11, RZ, RZ, RZ ;  /* 0x000000ffff0b7224 */ /* 0x000fe200078e00ff */
[----:B------:R-:W-:-:S04]  /*28640*/  SEL R3, R3, RZ, P1 ;  /* 0x000000ff03037207 */ /* 0x000fc80000800000 */
[----:B------:R-:W-:-:S05]  /*28650*/  IADD3 R2, R2, R3, RZ ;  /* 0x0000000302027210 */ /* 0x000fca0007ffe0ff */
[----:B------:R-:W-:-:S07]  /*28660*/  IMAD.MOV.U32 R13, RZ, RZ, R2 ;  /* 0x000000ffff0d7224 */ /* 0x000fce00078e0002 */
[----:B------:R-:W-:Y:S05]  /*28670*/  WARPSYNC.COLLECTIVE R15, `(.L_x_2956) ;  /* 0x000000000f087348 */ /* 0x000fea0003c00000 */
[----:B------:R0:W1:Y:S02]  /*28680*/  SHFL.UP P6, R14, R13, R12, R11 ;  /* 0x0400000c0d0e7389 */ /* 0x00006400000c000b */
[----:B01----:R-:W-:Y:S01]  /*28690*/  ENDCOLLECTIVE ;  /* 0x000000000000791b */ /* 0x003fe20003800000 */
.L_x_2956:
[----:B------:R-:W-:Y:S01]  /*286a0*/  MOV R12, 0x4 ;  /* 0x00000004000c7802 */ /* 0x000fe20000000f00 */
[----:B------:R-:W-:-:S05]  /*286b0*/  IMAD.MOV.U32 R3, RZ, RZ, R14 ;  /* 0x000000ffff037224 */ /* 0x000fca00078e000e */
[----:B------:R-:W-:-:S05]  /*286c0*/  SEL R3, R3, RZ, P2 ;  /* 0x000000ff03037207 */ /* 0x000fca0001000000 */
[----:B------:R-:W-:-:S04]  /*286d0*/  IMAD.IADD R2, R2, 0x1, R3 ;  /* 0x0000000102027824 */ /* 0x000fc800078e0203 */
[----:B------:R-:W-:-:S07]  /*286e0*/  IMAD.MOV.U32 R13, RZ, RZ, R2 ;  /* 0x000000ffff0d7224 */ /* 0x000fce00078e0002 */
[----:B------:R-:W-:Y:S05]  /*286f0*/  WARPSYNC.COLLECTIVE R15, `(.L_x_2957) ;  /* 0x000000000f087348 */ /* 0x000fea0003c00000 */
[----:B------:R0:W1:Y:S02]  /*28700*/  SHFL.UP P6, R14, R13, R12, R11 ;  /* 0x0400000c0d0e7389 */ /* 0x00006400000c000b */
[----:B01----:R-:W-:Y:S01]  /*28710*/  ENDCOLLECTIVE ;  /* 0x000000000000791b */ /* 0x003fe20003800000 */
.L_x_2957:
        /* <DEDUP_REMOVED lines=8> */
.L_x_2958:
        /* <DEDUP_REMOVED lines=8> */
.L_x_2959:
[----:B------:R-:W-:Y:S01]  /*28820*/  MOV R12, 0x1f ;  /* 0x0000001f000c7802 */ /* 0x000fe20000000f00 */
        /* <DEDUP_REMOVED lines=8> */
.L_x_2960:
[----:B------:R-:W-:Y:S01]  /*288b0*/  IMAD.MOV.U32 R9, RZ, RZ, R14 ;  /* 0x000000ffff097224 */ /* 0x000fe200078e000e */
[----:B------:R-:W-:Y:S06]  /*288c0*/  BRA `(.L_x_2961) ;  /* 0xffffffc800787947 */ /* 0x000fec000383ffff */
.L_x_2855:
[----:B------:R-:W-:Y:S01]  /*288d0*/  BSSY B0, `(.L_x_2962) ;  /* 0x0000006000007945 */ /* 0x000fe20003800000 */
[----:B------:R-:W-:Y:S01]  /*288e0*/  PLOP3.LUT P6, PT, P6, PT, PT, 0x8, 0x0 ;  /* 0x000000000000781c */ /* 0x000fe200037ce170 */
[----:B------:R-:W-:-:S12]  /*288f0*/  IMAD.MOV.U32 R15, RZ, RZ, -0x1 ;  /* 0xffffffffff0f7424 */ /* 0x000fd800078e00ff */
[----:B0-----:R-:W-:Y:S05]  /*28900*/  WARPSYNC.COLLECTIVE R15, `(.L_x_2963) ;  /* 0x000000000f087348 */ /* 0x001fea0003c00000 */
[----:B------:R-:W-:Y:S01]  /*28910*/  VOTE.ANY R14, PT, P6 ;  /* 0x00000000000e7806 */ /* 0x000fe200030e0100 */
[----:B0-----:R-:W-:Y:S06]  /*28920*/  ENDCOLLECTIVE ;  /* 0x000000000000791b */ /* 0x001fec0003800000 */
.L_x_2963:
[----:B------:R-:W-:Y:S05]  /*28930*/  BSYNC B0 ;  /* 0x0000000000007941 */ /* 0x000fea0003800000 */
.L_x_2962:
[----:B------:R0:W5:Y:S01]  /*28940*/  LDL.LU R10, [R1+0xc] ;  /* 0x00000c00010a7983 */ /* 0x0001620000300800 */
[----:B------:R-:W-:Y:S01]  /*28950*/  MOV R0, R14 ;  /* 0x0000000e00007202 */ /* 0x000fe20000000f00 */
[----:B------:R-:W-:Y:S01]  /*28960*/  IMAD.MOV.U32 R13, RZ, RZ, R4 ;  /* 0x000000ffff0d7224 */ /* 0x000fe200078e0004 */
[----:B------:R-:W-:Y:S01]  /*28970*/  MOV R15, 0xffffffff ;  /* 0xffffffff000f7802 */ /* 0x000fe20000000f00 */
[----:B------:R-:W-:Y:S01]  /*28980*/  IMAD.MOV.U32 R11, RZ, RZ, 0x1f ;  /* 0x0000001fff0b7424 */ /* 0x000fe200078e00ff */
[----:B------:R-:W1:Y:S02]  /*28990*/  POPC R3, R0 ;  /* 0x0000000000037309 */ /* 0x000e640000000000 */
[----:B01----:R-:W-:-:S07]  /*289a0*/  IMAD.MOV.U32 R12, RZ, RZ, R3 ;  /* 0x000000ffff0c7224 */ /* 0x003fce00078e0003 */
[----:B-----5:R-:W-:Y:S05]  /*289b0*/  WARPSYNC.COLLECTIVE R15, `(.L_x_2964) ;  /* 0x000000000f087348 */ /* 0x020fea0003c00000 */
[----:B------:R0:W1:Y:S02]  /*289c0*/  SHFL.IDX P6, R14, R13, R12, R11 ;  /* 0x0000000c0d0e7389 */ /* 0x00006400000c000b */
[----:B01---5:R-:W-:Y:S01]  /*289d0*/  ENDCOLLECTIVE ;  /* 0x000000000000791b */ /* 0x023fe20003800000 */
.L_x_2964:
[----:B------:R-:W-:Y:S02]  /*289e0*/  IMAD.MOV.U32 R13, RZ, RZ, R6 ;  /* 0x000000ffff0d7224 */ /* 0x000fe400078e0006 */
[----:B------:R-:W-:-:S07]  /*289f0*/  IMAD.MOV.U32 R4, RZ, RZ, R14 ;  /* 0x000000ffff047224 */ /* 0x000fce00078e000e */
[----:B------:R-:W-:Y:S05]  /*28a00*/  WARPSYNC.COLLECTIVE R15, `(.L_x_2965) ;  /* 0x000000000f087348 */ /* 0x000fea0003c00000 */
[----:B------:R0:W1:Y:S02]  /*28a10*/  SHFL.IDX P6, R14, R13, R12, R11 ;  /* 0x0000000c0d0e7389 */ /* 0x00006400000c000b */
[----:B01----:R-:W-:Y:S01]  /*28a20*/  ENDCOLLECTIVE ;  /* 0x000000000000791b */ /* 0x003fe20003800000 */
.L_x_2965:
[----:B------:R-:W-:Y:S01]  /*28a30*/  IMAD.MOV.U32 R6, RZ, RZ, R14 ;  /* 0x000000ffff067224 */ /* 0x000fe200078e000e */
[----:B------:R-:W-:-:S05]  /*28a40*/  IADD3 R10, R3, R10, RZ ;  /* 0x0000000a030a7210 */ /* 0x000fca0007ffe0ff */
[----:B------:R0:W-:Y:S01]  /*28a50*/  STL [R1+0xc], R10 ;  /* 0x00000c0a01007387 */ /* 0x0001e20000100800 */
[----:B------:R-:W-:Y:S05]  /*28a60*/  BRA `(.L_x_2966) ;  /* 0xffffffc800587947 */ /* 0x000fea000383ffff */
.L_x_2857:
[----:B------:R-:W-:Y:S01]  /*28a70*/  BSSY B0, `(.L_x_2967) ;  /* 0x0000008000007945 */ /* 0x000fe20003800000 */
[----:B------:R-:W-:Y:S01]  /*28a80*/  IMAD.MOV.U32 R13, RZ, RZ, R7 ;  /* 0x000000ffff0d7224 */ /* 0x000fe200078e0007 */
[----:B------:R-:W-:Y:S01]  /*28a90*/  MOV R15, 0xffffffff ;  /* 0xffffffff000f7802 */ /* 0x000fe20000000f00 */
[----:B------:R-:W-:Y:S02]  /*28aa0*/  IMAD.MOV.U32 R12, RZ, RZ, R3 ;  /* 0x000000ffff0c7224 */ /* 0x000fe400078e0003 */
[----:B------:R-:W-:-:S07]  /*28ab0*/  IMAD.MOV.U32 R11, RZ, RZ, 0x1f ;  /* 0x0000001fff0b7424 */ /* 0x000fce00078e00ff */
[----:B0-----:R-:W-:Y:S05]  /*28ac0*/  WARPSYNC.COLLECTIVE R15, `(.L_x_2968) ;  /* 0x000000000f087348 */ /* 0x001fea0003c00000 */
[----:B------:R1:W2:Y:S02]  /*28ad0*/  SHFL.IDX P6, R14, R13, R12, R11 ;  /* 0x0000000c0d0e7389 */ /* 0x0002a400000c000b */
[----:B012---:R-:W-:Y:S01]  /*28ae0*/  ENDCOLLECTIVE ;  /* 0x000000000000791b */ /* 0x007fe20003800000 */
.L_x_2968:
[----:B------:R-:W-:Y:S05]  /*28af0*/  BSYNC B0 ;  /* 0x0000000000007941 */ /* 0x000fea0003800000 */
.L_x_2967:
[----:B------:R-:W-:Y:S01]  /*28b00*/  IMAD.MOV.U32 R3, RZ, RZ, R14 ;  /* 0x000000ffff037224 */ /* 0x000fe200078e000e */
[----:B------:R-:W-:Y:S06]  /*28b10*/  BRA `(.L_x_2969) ;  /* 0xffffffc800447947 */ /* 0x000fec000383ffff */
.L_x_2863:
[----:B0-----:R0:W1:Y:S02]  /*28b20*/  SYNCS.PHASECHK.TRANS64.TRYWAIT P0, [R0+URZ+0x34820], R3 ;  /* 0x03482003000075a7 */ /* 0x001064000800017f */
[----:B-1----:R-:W-:Y:S05]  /*28b30*/  @!P0 NANOSLEEP.SYNCS 0x989680 ;  /* 0x009896800000895d */ /* 0x002fea0003900000 */
[----:B------:R-:W1:Y:S02]  /*28b40*/  @!P0 SYNCS.PHASECHK.TRANS64 P0, [R0+URZ+0x34820], R3 ;  /* 0x03482003000085a7 */ /* 0x000e64000800007f */
[----:B-1----:R-:W-:Y:S05]  /*28b50*/  @!P0 BRA `(.L_x_2863) ;  /* 0xfffffffc00f08947 */ /* 0x002fea000383ffff */
[----:B------:R-:W-:Y:S05]  /*28b60*/  BRA `(.L_x_2970) ;  /* 0xffffffd000e47947 */ /* 0x000fea000383ffff */
.L_x_2864:
[----:B------:R-:W1:Y:S01]  /*28b70*/  S2R R2, SR_TID.X ;  /* 0x0000000000027919 */ /* 0x000e620000002100 */
[----:B------:R-:W-:Y:S01]  /*28b80*/  BSSY B0, `(.L_x_2971) ;  /* 0x000000a000007945 */ /* 0x000fe20003800000 */
[----:B------:R-:W-:Y:S01]  /*28b90*/  IMAD.MOV.U32 R12, RZ, RZ, RZ ;  /* 0x000000ffff0c7224 */ /* 0x000fe200078e00ff */
[----:B------:R-:W-:Y:S01]  /*28ba0*/  MOV R11, 0x1f ;  /* 0x0000001f000b7802 */ /* 0x000fe20000000f00 */
[----:B------:R-:W-:Y:S01]  /*28bb0*/  IMAD.MOV.U32 R15, RZ, RZ, -0x1 ;  /* 0xffffffffff0f7424 */ /* 0x000fe200078e00ff */
[----:B-1----:R-:W-:-:S04]  /*28bc0*/  SHF.R.U32.HI R2, RZ, 0x5, R2 ;  /* 0x00000005ff027819 */ /* 0x002fc80000011602 */
[----:B------:R-:W-:-:S05]  /*28bd0*/  LOP3.LUT R2, R2, 0x3, RZ, 0xc0, !PT ;  /* 0x0000000302027812 */ /* 0x000fca00078ec0ff */
[----:B------:R-:W-:-:S07]  /*28be0*/  IMAD.MOV.U32 R13, RZ, RZ, R2 ;  /* 0x000000ffff0d7224 */ /* 0x000fce00078e0002 */
[----:B0-----:R-:W-:Y:S05]  /*28bf0*/  WARPSYNC.COLLECTIVE R15, `(.L_x_2972) ;  /* 0x000000000f087348 */ /* 0x001fea0003c00000 */
[----:B------:R1:W2:Y:S02]  /*28c00*/  SHFL.IDX P6, R14, R13, R12, R11 ;  /* 0x0000000c0d0e7389 */ /* 0x0002a400000c000b */
[----:B012---:R-:W-:Y:S01]  /*28c10*/  ENDCOLLECTIVE ;  /* 0x000000000000791b */ /* 0x007fe20003800000 */
.L_x_2972:
[----:B------:R-:W-:Y:S05]  /*28c20*/  BSYNC B0 ;  /* 0x0000000000007941 */ /* 0x000fea0003800000 */
.L_x_2971:
[----:B------:R-:W-:Y:S05]  /*28c30*/  BRA `(.L_x_2973) ;  /* 0xffffffd000cc7947 */ /* 0x000fea000383ffff */
.L_x_2865:
[----:B------:R-:W-:Y:S01]  /*28c40*/  BSSY B0, `(.L_x_2974) ;  /* 0x0000006000007945 */ /* 0x000fe20003800000 */
[----:B------:R-:W-:-:S07]  /*28c50*/  IMAD.MOV.U32 R15, RZ, RZ, -0x1 ;  /* 0xffffffffff0f7424 */ /* 0x000fce00078e00ff */
[----:B01----:R-:W-:Y:S05]  /*28c60*/  WARPSYNC.COLLECTIVE R15, `(.L_x_2975) ;  /* 0x000000000f0c7348 */ /* 0x003fea0003c00000 */
[----:B------:R-:W-:Y:S02]  /*28c70*/  ELECT P6, UR62, PT ;  /* 0x00000000003e782f */ /* 0x000fe400038c0000 */
[----:B------:R-:W-:Y:S01]  /*28c80*/  MOV R14, UR62 ;  /* 0x0000003e000e7c02 */ /* 0x000fe20008000f00 */
[----:B01----:R-:W-:Y:S10]  /*28c90*/  ENDCOLLECTIVE ;  /* 0x000000000000791b */ /* 0x003ff40003800000 */
.L_x_2975:
[----:B------:R-:W-:Y:S05]  /*28ca0*/  BSYNC B0 ;  /* 0x0000000000007941 */ /* 0x000fea0003800000 */
.L_x_2974:
[----:B------:R-:W-:Y:S05]  /*28cb0*/  BRA `(.L_x_2976) ;  /* 0xffffffd000c07947 */ /* 0x000fea000383ffff */
.L_x_2867:
[----:B0-----:R0:W1:Y:S02]  /*28cc0*/  SYNCS.PHASECHK.TRANS64.TRYWAIT P0, [R6+URZ], R5 ;  /* 0x00000005060075a7 */ /* 0x001064000800017f */
[----:B-1----:R-:W-:Y:S05]  /*28cd0*/  @!P0 NANOSLEEP.SYNCS 0x989680 ;  /* 0x009896800000895d */ /* 0x002fea0003900000 */
[----:B------:R-:W1:Y:S02]  /*28ce0*/  @!P0 SYNCS.PHASECHK.TRANS64 P0, [R6+URZ], R5 ;  /* 0x00000005060085a7 */ /* 0x000e64000800007f */
[----:B-1----:R-:W-:Y:S05]  /*28cf0*/  @!P0 BRA `(.L_x_2867) ;  /* 0xfffffffc00f08947 */ /* 0x002fea000383ffff */
[----:B------:R-:W-:Y:S05]  /*28d00*/  BRA `(.L_x_2977) ;  /* 0xffffffd400007947 */ /* 0x000fea000383ffff */
.L_x_2868:
[----:B-1----:R1:W2:Y:S02]  /*28d10*/  SYNCS.PHASECHK.TRANS64.TRYWAIT P0, [R7+URZ], R2 ;  /* 0x00000002070075a7 */ /* 0x0022a4000800017f */
[----:B--2---:R-:W-:Y:S05]  /*28d20*/  @!P0 NANOSLEEP.SYNCS 0x989680 ;  /* 0x009896800000895d */ /* 0x004fea0003900000 */
[----:B------:R-:W2:Y:S02]  /*28d30*/  @!P0 SYNCS.PHASECHK.TRANS64 P0, [R7+URZ], R2 ;  /* 0x00000002070085a7 */ /* 0x000ea4000800007f */
[----:B--2---:R-:W-:Y:S05]  /*28d40*/  @!P0 BRA `(.L_x_2868) ;  /* 0xfffffffc00f08947 */ /* 0x004fea000383ffff */
[----:B------:R-:W-:Y:S05]  /*28d50*/  BRA `(.L_x_2978) ;  /* 0xffffffd000f47947 */ /* 0x000fea000383ffff */
.L_x_2870:
[----:B--2---:R2:W3:Y:S02]  /*28d60*/  SYNCS.PHASECHK.TRANS64.TRYWAIT P0, [R4+URZ], R5 ;  /* 0x00000005040075a7 */ /* 0x0044e4000800017f */
[----:B---3--:R-:W-:Y:S05]  /*28d70*/  @!P0 NANOSLEEP.SYNCS 0x989680 ;  /* 0x009896800000895d */ /* 0x008fea0003900000 */
[----:B------:R-:W3:Y:S02]  /*28d80*/  @!P0 SYNCS.PHASECHK.TRANS64 P0, [R4+URZ], R5 ;  /* 0x00000005040085a7 */ /* 0x000ee4000800007f */
[----:B---3--:R-:W-:Y:S05]  /*28d90*/  @!P0 BRA `(.L_x_2870) ;  /* 0xfffffffc00f08947 */ /* 0x008fea000383ffff */
[----:B------:R-:W-:Y:S05]  /*28da0*/  BRA `(.L_x_2979) ;  /* 0xffffffd000f87947 */ /* 0x000fea000383ffff */
.L_x_2980:
        /* <DEDUP_REMOVED lines=13> */
.L_x_2989:


//--------------------- .nv.global.init           --------------------------
	.section	.nv.global.init,"aw",@progbits
.nv.global.init:
	.type		$str$20,@object
	.size		$str$20,($str$21 - $str$20)
$str$20:
        /*0000*/ 	.byte	0x28, 0x61, 0x64, 0x64, 0x72, 0x65, 0x73, 0x73, 0x20, 0x26, 0x20, 0x6d, 0x61, 0x73, 0x6b, 0x29
        /*0010*/ 	.byte	0x20, 0x3d, 0x3d, 0x20, 0x30, 0x00
	.type		$str$21,@object
	.size		$str$21,(__unnamed_11 - $str$21)
$str$21:
        /*0016*/ 	.byte	0x2f, 0x74, 0x6d, 0x70, 0x2f, 0x6f, 0x73, 0x73, 0x5f, 0x6b, 0x65, 0x72, 0x6e, 0x65, 0x6c, 0x73
        /*0026*/ 	.byte	0x5f, 0x73, 0x72, 0x63, 0x2f, 0x66, 0x6c, 0x61, 0x73, 0x68, 0x5f, 0x61, 0x74, 0x74, 0x65, 0x6e
        /*0036*/ 	.byte	0x74, 0x69, 0x6f, 0x6e, 0x2f, 0x63, 0x73, 0x72, 0x63, 0x2f, 0x63, 0x75, 0x74, 0x6c, 0x61, 0x73
        /*0046*/ 	.byte	0x73, 0x2f, 0x69, 0x6e, 0x63, 0x6c, 0x75, 0x64, 0x65, 0x2f, 0x63, 0x75, 0x74, 0x65, 0x2f, 0x70
        /*0056*/ 	.byte	0x6f, 0x69, 0x6e, 0x74, 0x65, 0x72, 0x5f, 0x66, 0x6c, 0x61, 0x67, 0x67, 0x65, 0x64, 0x2e, 0x68
        /*0066*/ 	.byte	0x70, 0x70, 0x00
	.type		__unnamed_11,@object
	.size		__unnamed_11,(__unnamed_4 - __unnamed_11)
__unnamed_11:
        /* <DEDUP_REMOVED lines=24> */
	.type		__unnamed_4,@object
	.size		__unnamed_4,(__unnamed_6 - __unnamed_4)
__unnamed_4:
        /* <DEDUP_REMOVED lines=24> */
	.type		__unnamed_6,@object
	.size		__unnamed_6,(__unnamed_9 - __unnamed_6)
__unnamed_6:
        /* <DEDUP_REMOVED lines=24> */
	.type		__unnamed_9,@object
	.size		__unnamed_9,(__unnamed_5 - __unnamed_9)
__unnamed_9:
        /* <DEDUP_REMOVED lines=29> */
	.type		__unnamed_5,@object
	.size		__unnamed_5,(__unnamed_3 - __unnamed_5)
__unnamed_5:
        /* <DEDUP_REMOVED lines=29> */
	.type		__unnamed_3,@object
	.size		__unnamed_3,(__unnamed_8 - __unnamed_3)
__unnamed_3:
        /* <DEDUP_REMOVED lines=29> */
	.type		__unnamed_8,@object
	.size		__unnamed_8,(__unnamed_10 - __unnamed_8)
__unnamed_8:
        /* <DEDUP_REMOVED lines=29> */
	.type		__unnamed_10,@object
	.size		__unnamed_10,(__unnamed_2 - __unnamed_10)
__unnamed_10:
        /* <DEDUP_REMOVED lines=29> */
	.type		__unnamed_2,@object
	.size		__unnamed_2,(__unnamed_1 - __unnamed_2)
__unnamed_2:
        /* <DEDUP_REMOVED lines=29> */
	.type		__unnamed_1,@object
	.size		__unnamed_1,(__unnamed_7 - __unnamed_1)
__unnamed_1:
        /* <DEDUP_REMOVED lines=28> */
        /*1171*/ 	.byte	0x32, 0x34, 0x35, 0x37, 0x36, 0x3e, 0x3e, 0x3e, 0x3e, 0x3e, 0x20, 0x26, 0x5d, 0x00
	.type		__unnamed_7,@object
	.size		__unnamed_7,(.L_6 - __unnamed_7)
__unnamed_7:
        /* <DEDUP_REMOVED lines=29> */
.L_6:


//--------------------- .nv.shared._ZN7cutlass13device_kernelIN5flash11enable_sm90INS1_16FlashAttnFwdSm90INS1_25CollectiveMainloopFwdSm90ILi2EN4cute5tupleIJNS5_1CILi1EEES8_S8_EEENS6_IJNS7_ILi128EEESA_NS7_ILi192EEEEEELi128ENS_6half_tEfNS_4arch4Sm90ELb0ELb0ELb0ELb0ELb0ELb0ELb0ELb1ELb1ELb1ELb1ELb0EEENS1_21CollectiveEpilogueFwdINS6_IJSA_SA_SA_EEES9_SD_SF_Li256ELb0ELb1ELb1ELb0EEENS1_19SingleTileSchedulerILb0ELb1ELb1ELi128EEEEEEEEEvNT_6ParamsE --------------------------
	.section	.nv.shared._ZN7cutlass13device_kernelIN5flash11enable_sm90INS1_16FlashAttnFwdSm90INS1_25CollectiveMainloopFwdSm90ILi2EN4cute5tupleIJNS5_1CILi1EEES8_S8_EEENS6_IJNS7_ILi128EEESA_NS7_ILi192EEEEEELi128ENS_6half_tEfNS_4arch4Sm90ELb0ELb0ELb0ELb0ELb0ELb0ELb0ELb1ELb1ELb1ELb1ELb0EEENS1_21CollectiveEpilogueFwdINS6_IJSA_SA_SA_EEES9_SD_SF_Li256ELb0ELb1ELb1ELb0EEENS1_19SingleTileSchedulerILb0ELb1ELb1ELi128EEEEEEEEEvNT_6ParamsE,"aw",@nobits
	.sectionflags	@""
	.align	16
	.zero		1024


//--------------------- .nv.shared.reserved.0     --------------------------
	.section	.nv.shared.reserved.0,"aw",@nobits
	.weak		__nv_reservedSMEM_offset_0_alias
	.size		__nv_reservedSMEM_offset_0_alias, 0, 0
	.other		__nv_reservedSMEM_offset_0_alias,@"STO_CUDA_RESERVED_SHARED STV_DEFAULT"
__nv_reservedSMEM_offset_0_alias:
	.zero		0


//--------------------- .nv.global                --------------------------
	.section	.nv.global,"aw",@nobits
.nv.global:
	.type		_ZN76_INTERNAL_37f5b911_40_flash_fwd_hdim192_128_fp16_split_sm90_cu_c0233546_30964cute1_E,@object
	.size		_ZN76_INTERNAL_37f5b911_40_flash_fwd_hdim192_128_fp16_split_sm90_cu_c0233546_30964cute1_E,(_ZN76_INTERNAL_37f5b911_40_flash_fwd_hdim192_128_fp16_split_sm90_cu_c0233546_30964cuda3std3__45__cpo6cbeginE - _ZN76_INTERNAL_37f5b911_40_flash_fwd_hdim192_128_fp16_split_sm90_cu_c0233546_30964cute1_E)
_ZN76_INTERNAL_37f5b911_40_flash_fwd_hdim192_128_fp16_split_sm90_cu_c0233546_30964cute1_E:
	.zero		1
	.type		_ZN76_INTERNAL_37f5b911_40_flash_fwd_hdim192_128_fp16_split_sm90_cu_c0233546_30964cuda3std3__45__cpo6cbeginE,@object
	.size		_ZN76_INTERNAL_37f5b911_40_flash_fwd_hdim192_128_fp16_split_sm90_cu_c0233546_30964cuda3std3__45__cpo6cbeginE,(_ZN76_INTERNAL_37f5b911_40_flash_fwd_hdim192_128_fp16_split_sm90_cu_c0233546_30964cuda3std3__48in_placeE - _ZN76_INTERNAL_37f5b911_40_flash_fwd_hdim192_128_fp16_split_sm90_cu_c0233546_30964cuda3std3__45__cpo6cbeginE)
_ZN76_INTERNAL_37f5b911_40_flash_fwd_hdim192_128_fp16_split_sm90_cu_c0233546_30964cuda3std3__45__cpo6cbeginE:
	.zero		1
	.type		_ZN76_INTERNAL_37f5b911_40_flash_fwd_hdim192_128_fp16_split_sm90_cu_c0233546_30964cuda3std3__48in_placeE,@object
	.size		_ZN76_INTERNAL_37f5b911_40_flash_fwd_hdim192_128_fp16_split_sm90_cu_c0233546_30964cuda3std3__48in_placeE,(_ZN76_INTERNAL_37f5b911_40_flash_fwd_hdim192_128_fp16_split_sm90_cu_c0233546_30964cuda3std6ranges3__45__cpo9iter_moveE - _ZN76_INTERNAL_37f5b911_40_flash_fwd_hdim192_128_fp16_split_sm90_cu_c0233546_30964cuda3std3__48in_placeE)
_ZN76_INTERNAL_37f5b911_40_flash_fwd_hdim192_128_fp16_split_sm90_cu_c0233546_30964cuda3std3__48in_placeE:
	.zero		1
	.type		_ZN76_INTERNAL_37f5b911_40_flash_fwd_hdim192_128_fp16_split_sm90_cu_c0233546_30964cuda3std6ranges3__45__cpo9iter_moveE,@object
	.size		_ZN76_INTERNAL_37f5b911_40_flash_fwd_hdim192_128_fp16_split_sm90_cu_c0233546_30964cuda3std6ranges3__45__cpo9iter_moveE,(_ZN76_INTERNAL_37f5b911_40_flash_fwd_hdim192_128_fp16_split_sm90_cu_c0233546_30964cuda3std3__45__cpo5beginE - _ZN76_INTERNAL_37f5b911_40_flash_fwd_hdim192_128_fp16_split_sm90_cu_c0233546_30964cuda3std6ranges3__45__cpo9iter_moveE)
_ZN76_INTERNAL_37f5b911_40_flash_fwd_hdim192_128_fp16_split_sm90_cu_c0233546_30964cuda3std6ranges3__45__cpo9iter_moveE:
	.zero		1
	.type		_ZN76_INTERNAL_37f5b911_40_flash_fwd_hdim192_128_fp16_split_sm90_cu_c0233546_30964cuda3std3__45__cpo5beginE,@object
	.size		_ZN76_INTERNAL_37f5b911_40_flash_fwd_hdim192_128_fp16_split_sm90_cu_c0233546_30964cuda3std3__45__cpo5beginE,(_ZN76_INTERNAL_37f5b911_40_flash_fwd_hdim192_128_fp16_split_sm90_cu_c0233546_30964cuda3std3__478_GLOBAL__N__37f5b911_40_flash_fwd_hdim192_128_fp16_split_sm90_cu_c0233546_30966ignoreE - _ZN76_INTERNAL_37f5b911_40_flash_fwd_hdim192_128_fp16_split_sm90_cu_c0233546_30964cuda3std3__45__cpo5beginE)
_ZN76_INTERNAL_37f5b911_40_flash_fwd_hdim192_128_fp16_split_sm90_cu_c0233546_30964cuda3std3__45__cpo5beginE:
	.zero		1
	.type		_ZN76_INTERNAL_37f5b911_40_flash_fwd_hdim192_128_fp16_split_sm90_cu_c0233546_30964cuda3std3__478_GLOBAL__N__37f5b911_40_flash_fwd_hdim192_128_fp16_split_sm90_cu_c0233546_30966ignoreE,@object
	.size		_ZN76_INTERNAL_37f5b911_40_flash_fwd_hdim192_128_fp16_split_sm90_cu_c0233546_30964cuda3std3__478_GLOBAL__N__37f5b911_40_flash_fwd_hdim192_128_fp16_split_sm90_cu_c0233546_30966ignoreE,(_ZN76_INTERNAL_37f5b911_40_flash_fwd_hdim192_128_fp16_split_sm90_cu_c0233546_30964cute7productE - _ZN76_INTERNAL_37f5b911_40_flash_fwd_hdim192_128_fp16_split_sm90_cu_c0233546_30964cuda3std3__478_GLOBAL__N__37f5b911_40_flash_fwd_hdim192_128_fp16_split_sm90_cu_c0233546_30966ignoreE)
_ZN76_INTERNAL_37f5b911_40_flash_fwd_hdim192_128_fp16_split_sm90_cu_c0233546_30964cuda3std3__478_GLOBAL__N__37f5b911_40_flash_fwd_hdim192_128_fp16_split_sm90_cu_c0233546_30966ignoreE:
	.zero		1
	.type		_ZN76_INTERNAL_37f5b911_40_flash_fwd_hdim192_128_fp16_split_sm90_cu_c0233546_30964cute7productE,@object
	.size		_ZN76_INTERNAL_37f5b911_40_flash_fwd_hdim192_128_fp16_split_sm90_cu_c0233546_30964cute7productE,(_ZN76_INTERNAL_37f5b911_40_flash_fwd_hdim192_128_fp16_split_sm90_cu_c0233546_30964cuda3std3__45__cpo3endE - _ZN76_INTERNAL_37f5b911_40_flash_fwd_hdim192_128_fp16_split_sm90_cu_c0233546_30964cute7productE)
_ZN76_INTERNAL_37f5b911_40_flash_fwd_hdim192_128_fp16_split_sm90_cu_c0233546_30964cute7productE:
	.zero		1
	.type		_ZN76_INTERNAL_37f5b911_40_flash_fwd_hdim192_128_fp16_split_sm90_cu_c0233546_30964cuda3std3__45__cpo3endE,@object
	.size		_ZN76_INTERNAL_37f5b911_40_flash_fwd_hdim192_128_fp16_split_sm90_cu_c0233546_30964cuda3std3__45__cpo3endE,(_ZN76_INTERNAL_37f5b911_40_flash_fwd_hdim192_128_fp16_split_sm90_cu_c0233546_30964cuda3std3__419piecewise_constructE - _ZN76_INTERNAL_37f5b911_40_flash_fwd_hdim192_128_fp16_split_sm90_cu_c0233546_30964cuda3std3__45__cpo3endE)
_ZN76_INTERNAL_37f5b911_40_flash_fwd_hdim192_128_fp16_split_sm90_cu_c0233546_30964cuda3std3__45__cpo3endE:
	.zero		1
	.type		_ZN76_INTERNAL_37f5b911_40_flash_fwd_hdim192_128_fp16_split_sm90_cu_c0233546_30964cuda3std3__419piecewise_constructE,@object
	.size		_ZN76_INTERNAL_37f5b911_40_flash_fwd_hdim192_128_fp16_split_sm90_cu_c0233546_30964cuda3std3__419piecewise_constructE,(_ZN76_INTERNAL_37f5b911_40_flash_fwd_hdim192_128_fp16_split_sm90_cu_c0233546_30964cuda3std3__45__cpo4cendE - _ZN76_INTERNAL_37f5b911_40_flash_fwd_hdim192_128_fp16_split_sm90_cu_c0233546_30964cuda3std3__419piecewise_constructE)
_ZN76_INTERNAL_37f5b911_40_flash_fwd_hdim192_128_fp16_split_sm90_cu_c0233546_30964cuda3std3__419piecewise_constructE:
	.zero		1
	.type		_ZN76_INTERNAL_37f5b911_40_flash_fwd_hdim192_128_fp16_split_sm90_cu_c0233546_30964cuda3std3__45__cpo4cendE,@object
	.size		_ZN76_INTERNAL_37f5b911_40_flash_fwd_hdim192_128_fp16_split_sm90_cu_c0233546_30964cuda3std3__45__cpo4cendE,(_ZN76_INTERNAL_37f5b911_40_flash_fwd_hdim192_128_fp16_split_sm90_cu_c0233546_30964cuda3std6ranges3__45__cpo4swapE - _ZN76_INTERNAL_37f5b911_40_flash_fwd_hdim192_128_fp16_split_sm90_cu_c0233546_30964cuda3std3__45__cpo4cendE)
_ZN76_INTERNAL_37f5b911_40_flash_fwd_hdim192_128_fp16_split_sm90_cu_c0233546_30964cuda3std3__45__cpo4cendE:
	.zero		1
	.type		_ZN76_INTERNAL_37f5b911_40_flash_fwd_hdim192_128_fp16_split_sm90_cu_c0233546_30964cuda3std6ranges3__45__cpo4swapE,@object
	.size		_ZN76_INTERNAL_37f5b911_40_flash_fwd_hdim192_128_fp16_split_sm90_cu_c0233546_30964cuda3std6ranges3__45__cpo4swapE,(.L_18 - _ZN76_INTERNAL_37f5b911_40_flash_fwd_hdim192_128_fp16_split_sm90_cu_c0233546_30964cuda3std6ranges3__45__cpo4swapE)
_ZN76_INTERNAL_37f5b911_40_flash_fwd_hdim192_128_fp16_split_sm90_cu_c0233546_30964cuda3std6ranges3__45__cpo4swapE:
	.zero		1
.L_18:


//--------------------- .nv.shared._ZN7cutlass13device_kernelIN5flash11enable_sm90INS1_16FlashAttnFwdSm90INS1_25CollectiveMainloopFwdSm90ILi2EN4cute5tupleIJNS5_1CILi1EEES8_S8_EEENS6_IJNS7_ILi128EEESA_NS7_ILi192EEEEEELi128ENS_6half_tEfNS_4arch4Sm90ELb0ELb0ELb0ELb1ELb0ELb0ELb0ELb1ELb1ELb1ELb1ELb0EEENS1_21CollectiveEpilogueFwdINS6_IJSA_SA_SA_EEES9_SD_SF_Li256ELb1ELb1ELb1ELb0EEENS1_36VarlenDynamicPersistentTileSchedulerILi128ELi128ELi256ELi128ELb1ELb1ELb1ELb0ELb1ELb1EEEEEEEEEvNT_6ParamsE --------------------------
	.section	.nv.shared._ZN7cutlass13device_kernelIN5flash11enable_sm90INS1_16FlashAttnFwdSm90INS1_25CollectiveMainloopFwdSm90ILi2EN4cute5tupleIJNS5_1CILi1EEES8_S8_EEENS6_IJNS7_ILi128EEESA_NS7_ILi192EEEEEELi128ENS_6half_tEfNS_4arch4Sm90ELb0ELb0ELb0ELb1ELb0ELb0ELb0ELb1ELb1ELb1ELb1ELb0EEENS1_21CollectiveEpilogueFwdINS6_IJSA_SA_SA_EEES9_SD_SF_Li256ELb1ELb1ELb1ELb0EEENS1_36VarlenDynamicPersistentTileSchedulerILi128ELi128ELi256ELi128ELb1ELb1ELb1ELb0ELb1ELb1EEEEEEEEEvNT_6ParamsE,"aw",@nobits
	.sectionflags	@""
	.align	16
	.zero		1024


//--------------------- .nv.shared._ZN7cutlass13device_kernelIN5flash11enable_sm90INS1_16FlashAttnFwdSm90INS1_25CollectiveMainloopFwdSm90ILi2EN4cute5tupleIJNS5_1CILi1EEES8_S8_EEENS6_IJNS7_ILi128EEESA_NS7_ILi192EEEEEELi128ENS_6half_tEfNS_4arch4Sm90ELb0ELb0ELb0ELb1ELb0ELb1ELb0ELb1ELb1ELb1ELb1ELb0EEENS1_21CollectiveEpilogueFwdINS6_IJSA_SA_SA_EEES9_SD_SF_Li256ELb1ELb1ELb1ELb0EEENS1_36VarlenDynamicPersistentTileSchedulerILi128ELi128ELi256ELi128ELb1ELb1ELb1ELb0ELb1ELb1EEEEEEEEEvNT_6ParamsE --------------------------
	.section	.nv.shared._ZN7cutlass13device_kernelIN5flash11enable_sm90INS1_16FlashAttnFwdSm90INS1_25CollectiveMainloopFwdSm90ILi2EN4cute5tupleIJNS5_1CILi1EEES8_S8_EEENS6_IJNS7_ILi128EEESA_NS7_ILi192EEEEEELi128ENS_6half_tEfNS_4arch4Sm90ELb0ELb0ELb0ELb1ELb0ELb1ELb0ELb1ELb1ELb1ELb1ELb0EEENS1_21CollectiveEpilogueFwdINS6_IJSA_SA_SA_EEES9_SD_SF_Li256ELb1ELb1ELb1ELb0EEENS1_36VarlenDynamicPersistentTileSchedulerILi128ELi128ELi256ELi128ELb1ELb1ELb1ELb0ELb1ELb1EEEEEEEEEvNT_6ParamsE,"aw",@nobits
	.sectionflags	@""
	.align	16
	.zero		1024


//--------------------- .nv.shared._ZN7cutlass13device_kernelIN5flash11enable_sm90INS1_16FlashAttnFwdSm90INS1_25CollectiveMainloopFwdSm90ILi2EN4cute5tupleIJNS5_1CILi1EEES8_S8_EEENS6_IJNS7_ILi128EEENS7_ILi96EEENS7_ILi192EEEEEELi128ENS_6half_tEfNS_4arch4Sm90ELb0ELb1ELb0ELb0ELb0ELb0ELb0ELb1ELb1ELb1ELb1ELb0EEENS1_21CollectiveEpilogueFwdINS6_IJSA_SA_SB_EEES9_SE_SG_Li256ELb0ELb1ELb1ELb0EEENS1_19SingleTileSchedulerILb0ELb1ELb1ELi128EEEEEEEEEvNT_6ParamsE --------------------------
	.section	.nv.shared._ZN7cutlass13device_kernelIN5flash11enable_sm90INS1_16FlashAttnFwdSm90INS1_25CollectiveMainloopFwdSm90ILi2EN4cute5tupleIJNS5_1CILi1EEES8_S8_EEENS6_IJNS7_ILi128EEENS7_ILi96EEENS7_ILi192EEEEEELi128ENS_6half_tEfNS_4arch4Sm90ELb0ELb1ELb0ELb0ELb0ELb0ELb0ELb1ELb1ELb1ELb1ELb0EEENS1_21CollectiveEpilogueFwdINS6_IJSA_SA_SB_EEES9_SE_SG_Li256ELb0ELb1ELb1ELb0EEENS1_19SingleTileSchedulerILb0ELb1ELb1ELi128EEEEEEEEEvNT_6ParamsE,"aw",@nobits
	.sectionflags	@""
	.align	16
	.zero		1024


//--------------------- .nv.shared._ZN7cutlass13device_kernelIN5flash11enable_sm90INS1_16FlashAttnFwdSm90INS1_25CollectiveMainloopFwdSm90ILi2EN4cute5tupleIJNS5_1CILi1EEES8_S8_EEENS6_IJNS7_ILi128EEENS7_ILi96EEENS7_ILi192EEEEEELi128ENS_6half_tEfNS_4arch4Sm90ELb0ELb1ELb0ELb1ELb0ELb0ELb0ELb1ELb1ELb1ELb1ELb0EEENS1_21CollectiveEpilogueFwdINS6_IJSA_SA_SB_EEES9_SE_SG_Li256ELb1ELb1ELb1ELb0EEENS1_36VarlenDynamicPersistentTileSchedulerILi128ELi96ELi256ELi128ELb1ELb1ELb1ELb1ELb0ELb1EEEEEEEEEvNT_6ParamsE --------------------------
	.section	.nv.shared._ZN7cutlass13device_kernelIN5flash11enable_sm90INS1_16FlashAttnFwdSm90INS1_25CollectiveMainloopFwdSm90ILi2EN4cute5tupleIJNS5_1CILi1EEES8_S8_EEENS6_IJNS7_ILi128EEENS7_ILi96EEENS7_ILi192EEEEEELi128ENS_6half_tEfNS_4arch4Sm90ELb0ELb1ELb0ELb1ELb0ELb0ELb0ELb1ELb1ELb1ELb1ELb0EEENS1_21CollectiveEpilogueFwdINS6_IJSA_SA_SB_EEES9_SE_SG_Li256ELb1ELb1ELb1ELb0EEENS1_36VarlenDynamicPersistentTileSchedulerILi128ELi96ELi256ELi128ELb1ELb1ELb1ELb1ELb0ELb1EEEEEEEEEvNT_6ParamsE,"aw",@nobits
	.sectionflags	@""
	.align	16
	.zero		1024


//--------------------- .nv.shared._ZN7cutlass13device_kernelIN5flash11enable_sm90INS1_16FlashAttnFwdSm90INS1_25CollectiveMainloopFwdSm90ILi2EN4cute5tupleIJNS5_1CILi1EEES8_S8_EEENS6_IJNS7_ILi128EEENS7_ILi96EEENS7_ILi192EEEEEELi128ENS_6half_tEfNS_4arch4Sm90ELb0ELb1ELb0ELb1ELb0ELb1ELb0ELb1ELb1ELb1ELb1ELb0EEENS1_21CollectiveEpilogueFwdINS6_IJSA_SA_SB_EEES9_SE_SG_Li256ELb1ELb1ELb1ELb0EEENS1_36VarlenDynamicPersistentTileSchedulerILi128ELi96ELi256ELi128ELb1ELb1ELb1ELb1ELb0ELb1EEEEEEEEEvNT_6ParamsE --------------------------
	.section	.nv.shared._ZN7cutlass13device_kernelIN5flash11enable_sm90INS1_16FlashAttnFwdSm90INS1_25CollectiveMainloopFwdSm90ILi2EN4cute5tupleIJNS5_1CILi1EEES8_S8_EEENS6_IJNS7_ILi128EEENS7_ILi96EEENS7_ILi192EEEEEELi128ENS_6half_tEfNS_4arch4Sm90ELb0ELb1ELb0ELb1ELb0ELb1ELb0ELb1ELb1ELb1ELb1ELb0EEENS1_21CollectiveEpilogueFwdINS6_IJSA_SA_SB_EEES9_SE_SG_Li256ELb1ELb1ELb1ELb0EEENS1_36VarlenDynamicPersistentTileSchedulerILi128ELi96ELi256ELi128ELb1ELb1ELb1ELb1ELb0ELb1EEEEEEEEEvNT_6ParamsE,"aw",@nobits
	.sectionflags	@""
	.align	16
	.zero		1024


//--------------------- .nv.shared._ZN7cutlass13device_kernelIN5flash11enable_sm90INS1_16FlashAttnFwdSm90INS1_25CollectiveMainloopFwdSm90ILi2EN4cute5tupleIJNS5_1CILi1EEES8_S8_EEENS6_IJNS7_ILi128EEESA_NS7_ILi192EEEEEELi128ENS_6half_tEfNS_4arch4Sm90ELb1ELb0ELb0ELb0ELb0ELb0ELb0ELb1ELb1ELb1ELb1ELb0EEENS1_21CollectiveEpilogueFwdINS6_IJSA_SA_SA_EEES9_SD_SF_Li256ELb0ELb1ELb1ELb0EEENS1_19SingleTileSchedulerILb0ELb1ELb1ELi128EEEEEEEEEvNT_6ParamsE --------------------------
	.section	.nv.shared._ZN7cutlass13device_kernelIN5flash11enable_sm90INS1_16FlashAttnFwdSm90INS1_25CollectiveMainloopFwdSm90ILi2EN4cute5tupleIJNS5_1CILi1EEES8_S8_EEENS6_IJNS7_ILi128EEESA_NS7_ILi192EEEEEELi128ENS_6half_tEfNS_4arch4Sm90ELb1ELb0ELb0ELb0ELb0ELb0ELb0ELb1ELb1ELb1ELb1ELb0EEENS1_21CollectiveEpilogueFwdINS6_IJSA_SA_SA_EEES9_SD_SF_Li256ELb0ELb1ELb1ELb0EEENS1_19SingleTileSchedulerILb0ELb1ELb1ELi128EEEEEEEEEvNT_6ParamsE,"aw",@nobits
	.sectionflags	@""
	.align	16
	.zero		1024


//--------------------- .nv.shared._ZN7cutlass13device_kernelIN5flash11enable_sm90INS1_16FlashAttnFwdSm90INS1_25CollectiveMainloopFwdSm90ILi2EN4cute5tupleIJNS5_1CILi1EEES8_S8_EEENS6_IJNS7_ILi128EEESA_NS7_ILi192EEEEEELi128ENS_6half_tEfNS_4arch4Sm90ELb1ELb0ELb0ELb1ELb0ELb0ELb0ELb1ELb1ELb1ELb1ELb0EEENS1_21CollectiveEpilogueFwdINS6_IJSA_SA_SA_EEES9_SD_SF_Li256ELb1ELb1ELb1ELb0EEENS1_36VarlenDynamicPersistentTileSchedulerILi128ELi128ELi256ELi128ELb1ELb1ELb1ELb1ELb1ELb1EEEEEEEEEvNT_6ParamsE --------------------------
	.section	.nv.shared._ZN7cutlass13device_kernelIN5flash11enable_sm90INS1_16FlashAttnFwdSm90INS1_25CollectiveMainloopFwdSm90ILi2EN4cute5tupleIJNS5_1CILi1EEES8_S8_EEENS6_IJNS7_ILi128EEESA_NS7_ILi192EEEEEELi128ENS_6half_tEfNS_4arch4Sm90ELb1ELb0ELb0ELb1ELb0ELb0ELb0ELb1ELb1ELb1ELb1ELb0EEENS1_21CollectiveEpilogueFwdINS6_IJSA_SA_SA_EEES9_SD_SF_Li256ELb1ELb1ELb1ELb0EEENS1_36VarlenDynamicPersistentTileSchedulerILi128ELi128ELi256ELi128ELb1ELb1ELb1ELb1ELb1ELb1EEEEEEEEEvNT_6ParamsE,"aw",@nobits
	.sectionflags	@""
	.align	16
	.zero		1024


//--------------------- .nv.shared._ZN7cutlass13device_kernelIN5flash11enable_sm90INS1_16FlashAttnFwdSm90INS1_25CollectiveMainloopFwdSm90ILi2EN4cute5tupleIJNS5_1CILi1EEES8_S8_EEENS6_IJNS7_ILi128EEESA_NS7_ILi192EEEEEELi128ENS_6half_tEfNS_4arch4Sm90ELb1ELb0ELb0ELb1ELb0ELb1ELb0ELb1ELb1ELb1ELb1ELb0EEENS1_21CollectiveEpilogueFwdINS6_IJSA_SA_SA_EEES9_SD_SF_Li256ELb1ELb1ELb1ELb0EEENS1_36VarlenDynamicPersistentTileSchedulerILi128ELi128ELi256ELi128ELb1ELb1ELb1ELb1ELb1ELb1EEEEEEEEEvNT_6ParamsE --------------------------
	.section	.nv.shared._ZN7cutlass13device_kernelIN5flash11enable_sm90INS1_16FlashAttnFwdSm90INS1_25CollectiveMainloopFwdSm90ILi2EN4cute5tupleIJNS5_1CILi1EEES8_S8_EEENS6_IJNS7_ILi128EEESA_NS7_ILi192EEEEEELi128ENS_6half_tEfNS_4arch4Sm90ELb1ELb0ELb0ELb1ELb0ELb1ELb0ELb1ELb1ELb1ELb1ELb0EEENS1_21CollectiveEpilogueFwdINS6_IJSA_SA_SA_EEES9_SD_SF_Li256ELb1ELb1ELb1ELb0EEENS1_36VarlenDynamicPersistentTileSchedulerILi128ELi128ELi256ELi128ELb1ELb1ELb1ELb1ELb1ELb1EEEEEEEEEvNT_6ParamsE,"aw",@nobits
	.sectionflags	@""
	.align	16
	.zero		1024


//--------------------- .nv.constant0._ZN7cutlass13device_kernelIN5flash11enable_sm90INS1_16FlashAttnFwdSm90INS1_25CollectiveMainloopFwdSm90ILi2EN4cute5tupleIJNS5_1CILi1EEES8_S8_EEENS6_IJNS7_ILi128EEESA_NS7_ILi192EEEEEELi128ENS_6half_tEfNS_4arch4Sm90ELb0ELb0ELb0ELb0ELb0ELb0ELb0ELb1ELb1ELb1ELb1ELb0EEENS1_21CollectiveEpilogueFwdINS6_IJSA_SA_SA_EEES9_SD_SF_Li256ELb0ELb1ELb1ELb0EEENS1_19SingleTileSchedulerILb0ELb1ELb1ELi128EEEEEEEEEvNT_6ParamsE --------------------------
	.section	.nv.constant0._ZN7cutlass13device_kernelIN5flash11enable_sm90INS1_16FlashAttnFwdSm90INS1_25CollectiveMainloopFwdSm90ILi2EN4cute5tupleIJNS5_1CILi1EEES8_S8_EEENS6_IJNS7_ILi128EEESA_NS7_ILi192EEEEEELi128ENS_6half_tEfNS_4arch4Sm90ELb0ELb0ELb0ELb0ELb0ELb0ELb0ELb1ELb1ELb1ELb1ELb0EEENS1_21CollectiveEpilogueFwdINS6_IJSA_SA_SA_EEES9_SD_SF_Li256ELb0ELb1ELb1ELb0EEENS1_19SingleTileSchedulerILb0ELb1ELb1ELi128EEEEEEEEEvNT_6ParamsE,"a",@progbits
	.sectionflags	@""
	.align	4
.nv.constant0._ZN7cutlass13device_kernelIN5flash11enable_sm90INS1_16FlashAttnFwdSm90INS1_25CollectiveMainloopFwdSm90ILi2EN4cute5tupleIJNS5_1CILi1EEES8_S8_EEENS6_IJNS7_ILi128EEESA_NS7_ILi192EEEEEELi128ENS_6half_tEfNS_4arch4Sm90ELb0ELb0ELb0ELb0ELb0ELb0ELb0ELb1ELb1ELb1ELb1ELb0EEENS1_21CollectiveEpilogueFwdINS6_IJSA_SA_SA_EEES9_SD_SF_Li256ELb0ELb1ELb1ELb0EEENS1_19SingleTileSchedulerILb0ELb1ELb1ELi128EEEEEEEEEvNT_6ParamsE:
	.zero		3200


//--------------------- .nv.constant0._ZN7cutlass13device_kernelIN5flash11enable_sm90INS1_16FlashAttnFwdSm90INS1_25CollectiveMainloopFwdSm90ILi2EN4cute5tupleIJNS5_1CILi1EEES8_S8_EEENS6_IJNS7_ILi128EEESA_NS7_ILi192EEEEEELi128ENS_6half_tEfNS_4arch4Sm90ELb0ELb0ELb0ELb1ELb0ELb0ELb0ELb1ELb1ELb1ELb1ELb0EEENS1_21CollectiveEpilogueFwdINS6_IJSA_SA_SA_EEES9_SD_SF_Li256ELb1ELb1ELb1ELb0EEENS1_36VarlenDynamicPersistentTileSchedulerILi128ELi128ELi256ELi128ELb1ELb1ELb1ELb0ELb1ELb1EEEEEEEEEvNT_6ParamsE --------------------------
	.section	.nv.constant0._ZN7cutlass13device_kernelIN5flash11enable_sm90INS1_16FlashAttnFwdSm90INS1_25CollectiveMainloopFwdSm90ILi2EN4cute5tupleIJNS5_1CILi1EEES8_S8_EEENS6_IJNS7_ILi128EEESA_NS7_ILi192EEEEEELi128ENS_6half_tEfNS_4arch4Sm90ELb0ELb0ELb0ELb1ELb0ELb0ELb0ELb1ELb1ELb1ELb1ELb0EEENS1_21CollectiveEpilogueFwdINS6_IJSA_SA_SA_EEES9_SD_SF_Li256ELb1ELb1ELb1ELb0EEENS1_36VarlenDynamicPersistentTileSchedulerILi128ELi128ELi256ELi128ELb1ELb1ELb1ELb0ELb1ELb1EEEEEEEEEvNT_6ParamsE,"a",@progbits
	.sectionflags	@""
	.align	4
.nv.constant0._ZN7cutlass13device_kernelIN5flash11enable_sm90INS1_16FlashAttnFwdSm90INS1_25CollectiveMainloopFwdSm90ILi2EN4cute5tupleIJNS5_1CILi1EEES8_S8_EEENS6_IJNS7_ILi128EEESA_NS7_ILi192EEEEEELi128ENS_6half_tEfNS_4arch4Sm90ELb0ELb0ELb0ELb1ELb0ELb0ELb0ELb1ELb1ELb1ELb1ELb0EEENS1_21CollectiveEpilogueFwdINS6_IJSA_SA_SA_EEES9_SD_SF_Li256ELb1ELb1ELb1ELb0EEENS1_36VarlenDynamicPersistentTileSchedulerILi128ELi128ELi256ELi128ELb1ELb1ELb1ELb0ELb1ELb1EEEEEEEEEvNT_6ParamsE:
	.zero		3328


//--------------------- .nv.constant0._ZN7cutlass13device_kernelIN5flash11enable_sm90INS1_16FlashAttnFwdSm90INS1_25CollectiveMainloopFwdSm90ILi2EN4cute5tupleIJNS5_1CILi1EEES8_S8_EEENS6_IJNS7_ILi128EEESA_NS7_ILi192EEEEEELi128ENS_6half_tEfNS_4arch4Sm90ELb0ELb0ELb0ELb1ELb0ELb1ELb0ELb1ELb1ELb1ELb1ELb0EEENS1_21CollectiveEpilogueFwdINS6_IJSA_SA_SA_EEES9_SD_SF_Li256ELb1ELb1ELb1ELb0EEENS1_36VarlenDynamicPersistentTileSchedulerILi128ELi128ELi256ELi128ELb1ELb1ELb1ELb0ELb1ELb1EEEEEEEEEvNT_6ParamsE --------------------------
	.section	.nv.constant0._ZN7cutlass13device_kernelIN5flash11enable_sm90INS1_16FlashAttnFwdSm90INS1_25CollectiveMainloopFwdSm90ILi2EN4cute5tupleIJNS5_1CILi1EEES8_S8_EEENS6_IJNS7_ILi128EEESA_NS7_ILi192EEEEEELi128ENS_6half_tEfNS_4arch4Sm90ELb0ELb0ELb0ELb1ELb0ELb1ELb0ELb1ELb1ELb1ELb1ELb0EEENS1_21CollectiveEpilogueFwdINS6_IJSA_SA_SA_EEES9_SD_SF_Li256ELb1ELb1ELb1ELb0EEENS1_36VarlenDynamicPersistentTileSchedulerILi128ELi128ELi256ELi128ELb1ELb1ELb1ELb0ELb1ELb1EEEEEEEEEvNT_6ParamsE,"a",@progbits
	.sectionflags	@""
	.align	4
.nv.constant0._ZN7cutlass13device_kernelIN5flash11enable_sm90INS1_16FlashAttnFwdSm90INS1_25CollectiveMainloopFwdSm90ILi2EN4cute5tupleIJNS5_1CILi1EEES8_S8_EEENS6_IJNS7_ILi128EEESA_NS7_ILi192EEEEEELi128ENS_6half_tEfNS_4arch4Sm90ELb0ELb0ELb0ELb1ELb0ELb1ELb0ELb1ELb1ELb1ELb1ELb0EEENS1_21CollectiveEpilogueFwdINS6_IJSA_SA_SA_EEES9_SD_SF_Li256ELb1ELb1ELb1ELb0EEENS1_36VarlenDynamicPersistentTileSchedulerILi128ELi128ELi256ELi128ELb1ELb1ELb1ELb0ELb1ELb1EEEEEEEEEvNT_6ParamsE:
	.zero		3328


//--------------------- .nv.constant0._ZN7cutlass13device_kernelIN5flash11enable_sm90INS1_16FlashAttnFwdSm90INS1_25CollectiveMainloopFwdSm90ILi2EN4cute5tupleIJNS5_1CILi1EEES8_S8_EEENS6_IJNS7_ILi128EEENS7_ILi96EEENS7_ILi192EEEEEELi128ENS_6half_tEfNS_4arch4Sm90ELb0ELb1ELb0ELb0ELb0ELb0ELb0ELb1ELb1ELb1ELb1ELb0EEENS1_21CollectiveEpilogueFwdINS6_IJSA_SA_SB_EEES9_SE_SG_Li256ELb0ELb1ELb1ELb0EEENS1_19SingleTileSchedulerILb0ELb1ELb1ELi128EEEEEEEEEvNT_6ParamsE --------------------------
	.section	.nv.constant0._ZN7cutlass13device_kernelIN5flash11enable_sm90INS1_16FlashAttnFwdSm90INS1_25CollectiveMainloopFwdSm90ILi2EN4cute5tupleIJNS5_1CILi1EEES8_S8_EEENS6_IJNS7_ILi128EEENS7_ILi96EEENS7_ILi192EEEEEELi128ENS_6half_tEfNS_4arch4Sm90ELb0ELb1ELb0ELb0ELb0ELb0ELb0ELb1ELb1ELb1ELb1ELb0EEENS1_21CollectiveEpilogueFwdINS6_IJSA_SA_SB_EEES9_SE_SG_Li256ELb0ELb1ELb1ELb0EEENS1_19SingleTileSchedulerILb0ELb1ELb1ELi128EEEEEEEEEvNT_6ParamsE,"a",@progbits
	.sectionflags	@""
	.align	4
.nv.constant0._ZN7cutlass13device_kernelIN5flash11enable_sm90INS1_16FlashAttnFwdSm90INS1_25CollectiveMainloopFwdSm90ILi2EN4cute5tupleIJNS5_1CILi1EEES8_S8_EEENS6_IJNS7_ILi128EEENS7_ILi96EEENS7_ILi192EEEEEELi128ENS_6half_tEfNS_4arch4Sm90ELb0ELb1ELb0ELb0ELb0ELb0ELb0ELb1ELb1ELb1ELb1ELb0EEENS1_21CollectiveEpilogueFwdINS6_IJSA_SA_SB_EEES9_SE_SG_Li256ELb0ELb1ELb1ELb0EEENS1_19SingleTileSchedulerILb0ELb1ELb1ELi128EEEEEEEEEvNT_6ParamsE:
	.zero		3200


//--------------------- .nv.constant0._ZN7cutlass13device_kernelIN5flash11enable_sm90INS1_16FlashAttnFwdSm90INS1_25CollectiveMainloopFwdSm90ILi2EN4cute5tupleIJNS5_1CILi1EEES8_S8_EEENS6_IJNS7_ILi128EEENS7_ILi96EEENS7_ILi192EEEEEELi128ENS_6half_tEfNS_4arch4Sm90ELb0ELb1ELb0ELb1ELb0ELb0ELb0ELb1ELb1ELb1ELb1ELb0EEENS1_21CollectiveEpilogueFwdINS6_IJSA_SA_SB_EEES9_SE_SG_Li256ELb1ELb1ELb1ELb0EEENS1_36VarlenDynamicPersistentTileSchedulerILi128ELi96ELi256ELi128ELb1ELb1ELb1ELb1ELb0ELb1EEEEEEEEEvNT_6ParamsE --------------------------
	.section	.nv.constant0._ZN7cutlass13device_kernelIN5flash11enable_sm90INS1_16FlashAttnFwdSm90INS1_25CollectiveMainloopFwdSm90ILi2EN4cute5tupleIJNS5_1CILi1EEES8_S8_EEENS6_IJNS7_ILi128EEENS7_ILi96EEENS7_ILi192EEEEEELi128ENS_6half_tEfNS_4arch4Sm90ELb0ELb1ELb0ELb1ELb0ELb0ELb0ELb1ELb1ELb1ELb1ELb0EEENS1_21CollectiveEpilogueFwdINS6_IJSA_SA_SB_EEES9_SE_SG_Li256ELb1ELb1ELb1ELb0EEENS1_36VarlenDynamicPersistentTileSchedulerILi128ELi96ELi256ELi128ELb1ELb1ELb1ELb1ELb0ELb1EEEEEEEEEvNT_6ParamsE,"a",@progbits
	.sectionflags	@""
	.align	4
.nv.constant0._ZN7cutlass13device_kernelIN5flash11enable_sm90INS1_16FlashAttnFwdSm90INS1_25CollectiveMainloopFwdSm90ILi2EN4cute5tupleIJNS5_1CILi1EEES8_S8_EEENS6_IJNS7_ILi128EEENS7_ILi96EEENS7_ILi192EEEEEELi128ENS_6half_tEfNS_4arch4Sm90ELb0ELb1ELb0ELb1ELb0ELb0ELb0ELb1ELb1ELb1ELb1ELb0EEENS1_21CollectiveEpilogueFwdINS6_IJSA_SA_SB_EEES9_SE_SG_Li256ELb1ELb1ELb1ELb0EEENS1_36VarlenDynamicPersistentTileSchedulerILi128ELi96ELi256ELi128ELb1ELb1ELb1ELb1ELb0ELb1EEEEEEEEEvNT_6ParamsE:
	.zero		3328


//--------------------- .nv.constant0._ZN7cutlass13device_kernelIN5flash11enable_sm90INS1_16FlashAttnFwdSm90INS1_25CollectiveMainloopFwdSm90ILi2EN4cute5tupleIJNS5_1CILi1EEES8_S8_EEENS6_IJNS7_ILi128EEENS7_ILi96EEENS7_ILi192EEEEEELi128ENS_6half_tEfNS_4arch4Sm90ELb0ELb1ELb0ELb1ELb0ELb1ELb0ELb1ELb1ELb1ELb1ELb0EEENS1_21CollectiveEpilogueFwdINS6_IJSA_SA_SB_EEES9_SE_SG_Li256ELb1ELb1ELb1ELb0EEENS1_36VarlenDynamicPersistentTileSchedulerILi128ELi96ELi256ELi128ELb1ELb1ELb1ELb1ELb0ELb1EEEEEEEEEvNT_6ParamsE --------------------------
	.section	.nv.constant0._ZN7cutlass13device_kernelIN5flash11enable_sm90INS1_16FlashAttnFwdSm90INS1_25CollectiveMainloopFwdSm90ILi2EN4cute5tupleIJNS5_1CILi1EEES8_S8_EEENS6_IJNS7_ILi128EEENS7_ILi96EEENS7_ILi192EEEEEELi128ENS_6half_tEfNS_4arch4Sm90ELb0ELb1ELb0ELb1ELb0ELb1ELb0ELb1ELb1ELb1ELb1ELb0EEENS1_21CollectiveEpilogueFwdINS6_IJSA_SA_SB_EEES9_SE_SG_Li256ELb1ELb1ELb1ELb0EEENS1_36VarlenDynamicPersistentTileSchedulerILi128ELi96ELi256ELi128ELb1ELb1ELb1ELb1ELb0ELb1EEEEEEEEEvNT_6ParamsE,"a",@progbits
	.sectionflags	@""
	.align	4
.nv.constant0._ZN7cutlass13device_kernelIN5flash11enable_sm90INS1_16FlashAttnFwdSm90INS1_25CollectiveMainloopFwdSm90ILi2EN4cute5tupleIJNS5_1CILi1EEES8_S8_EEENS6_IJNS7_ILi128EEENS7_ILi96EEENS7_ILi192EEEEEELi128ENS_6half_tEfNS_4arch4Sm90ELb0ELb1ELb0ELb1ELb0ELb1ELb0ELb1ELb1ELb1ELb1ELb0EEENS1_21CollectiveEpilogueFwdINS6_IJSA_SA_SB_EEES9_SE_SG_Li256ELb1ELb1ELb1ELb0EEENS1_36VarlenDynamicPersistentTileSchedulerILi128ELi96ELi256ELi128ELb1ELb1ELb1ELb1ELb0ELb1EEEEEEEEEvNT_6ParamsE:
	.zero		3328


//--------------------- .nv.constant0._ZN7cutlass13device_kernelIN5flash11enable_sm90INS1_16FlashAttnFwdSm90INS1_25CollectiveMainloopFwdSm90ILi2EN4cute5tupleIJNS5_1CILi1EEES8_S8_EEENS6_IJNS7_ILi128EEESA_NS7_ILi192EEEEEELi128ENS_6half_tEfNS_4arch4Sm90ELb1ELb0ELb0ELb0ELb0ELb0ELb0ELb1ELb1ELb1ELb1ELb0EEENS1_21CollectiveEpilogueFwdINS6_IJSA_SA_SA_EEES9_SD_SF_Li256ELb0ELb1ELb1ELb0EEENS1_19SingleTileSchedulerILb0ELb1ELb1ELi128EEEEEEEEEvNT_6ParamsE --------------------------
	.section	.nv.constant0._ZN7cutlass13device_kernelIN5flash11enable_sm90INS1_16FlashAttnFwdSm90INS1_25CollectiveMainloopFwdSm90ILi2EN4cute5tupleIJNS5_1CILi1EEES8_S8_EEENS6_IJNS7_ILi128EEESA_NS7_ILi192EEEEEELi128ENS_6half_tEfNS_4arch4Sm90ELb1ELb0ELb0ELb0ELb0ELb0ELb0ELb1ELb1ELb1ELb1ELb0EEENS1_21CollectiveEpilogueFwdINS6_IJSA_SA_SA_EEES9_SD_SF_Li256ELb0ELb1ELb1ELb0EEENS1_19SingleTileSchedulerILb0ELb1ELb1ELi128EEEEEEEEEvNT_6ParamsE,"a",@progbits
	.sectionflags	@""
	.align	4
.nv.constant0._ZN7cutlass13device_kernelIN5flash11enable_sm90INS1_16FlashAttnFwdSm90INS1_25CollectiveMainloopFwdSm90ILi2EN4cute5tupleIJNS5_1CILi1EEES8_S8_EEENS6_IJNS7_ILi128EEESA_NS7_ILi192EEEEEELi128ENS_6half_tEfNS_4arch4Sm90ELb1ELb0ELb0ELb0ELb0ELb0ELb0ELb1ELb1ELb1ELb1ELb0EEENS1_21CollectiveEpilogueFwdINS6_IJSA_SA_SA_EEES9_SD_SF_Li256ELb0ELb1ELb1ELb0EEENS1_19SingleTileSchedulerILb0ELb1ELb1ELi128EEEEEEEEEvNT_6ParamsE:
	.zero		3200


//--------------------- .nv.constant0._ZN7cutlass13device_kernelIN5flash11enable_sm90INS1_16FlashAttnFwdSm90INS1_25CollectiveMainloopFwdSm90ILi2EN4cute5tupleIJNS5_1CILi1EEES8_S8_EEENS6_IJNS7_ILi128EEESA_NS7_ILi192EEEEEELi128ENS_6half_tEfNS_4arch4Sm90ELb1ELb0ELb0ELb1ELb0ELb0ELb0ELb1ELb1ELb1ELb1ELb0EEENS1_21CollectiveEpilogueFwdINS6_IJSA_SA_SA_EEES9_SD_SF_Li256ELb1ELb1ELb1ELb0EEENS1_36VarlenDynamicPersistentTileSchedulerILi128ELi128ELi256ELi128ELb1ELb1ELb1ELb1ELb1ELb1EEEEEEEEEvNT_6ParamsE --------------------------
	.section	.nv.constant0._ZN7cutlass13device_kernelIN5flash11enable_sm90INS1_16FlashAttnFwdSm90INS1_25CollectiveMainloopFwdSm90ILi2EN4cute5tupleIJNS5_1CILi1EEES8_S8_EEENS6_IJNS7_ILi128EEESA_NS7_ILi192EEEEEELi128ENS_6half_tEfNS_4arch4Sm90ELb1ELb0ELb0ELb1ELb0ELb0ELb0ELb1ELb1ELb1ELb1ELb0EEENS1_21CollectiveEpilogueFwdINS6_IJSA_SA_SA_EEES9_SD_SF_Li256ELb1ELb1ELb1ELb0EEENS1_36VarlenDynamicPersistentTileSchedulerILi128ELi128ELi256ELi128ELb1ELb1ELb1ELb1ELb1ELb1EEEEEEEEEvNT_6ParamsE,"a",@progbits
	.sectionflags	@""
	.align	4
.nv.constant0._ZN7cutlass13device_kernelIN5flash11enable_sm90INS1_16FlashAttnFwdSm90INS1_25CollectiveMainloopFwdSm90ILi2EN4cute5tupleIJNS5_1CILi1EEES8_S8_EEENS6_IJNS7_ILi128EEESA_NS7_ILi192EEEEEELi128ENS_6half_tEfNS_4arch4Sm90ELb1ELb0ELb0ELb1ELb0ELb0ELb0ELb1ELb1ELb1ELb1ELb0EEENS1_21CollectiveEpilogueFwdINS6_IJSA_SA_SA_EEES9_SD_SF_Li256ELb1ELb1ELb1ELb0EEENS1_36VarlenDynamicPersistentTileSchedulerILi128ELi128ELi256ELi128ELb1ELb1ELb1ELb1ELb1ELb1EEEEEEEEEvNT_6ParamsE:
	.zero		3328


//--------------------- .nv.constant0._ZN7cutlass13device_kernelIN5flash11enable_sm90INS1_16FlashAttnFwdSm90INS1_25CollectiveMainloopFwdSm90ILi2EN4cute5tupleIJNS5_1CILi1EEES8_S8_EEENS6_IJNS7_ILi128EEESA_NS7_ILi192EEEEEELi128ENS_6half_tEfNS_4arch4Sm90ELb1ELb0ELb0ELb1ELb0ELb1ELb0ELb1ELb1ELb1ELb1ELb0EEENS1_21CollectiveEpilogueFwdINS6_IJSA_SA_SA_EEES9_SD_SF_Li256ELb1ELb1ELb1ELb0EEENS1_36VarlenDynamicPersistentTileSchedulerILi128ELi128ELi256ELi128ELb1ELb1ELb1ELb1ELb1ELb1EEEEEEEEEvNT_6ParamsE --------------------------
	.section	.nv.constant0._ZN7cutlass13device_kernelIN5flash11enable_sm90INS1_16FlashAttnFwdSm90INS1_25CollectiveMainloopFwdSm90ILi2EN4cute5tupleIJNS5_1CILi1EEES8_S8_EEENS6_IJNS7_ILi128EEESA_NS7_ILi192EEEEEELi128ENS_6half_tEfNS_4arch4Sm90ELb1ELb0ELb0ELb1ELb0ELb1ELb0ELb1ELb1ELb1ELb1ELb0EEENS1_21CollectiveEpilogueFwdINS6_IJSA_SA_SA_EEES9_SD_SF_Li256ELb1ELb1ELb1ELb0EEENS1_36VarlenDynamicPersistentTileSchedulerILi128ELi128ELi256ELi128ELb1ELb1ELb1ELb1ELb1ELb1EEEEEEEEEvNT_6ParamsE,"a",@progbits
	.sectionflags	@""
	.align	4
.nv.constant0._ZN7cutlass13device_kernelIN5flash11enable_sm90INS1_16FlashAttnFwdSm90INS1_25CollectiveMainloopFwdSm90ILi2EN4cute5tupleIJNS5_1CILi1EEES8_S8_EEENS6_IJNS7_ILi128EEESA_NS7_ILi192EEEEEELi128ENS_6half_tEfNS_4arch4Sm90ELb1ELb0ELb0ELb1ELb0ELb1ELb0ELb1ELb1ELb1ELb1ELb0EEENS1_21CollectiveEpilogueFwdINS6_IJSA_SA_SA_EEES9_SD_SF_Li256ELb1ELb1ELb1ELb0EEENS1_36VarlenDynamicPersistentTileSchedulerILi128ELi128ELi256ELi128ELb1ELb1ELb1ELb1ELb1ELb1EEEEEEEEEvNT_6ParamsE:
	.zero		3328


//--------------------- SYMBOLS --------------------------

	.type		.nv.reservedSmem.offset0,@object
	.size		.nv.reservedSmem.offset0,0x4
	.type		__assertfail,@function
